	.target	sm_80

	.elftype	@"ET_EXEC"


//--------------------- .note.nv.tkinfo           --------------------------
	.section	.note.nv.tkinfo,"",@"SHT_NOTE"
	.sectionflags	@"SHF_NOTE_NV_TKINFO"
	.tkinfo
        /*0018*/ 	.word	0x00000002
        /*0030*/ 	.string	""
        /*0030*/ 	.string	"ptxas"
        /*0030*/ 	.string	"Cuda compilation tools, release 13.0, V13.0.88"
        /*0030*/ 	.string	"Build cuda_13.0.r13.0/compiler.36424714_0"
        /*0030*/ 	.string	"-arch sm_80 -m 64 "



//--------------------- .note.nv.cuinfo           --------------------------
	.section	.note.nv.cuinfo,"",@"SHT_NOTE"
	.sectionflags	@"SHF_NOTE_NV_CUINFO"
        /*0018*/ 	.short	0x0002
        /*001a*/ 	.short	0x0050
        /*001c*/ 	.short	0x0082
	.zero		2


//--------------------- .nv.info                  --------------------------
	.section	.nv.info,"",@"SHT_CUDA_INFO"
	.align	4


	//----- nvinfo : EIATTR_REGCOUNT
	.align		4
        /*0000*/ 	.byte	0x04, 0x2f
        /*0002*/ 	.short	(.L_12 - .L_11)
	.align		4
.L_11:
        /*0004*/ 	.word	index@(_ZN7cutlass13device_kernelIN5flash19enable_sm80_to_sm89INS1_16FlashAttnFwdSm80INS1_25CollectiveMainloopFwdSm80ILi8ELi2ELb0EN4cute5tupleIJNS5_1CILi128EEENS7_ILi64EEENS7_ILi192EEEEEELi192ENS_6half_tEfNS_4arch4Sm80ELb1ELb0ELb0ELb1ELb1ELb1ELb1ELb0EEENS1_21CollectiveEpilogueFwdINS6_IJS8_SA_S9_EEENS6_IJNS7_ILi1EEESI_SI_EEESC_SE_Li256ELb1ELb1ELb0ELb0EEENS1_19SingleTileSchedulerILb1ELb0ELb1ELi128EEEEEEEEEvNT_6ParamsE)
        /*0008*/ 	.word	0x000000eb


	//----- nvinfo : EIATTR_FRAME_SIZE
	.align		4
.L_12:
        /*000c*/ 	.byte	0x04, 0x11
        /*000e*/ 	.short	(.L_14 - .L_13)
	.align		4
.L_13:
        /*0010*/ 	.word	index@(_ZN7cutlass13device_kernelIN5flash19enable_sm80_to_sm89INS1_16FlashAttnFwdSm80INS1_25CollectiveMainloopFwdSm80ILi8ELi2ELb0EN4cute5tupleIJNS5_1CILi128EEENS7_ILi64EEENS7_ILi192EEEEEELi192ENS_6half_tEfNS_4arch4Sm80ELb1ELb0ELb0ELb1ELb1ELb1ELb1ELb0EEENS1_21CollectiveEpilogueFwdINS6_IJS8_SA_S9_EEENS6_IJNS7_ILi1EEESI_SI_EEESC_SE_Li256ELb1ELb1ELb0ELb0EEENS1_19SingleTileSchedulerILb1ELb0ELb1ELi128EEEEEEEEEvNT_6ParamsE)
        /*0014*/ 	.word	0x00000000


	//----- nvinfo : EIATTR_REGCOUNT
	.align		4
.L_14:
        /*0018*/ 	.byte	0x04, 0x2f
        /*001a*/ 	.short	(.L_16 - .L_15)
	.align		4
.L_15:
        /*001c*/ 	.word	index@(_ZN7cutlass13device_kernelIN5flash19enable_sm80_to_sm89INS1_16FlashAttnFwdSm80INS1_25CollectiveMainloopFwdSm80ILi8ELi2ELb0EN4cute5tupleIJNS5_1CILi128EEENS7_ILi64EEENS7_ILi192EEEEEELi192ENS_6half_tEfNS_4arch4Sm80ELb1ELb0ELb0ELb1ELb1ELb0ELb1ELb0EEENS1_21CollectiveEpilogueFwdINS6_IJS8_SA_S9_EEENS6_IJNS7_ILi1EEESI_SI_EEESC_SE_Li256ELb1ELb1ELb0ELb0EEENS1_19SingleTileSchedulerILb1ELb0ELb1ELi128EEEEEEEEEvNT_6ParamsE)
        /*0020*/ 	.word	0x000000e8


	//----- nvinfo : EIATTR_FRAME_SIZE
	.align		4
.L_16:
        /*0024*/ 	.byte	0x04, 0x11
        /*0026*/ 	.short	(.L_18 - .L_17)
	.align		4
.L_17:
        /*0028*/ 	.word	index@(_ZN7cutlass13device_kernelIN5flash19enable_sm80_to_sm89INS1_16FlashAttnFwdSm80INS1_25CollectiveMainloopFwdSm80ILi8ELi2ELb0EN4cute5tupleIJNS5_1CILi128EEENS7_ILi64EEENS7_ILi192EEEEEELi192ENS_6half_tEfNS_4arch4Sm80ELb1ELb0ELb0ELb1ELb1ELb0ELb1ELb0EEENS1_21CollectiveEpilogueFwdINS6_IJS8_SA_S9_EEENS6_IJNS7_ILi1EEESI_SI_EEESC_SE_Li256ELb1ELb1ELb0ELb0EEENS1_19SingleTileSchedulerILb1ELb0ELb1ELi128EEEEEEEEEvNT_6ParamsE)
        /*002c*/ 	.word	0x00000000


	//----- nvinfo : EIATTR_REGCOUNT
	.align		4
.L_18:
        /*0030*/ 	.byte	0x04, 0x2f
        /*0032*/ 	.short	(.L_20 - .L_19)
	.align		4
.L_19:
        /*0034*/ 	.word	index@(_ZN7cutlass13device_kernelIN5flash19enable_sm80_to_sm89INS1_16FlashAttnFwdSm80INS1_25CollectiveMainloopFwdSm80ILi8ELi2ELb0EN4cute5tupleIJNS5_1CILi128EEENS7_ILi64EEENS7_ILi192EEEEEELi192ENS_6half_tEfNS_4arch4Sm80ELb1ELb0ELb0ELb0ELb1ELb0ELb1ELb0EEENS1_21CollectiveEpilogueFwdINS6_IJS8_SA_S9_EEENS6_IJNS7_ILi1EEESI_SI_EEESC_SE_Li256ELb0ELb1ELb0ELb0EEENS1_30DynamicPersistentTileSchedulerILi256ELi256ELb0ELb1ELb0EEEEEEEEEvNT_6ParamsE)
        /*0038*/ 	.word	0x000000ff


	//----- nvinfo : EIATTR_FRAME_SIZE
	.align		4
.L_20:
        /*003c*/ 	.byte	0x04, 0x11
        /*003e*/ 	.short	(.L_22 - .L_21)
	.align		4
.L_21:
        /*0040*/ 	.word	index@($__internal_3_$__cuda_sm70_shflsync_idx_p)
        /*0044*/ 	.word	0x00000000


	//----- nvinfo : EIATTR_FRAME_SIZE
	.align		4
.L_22:
        /*0048*/ 	.byte	0x04, 0x11
        /*004a*/ 	.short	(.L_24 - .L_23)
	.align		4
.L_23:
        /*004c*/ 	.word	index@($__internal_2_$__cuda_sm70_shflsync_bfly_p)
        /*0050*/ 	.word	0x00000000


	//----- nvinfo : EIATTR_FRAME_SIZE
	.align		4
.L_24:
        /*0054*/ 	.byte	0x04, 0x11
        /*0056*/ 	.short	(.L_26 - .L_25)
	.align		4
.L_25:
        /*0058*/ 	.word	index@(_ZN7cutlass13device_kernelIN5flash19enable_sm80_to_sm89INS1_16FlashAttnFwdSm80INS1_25CollectiveMainloopFwdSm80ILi8ELi2ELb0EN4cute5tupleIJNS5_1CILi128EEENS7_ILi64EEENS7_ILi192EEEEEELi192ENS_6half_tEfNS_4arch4Sm80ELb1ELb0ELb0ELb0ELb1ELb0ELb1ELb0EEENS1_21CollectiveEpilogueFwdINS6_IJS8_SA_S9_EEENS6_IJNS7_ILi1EEESI_SI_EEESC_SE_Li256ELb0ELb1ELb0ELb0EEENS1_30DynamicPersistentTileSchedulerILi256ELi256ELb0ELb1ELb0EEEEEEEEEvNT_6ParamsE)
        /*005c*/ 	.word	0x00000038


	//----- nvinfo : EIATTR_REGCOUNT
	.align		4
.L_26:
        /*0060*/ 	.byte	0x04, 0x2f
        /*0062*/ 	.short	(.L_28 - .L_27)
	.align		4
.L_27:
        /*0064*/ 	.word	index@(_ZN7cutlass13device_kernelIN5flash19enable_sm80_to_sm89INS1_16FlashAttnFwdSm80INS1_25CollectiveMainloopFwdSm80ILi8ELi2ELb0EN4cute5tupleIJNS5_1CILi128EEENS7_ILi64EEENS7_ILi192EEEEEELi192ENS_6half_tEfNS_4arch4Sm80ELb0ELb1ELb0ELb1ELb1ELb1ELb1ELb0EEENS1_21CollectiveEpilogueFwdINS6_IJS8_SA_S9_EEENS6_IJNS7_ILi1EEESI_SI_EEESC_SE_Li256ELb1ELb1ELb0ELb0EEENS1_19SingleTileSchedulerILb1ELb0ELb1ELi128EEEEEEEEEvNT_6ParamsE)
        /*0068*/ 	.word	0x000000e5


	//----- nvinfo : EIATTR_FRAME_SIZE
	.align		4
.L_28:
        /*006c*/ 	.byte	0x04, 0x11
        /*006e*/ 	.short	(.L_30 - .L_29)
	.align		4
.L_29:
        /*0070*/ 	.word	index@(_ZN7cutlass13device_kernelIN5flash19enable_sm80_to_sm89INS1_16FlashAttnFwdSm80INS1_25CollectiveMainloopFwdSm80ILi8ELi2ELb0EN4cute5tupleIJNS5_1CILi128EEENS7_ILi64EEENS7_ILi192EEEEEELi192ENS_6half_tEfNS_4arch4Sm80ELb0ELb1ELb0ELb1ELb1ELb1ELb1ELb0EEENS1_21CollectiveEpilogueFwdINS6_IJS8_SA_S9_EEENS6_IJNS7_ILi1EEESI_SI_EEESC_SE_Li256ELb1ELb1ELb0ELb0EEENS1_19SingleTileSchedulerILb1ELb0ELb1ELi128EEEEEEEEEvNT_6ParamsE)
        /*0074*/ 	.word	0x00000000


	//----- nvinfo : EIATTR_REGCOUNT
	.align		4
.L_30:
        /*0078*/ 	.byte	0x04, 0x2f
        /*007a*/ 	.short	(.L_32 - .L_31)
	.align		4
.L_31:
        /*007c*/ 	.word	index@(_ZN7cutlass13device_kernelIN5flash19enable_sm80_to_sm89INS1_16FlashAttnFwdSm80INS1_25CollectiveMainloopFwdSm80ILi8ELi2ELb0EN4cute5tupleIJNS5_1CILi128EEENS7_ILi64EEENS7_ILi192EEEEEELi192ENS_6half_tEfNS_4arch4Sm80ELb0ELb1ELb0ELb1ELb1ELb0ELb1ELb0EEENS1_21CollectiveEpilogueFwdINS6_IJS8_SA_S9_EEENS6_IJNS7_ILi1EEESI_SI_EEESC_SE_Li256ELb1ELb1ELb0ELb0EEENS1_19SingleTileSchedulerILb1ELb0ELb1ELi128EEEEEEEEEvNT_6ParamsE)
        /*0080*/ 	.word	0x000000ea


	//----- nvinfo : EIATTR_FRAME_SIZE
	.align		4
.L_32:
        /*0084*/ 	.byte	0x04, 0x11
        /*0086*/ 	.short	(.L_34 - .L_33)
	.align		4
.L_33:
        /*0088*/ 	.word	index@(_ZN7cutlass13device_kernelIN5flash19enable_sm80_to_sm89INS1_16FlashAttnFwdSm80INS1_25CollectiveMainloopFwdSm80ILi8ELi2ELb0EN4cute5tupleIJNS5_1CILi128EEENS7_ILi64EEENS7_ILi192EEEEEELi192ENS_6half_tEfNS_4arch4Sm80ELb0ELb1ELb0ELb1ELb1ELb0ELb1ELb0EEENS1_21CollectiveEpilogueFwdINS6_IJS8_SA_S9_EEENS6_IJNS7_ILi1EEESI_SI_EEESC_SE_Li256ELb1ELb1ELb0ELb0EEENS1_19SingleTileSchedulerILb1ELb0ELb1ELi128EEEEEEEEEvNT_6ParamsE)
        /*008c*/ 	.word	0x00000000


	//----- nvinfo : EIATTR_REGCOUNT
	.align		4
.L_34:
        /*0090*/ 	.byte	0x04, 0x2f
        /*0092*/ 	.short	(.L_36 - .L_35)
	.align		4
.L_35:
        /*0094*/ 	.word	index@(_ZN7cutlass13device_kernelIN5flash19enable_sm80_to_sm89INS1_16FlashAttnFwdSm80INS1_25CollectiveMainloopFwdSm80ILi8ELi2ELb0EN4cute5tupleIJNS5_1CILi128EEENS7_ILi64EEENS7_ILi192EEEEEELi192ENS_6half_tEfNS_4arch4Sm80ELb0ELb1ELb0ELb0ELb1ELb0ELb1ELb0EEENS1_21CollectiveEpilogueFwdINS6_IJS8_SA_S9_EEENS6_IJNS7_ILi1EEESI_SI_EEESC_SE_Li256ELb0ELb1ELb0ELb0EEENS1_19SingleTileSchedulerILb0ELb0ELb1ELi128EEEEEEEEEvNT_6ParamsE)
        /*0098*/ 	.word	0x000000ec


	//----- nvinfo : EIATTR_FRAME_SIZE
	.align		4
.L_36:
        /*009c*/ 	.byte	0x04, 0x11
        /*009e*/ 	.short	(.L_38 - .L_37)
	.align		4
.L_37:
        /*00a0*/ 	.word	index@(_ZN7cutlass13device_kernelIN5flash19enable_sm80_to_sm89INS1_16FlashAttnFwdSm80INS1_25CollectiveMainloopFwdSm80ILi8ELi2ELb0EN4cute5tupleIJNS5_1CILi128EEENS7_ILi64EEENS7_ILi192EEEEEELi192ENS_6half_tEfNS_4arch4Sm80ELb0ELb1ELb0ELb0ELb1ELb0ELb1ELb0EEENS1_21CollectiveEpilogueFwdINS6_IJS8_SA_S9_EEENS6_IJNS7_ILi1EEESI_SI_EEESC_SE_Li256ELb0ELb1ELb0ELb0EEENS1_19SingleTileSchedulerILb0ELb0ELb1ELi128EEEEEEEEEvNT_6ParamsE)
        /*00a4*/ 	.word	0x00000000


	//----- nvinfo : EIATTR_REGCOUNT
	.align		4
.L_38:
        /*00a8*/ 	.byte	0x04, 0x2f
        /*00aa*/ 	.short	(.L_40 - .L_39)
	.align		4
.L_39:
        /*00ac*/ 	.word	index@(_ZN7cutlass13device_kernelIN5flash19enable_sm80_to_sm89INS1_16FlashAttnFwdSm80INS1_25CollectiveMainloopFwdSm80ILi8ELi2ELb0EN4cute5tupleIJNS5_1CILi128EEENS7_ILi64EEENS7_ILi192EEEEEELi192ENS_6half_tEfNS_4arch4Sm80ELb0ELb0ELb0ELb1ELb1ELb1ELb1ELb0EEENS1_21CollectiveEpilogueFwdINS6_IJS8_SA_S9_EEENS6_IJNS7_ILi1EEESI_SI_EEESC_SE_Li256ELb1ELb1ELb0ELb0EEENS1_19SingleTileSchedulerILb1ELb0ELb1ELi128EEEEEEEEEvNT_6ParamsE)
        /*00b0*/ 	.word	0x000000df


	//----- nvinfo : EIATTR_FRAME_SIZE
	.align		4
.L_40:
        /*00b4*/ 	.byte	0x04, 0x11
        /*00b6*/ 	.short	(.L_42 - .L_41)
	.align		4
.L_41:
        /*00b8*/ 	.word	index@(_ZN7cutlass13device_kernelIN5flash19enable_sm80_to_sm89INS1_16FlashAttnFwdSm80INS1_25CollectiveMainloopFwdSm80ILi8ELi2ELb0EN4cute5tupleIJNS5_1CILi128EEENS7_ILi64EEENS7_ILi192EEEEEELi192ENS_6half_tEfNS_4arch4Sm80ELb0ELb0ELb0ELb1ELb1ELb1ELb1ELb0EEENS1_21CollectiveEpilogueFwdINS6_IJS8_SA_S9_EEENS6_IJNS7_ILi1EEESI_SI_EEESC_SE_Li256ELb1ELb1ELb0ELb0EEENS1_19SingleTileSchedulerILb1ELb0ELb1ELi128EEEEEEEEEvNT_6ParamsE)
        /*00bc*/ 	.word	0x00000000


	//----- nvinfo : EIATTR_REGCOUNT
	.align		4
.L_42:
        /*00c0*/ 	.byte	0x04, 0x2f
        /*00c2*/ 	.short	(.L_44 - .L_43)
	.align		4
.L_43:
        /*00c4*/ 	.word	index@(_ZN7cutlass13device_kernelIN5flash19enable_sm80_to_sm89INS1_16FlashAttnFwdSm80INS1_25CollectiveMainloopFwdSm80ILi8ELi2ELb0EN4cute5tupleIJNS5_1CILi128EEENS7_ILi64EEENS7_ILi192EEEEEELi192ENS_6half_tEfNS_4arch4Sm80ELb0ELb0ELb0ELb1ELb1ELb0ELb1ELb0EEENS1_21CollectiveEpilogueFwdINS6_IJS8_SA_S9_EEENS6_IJNS7_ILi1EEESI_SI_EEESC_SE_Li256ELb1ELb1ELb0ELb0EEENS1_19SingleTileSchedulerILb1ELb0ELb1ELi128EEEEEEEEEvNT_6ParamsE)
        /*00c8*/ 	.word	0x000000f6


	//----- nvinfo : EIATTR_FRAME_SIZE
	.align		4
.L_44:
        /*00cc*/ 	.byte	0x04, 0x11
        /*00ce*/ 	.short	(.L_46 - .L_45)
	.align		4
.L_45:
        /*00d0*/ 	.word	index@(_ZN7cutlass13device_kernelIN5flash19enable_sm80_to_sm89INS1_16FlashAttnFwdSm80INS1_25CollectiveMainloopFwdSm80ILi8ELi2ELb0EN4cute5tupleIJNS5_1CILi128EEENS7_ILi64EEENS7_ILi192EEEEEELi192ENS_6half_tEfNS_4arch4Sm80ELb0ELb0ELb0ELb1ELb1ELb0ELb1ELb0EEENS1_21CollectiveEpilogueFwdINS6_IJS8_SA_S9_EEENS6_IJNS7_ILi1EEESI_SI_EEESC_SE_Li256ELb1ELb1ELb0ELb0EEENS1_19SingleTileSchedulerILb1ELb0ELb1ELi128EEEEEEEEEvNT_6ParamsE)
        /*00d4*/ 	.word	0x00000000


	//----- nvinfo : EIATTR_REGCOUNT
	.align		4
.L_46:
        /*00d8*/ 	.byte	0x04, 0x2f
        /*00da*/ 	.short	(.L_48 - .L_47)
	.align		4
.L_47:
        /*00dc*/ 	.word	index@(_ZN7cutlass13device_kernelIN5flash19enable_sm80_to_sm89INS1_16FlashAttnFwdSm80INS1_25CollectiveMainloopFwdSm80ILi8ELi2ELb0EN4cute5tupleIJNS5_1CILi128EEENS7_ILi64EEENS7_ILi192EEEEEELi192ENS_6half_tEfNS_4arch4Sm80ELb0ELb0ELb0ELb0ELb1ELb0ELb1ELb0EEENS1_21CollectiveEpilogueFwdINS6_IJS8_SA_S9_EEENS6_IJNS7_ILi1EEESI_SI_EEESC_SE_Li256ELb0ELb1ELb0ELb0EEENS1_19SingleTileSchedulerILb0ELb0ELb1ELi128EEEEEEEEEvNT_6ParamsE)
        /*00e0*/ 	.word	0x000000f4


	//----- nvinfo : EIATTR_FRAME_SIZE
	.align		4
.L_48:
        /*00e4*/ 	.byte	0x04, 0x11
        /*00e6*/ 	.short	(.L_50 - .L_49)
	.align		4
.L_49:
        /*00e8*/ 	.word	index@(_ZN7cutlass13device_kernelIN5flash19enable_sm80_to_sm89INS1_16FlashAttnFwdSm80INS1_25CollectiveMainloopFwdSm80ILi8ELi2ELb0EN4cute5tupleIJNS5_1CILi128EEENS7_ILi64EEENS7_ILi192EEEEEELi192ENS_6half_tEfNS_4arch4Sm80ELb0ELb0ELb0ELb0ELb1ELb0ELb1ELb0EEENS1_21CollectiveEpilogueFwdINS6_IJS8_SA_S9_EEENS6_IJNS7_ILi1EEESI_SI_EEESC_SE_Li256ELb0ELb1ELb0ELb0EEENS1_19SingleTileSchedulerILb0ELb0ELb1ELi128EEEEEEEEEvNT_6ParamsE)
        /*00ec*/ 	.word	0x00000000


	//----- nvinfo : EIATTR_REGCOUNT
	.align		4
.L_50:
        /*00f0*/ 	.byte	0x04, 0x2f
        /*00f2*/ 	.short	(.L_52 - .L_51)
	.align		4
.L_51:
        /*00f4*/ 	.word	index@(_ZN7cutlass13device_kernelIN5flash19enable_sm80_to_sm89INS1_16FlashAttnFwdSm80INS1_25CollectiveMainloopFwdSm80ILi8ELi1ELb0EN4cute5tupleIJNS5_1CILi128EEENS7_ILi64EEENS7_ILi192EEEEEELi192ENS_6half_tEfNS_4arch4Sm80ELb1ELb0ELb0ELb1ELb1ELb1ELb1ELb0EEENS1_21CollectiveEpilogueFwdINS6_IJS8_SA_S9_EEENS6_IJNS7_ILi1EEESI_SI_EEESC_SE_Li256ELb1ELb1ELb0ELb0EEENS1_19SingleTileSchedulerILb1ELb0ELb1ELi128EEEEEEEEEvNT_6ParamsE)
        /*00f8*/ 	.word	0x000000ec


	//----- nvinfo : EIATTR_FRAME_SIZE
	.align		4
.L_52:
        /*00fc*/ 	.byte	0x04, 0x11
        /*00fe*/ 	.short	(.L_54 - .L_53)
	.align		4
.L_53:
        /*0100*/ 	.word	index@(_ZN7cutlass13device_kernelIN5flash19enable_sm80_to_sm89INS1_16FlashAttnFwdSm80INS1_25CollectiveMainloopFwdSm80ILi8ELi1ELb0EN4cute5tupleIJNS5_1CILi128EEENS7_ILi64EEENS7_ILi192EEEEEELi192ENS_6half_tEfNS_4arch4Sm80ELb1ELb0ELb0ELb1ELb1ELb1ELb1ELb0EEENS1_21CollectiveEpilogueFwdINS6_IJS8_SA_S9_EEENS6_IJNS7_ILi1EEESI_SI_EEESC_SE_Li256ELb1ELb1ELb0ELb0EEENS1_19SingleTileSchedulerILb1ELb0ELb1ELi128EEEEEEEEEvNT_6ParamsE)
        /*0104*/ 	.word	0x00000000


	//----- nvinfo : EIATTR_REGCOUNT
	.align		4
.L_54:
        /*0108*/ 	.byte	0x04, 0x2f
        /*010a*/ 	.short	(.L_56 - .L_55)
	.align		4
.L_55:
        /*010c*/ 	.word	index@(_ZN7cutlass13device_kernelIN5flash19enable_sm80_to_sm89INS1_16FlashAttnFwdSm80INS1_25CollectiveMainloopFwdSm80ILi8ELi1ELb0EN4cute5tupleIJNS5_1CILi128EEENS7_ILi64EEENS7_ILi192EEEEEELi192ENS_6half_tEfNS_4arch4Sm80ELb1ELb0ELb0ELb1ELb1ELb0ELb1ELb0EEENS1_21CollectiveEpilogueFwdINS6_IJS8_SA_S9_EEENS6_IJNS7_ILi1EEESI_SI_EEESC_SE_Li256ELb1ELb1ELb0ELb0EEENS1_19SingleTileSchedulerILb1ELb0ELb1ELi128EEEEEEEEEvNT_6ParamsE)
        /*0110*/ 	.word	0x000000f1


	//----- nvinfo : EIATTR_FRAME_SIZE
	.align		4
.L_56:
        /*0114*/ 	.byte	0x04, 0x11
        /*0116*/ 	.short	(.L_58 - .L_57)
	.align		4
.L_57:
        /*0118*/ 	.word	index@(_ZN7cutlass13device_kernelIN5flash19enable_sm80_to_sm89INS1_16FlashAttnFwdSm80INS1_25CollectiveMainloopFwdSm80ILi8ELi1ELb0EN4cute5tupleIJNS5_1CILi128EEENS7_ILi64EEENS7_ILi192EEEEEELi192ENS_6half_tEfNS_4arch4Sm80ELb1ELb0ELb0ELb1ELb1ELb0ELb1ELb0EEENS1_21CollectiveEpilogueFwdINS6_IJS8_SA_S9_EEENS6_IJNS7_ILi1EEESI_SI_EEESC_SE_Li256ELb1ELb1ELb0ELb0EEENS1_19SingleTileSchedulerILb1ELb0ELb1ELi128EEEEEEEEEvNT_6ParamsE)
        /*011c*/ 	.word	0x00000000


	//----- nvinfo : EIATTR_REGCOUNT
	.align		4
.L_58:
        /*0120*/ 	.byte	0x04, 0x2f
        /*0122*/ 	.short	(.L_60 - .L_59)
	.align		4
.L_59:
        /*0124*/ 	.word	index@(_ZN7cutlass13device_kernelIN5flash19enable_sm80_to_sm89INS1_16FlashAttnFwdSm80INS1_25CollectiveMainloopFwdSm80ILi8ELi1ELb0EN4cute5tupleIJNS5_1CILi128EEENS7_ILi64EEENS7_ILi192EEEEEELi192ENS_6half_tEfNS_4arch4Sm80ELb1ELb0ELb0ELb0ELb1ELb0ELb1ELb0EEENS1_21CollectiveEpilogueFwdINS6_IJS8_SA_S9_EEENS6_IJNS7_ILi1EEESI_SI_EEESC_SE_Li256ELb0ELb1ELb0ELb0EEENS1_30DynamicPersistentTileSchedulerILi256ELi256ELb0ELb1ELb0EEEEEEEEEvNT_6ParamsE)
        /*0128*/ 	.word	0x000000fb


	//----- nvinfo : EIATTR_FRAME_SIZE
	.align		4
.L_60:
        /*012c*/ 	.byte	0x04, 0x11
        /*012e*/ 	.short	(.L_62 - .L_61)
	.align		4
.L_61:
        /*0130*/ 	.word	index@($__internal_1_$__cuda_sm70_shflsync_idx_p)
        /*0134*/ 	.word	0x00000000


	//----- nvinfo : EIATTR_FRAME_SIZE
	.align		4
.L_62:
        /*0138*/ 	.byte	0x04, 0x11
        /*013a*/ 	.short	(.L_64 - .L_63)
	.align		4
.L_63:
        /*013c*/ 	.word	index@($__internal_0_$__cuda_sm70_shflsync_bfly_p)
        /*0140*/ 	.word	0x00000000


	//----- nvinfo : EIATTR_FRAME_SIZE
	.align		4
.L_64:
        /*0144*/ 	.byte	0x04, 0x11
        /*0146*/ 	.short	(.L_66 - .L_65)
	.align		4
.L_65:
        /*0148*/ 	.word	index@(_ZN7cutlass13device_kernelIN5flash19enable_sm80_to_sm89INS1_16FlashAttnFwdSm80INS1_25CollectiveMainloopFwdSm80ILi8ELi1ELb0EN4cute5tupleIJNS5_1CILi128EEENS7_ILi64EEENS7_ILi192EEEEEELi192ENS_6half_tEfNS_4arch4Sm80ELb1ELb0ELb0ELb0ELb1ELb0ELb1ELb0EEENS1_21CollectiveEpilogueFwdINS6_IJS8_SA_S9_EEENS6_IJNS7_ILi1EEESI_SI_EEESC_SE_Li256ELb0ELb1ELb0ELb0EEENS1_30DynamicPersistentTileSchedulerILi256ELi256ELb0ELb1ELb0EEEEEEEEEvNT_6ParamsE)
        /*014c*/ 	.word	0x00000000


	//----- nvinfo : EIATTR_REGCOUNT
	.align		4
.L_66:
        /*0150*/ 	.byte	0x04, 0x2f
        /*0152*/ 	.short	(.L_68 - .L_67)
	.align		4
.L_67:
        /*0154*/ 	.word	index@(_ZN7cutlass13device_kernelIN5flash19enable_sm80_to_sm89INS1_16FlashAttnFwdSm80INS1_25CollectiveMainloopFwdSm80ILi8ELi1ELb0EN4cute5tupleIJNS5_1CILi128EEENS7_ILi64EEENS7_ILi192EEEEEELi192ENS_6half_tEfNS_4arch4Sm80ELb0ELb1ELb0ELb1ELb1ELb1ELb1ELb0EEENS1_21CollectiveEpilogueFwdINS6_IJS8_SA_S9_EEENS6_IJNS7_ILi1EEESI_SI_EEESC_SE_Li256ELb1ELb1ELb0ELb0EEENS1_19SingleTileSchedulerILb1ELb0ELb1ELi128EEEEEEEEEvNT_6ParamsE)
        /*0158*/ 	.word	0x000000f2


	//----- nvinfo : EIATTR_FRAME_SIZE
	.align		4
.L_68:
        /*015c*/ 	.byte	0x04, 0x11
        /*015e*/ 	.short	(.L_70 - .L_69)
	.align		4
.L_69:
        /*0160*/ 	.word	index@(_ZN7cutlass13device_kernelIN5flash19enable_sm80_to_sm89INS1_16FlashAttnFwdSm80INS1_25CollectiveMainloopFwdSm80ILi8ELi1ELb0EN4cute5tupleIJNS5_1CILi128EEENS7_ILi64EEENS7_ILi192EEEEEELi192ENS_6half_tEfNS_4arch4Sm80ELb0ELb1ELb0ELb1ELb1ELb1ELb1ELb0EEENS1_21CollectiveEpilogueFwdINS6_IJS8_SA_S9_EEENS6_IJNS7_ILi1EEESI_SI_EEESC_SE_Li256ELb1ELb1ELb0ELb0EEENS1_19SingleTileSchedulerILb1ELb0ELb1ELi128EEEEEEEEEvNT_6ParamsE)
        /*0164*/ 	.word	0x00000000


	//----- nvinfo : EIATTR_REGCOUNT
	.align		4
.L_70:
        /*0168*/ 	.byte	0x04, 0x2f
        /*016a*/ 	.short	(.L_72 - .L_71)
	.align		4
.L_71:
        /*016c*/ 	.word	index@(_ZN7cutlass13device_kernelIN5flash19enable_sm80_to_sm89INS1_16FlashAttnFwdSm80INS1_25CollectiveMainloopFwdSm80ILi8ELi1ELb0EN4cute5tupleIJNS5_1CILi128EEENS7_ILi64EEENS7_ILi192EEEEEELi192ENS_6half_tEfNS_4arch4Sm80ELb0ELb1ELb0ELb1ELb1ELb0ELb1ELb0EEENS1_21CollectiveEpilogueFwdINS6_IJS8_SA_S9_EEENS6_IJNS7_ILi1EEESI_SI_EEESC_SE_Li256ELb1ELb1ELb0ELb0EEENS1_19SingleTileSchedulerILb1ELb0ELb1ELi128EEEEEEEEEvNT_6ParamsE)
        /*0170*/ 	.word	0x000000ed


	//----- nvinfo : EIATTR_FRAME_SIZE
	.align		4
.L_72:
        /*0174*/ 	.byte	0x04, 0x11
        /*0176*/ 	.short	(.L_74 - .L_73)
	.align		4
.L_73:
        /*0178*/ 	.word	index@(_ZN7cutlass13device_kernelIN5flash19enable_sm80_to_sm89INS1_16FlashAttnFwdSm80INS1_25CollectiveMainloopFwdSm80ILi8ELi1ELb0EN4cute5tupleIJNS5_1CILi128EEENS7_ILi64EEENS7_ILi192EEEEEELi192ENS_6half_tEfNS_4arch4Sm80ELb0ELb1ELb0ELb1ELb1ELb0ELb1ELb0EEENS1_21CollectiveEpilogueFwdINS6_IJS8_SA_S9_EEENS6_IJNS7_ILi1EEESI_SI_EEESC_SE_Li256ELb1ELb1ELb0ELb0EEENS1_19SingleTileSchedulerILb1ELb0ELb1ELi128EEEEEEEEEvNT_6ParamsE)
        /*017c*/ 	.word	0x00000000


	//----- nvinfo : EIATTR_REGCOUNT
	.align		4
.L_74:
        /*0180*/ 	.byte	0x04, 0x2f
        /*0182*/ 	.short	(.L_76 - .L_75)
	.align		4
.L_75:
        /*0184*/ 	.word	index@(_ZN7cutlass13device_kernelIN5flash19enable_sm80_to_sm89INS1_16FlashAttnFwdSm80INS1_25CollectiveMainloopFwdSm80ILi8ELi1ELb0EN4cute5tupleIJNS5_1CILi128EEENS7_ILi64EEENS7_ILi192EEEEEELi192ENS_6half_tEfNS_4arch4Sm80ELb0ELb1ELb0ELb0ELb1ELb0ELb1ELb0EEENS1_21CollectiveEpilogueFwdINS6_IJS8_SA_S9_EEENS6_IJNS7_ILi1EEESI_SI_EEESC_SE_Li256ELb0ELb1ELb0ELb0EEENS1_19SingleTileSchedulerILb0ELb0ELb1ELi128EEEEEEEEEvNT_6ParamsE)
        /*0188*/ 	.word	0x000000ed


	//----- nvinfo : EIATTR_FRAME_SIZE
	.align		4
.L_76:
        /*018c*/ 	.byte	0x04, 0x11
        /*018e*/ 	.short	(.L_78 - .L_77)
	.align		4
.L_77:
        /*0190*/ 	.word	index@(_ZN7cutlass13device_kernelIN5flash19enable_sm80_to_sm89INS1_16FlashAttnFwdSm80INS1_25CollectiveMainloopFwdSm80ILi8ELi1ELb0EN4cute5tupleIJNS5_1CILi128EEENS7_ILi64EEENS7_ILi192EEEEEELi192ENS_6half_tEfNS_4arch4Sm80ELb0ELb1ELb0ELb0ELb1ELb0ELb1ELb0EEENS1_21CollectiveEpilogueFwdINS6_IJS8_SA_S9_EEENS6_IJNS7_ILi1EEESI_SI_EEESC_SE_Li256ELb0ELb1ELb0ELb0EEENS1_19SingleTileSchedulerILb0ELb0ELb1ELi128EEEEEEEEEvNT_6ParamsE)
        /*0194*/ 	.word	0x00000000


	//----- nvinfo : EIATTR_REGCOUNT
	.align		4
.L_78:
        /*0198*/ 	.byte	0x04, 0x2f
        /*019a*/ 	.short	(.L_80 - .L_79)
	.align		4
.L_79:
        /*019c*/ 	.word	index@(_ZN7cutlass13device_kernelIN5flash19enable_sm80_to_sm89INS1_16FlashAttnFwdSm80INS1_25CollectiveMainloopFwdSm80ILi8ELi1ELb0EN4cute5tupleIJNS5_1CILi128EEENS7_ILi64EEENS7_ILi192EEEEEELi192ENS_6half_tEfNS_4arch4Sm80ELb0ELb0ELb0ELb1ELb1ELb1ELb1ELb0EEENS1_21CollectiveEpilogueFwdINS6_IJS8_SA_S9_EEENS6_IJNS7_ILi1EEESI_SI_EEESC_SE_Li256ELb1ELb1ELb0ELb0EEENS1_19SingleTileSchedulerILb1ELb0ELb1ELi128EEEEEEEEEvNT_6ParamsE)
        /*01a0*/ 	.word	0x000000ea


	//----- nvinfo : EIATTR_FRAME_SIZE
	.align		4
.L_80:
        /*01a4*/ 	.byte	0x04, 0x11
        /*01a6*/ 	.short	(.L_82 - .L_81)
	.align		4
.L_81:
        /*01a8*/ 	.word	index@(_ZN7cutlass13device_kernelIN5flash19enable_sm80_to_sm89INS1_16FlashAttnFwdSm80INS1_25CollectiveMainloopFwdSm80ILi8ELi1ELb0EN4cute5tupleIJNS5_1CILi128EEENS7_ILi64EEENS7_ILi192EEEEEELi192ENS_6half_tEfNS_4arch4Sm80ELb0ELb0ELb0ELb1ELb1ELb1ELb1ELb0EEENS1_21CollectiveEpilogueFwdINS6_IJS8_SA_S9_EEENS6_IJNS7_ILi1EEESI_SI_EEESC_SE_Li256ELb1ELb1ELb0ELb0EEENS1_19SingleTileSchedulerILb1ELb0ELb1ELi128EEEEEEEEEvNT_6ParamsE)
        /*01ac*/ 	.word	0x00000000


	//----- nvinfo : EIATTR_REGCOUNT
	.align		4
.L_82:
        /*01b0*/ 	.byte	0x04, 0x2f
        /*01b2*/ 	.short	(.L_84 - .L_83)
	.align		4
.L_83:
        /*01b4*/ 	.word	index@(_ZN7cutlass13device_kernelIN5flash19enable_sm80_to_sm89INS1_16FlashAttnFwdSm80INS1_25CollectiveMainloopFwdSm80ILi8ELi1ELb0EN4cute5tupleIJNS5_1CILi128EEENS7_ILi64EEENS7_ILi192EEEEEELi192ENS_6half_tEfNS_4arch4Sm80ELb0ELb0ELb0ELb1ELb1ELb0ELb1ELb0EEENS1_21CollectiveEpilogueFwdINS6_IJS8_SA_S9_EEENS6_IJNS7_ILi1EEESI_SI_EEESC_SE_Li256ELb1ELb1ELb0ELb0EEENS1_19SingleTileSchedulerILb1ELb0ELb1ELi128EEEEEEEEEvNT_6ParamsE)
        /*01b8*/ 	.word	0x000000e6


	//----- nvinfo : EIATTR_FRAME_SIZE
	.align		4
.L_84:
        /*01bc*/ 	.byte	0x04, 0x11
        /*01be*/ 	.short	(.L_86 - .L_85)
	.align		4
.L_85:
        /*01c0*/ 	.word	index@(_ZN7cutlass13device_kernelIN5flash19enable_sm80_to_sm89INS1_16FlashAttnFwdSm80INS1_25CollectiveMainloopFwdSm80ILi8ELi1ELb0EN4cute5tupleIJNS5_1CILi128EEENS7_ILi64EEENS7_ILi192EEEEEELi192ENS_6half_tEfNS_4arch4Sm80ELb0ELb0ELb0ELb1ELb1ELb0ELb1ELb0EEENS1_21CollectiveEpilogueFwdINS6_IJS8_SA_S9_EEENS6_IJNS7_ILi1EEESI_SI_EEESC_SE_Li256ELb1ELb1ELb0ELb0EEENS1_19SingleTileSchedulerILb1ELb0ELb1ELi128EEEEEEEEEvNT_6ParamsE)
        /*01c4*/ 	.word	0x00000000


	//----- nvinfo : EIATTR_REGCOUNT
	.align		4
.L_86:
        /*01c8*/ 	.byte	0x04, 0x2f
        /*01ca*/ 	.short	(.L_88 - .L_87)
	.align		4
.L_87:
        /*01cc*/ 	.word	index@(_ZN7cutlass13device_kernelIN5flash19enable_sm80_to_sm89INS1_16FlashAttnFwdSm80INS1_25CollectiveMainloopFwdSm80ILi8ELi1ELb0EN4cute5tupleIJNS5_1CILi128EEENS7_ILi64EEENS7_ILi192EEEEEELi192ENS_6half_tEfNS_4arch4Sm80ELb0ELb0ELb0ELb0ELb1ELb0ELb1ELb0EEENS1_21CollectiveEpilogueFwdINS6_IJS8_SA_S9_EEENS6_IJNS7_ILi1EEESI_SI_EEESC_SE_Li256ELb0ELb1ELb0ELb0EEENS1_19SingleTileSchedulerILb0ELb0ELb1ELi128EEEEEEEEEvNT_6ParamsE)
        /*01d0*/ 	.word	0x000000ee


	//----- nvinfo : EIATTR_FRAME_SIZE
	.align		4
.L_88:
        /*01d4*/ 	.byte	0x04, 0x11
        /*01d6*/ 	.short	(.L_90 - .L_89)
	.align		4
.L_89:
        /*01d8*/ 	.word	index@(_ZN7cutlass13device_kernelIN5flash19enable_sm80_to_sm89INS1_16FlashAttnFwdSm80INS1_25CollectiveMainloopFwdSm80ILi8ELi1ELb0EN4cute5tupleIJNS5_1CILi128EEENS7_ILi64EEENS7_ILi192EEEEEELi192ENS_6half_tEfNS_4arch4Sm80ELb0ELb0ELb0ELb0ELb1ELb0ELb1ELb0EEENS1_21CollectiveEpilogueFwdINS6_IJS8_SA_S9_EEENS6_IJNS7_ILi1EEESI_SI_EEESC_SE_Li256ELb0ELb1ELb0ELb0EEENS1_19SingleTileSchedulerILb0ELb0ELb1ELi128EEEEEEEEEvNT_6ParamsE)
        /*01dc*/ 	.word	0x00000000


	//----- nvinfo : EIATTR_MIN_STACK_SIZE
	.align		4
.L_90:
        /*01e0*/ 	.byte	0x04, 0x12
        /*01e2*/ 	.short	(.L_92 - .L_91)
	.align		4
.L_91:
        /*01e4*/ 	.word	index@(_ZN7cutlass13device_kernelIN5flash19enable_sm80_to_sm89INS1_16FlashAttnFwdSm80INS1_25CollectiveMainloopFwdSm80ILi8ELi1ELb0EN4cute5tupleIJNS5_1CILi128EEENS7_ILi64EEENS7_ILi192EEEEEELi192ENS_6half_tEfNS_4arch4Sm80ELb0ELb0ELb0ELb0ELb1ELb0ELb1ELb0EEENS1_21CollectiveEpilogueFwdINS6_IJS8_SA_S9_EEENS6_IJNS7_ILi1EEESI_SI_EEESC_SE_Li256ELb0ELb1ELb0ELb0EEENS1_19SingleTileSchedulerILb0ELb0ELb1ELi128EEEEEEEEEvNT_6ParamsE)
        /*01e8*/ 	.word	0x00000000


	//----- nvinfo : EIATTR_MIN_STACK_SIZE
	.align		4
.L_92:
        /*01ec*/ 	.byte	0x04, 0x12
        /*01ee*/ 	.short	(.L_94 - .L_93)
	.align		4
.L_93:
        /*01f0*/ 	.word	index@(_ZN7cutlass13device_kernelIN5flash19enable_sm80_to_sm89INS1_16FlashAttnFwdSm80INS1_25CollectiveMainloopFwdSm80ILi8ELi1ELb0EN4cute5tupleIJNS5_1CILi128EEENS7_ILi64EEENS7_ILi192EEEEEELi192ENS_6half_tEfNS_4arch4Sm80ELb0ELb0ELb0ELb1ELb1ELb0ELb1ELb0EEENS1_21CollectiveEpilogueFwdINS6_IJS8_SA_S9_EEENS6_IJNS7_ILi1EEESI_SI_EEESC_SE_Li256ELb1ELb1ELb0ELb0EEENS1_19SingleTileSchedulerILb1ELb0ELb1ELi128EEEEEEEEEvNT_6ParamsE)
        /*01f4*/ 	.word	0x00000000


	//----- nvinfo : EIATTR_MIN_STACK_SIZE
	.align		4
.L_94:
        /*01f8*/ 	.byte	0x04, 0x12
        /*01fa*/ 	.short	(.L_96 - .L_95)
	.align		4
.L_95:
        /*01fc*/ 	.word	index@(_ZN7cutlass13device_kernelIN5flash19enable_sm80_to_sm89INS1_16FlashAttnFwdSm80INS1_25CollectiveMainloopFwdSm80ILi8ELi1ELb0EN4cute5tupleIJNS5_1CILi128EEENS7_ILi64EEENS7_ILi192EEEEEELi192ENS_6half_tEfNS_4arch4Sm80ELb0ELb0ELb0ELb1ELb1ELb1ELb1ELb0EEENS1_21CollectiveEpilogueFwdINS6_IJS8_SA_S9_EEENS6_IJNS7_ILi1EEESI_SI_EEESC_SE_Li256ELb1ELb1ELb0ELb0EEENS1_19SingleTileSchedulerILb1ELb0ELb1ELi128EEEEEEEEEvNT_6ParamsE)
        /*0200*/ 	.word	0x00000000


	//----- nvinfo : EIATTR_MIN_STACK_SIZE
	.align		4
.L_96:
        /*0204*/ 	.byte	0x04, 0x12
        /*0206*/ 	.short	(.L_98 - .L_97)
	.align		4
.L_97:
        /*0208*/ 	.word	index@(_ZN7cutlass13device_kernelIN5flash19enable_sm80_to_sm89INS1_16FlashAttnFwdSm80INS1_25CollectiveMainloopFwdSm80ILi8ELi1ELb0EN4cute5tupleIJNS5_1CILi128EEENS7_ILi64EEENS7_ILi192EEEEEELi192ENS_6half_tEfNS_4arch4Sm80ELb0ELb1ELb0ELb0ELb1ELb0ELb1ELb0EEENS1_21CollectiveEpilogueFwdINS6_IJS8_SA_S9_EEENS6_IJNS7_ILi1EEESI_SI_EEESC_SE_Li256ELb0ELb1ELb0ELb0EEENS1_19SingleTileSchedulerILb0ELb0ELb1ELi128EEEEEEEEEvNT_6ParamsE)
        /*020c*/ 	.word	0x00000000


	//----- nvinfo : EIATTR_MIN_STACK_SIZE
	.align		4
.L_98:
        /*0210*/ 	.byte	0x04, 0x12
        /*0212*/ 	.short	(.L_100 - .L_99)
	.align		4
.L_99:
        /*0214*/ 	.word	index@(_ZN7cutlass13device_kernelIN5flash19enable_sm80_to_sm89INS1_16FlashAttnFwdSm80INS1_25CollectiveMainloopFwdSm80ILi8ELi1ELb0EN4cute5tupleIJNS5_1CILi128EEENS7_ILi64EEENS7_ILi192EEEEEELi192ENS_6half_tEfNS_4arch4Sm80ELb0ELb1ELb0ELb1ELb1ELb0ELb1ELb0EEENS1_21CollectiveEpilogueFwdINS6_IJS8_SA_S9_EEENS6_IJNS7_ILi1EEESI_SI_EEESC_SE_Li256ELb1ELb1ELb0ELb0EEENS1_19SingleTileSchedulerILb1ELb0ELb1ELi128EEEEEEEEEvNT_6ParamsE)
        /*0218*/ 	.word	0x00000000


	//----- nvinfo : EIATTR_MIN_STACK_SIZE
	.align		4
.L_100:
        /*021c*/ 	.byte	0x04, 0x12
        /*021e*/ 	.short	(.L_102 - .L_101)
	.align		4
.L_101:
        /*0220*/ 	.word	index@(_ZN7cutlass13device_kernelIN5flash19enable_sm80_to_sm89INS1_16FlashAttnFwdSm80INS1_25CollectiveMainloopFwdSm80ILi8ELi1ELb0EN4cute5tupleIJNS5_1CILi128EEENS7_ILi64EEENS7_ILi192EEEEEELi192ENS_6half_tEfNS_4arch4Sm80ELb0ELb1ELb0ELb1ELb1ELb1ELb1ELb0EEENS1_21CollectiveEpilogueFwdINS6_IJS8_SA_S9_EEENS6_IJNS7_ILi1EEESI_SI_EEESC_SE_Li256ELb1ELb1ELb0ELb0EEENS1_19SingleTileSchedulerILb1ELb0ELb1ELi128EEEEEEEEEvNT_6ParamsE)
        /*0224*/ 	.word	0x00000000


	//----- nvinfo : EIATTR_MIN_STACK_SIZE
	.align		4
.L_102:
        /*0228*/ 	.byte	0x04, 0x12
        /*022a*/ 	.short	(.L_104 - .L_103)
	.align		4
.L_103:
        /*022c*/ 	.word	index@(_ZN7cutlass13device_kernelIN5flash19enable_sm80_to_sm89INS1_16FlashAttnFwdSm80INS1_25CollectiveMainloopFwdSm80ILi8ELi1ELb0EN4cute5tupleIJNS5_1CILi128EEENS7_ILi64EEENS7_ILi192EEEEEELi192ENS_6half_tEfNS_4arch4Sm80ELb1ELb0ELb0ELb0ELb1ELb0ELb1ELb0EEENS1_21CollectiveEpilogueFwdINS6_IJS8_SA_S9_EEENS6_IJNS7_ILi1EEESI_SI_EEESC_SE_Li256ELb0ELb1ELb0ELb0EEENS1_30DynamicPersistentTileSchedulerILi256ELi256ELb0ELb1ELb0EEEEEEEEEvNT_6ParamsE)
        /*0230*/ 	.word	0x00000000


	//----- nvinfo : EIATTR_MIN_STACK_SIZE
	.align		4
.L_104:
        /*0234*/ 	.byte	0x04, 0x12
        /*0236*/ 	.short	(.L_106 - .L_105)
	.align		4
.L_105:
        /*0238*/ 	.word	index@(_ZN7cutlass13device_kernelIN5flash19enable_sm80_to_sm89INS1_16FlashAttnFwdSm80INS1_25CollectiveMainloopFwdSm80ILi8ELi1ELb0EN4cute5tupleIJNS5_1CILi128EEENS7_ILi64EEENS7_ILi192EEEEEELi192ENS_6half_tEfNS_4arch4Sm80ELb1ELb0ELb0ELb1ELb1ELb0ELb1ELb0EEENS1_21CollectiveEpilogueFwdINS6_IJS8_SA_S9_EEENS6_IJNS7_ILi1EEESI_SI_EEESC_SE_Li256ELb1ELb1ELb0ELb0EEENS1_19SingleTileSchedulerILb1ELb0ELb1ELi128EEEEEEEEEvNT_6ParamsE)
        /*023c*/ 	.word	0x00000000


	//----- nvinfo : EIATTR_MIN_STACK_SIZE
	.align		4
.L_106:
        /*0240*/ 	.byte	0x04, 0x12
        /*0242*/ 	.short	(.L_108 - .L_107)
	.align		4
.L_107:
        /*0244*/ 	.word	index@(_ZN7cutlass13device_kernelIN5flash19enable_sm80_to_sm89INS1_16FlashAttnFwdSm80INS1_25CollectiveMainloopFwdSm80ILi8ELi1ELb0EN4cute5tupleIJNS5_1CILi128EEENS7_ILi64EEENS7_ILi192EEEEEELi192ENS_6half_tEfNS_4arch4Sm80ELb1ELb0ELb0ELb1ELb1ELb1ELb1ELb0EEENS1_21CollectiveEpilogueFwdINS6_IJS8_SA_S9_EEENS6_IJNS7_ILi1EEESI_SI_EEESC_SE_Li256ELb1ELb1ELb0ELb0EEENS1_19SingleTileSchedulerILb1ELb0ELb1ELi128EEEEEEEEEvNT_6ParamsE)
        /*0248*/ 	.word	0x00000000


	//----- nvinfo : EIATTR_MIN_STACK_SIZE
	.align		4
.L_108:
        /*024c*/ 	.byte	0x04, 0x12
        /*024e*/ 	.short	(.L_110 - .L_109)
	.align		4
.L_109:
        /*0250*/ 	.word	index@(_ZN7cutlass13device_kernelIN5flash19enable_sm80_to_sm89INS1_16FlashAttnFwdSm80INS1_25CollectiveMainloopFwdSm80ILi8ELi2ELb0EN4cute5tupleIJNS5_1CILi128EEENS7_ILi64EEENS7_ILi192EEEEEELi192ENS_6half_tEfNS_4arch4Sm80ELb0ELb0ELb0ELb0ELb1ELb0ELb1ELb0EEENS1_21CollectiveEpilogueFwdINS6_IJS8_SA_S9_EEENS6_IJNS7_ILi1EEESI_SI_EEESC_SE_Li256ELb0ELb1ELb0ELb0EEENS1_19SingleTileSchedulerILb0ELb0ELb1ELi128EEEEEEEEEvNT_6ParamsE)
        /*0254*/ 	.word	0x00000000


	//----- nvinfo : EIATTR_MIN_STACK_SIZE
	.align		4
.L_110:
        /*0258*/ 	.byte	0x04, 0x12
        /*025a*/ 	.short	(.L_112 - .L_111)
	.align		4
.L_111:
        /*025c*/ 	.word	index@(_ZN7cutlass13device_kernelIN5flash19enable_sm80_to_sm89INS1_16FlashAttnFwdSm80INS1_25CollectiveMainloopFwdSm80ILi8ELi2ELb0EN4cute5tupleIJNS5_1CILi128EEENS7_ILi64EEENS7_ILi192EEEEEELi192ENS_6half_tEfNS_4arch4Sm80ELb0ELb0ELb0ELb1ELb1ELb0ELb1ELb0EEENS1_21CollectiveEpilogueFwdINS6_IJS8_SA_S9_EEENS6_IJNS7_ILi1EEESI_SI_EEESC_SE_Li256ELb1ELb1ELb0ELb0EEENS1_19SingleTileSchedulerILb1ELb0ELb1ELi128EEEEEEEEEvNT_6ParamsE)
        /*0260*/ 	.word	0x00000000


	//----- nvinfo : EIATTR_MIN_STACK_SIZE
	.align		4
.L_112:
        /*0264*/ 	.byte	0x04, 0x12
        /*0266*/ 	.short	(.L_114 - .L_113)
	.align		4
.L_113:
        /*0268*/ 	.word	index@(_ZN7cutlass13device_kernelIN5flash19enable_sm80_to_sm89INS1_16FlashAttnFwdSm80INS1_25CollectiveMainloopFwdSm80ILi8ELi2ELb0EN4cute5tupleIJNS5_1CILi128EEENS7_ILi64EEENS7_ILi192EEEEEELi192ENS_6half_tEfNS_4arch4Sm80ELb0ELb0ELb0ELb1ELb1ELb1ELb1ELb0EEENS1_21CollectiveEpilogueFwdINS6_IJS8_SA_S9_EEENS6_IJNS7_ILi1EEESI_SI_EEESC_SE_Li256ELb1ELb1ELb0ELb0EEENS1_19SingleTileSchedulerILb1ELb0ELb1ELi128EEEEEEEEEvNT_6ParamsE)
        /*026c*/ 	.word	0x00000000


	//----- nvinfo : EIATTR_MIN_STACK_SIZE
	.align		4
.L_114:
        /*0270*/ 	.byte	0x04, 0x12
        /*0272*/ 	.short	(.L_116 - .L_115)
	.align		4
.L_115:
        /*0274*/ 	.word	index@(_ZN7cutlass13device_kernelIN5flash19enable_sm80_to_sm89INS1_16FlashAttnFwdSm80INS1_25CollectiveMainloopFwdSm80ILi8ELi2ELb0EN4cute5tupleIJNS5_1CILi128EEENS7_ILi64EEENS7_ILi192EEEEEELi192ENS_6half_tEfNS_4arch4Sm80ELb0ELb1ELb0ELb0ELb1ELb0ELb1ELb0EEENS1_21CollectiveEpilogueFwdINS6_IJS8_SA_S9_EEENS6_IJNS7_ILi1EEESI_SI_EEESC_SE_Li256ELb0ELb1ELb0ELb0EEENS1_19SingleTileSchedulerILb0ELb0ELb1ELi128EEEEEEEEEvNT_6ParamsE)
        /*0278*/ 	.word	0x00000000


	//----- nvinfo : EIATTR_MIN_STACK_SIZE
	.align		4
.L_116:
        /*027c*/ 	.byte	0x04, 0x12
        /*027e*/ 	.short	(.L_118 - .L_117)
	.align		4
.L_117:
        /*0280*/ 	.word	index@(_ZN7cutlass13device_kernelIN5flash19enable_sm80_to_sm89INS1_16FlashAttnFwdSm80INS1_25CollectiveMainloopFwdSm80ILi8ELi2ELb0EN4cute5tupleIJNS5_1CILi128EEENS7_ILi64EEENS7_ILi192EEEEEELi192ENS_6half_tEfNS_4arch4Sm80ELb0ELb1ELb0ELb1ELb1ELb0ELb1ELb0EEENS1_21CollectiveEpilogueFwdINS6_IJS8_SA_S9_EEENS6_IJNS7_ILi1EEESI_SI_EEESC_SE_Li256ELb1ELb1ELb0ELb0EEENS1_19SingleTileSchedulerILb1ELb0ELb1ELi128EEEEEEEEEvNT_6ParamsE)
        /*0284*/ 	.word	0x00000000


	//----- nvinfo : EIATTR_MIN_STACK_SIZE
	.align		4
.L_118:
        /*0288*/ 	.byte	0x04, 0x12
        /*028a*/ 	.short	(.L_120 - .L_119)
	.align		4
.L_119:
        /*028c*/ 	.word	index@(_ZN7cutlass13device_kernelIN5flash19enable_sm80_to_sm89INS1_16FlashAttnFwdSm80INS1_25CollectiveMainloopFwdSm80ILi8ELi2ELb0EN4cute5tupleIJNS5_1CILi128EEENS7_ILi64EEENS7_ILi192EEEEEELi192ENS_6half_tEfNS_4arch4Sm80ELb0ELb1ELb0ELb1ELb1ELb1ELb1ELb0EEENS1_21CollectiveEpilogueFwdINS6_IJS8_SA_S9_EEENS6_IJNS7_ILi1EEESI_SI_EEESC_SE_Li256ELb1ELb1ELb0ELb0EEENS1_19SingleTileSchedulerILb1ELb0ELb1ELi128EEEEEEEEEvNT_6ParamsE)
        /*0290*/ 	.word	0x00000000


	//----- nvinfo : EIATTR_MIN_STACK_SIZE
	.align		4
.L_120:
        /*0294*/ 	.byte	0x04, 0x12
        /*0296*/ 	.short	(.L_122 - .L_121)
	.align		4
.L_121:
        /*0298*/ 	.word	index@(_ZN7cutlass13device_kernelIN5flash19enable_sm80_to_sm89INS1_16FlashAttnFwdSm80INS1_25CollectiveMainloopFwdSm80ILi8ELi2ELb0EN4cute5tupleIJNS5_1CILi128EEENS7_ILi64EEENS7_ILi192EEEEEELi192ENS_6half_tEfNS_4arch4Sm80ELb1ELb0ELb0ELb0ELb1ELb0ELb1ELb0EEENS1_21CollectiveEpilogueFwdINS6_IJS8_SA_S9_EEENS6_IJNS7_ILi1EEESI_SI_EEESC_SE_Li256ELb0ELb1ELb0ELb0EEENS1_30DynamicPersistentTileSchedulerILi256ELi256ELb0ELb1ELb0EEEEEEEEEvNT_6ParamsE)
        /*029c*/ 	.word	0x00000038


	//----- nvinfo : EIATTR_MIN_STACK_SIZE
	.align		4
.L_122:
        /*02a0*/ 	.byte	0x04, 0x12
        /*02a2*/ 	.short	(.L_124 - .L_123)
	.align		4
.L_123:
        /*02a4*/ 	.word	index@(_ZN7cutlass13device_kernelIN5flash19enable_sm80_to_sm89INS1_16FlashAttnFwdSm80INS1_25CollectiveMainloopFwdSm80ILi8ELi2ELb0EN4cute5tupleIJNS5_1CILi128EEENS7_ILi64EEENS7_ILi192EEEEEELi192ENS_6half_tEfNS_4arch4Sm80ELb1ELb0ELb0ELb1ELb1ELb0ELb1ELb0EEENS1_21CollectiveEpilogueFwdINS6_IJS8_SA_S9_EEENS6_IJNS7_ILi1EEESI_SI_EEESC_SE_Li256ELb1ELb1ELb0ELb0EEENS1_19SingleTileSchedulerILb1ELb0ELb1ELi128EEEEEEEEEvNT_6ParamsE)
        /*02a8*/ 	.word	0x00000000


	//----- nvinfo : EIATTR_MIN_STACK_SIZE
	.align		4
.L_124:
        /*02ac*/ 	.byte	0x04, 0x12
        /*02ae*/ 	.short	(.L_126 - .L_125)
	.align		4
.L_125:
        /*02b0*/ 	.word	index@(_ZN7cutlass13device_kernelIN5flash19enable_sm80_to_sm89INS1_16FlashAttnFwdSm80INS1_25CollectiveMainloopFwdSm80ILi8ELi2ELb0EN4cute5tupleIJNS5_1CILi128EEENS7_ILi64EEENS7_ILi192EEEEEELi192ENS_6half_tEfNS_4arch4Sm80ELb1ELb0ELb0ELb1ELb1ELb1ELb1ELb0EEENS1_21CollectiveEpilogueFwdINS6_IJS8_SA_S9_EEENS6_IJNS7_ILi1EEESI_SI_EEESC_SE_Li256ELb1ELb1ELb0ELb0EEENS1_19SingleTileSchedulerILb1ELb0ELb1ELi128EEEEEEEEEvNT_6ParamsE)
        /*02b4*/ 	.word	0x00000000
.L_126:


//--------------------- .nv.info._ZN7cutlass13device_kernelIN5flash19enable_sm80_to_sm89INS1_16FlashAttnFwdSm80INS1_25CollectiveMainloopFwdSm80ILi8ELi1ELb0EN4cute5tupleIJNS5_1CILi128EEENS7_ILi64EEENS7_ILi192EEEEEELi192ENS_6half_tEfNS_4arch4Sm80ELb0ELb0ELb0ELb0ELb1ELb0ELb1ELb0EEENS1_21CollectiveEpilogueFwdINS6_IJS8_SA_S9_EEENS6_IJNS7_ILi1EEESI_SI_EEESC_SE_Li256ELb0ELb1ELb0ELb0EEENS1_19SingleTileSchedulerILb0ELb0ELb1ELi128EEEEEEEEEvNT_6ParamsE --------------------------
	.section	.nv.info._ZN7cutlass13device_kernelIN5flash19enable_sm80_to_sm89INS1_16FlashAttnFwdSm80INS1_25CollectiveMainloopFwdSm80ILi8ELi1ELb0EN4cute5tupleIJNS5_1CILi128EEENS7_ILi64EEENS7_ILi192EEEEEELi192ENS_6half_tEfNS_4arch4Sm80ELb0ELb0ELb0ELb0ELb1ELb0ELb1ELb0EEENS1_21CollectiveEpilogueFwdINS6_IJS8_SA_S9_EEENS6_IJNS7_ILi1EEESI_SI_EEESC_SE_Li256ELb0ELb1ELb0ELb0EEENS1_19SingleTileSchedulerILb0ELb0ELb1ELi128EEEEEEEEEvNT_6ParamsE,"",@"SHT_CUDA_INFO"
	.sectionflags	@""
	.align	4


	//----- nvinfo : EIATTR_CUDA_API_VERSION
	.align		4
        /*0000*/ 	.byte	0x04, 0x37
        /*0002*/ 	.short	(.L_128 - .L_127)
.L_127:
        /*0004*/ 	.word	0x00000082


	//----- nvinfo : EIATTR_SW2861232_WAR
	.align		4
.L_128:
        /*0008*/ 	.byte	0x01, 0x35
	.zero		2


	//----- nvinfo : EIATTR_PARAM_CBANK
	.align		4
        /*000c*/ 	.byte	0x04, 0x0a
        /*000e*/ 	.short	(.L_130 - .L_129)
	.align		4
.L_129:
        /*0010*/ 	.word	index@(.nv.constant0._ZN7cutlass13device_kernelIN5flash19enable_sm80_to_sm89INS1_16FlashAttnFwdSm80INS1_25CollectiveMainloopFwdSm80ILi8ELi1ELb0EN4cute5tupleIJNS5_1CILi128EEENS7_ILi64EEENS7_ILi192EEEEEELi192ENS_6half_tEfNS_4arch4Sm80ELb0ELb0ELb0ELb0ELb1ELb0ELb1ELb0EEENS1_21CollectiveEpilogueFwdINS6_IJS8_SA_S9_EEENS6_IJNS7_ILi1EEESI_SI_EEESC_SE_Li256ELb0ELb1ELb0ELb0EEENS1_19SingleTileSchedulerILb0ELb0ELb1ELi128EEEEEEEEEvNT_6ParamsE)
        /*0014*/ 	.short	0x0160
        /*0016*/ 	.short	0x0418


	//----- nvinfo : EIATTR_CBANK_PARAM_SIZE
	.align		4
.L_130:
        /*0018*/ 	.byte	0x03, 0x19
        /*001a*/ 	.short	0x0418


	//----- nvinfo : EIATTR_KPARAM_INFO
	.align		4
        /*001c*/ 	.byte	0x04, 0x17
        /*001e*/ 	.short	(.L_132 - .L_131)
.L_131:
        /*0020*/ 	.word	0x00000000
        /*0024*/ 	.short	0x0000
        /*0026*/ 	.short	0x0000
        /*0028*/ 	.byte	0x00, 0xf0, 0x61, 0x10


	//----- nvinfo : EIATTR_MAXREG_COUNT
	.align		4
.L_132:
        /*002c*/ 	.byte	0x03, 0x1b
        /*002e*/ 	.short	0x00ff


	//----- nvinfo : EIATTR_NUM_BARRIERS
	.align		4
        /*0030*/ 	.byte	0x02, 0x4c
        /*0032*/ 	.byte	0x02
	.zero		1


	//----- nvinfo : EIATTR_MERCURY_ISA_VERSION
	.align		4
        /*0034*/ 	.byte	0x03, 0x5f
        /*0036*/ 	.short	0x0000


	//----- nvinfo : EIATTR_COOP_GROUP_MASK_REGIDS
	.align		4
        /*0038*/ 	.byte	0x04, 0x29
        /*003a*/ 	.short	(.L_134 - .L_133)


	//   ....[0]....
.L_133:
        /*003c*/ 	.word	0xffffffff


	//   ....[1]....
        /*0040*/ 	.word	0xffffffff


	//   ....[2]....
        /*0044*/ 	.word	0xffffffff


	//   ....[3]....
        /*0048*/ 	.word	0xffffffff


	//   ....[4]....
        /*004c*/ 	.word	0xffffffff


	//   ....[5]....
        /*0050*/ 	.word	0xffffffff


	//   ....[6]....
        /*0054*/ 	.word	0xffffffff


	//   ....[7]....
        /*0058*/ 	.word	0xffffffff


	//   ....[8]....
        /*005c*/ 	.word	0xffffffff


	//   ....[9]....
        /*0060*/ 	.word	0xffffffff


	//   ....[10]....
        /*0064*/ 	.word	0xffffffff


	//   ....[11]....
        /*0068*/ 	.word	0xffffffff


	//   ....[12]....
        /*006c*/ 	.word	0xffffffff


	//   ....[13]....
        /*0070*/ 	.word	0xffffffff


	//   ....[14]....
        /*0074*/ 	.word	0xffffffff


	//   ....[15]....
        /*0078*/ 	.word	0xffffffff


	//   ....[16]....
        /*007c*/ 	.word	0xffffffff


	//   ....[17]....
        /*0080*/ 	.word	0xffffffff


	//   ....[18]....
        /*0084*/ 	.word	0xffffffff


	//   ....[19]....
        /*0088*/ 	.word	0xffffffff


	//   ....[20]....
        /*008c*/ 	.word	0xffffffff


	//   ....[21]....
        /*0090*/ 	.word	0xffffffff


	//   ....[22]....
        /*0094*/ 	.word	0xffffffff


	//   ....[23]....
        /*0098*/ 	.word	0xffffffff


	//   ....[24]....
        /*009c*/ 	.word	0xffffffff


	//   ....[25]....
        /*00a0*/ 	.word	0xffffffff


	//   ....[26]....
        /*00a4*/ 	.word	0xffffffff


	//   ....[27]....
        /*00a8*/ 	.word	0xffffffff


	//   ....[28]....
        /*00ac*/ 	.word	0xffffffff


	//   ....[29]....
        /*00b0*/ 	.word	0xffffffff


	//   ....[30]....
        /*00b4*/ 	.word	0xffffffff


	//   ....[31]....
        /*00b8*/ 	.word	0xffffffff


	//   ....[32]....
        /*00bc*/ 	.word	0xffffffff


	//   ....[33]....
        /*00c0*/ 	.word	0xffffffff


	//   ....[34]....
        /*00c4*/ 	.word	0xffffffff


	//   ....[35]....
        /*00c8*/ 	.word	0xffffffff


	//   ....[36]....
        /*00cc*/ 	.word	0xffffffff


	//   ....[37]....
        /*00d0*/ 	.word	0xffffffff


	//   ....[38]....
        /*00d4*/ 	.word	0xffffffff


	//   ....[39]....
        /*00d8*/ 	.word	0xffffffff


	//   ....[40]....
        /*00dc*/ 	.word	0xffffffff


	//   ....[41]....
        /*00e0*/ 	.word	0xffffffff


	//   ....[42]....
        /*00e4*/ 	.word	0xffffffff


	//   ....[43]....
        /*00e8*/ 	.word	0xffffffff


	//   ....[44]....
        /*00ec*/ 	.word	0xffffffff


	//   ....[45]....
        /*00f0*/ 	.word	0xffffffff


	//   ....[46]....
        /*00f4*/ 	.word	0xffffffff


	//   ....[47]....
        /*00f8*/ 	.word	0xffffffff


	//   ....[48]....
        /*00fc*/ 	.word	0xffffffff


	//   ....[49]....
        /*0100*/ 	.word	0xffffffff


	//   ....[50]....
        /*0104*/ 	.word	0xffffffff


	//   ....[51]....
        /*0108*/ 	.word	0xffffffff


	//----- nvinfo : EIATTR_COOP_GROUP_INSTR_OFFSETS
	.align		4
.L_134:
        /*010c*/ 	.byte	0x04, 0x28
        /*010e*/ 	.short	(.L_136 - .L_135)


	//   ....[0]....
.L_135:
        /*0110*/ 	.word	0x00000610


	//   ....[1]....
        /*0114*/ 	.word	0x00000650


	//   ....[2]....
        /*0118*/ 	.word	0x00000680


	//   ....[3]....
        /*011c*/ 	.word	0x000006b0


	//   ....[4]....
        /*0120*/ 	.word	0x000006e0


	//   ....[5]....
        /*0124*/ 	.word	0x00000910


	//   ....[6]....
        /*0128*/ 	.word	0x00000a90


	//   ....[7]....
        /*012c*/ 	.word	0x00000aa0


	//   ....[8]....
        /*0130*/ 	.word	0x00000f40


	//   ....[9]....
        /*0134*/ 	.word	0x00000f70


	//   ....[10]....
        /*0138*/ 	.word	0x00000fb0


	//   ....[11]....
        /*013c*/ 	.word	0x00000fe0


	//   ....[12]....
        /*0140*/ 	.word	0x00001580


	//   ....[13]....
        /*0144*/ 	.word	0x000015b0


	//   ....[14]....
        /*0148*/ 	.word	0x000015e0


	//   ....[15]....
        /*014c*/ 	.word	0x00001600


	//   ....[16]....
        /*0150*/ 	.word	0x00002480


	//   ....[17]....
        /*0154*/ 	.word	0x000024b0


	//   ....[18]....
        /*0158*/ 	.word	0x000024e0


	//   ....[19]....
        /*015c*/ 	.word	0x00002500


	//   ....[20]....
        /*0160*/ 	.word	0x00002cb0


	//   ....[21]....
        /*0164*/ 	.word	0x00002ce0


	//   ....[22]....
        /*0168*/ 	.word	0x00002d10


	//   ....[23]....
        /*016c*/ 	.word	0x00002d30


	//   ....[24]....
        /*0170*/ 	.word	0x000040b0


	//   ....[25]....
        /*0174*/ 	.word	0x000040c0


	//   ....[26]....
        /*0178*/ 	.word	0x00004140


	//   ....[27]....
        /*017c*/ 	.word	0x00004170


	//   ....[28]....
        /*0180*/ 	.word	0x000043b0


	//   ....[29]....
        /*0184*/ 	.word	0x000043c0


	//   ....[30]....
        /*0188*/ 	.word	0x000043d0


	//   ....[31]....
        /*018c*/ 	.word	0x000043f0


	//   ....[32]....
        /*0190*/ 	.word	0x00005180


	//   ....[33]....
        /*0194*/ 	.word	0x000051a0


	//   ....[34]....
        /*0198*/ 	.word	0x000051d0


	//   ....[35]....
        /*019c*/ 	.word	0x000051e0


	//   ....[36]....
        /*01a0*/ 	.word	0x00006860


	//   ....[37]....
        /*01a4*/ 	.word	0x000068a0


	//   ....[38]....
        /*01a8*/ 	.word	0x00006980


	//   ....[39]....
        /*01ac*/ 	.word	0x000069b0


	//   ....[40]....
        /*01b0*/ 	.word	0x00007d30


	//   ....[41]....
        /*01b4*/ 	.word	0x00007d40


	//   ....[42]....
        /*01b8*/ 	.word	0x00007d60


	//   ....[43]....
        /*01bc*/ 	.word	0x00007d70


	//   ....[44]....
        /*01c0*/ 	.word	0x00007d80


	//   ....[45]....
        /*01c4*/ 	.word	0x00007e60


	//   ....[46]....
        /*01c8*/ 	.word	0x00007fc0


	//   ....[47]....
        /*01cc*/ 	.word	0x00007ff0


	//   ....[48]....
        /*01d0*/ 	.word	0x00008120


	//   ....[49]....
        /*01d4*/ 	.word	0x00008150


	//   ....[50]....
        /*01d8*/ 	.word	0x00008280


	//   ....[51]....
        /*01dc*/ 	.word	0x000082a0


	//----- nvinfo : EIATTR_EXIT_INSTR_OFFSETS
	.align		4
.L_136:
        /*01e0*/ 	.byte	0x04, 0x1c
        /*01e2*/ 	.short	(.L_138 - .L_137)


	//   ....[0]....
.L_137:
        /*01e4*/ 	.word	0x00000030


	//   ....[1]....
        /*01e8*/ 	.word	0x000082b0


	//   ....[2]....
        /*01ec*/ 	.word	0x00008360


	//   ....[3]....
        /*01f0*/ 	.word	0x000083c0


	//----- nvinfo : EIATTR_CTAIDZ_USED
	.align		4
.L_138:
        /*01f4*/ 	.byte	0x01, 0x04
	.zero		2


	//----- nvinfo : EIATTR_MAX_THREADS
	.align		4
        /*01f8*/ 	.byte	0x04, 0x05
        /*01fa*/ 	.short	(.L_140 - .L_139)
.L_139:
        /*01fc*/ 	.word	0x00000100
        /*0200*/ 	.word	0x00000001
        /*0204*/ 	.word	0x00000001


	//----- nvinfo : EIATTR_CRS_STACK_SIZE
	.align		4
.L_140:
        /*0208*/ 	.byte	0x04, 0x1e
        /*020a*/ 	.short	(.L_142 - .L_141)
.L_141:
        /*020c*/ 	.word	0x00000000
.L_142:


//--------------------- .nv.info._ZN7cutlass13device_kernelIN5flash19enable_sm80_to_sm89INS1_16FlashAttnFwdSm80INS1_25CollectiveMainloopFwdSm80ILi8ELi1ELb0EN4cute5tupleIJNS5_1CILi128EEENS7_ILi64EEENS7_ILi192EEEEEELi192ENS_6half_tEfNS_4arch4Sm80ELb0ELb0ELb0ELb1ELb1ELb0ELb1ELb0EEENS1_21CollectiveEpilogueFwdINS6_IJS8_SA_S9_EEENS6_IJNS7_ILi1EEESI_SI_EEESC_SE_Li256ELb1ELb1ELb0ELb0EEENS1_19SingleTileSchedulerILb1ELb0ELb1ELi128EEEEEEEEEvNT_6ParamsE --------------------------
	.section	.nv.info._ZN7cutlass13device_kernelIN5flash19enable_sm80_to_sm89INS1_16FlashAttnFwdSm80INS1_25CollectiveMainloopFwdSm80ILi8ELi1ELb0EN4cute5tupleIJNS5_1CILi128EEENS7_ILi64EEENS7_ILi192EEEEEELi192ENS_6half_tEfNS_4arch4Sm80ELb0ELb0ELb0ELb1ELb1ELb0ELb1ELb0EEENS1_21CollectiveEpilogueFwdINS6_IJS8_SA_S9_EEENS6_IJNS7_ILi1EEESI_SI_EEESC_SE_Li256ELb1ELb1ELb0ELb0EEENS1_19SingleTileSchedulerILb1ELb0ELb1ELi128EEEEEEEEEvNT_6ParamsE,"",@"SHT_CUDA_INFO"
	.sectionflags	@""
	.align	4


	//----- nvinfo : EIATTR_CUDA_API_VERSION
	.align		4
        /*0000*/ 	.byte	0x04, 0x37
        /*0002*/ 	.short	(.L_144 - .L_143)
.L_143:
        /*0004*/ 	.word	0x00000082


	//----- nvinfo : EIATTR_SW2861232_WAR
	.align		4
.L_144:
        /*0008*/ 	.byte	0x01, 0x35
	.zero		2


	//----- nvinfo : EIATTR_PARAM_CBANK
	.align		4
        /*000c*/ 	.byte	0x04, 0x0a
        /*000e*/ 	.short	(.L_146 - .L_145)
	.align		4
.L_145:
        /*0010*/ 	.word	index@(.nv.constant0._ZN7cutlass13device_kernelIN5flash19enable_sm80_to_sm89INS1_16FlashAttnFwdSm80INS1_25CollectiveMainloopFwdSm80ILi8ELi1ELb0EN4cute5tupleIJNS5_1CILi128EEENS7_ILi64EEENS7_ILi192EEEEEELi192ENS_6half_tEfNS_4arch4Sm80ELb0ELb0ELb0ELb1ELb1ELb0ELb1ELb0EEENS1_21CollectiveEpilogueFwdINS6_IJS8_SA_S9_EEENS6_IJNS7_ILi1EEESI_SI_EEESC_SE_Li256ELb1ELb1ELb0ELb0EEENS1_19SingleTileSchedulerILb1ELb0ELb1ELi128EEEEEEEEEvNT_6ParamsE)
        /*0014*/ 	.short	0x0160
        /*0016*/ 	.short	0x0418


	//----- nvinfo : EIATTR_CBANK_PARAM_SIZE
	.align		4
.L_146:
        /*0018*/ 	.byte	0x03, 0x19
        /*001a*/ 	.short	0x0418


	//----- nvinfo : EIATTR_KPARAM_INFO
	.align		4
        /*001c*/ 	.byte	0x04, 0x17
        /*001e*/ 	.short	(.L_148 - .L_147)
.L_147:
        /*0020*/ 	.word	0x00000000
        /*0024*/ 	.short	0x0000
        /*0026*/ 	.short	0x0000
        /*0028*/ 	.byte	0x00, 0xf0, 0x61, 0x10


	//----- nvinfo : EIATTR_MAXREG_COUNT
	.align		4
.L_148:
        /*002c*/ 	.byte	0x03, 0x1b
        /*002e*/ 	.short	0x00ff


	//----- nvinfo : EIATTR_NUM_BARRIERS
	.align		4
        /*0030*/ 	.byte	0x02, 0x4c
        /*0032*/ 	.byte	0x02
	.zero		1


	//----- nvinfo : EIATTR_MERCURY_ISA_VERSION
	.align		4
        /*0034*/ 	.byte	0x03, 0x5f
        /*0036*/ 	.short	0x0000


	//----- nvinfo : EIATTR_COOP_GROUP_MASK_REGIDS
	.align		4
        /*0038*/ 	.byte	0x04, 0x29
        /*003a*/ 	.short	(.L_150 - .L_149)


	//   ....[0]....
.L_149:
        /*003c*/ 	.word	0xffffffff


	//   ....[1]....
        /*0040*/ 	.word	0xffffffff


	//   ....[2]....
        /*0044*/ 	.word	0xffffffff


	//   ....[3]....
        /*0048*/ 	.word	0xffffffff


	//   ....[4]....
        /*004c*/ 	.word	0xffffffff


	//   ....[5]....
        /*0050*/ 	.word	0xffffffff


	//   ....[6]....
        /*0054*/ 	.word	0xffffffff


	//   ....[7]....
        /*0058*/ 	.word	0xffffffff


	//   ....[8]....
        /*005c*/ 	.word	0xffffffff


	//   ....[9]....
        /*0060*/ 	.word	0xffffffff


	//   ....[10]....
        /*0064*/ 	.word	0xffffffff


	//   ....[11]....
        /*0068*/ 	.word	0xffffffff


	//   ....[12]....
        /*006c*/ 	.word	0xffffffff


	//   ....[13]....
        /*0070*/ 	.word	0xffffffff


	//   ....[14]....
        /*0074*/ 	.word	0xffffffff


	//   ....[15]....
        /*0078*/ 	.word	0xffffffff


	//   ....[16]....
        /*007c*/ 	.word	0xffffffff


	//   ....[17]....
        /*0080*/ 	.word	0xffffffff


	//   ....[18]....
        /*0084*/ 	.word	0xffffffff


	//   ....[19]....
        /*0088*/ 	.word	0xffffffff


	//   ....[20]....
        /*008c*/ 	.word	0xffffffff


	//   ....[21]....
        /*0090*/ 	.word	0xffffffff


	//   ....[22]....
        /*0094*/ 	.word	0xffffffff


	//   ....[23]....
        /*0098*/ 	.word	0xffffffff


	//   ....[24]....
        /*009c*/ 	.word	0xffffffff


	//   ....[25]....
        /*00a0*/ 	.word	0xffffffff


	//   ....[26]....
        /*00a4*/ 	.word	0xffffffff


	//   ....[27]....
        /*00a8*/ 	.word	0xffffffff


	//   ....[28]....
        /*00ac*/ 	.word	0xffffffff


	//   ....[29]....
        /*00b0*/ 	.word	0xffffffff


	//   ....[30]....
        /*00b4*/ 	.word	0xffffffff


	//   ....[31]....
        /*00b8*/ 	.word	0xffffffff


	//   ....[32]....
        /*00bc*/ 	.word	0xffffffff


	//   ....[33]....
        /*00c0*/ 	.word	0xffffffff


	//   ....[34]....
        /*00c4*/ 	.word	0xffffffff


	//   ....[35]....
        /*00c8*/ 	.word	0xffffffff


	//   ....[36]....
        /*00cc*/ 	.word	0xffffffff


	//   ....[37]....
        /*00d0*/ 	.word	0xffffffff


	//   ....[38]....
        /*00d4*/ 	.word	0xffffffff


	//   ....[39]....
        /*00d8*/ 	.word	0xffffffff


	//   ....[40]....
        /*00dc*/ 	.word	0xffffffff


	//   ....[41]....
        /*00e0*/ 	.word	0xffffffff


	//   ....[42]....
        /*00e4*/ 	.word	0xffffffff


	//   ....[43]....
        /*00e8*/ 	.word	0xffffffff


	//   ....[44]....
        /*00ec*/ 	.word	0xffffffff


	//   ....[45]....
        /*00f0*/ 	.word	0xffffffff


	//   ....[46]....
        /*00f4*/ 	.word	0xffffffff


	//   ....[47]....
        /*00f8*/ 	.word	0xffffffff


	//   ....[48]....
        /*00fc*/ 	.word	0xffffffff


	//   ....[49]....
        /*0100*/ 	.word	0xffffffff


	//   ....[50]....
        /*0104*/ 	.word	0xffffffff


	//   ....[51]....
        /*0108*/ 	.word	0xffffffff


	//   ....[52]....
        /*010c*/ 	.word	0xffffffff


	//   ....[53]....
        /*0110*/ 	.word	0xffffffff


	//   ....[54]....
        /*0114*/ 	.word	0xffffffff


	//   ....[55]....
        /*0118*/ 	.word	0xffffffff


	//   ....[56]....
        /*011c*/ 	.word	0xffffffff


	//   ....[57]....
        /*0120*/ 	.word	0xffffffff


	//   ....[58]....
        /*0124*/ 	.word	0xffffffff


	//   ....[59]....
        /*0128*/ 	.word	0xffffffff


	//   ....[60]....
        /*012c*/ 	.word	0xffffffff


	//----- nvinfo : EIATTR_COOP_GROUP_INSTR_OFFSETS
	.align		4
.L_150:
        /*0130*/ 	.byte	0x04, 0x28
        /*0132*/ 	.short	(.L_152 - .L_151)


	//   ....[0]....
.L_151:
        /*0134*/ 	.word	0x00000090


	//   ....[1]....
        /*0138*/ 	.word	0x00001060


	//   ....[2]....
        /*013c*/ 	.word	0x00001090


	//   ....[3]....
        /*0140*/ 	.word	0x00001290


	//   ....[4]....
        /*0144*/ 	.word	0x000012c0


	//   ....[5]....
        /*0148*/ 	.word	0x000013e0


	//   ....[6]....
        /*014c*/ 	.word	0x00001410


	//   ....[7]....
        /*0150*/ 	.word	0x00001520


	//   ....[8]....
        /*0154*/ 	.word	0x00001560


	//   ....[9]....
        /*0158*/ 	.word	0x00001c50


	//   ....[10]....
        /*015c*/ 	.word	0x00001c90


	//   ....[11]....
        /*0160*/ 	.word	0x00001cd0


	//   ....[12]....
        /*0164*/ 	.word	0x00001d00


	//   ....[13]....
        /*0168*/ 	.word	0x00001d30


	//   ....[14]....
        /*016c*/ 	.word	0x00001d60


	//   ....[15]....
        /*0170*/ 	.word	0x00001d90


	//   ....[16]....
        /*0174*/ 	.word	0x00001dd0


	//   ....[17]....
        /*0178*/ 	.word	0x00002e10


	//   ....[18]....
        /*017c*/ 	.word	0x00002e40


	//   ....[19]....
        /*0180*/ 	.word	0x00002e60


	//   ....[20]....
        /*0184*/ 	.word	0x00002e70


	//   ....[21]....
        /*0188*/ 	.word	0x000035f0


	//   ....[22]....
        /*018c*/ 	.word	0x00003650


	//   ....[23]....
        /*0190*/ 	.word	0x00003680


	//   ....[24]....
        /*0194*/ 	.word	0x000036a0


	//   ....[25]....
        /*0198*/ 	.word	0x00004890


	//   ....[26]....
        /*019c*/ 	.word	0x000048a0


	//   ....[27]....
        /*01a0*/ 	.word	0x000048b0


	//   ....[28]....
        /*01a4*/ 	.word	0x000048c0


	//   ....[29]....
        /*01a8*/ 	.word	0x00004b70


	//   ....[30]....
        /*01ac*/ 	.word	0x00004b80


	//   ....[31]....
        /*01b0*/ 	.word	0x00004b90


	//   ....[32]....
        /*01b4*/ 	.word	0x00004bb0


	//   ....[33]....
        /*01b8*/ 	.word	0x00005900


	//   ....[34]....
        /*01bc*/ 	.word	0x00005920


	//   ....[35]....
        /*01c0*/ 	.word	0x00005950


	//   ....[36]....
        /*01c4*/ 	.word	0x00005960


	//   ....[37]....
        /*01c8*/ 	.word	0x00007000


	//   ....[38]....
        /*01cc*/ 	.word	0x00007030


	//   ....[39]....
        /*01d0*/ 	.word	0x00007080


	//   ....[40]....
        /*01d4*/ 	.word	0x00007090


	//   ....[41]....
        /*01d8*/ 	.word	0x000086f0


	//   ....[42]....
        /*01dc*/ 	.word	0x00008730


	//   ....[43]....
        /*01e0*/ 	.word	0x00008770


	//   ....[44]....
        /*01e4*/ 	.word	0x000087b0


	//   ....[45]....
        /*01e8*/ 	.word	0x000089b0


	//   ....[46]....
        /*01ec*/ 	.word	0x000089c0


	//   ....[47]....
        /*01f0*/ 	.word	0x00008b40


	//   ....[48]....
        /*01f4*/ 	.word	0x00008b70


	//   ....[49]....
        /*01f8*/ 	.word	0x00008cc0


	//   ....[50]....
        /*01fc*/ 	.word	0x00008cf0


	//   ....[51]....
        /*0200*/ 	.word	0x00008e40


	//   ....[52]....
        /*0204*/ 	.word	0x00008e60


	//   ....[53]....
        /*0208*/ 	.word	0x00009780


	//   ....[54]....
        /*020c*/ 	.word	0x000097b0


	//   ....[55]....
        /*0210*/ 	.word	0x000098e0


	//   ....[56]....
        /*0214*/ 	.word	0x00009910


	//   ....[57]....
        /*0218*/ 	.word	0x00009a40


	//   ....[58]....
        /*021c*/ 	.word	0x00009a70


	//   ....[59]....
        /*0220*/ 	.word	0x00009ba0


	//   ....[60]....
        /*0224*/ 	.word	0x00009bc0


	//----- nvinfo : EIATTR_EXIT_INSTR_OFFSETS
	.align		4
.L_152:
        /*0228*/ 	.byte	0x04, 0x1c
        /*022a*/ 	.short	(.L_154 - .L_153)


	//   ....[0]....
.L_153:
        /*022c*/ 	.word	0x00000440


	//   ....[1]....
        /*0230*/ 	.word	0x00008e70


	//   ....[2]....
        /*0234*/ 	.word	0x00008f40


	//   ....[3]....
        /*0238*/ 	.word	0x00008fa0


	//   ....[4]....
        /*023c*/ 	.word	0x00009bd0


	//   ....[5]....
        /*0240*/ 	.word	0x00009c80


	//   ....[6]....
        /*0244*/ 	.word	0x00009ce0


	//----- nvinfo : EIATTR_CTAIDZ_USED
	.align		4
.L_154:
        /*0248*/ 	.byte	0x01, 0x04
	.zero		2


	//----- nvinfo : EIATTR_MAX_THREADS
	.align		4
        /*024c*/ 	.byte	0x04, 0x05
        /*024e*/ 	.short	(.L_156 - .L_155)
.L_155:
        /*0250*/ 	.word	0x00000100
        /*0254*/ 	.word	0x00000001
        /*0258*/ 	.word	0x00000001


	//----- nvinfo : EIATTR_CRS_STACK_SIZE
	.align		4
.L_156:
        /*025c*/ 	.byte	0x04, 0x1e
        /*025e*/ 	.short	(.L_158 - .L_157)
.L_157:
        /*0260*/ 	.word	0x00000000
.L_158:


//--------------------- .nv.info._ZN7cutlass13device_kernelIN5flash19enable_sm80_to_sm89INS1_16FlashAttnFwdSm80INS1_25CollectiveMainloopFwdSm80ILi8ELi1ELb0EN4cute5tupleIJNS5_1CILi128EEENS7_ILi64EEENS7_ILi192EEEEEELi192ENS_6half_tEfNS_4arch4Sm80ELb0ELb0ELb0ELb1ELb1ELb1ELb1ELb0EEENS1_21CollectiveEpilogueFwdINS6_IJS8_SA_S9_EEENS6_IJNS7_ILi1EEESI_SI_EEESC_SE_Li256ELb1ELb1ELb0ELb0EEENS1_19SingleTileSchedulerILb1ELb0ELb1ELi128EEEEEEEEEvNT_6ParamsE --------------------------
	.section	.nv.info._ZN7cutlass13device_kernelIN5flash19enable_sm80_to_sm89INS1_16FlashAttnFwdSm80INS1_25CollectiveMainloopFwdSm80ILi8ELi1ELb0EN4cute5tupleIJNS5_1CILi128EEENS7_ILi64EEENS7_ILi192EEEEEELi192ENS_6half_tEfNS_4arch4Sm80ELb0ELb0ELb0ELb1ELb1ELb1ELb1ELb0EEENS1_21CollectiveEpilogueFwdINS6_IJS8_SA_S9_EEENS6_IJNS7_ILi1EEESI_SI_EEESC_SE_Li256ELb1ELb1ELb0ELb0EEENS1_19SingleTileSchedulerILb1ELb0ELb1ELi128EEEEEEEEEvNT_6ParamsE,"",@"SHT_CUDA_INFO"
	.sectionflags	@""
	.align	4


	//----- nvinfo : EIATTR_CUDA_API_VERSION
	.align		4
        /*0000*/ 	.byte	0x04, 0x37
        /*0002*/ 	.short	(.L_160 - .L_159)
.L_159:
        /*0004*/ 	.word	0x00000082


	//----- nvinfo : EIATTR_SW2861232_WAR
	.align		4
.L_160:
        /*0008*/ 	.byte	0x01, 0x35
	.zero		2


	//----- nvinfo : EIATTR_PARAM_CBANK
	.align		4
        /*000c*/ 	.byte	0x04, 0x0a
        /*000e*/ 	.short	(.L_162 - .L_161)
	.align		4
.L_161:
        /*0010*/ 	.word	index@(.nv.constant0._ZN7cutlass13device_kernelIN5flash19enable_sm80_to_sm89INS1_16FlashAttnFwdSm80INS1_25CollectiveMainloopFwdSm80ILi8ELi1ELb0EN4cute5tupleIJNS5_1CILi128EEENS7_ILi64EEENS7_ILi192EEEEEELi192ENS_6half_tEfNS_4arch4Sm80ELb0ELb0ELb0ELb1ELb1ELb1ELb1ELb0EEENS1_21CollectiveEpilogueFwdINS6_IJS8_SA_S9_EEENS6_IJNS7_ILi1EEESI_SI_EEESC_SE_Li256ELb1ELb1ELb0ELb0EEENS1_19SingleTileSchedulerILb1ELb0ELb1ELi128EEEEEEEEEvNT_6ParamsE)
        /*0014*/ 	.short	0x0160
        /*0016*/ 	.short	0x0418


	//----- nvinfo : EIATTR_CBANK_PARAM_SIZE
	.align		4
.L_162:
        /*0018*/ 	.byte	0x03, 0x19
        /*001a*/ 	.short	0x0418


	//----- nvinfo : EIATTR_KPARAM_INFO
	.align		4
        /*001c*/ 	.byte	0x04, 0x17
        /*001e*/ 	.short	(.L_164 - .L_163)
.L_163:
        /*0020*/ 	.word	0x00000000
        /*0024*/ 	.short	0x0000
        /*0026*/ 	.short	0x0000
        /*0028*/ 	.byte	0x00, 0xf0, 0x61, 0x10


	//----- nvinfo : EIATTR_MAXREG_COUNT
	.align		4
.L_164:
        /*002c*/ 	.byte	0x03, 0x1b
        /*002e*/ 	.short	0x00ff


	//----- nvinfo : EIATTR_NUM_BARRIERS
	.align		4
        /*0030*/ 	.byte	0x02, 0x4c
        /*0032*/ 	.byte	0x02
	.zero		1


	//----- nvinfo : EIATTR_MERCURY_ISA_VERSION
	.align		4
        /*0034*/ 	.byte	0x03, 0x5f
        /*0036*/ 	.short	0x0000


	//----- nvinfo : EIATTR_COOP_GROUP_MASK_REGIDS
	.align		4
        /*0038*/ 	.byte	0x04, 0x29
        /*003a*/ 	.short	(.L_166 - .L_165)


	//   ....[0]....
.L_165:
        /*003c*/ 	.word	0xffffffff


	//   ....[1]....
        /*0040*/ 	.word	0xffffffff


	//   ....[2]....
        /*0044*/ 	.word	0xffffffff


	//   ....[3]....
        /*0048*/ 	.word	0xffffffff


	//   ....[4]....
        /*004c*/ 	.word	0xffffffff


	//   ....[5]....
        /*0050*/ 	.word	0xffffffff


	//   ....[6]....
        /*0054*/ 	.word	0xffffffff


	//   ....[7]....
        /*0058*/ 	.word	0xffffffff


	//   ....[8]....
        /*005c*/ 	.word	0xffffffff


	//   ....[9]....
        /*0060*/ 	.word	0xffffffff


	//   ....[10]....
        /*0064*/ 	.word	0xffffffff


	//   ....[11]....
        /*0068*/ 	.word	0xffffffff


	//   ....[12]....
        /*006c*/ 	.word	0xffffffff


	//   ....[13]....
        /*0070*/ 	.word	0xffffffff


	//   ....[14]....
        /*0074*/ 	.word	0xffffffff


	//   ....[15]....
        /*0078*/ 	.word	0xffffffff


	//   ....[16]....
        /*007c*/ 	.word	0xffffffff


	//   ....[17]....
        /*0080*/ 	.word	0xffffffff


	//   ....[18]....
        /*0084*/ 	.word	0xffffffff


	//   ....[19]....
        /*0088*/ 	.word	0xffffffff


	//   ....[20]....
        /*008c*/ 	.word	0xffffffff


	//   ....[21]....
        /*0090*/ 	.word	0xffffffff


	//   ....[22]....
        /*0094*/ 	.word	0xffffffff


	//   ....[23]....
        /*0098*/ 	.word	0xffffffff


	//   ....[24]....
        /*009c*/ 	.word	0xffffffff


	//   ....[25]....
        /*00a0*/ 	.word	0xffffffff


	//   ....[26]....
        /*00a4*/ 	.word	0xffffffff


	//   ....[27]....
        /*00a8*/ 	.word	0xffffffff


	//   ....[28]....
        /*00ac*/ 	.word	0xffffffff


	//   ....[29]....
        /*00b0*/ 	.word	0xffffffff


	//   ....[30]....
        /*00b4*/ 	.word	0xffffffff


	//   ....[31]....
        /*00b8*/ 	.word	0xffffffff


	//   ....[32]....
        /*00bc*/ 	.word	0xffffffff


	//   ....[33]....
        /*00c0*/ 	.word	0xffffffff


	//   ....[34]....
        /*00c4*/ 	.word	0xffffffff


	//   ....[35]....
        /*00c8*/ 	.word	0xffffffff


	//   ....[36]....
        /*00cc*/ 	.word	0xffffffff


	//   ....[37]....
        /*00d0*/ 	.word	0xffffffff


	//   ....[38]....
        /*00d4*/ 	.word	0xffffffff


	//   ....[39]....
        /*00d8*/ 	.word	0xffffffff


	//   ....[40]....
        /*00dc*/ 	.word	0xffffffff


	//   ....[41]....
        /*00e0*/ 	.word	0xffffffff


	//   ....[42]....
        /*00e4*/ 	.word	0xffffffff


	//   ....[43]....
        /*00e8*/ 	.word	0xffffffff


	//   ....[44]....
        /*00ec*/ 	.word	0xffffffff


	//   ....[45]....
        /*00f0*/ 	.word	0xffffffff


	//   ....[46]....
        /*00f4*/ 	.word	0xffffffff


	//   ....[47]....
        /*00f8*/ 	.word	0xffffffff


	//   ....[48]....
        /*00fc*/ 	.word	0xffffffff


	//   ....[49]....
        /*0100*/ 	.word	0xffffffff


	//   ....[50]....
        /*0104*/ 	.word	0xffffffff


	//   ....[51]....
        /*0108*/ 	.word	0xffffffff


	//   ....[52]....
        /*010c*/ 	.word	0xffffffff


	//   ....[53]....
        /*0110*/ 	.word	0xffffffff


	//   ....[54]....
        /*0114*/ 	.word	0xffffffff


	//   ....[55]....
        /*0118*/ 	.word	0xffffffff


	//   ....[56]....
        /*011c*/ 	.word	0xffffffff


	//   ....[57]....
        /*0120*/ 	.word	0xffffffff


	//   ....[58]....
        /*0124*/ 	.word	0xffffffff


	//   ....[59]....
        /*0128*/ 	.word	0xffffffff


	//   ....[60]....
        /*012c*/ 	.word	0xffffffff


	//   ....[61]....
        /*0130*/ 	.word	0xffffffff


	//   ....[62]....
        /*0134*/ 	.word	0xffffffff


	//   ....[63]....
        /*0138*/ 	.word	0xffffffff


	//   ....[64]....
        /*013c*/ 	.word	0xffffffff


	//   ....[65]....
        /*0140*/ 	.word	0xffffffff


	//   ....[66]....
        /*0144*/ 	.word	0xffffffff


	//   ....[67]....
        /*0148*/ 	.word	0xffffffff


	//   ....[68]....
        /*014c*/ 	.word	0xffffffff


	//----- nvinfo : EIATTR_COOP_GROUP_INSTR_OFFSETS
	.align		4
.L_166:
        /*0150*/ 	.byte	0x04, 0x28
        /*0152*/ 	.short	(.L_168 - .L_167)


	//   ....[0]....
.L_167:
        /*0154*/ 	.word	0x00000060


	//   ....[1]....
        /*0158*/ 	.word	0x00001f20


	//   ....[2]....
        /*015c*/ 	.word	0x00001f30


	//   ....[3]....
        /*0160*/ 	.word	0x00003a60


	//   ....[4]....
        /*0164*/ 	.word	0x00003a70


	//   ....[5]....
        /*0168*/ 	.word	0x000053f0


	//   ....[6]....
        /*016c*/ 	.word	0x00005410


	//   ....[7]....
        /*0170*/ 	.word	0x000058f0


	//   ....[8]....
        /*0174*/ 	.word	0x00005920


	//   ....[9]....
        /*0178*/ 	.word	0x00006470


	//   ....[10]....
        /*017c*/ 	.word	0x00006530


	//   ....[11]....
        /*0180*/ 	.word	0x000066f0


	//   ....[12]....
        /*0184*/ 	.word	0x00006720


	//   ....[13]....
        /*0188*/ 	.word	0x00006840


	//   ....[14]....
        /*018c*/ 	.word	0x00006870


	//   ....[15]....
        /*0190*/ 	.word	0x00006990


	//   ....[16]....
        /*0194*/ 	.word	0x000069e0


	//   ....[17]....
        /*0198*/ 	.word	0x00006e20


	//   ....[18]....
        /*019c*/ 	.word	0x00006e50


	//   ....[19]....
        /*01a0*/ 	.word	0x00006e80


	//   ....[20]....
        /*01a4*/ 	.word	0x00006ea0


	//   ....[21]....
        /*01a8*/ 	.word	0x0000ce40


	//   ....[22]....
        /*01ac*/ 	.word	0x0000ce80


	//   ....[23]....
        /*01b0*/ 	.word	0x0000ceb0


	//   ....[24]....
        /*01b4*/ 	.word	0x0000cef0


	//   ....[25]....
        /*01b8*/ 	.word	0x0000e000


	//   ....[26]....
        /*01bc*/ 	.word	0x0000e030


	//   ....[27]....
        /*01c0*/ 	.word	0x0000e050


	//   ....[28]....
        /*01c4*/ 	.word	0x0000e060


	//   ....[29]....
        /*01c8*/ 	.word	0x0000e7e0


	//   ....[30]....
        /*01cc*/ 	.word	0x0000e840


	//   ....[31]....
        /*01d0*/ 	.word	0x0000e870


	//   ....[32]....
        /*01d4*/ 	.word	0x0000e890


	//   ....[33]....
        /*01d8*/ 	.word	0x0000faf0


	//   ....[34]....
        /*01dc*/ 	.word	0x0000fb00


	//   ....[35]....
        /*01e0*/ 	.word	0x0000fb10


	//   ....[36]....
        /*01e4*/ 	.word	0x0000fb20


	//   ....[37]....
        /*01e8*/ 	.word	0x0000fd80


	//   ....[38]....
        /*01ec*/ 	.word	0x0000fd90


	//   ....[39]....
        /*01f0*/ 	.word	0x0000fdf0


	//   ....[40]....
        /*01f4*/ 	.word	0x0000fe10


	//   ....[41]....
        /*01f8*/ 	.word	0x00010b60


	//   ....[42]....
        /*01fc*/ 	.word	0x00010b80


	//   ....[43]....
        /*0200*/ 	.word	0x00010bb0


	//   ....[44]....
        /*0204*/ 	.word	0x00010bc0


	//   ....[45]....
        /*0208*/ 	.word	0x00012260


	//   ....[46]....
        /*020c*/ 	.word	0x00012290


	//   ....[47]....
        /*0210*/ 	.word	0x000122e0


	//   ....[48]....
        /*0214*/ 	.word	0x000122f0


	//   ....[49]....
        /*0218*/ 	.word	0x00013830


	//   ....[50]....
        /*021c*/ 	.word	0x00013870


	//   ....[51]....
        /*0220*/ 	.word	0x000138b0


	//   ....[52]....
        /*0224*/ 	.word	0x000138f0


	//   ....[53]....
        /*0228*/ 	.word	0x00013ac0


	//   ....[54]....
        /*022c*/ 	.word	0x00013ad0


	//   ....[55]....
        /*0230*/ 	.word	0x00013c50


	//   ....[56]....
        /*0234*/ 	.word	0x00013c80


	//   ....[57]....
        /*0238*/ 	.word	0x00013dd0


	//   ....[58]....
        /*023c*/ 	.word	0x00013e00


	//   ....[59]....
        /*0240*/ 	.word	0x00013f50


	//   ....[60]....
        /*0244*/ 	.word	0x00013f70


	//   ....[61]....
        /*0248*/ 	.word	0x00014740


	//   ....[62]....
        /*024c*/ 	.word	0x00014760


	//   ....[63]....
        /*0250*/ 	.word	0x00014890


	//   ....[64]....
        /*0254*/ 	.word	0x000148c0


	//   ....[65]....
        /*0258*/ 	.word	0x000149f0


	//   ....[66]....
        /*025c*/ 	.word	0x00014a20


	//   ....[67]....
        /*0260*/ 	.word	0x00014b50


	//   ....[68]....
        /*0264*/ 	.word	0x00014b70


	//----- nvinfo : EIATTR_EXIT_INSTR_OFFSETS
	.align		4
.L_168:
        /*0268*/ 	.byte	0x04, 0x1c
        /*026a*/ 	.short	(.L_170 - .L_169)


	//   ....[0]....
.L_169:
        /*026c*/ 	.word	0x00000310


	//   ....[1]....
        /*0270*/ 	.word	0x00013f80


	//   ....[2]....
        /*0274*/ 	.word	0x00014050


	//   ....[3]....
        /*0278*/ 	.word	0x000140b0


	//   ....[4]....
        /*027c*/ 	.word	0x00014b80


	//   ....[5]....
        /*0280*/ 	.word	0x00014c30


	//   ....[6]....
        /*0284*/ 	.word	0x00014c90


	//----- nvinfo : EIATTR_CTAIDZ_USED
	.align		4
.L_170:
        /*0288*/ 	.byte	0x01, 0x04
	.zero		2


	//----- nvinfo : EIATTR_MAX_THREADS
	.align		4
        /*028c*/ 	.byte	0x04, 0x05
        /*028e*/ 	.short	(.L_172 - .L_171)
.L_171:
        /*0290*/ 	.word	0x00000100
        /*0294*/ 	.word	0x00000001
        /*0298*/ 	.word	0x00000001


	//----- nvinfo : EIATTR_CRS_STACK_SIZE
	.align		4
.L_172:
        /*029c*/ 	.byte	0x04, 0x1e
        /*029e*/ 	.short	(.L_174 - .L_173)
.L_173:
        /*02a0*/ 	.word	0x00000000
.L_174:


//--------------------- .nv.info._ZN7cutlass13device_kernelIN5flash19enable_sm80_to_sm89INS1_16FlashAttnFwdSm80INS1_25CollectiveMainloopFwdSm80ILi8ELi1ELb0EN4cute5tupleIJNS5_1CILi128EEENS7_ILi64EEENS7_ILi192EEEEEELi192ENS_6half_tEfNS_4arch4Sm80ELb0ELb1ELb0ELb0ELb1ELb0ELb1ELb0EEENS1_21CollectiveEpilogueFwdINS6_IJS8_SA_S9_EEENS6_IJNS7_ILi1EEESI_SI_EEESC_SE_Li256ELb0ELb1ELb0ELb0EEENS1_19SingleTileSchedulerILb0ELb0ELb1ELi128EEEEEEEEEvNT_6ParamsE --------------------------
	.section	.nv.info._ZN7cutlass13device_kernelIN5flash19enable_sm80_to_sm89INS1_16FlashAttnFwdSm80INS1_25CollectiveMainloopFwdSm80ILi8ELi1ELb0EN4cute5tupleIJNS5_1CILi128EEENS7_ILi64EEENS7_ILi192EEEEEELi192ENS_6half_tEfNS_4arch4Sm80ELb0ELb1ELb0ELb0ELb1ELb0ELb1ELb0EEENS1_21CollectiveEpilogueFwdINS6_IJS8_SA_S9_EEENS6_IJNS7_ILi1EEESI_SI_EEESC_SE_Li256ELb0ELb1ELb0ELb0EEENS1_19SingleTileSchedulerILb0ELb0ELb1ELi128EEEEEEEEEvNT_6ParamsE,"",@"SHT_CUDA_INFO"
	.sectionflags	@""
	.align	4


	//----- nvinfo : EIATTR_CUDA_API_VERSION
	.align		4
        /*0000*/ 	.byte	0x04, 0x37
        /*0002*/ 	.short	(.L_176 - .L_175)
.L_175:
        /*0004*/ 	.word	0x00000082


	//----- nvinfo : EIATTR_SW2861232_WAR
	.align		4
.L_176:
        /*0008*/ 	.byte	0x01, 0x35
	.zero		2


	//----- nvinfo : EIATTR_PARAM_CBANK
	.align		4
        /*000c*/ 	.byte	0x04, 0x0a
        /*000e*/ 	.short	(.L_178 - .L_177)
	.align		4
.L_177:
        /*0010*/ 	.word	index@(.nv.constant0._ZN7cutlass13device_kernelIN5flash19enable_sm80_to_sm89INS1_16FlashAttnFwdSm80INS1_25CollectiveMainloopFwdSm80ILi8ELi1ELb0EN4cute5tupleIJNS5_1CILi128EEENS7_ILi64EEENS7_ILi192EEEEEELi192ENS_6half_tEfNS_4arch4Sm80ELb0ELb1ELb0ELb0ELb1ELb0ELb1ELb0EEENS1_21CollectiveEpilogueFwdINS6_IJS8_SA_S9_EEENS6_IJNS7_ILi1EEESI_SI_EEESC_SE_Li256ELb0ELb1ELb0ELb0EEENS1_19SingleTileSchedulerILb0ELb0ELb1ELi128EEEEEEEEEvNT_6ParamsE)
        /*0014*/ 	.short	0x0160
        /*0016*/ 	.short	0x0418


	//----- nvinfo : EIATTR_CBANK_PARAM_SIZE
	.align		4
.L_178:
        /*0018*/ 	.byte	0x03, 0x19
        /*001a*/ 	.short	0x0418


	//----- nvinfo : EIATTR_KPARAM_INFO
	.align		4
        /*001c*/ 	.byte	0x04, 0x17
        /*001e*/ 	.short	(.L_180 - .L_179)
.L_179:
        /*0020*/ 	.word	0x00000000
        /*0024*/ 	.short	0x0000
        /*0026*/ 	.short	0x0000
        /*0028*/ 	.byte	0x00, 0xf0, 0x61, 0x10


	//----- nvinfo : EIATTR_MAXREG_COUNT
	.align		4
.L_180:
        /*002c*/ 	.byte	0x03, 0x1b
        /*002e*/ 	.short	0x00ff


	//----- nvinfo : EIATTR_NUM_BARRIERS
	.align		4
        /*0030*/ 	.byte	0x02, 0x4c
        /*0032*/ 	.byte	0x02
	.zero		1


	//----- nvinfo : EIATTR_MERCURY_ISA_VERSION
	.align		4
        /*0034*/ 	.byte	0x03, 0x5f
        /*0036*/ 	.short	0x0000


	//----- nvinfo : EIATTR_COOP_GROUP_MASK_REGIDS
	.align		4
        /*0038*/ 	.byte	0x04, 0x29
        /*003a*/ 	.short	(.L_182 - .L_181)


	//   ....[0]....
.L_181:
        /*003c*/ 	.word	0xffffffff


	//   ....[1]....
        /*0040*/ 	.word	0xffffffff


	//   ....[2]....
        /*0044*/ 	.word	0xffffffff


	//   ....[3]....
        /*0048*/ 	.word	0xffffffff


	//   ....[4]....
        /*004c*/ 	.word	0xffffffff


	//   ....[5]....
        /*0050*/ 	.word	0xffffffff


	//   ....[6]....
        /*0054*/ 	.word	0xffffffff


	//   ....[7]....
        /*0058*/ 	.word	0xffffffff


	//   ....[8]....
        /*005c*/ 	.word	0xffffffff


	//   ....[9]....
        /*0060*/ 	.word	0xffffffff


	//   ....[10]....
        /*0064*/ 	.word	0xffffffff


	//   ....[11]....
        /*0068*/ 	.word	0xffffffff


	//   ....[12]....
        /*006c*/ 	.word	0xffffffff


	//   ....[13]....
        /*0070*/ 	.word	0xffffffff


	//   ....[14]....
        /*0074*/ 	.word	0xffffffff


	//   ....[15]....
        /*0078*/ 	.word	0xffffffff


	//   ....[16]....
        /*007c*/ 	.word	0xffffffff


	//   ....[17]....
        /*0080*/ 	.word	0xffffffff


	//   ....[18]....
        /*0084*/ 	.word	0xffffffff


	//   ....[19]....
        /*0088*/ 	.word	0xffffffff


	//   ....[20]....
        /*008c*/ 	.word	0xffffffff


	//   ....[21]....
        /*0090*/ 	.word	0xffffffff


	//   ....[22]....
        /*0094*/ 	.word	0xffffffff


	//   ....[23]....
        /*0098*/ 	.word	0xffffffff


	//   ....[24]....
        /*009c*/ 	.word	0xffffffff


	//   ....[25]....
        /*00a0*/ 	.word	0xffffffff


	//   ....[26]....
        /*00a4*/ 	.word	0xffffffff


	//   ....[27]....
        /*00a8*/ 	.word	0xffffffff


	//   ....[28]....
        /*00ac*/ 	.word	0xffffffff


	//   ....[29]....
        /*00b0*/ 	.word	0xffffffff


	//   ....[30]....
        /*00b4*/ 	.word	0xffffffff


	//   ....[31]....
        /*00b8*/ 	.word	0xffffffff


	//   ....[32]....
        /*00bc*/ 	.word	0xffffffff


	//   ....[33]....
        /*00c0*/ 	.word	0xffffffff


	//   ....[34]....
        /*00c4*/ 	.word	0xffffffff


	//   ....[35]....
        /*00c8*/ 	.word	0xffffffff


	//   ....[36]....
        /*00cc*/ 	.word	0xffffffff


	//   ....[37]....
        /*00d0*/ 	.word	0xffffffff


	//   ....[38]....
        /*00d4*/ 	.word	0xffffffff


	//   ....[39]....
        /*00d8*/ 	.word	0xffffffff


	//   ....[40]....
        /*00dc*/ 	.word	0xffffffff


	//   ....[41]....
        /*00e0*/ 	.word	0xffffffff


	//   ....[42]....
        /*00e4*/ 	.word	0xffffffff


	//   ....[43]....
        /*00e8*/ 	.word	0xffffffff


	//   ....[44]....
        /*00ec*/ 	.word	0xffffffff


	//   ....[45]....
        /*00f0*/ 	.word	0xffffffff


	//   ....[46]....
        /*00f4*/ 	.word	0xffffffff


	//   ....[47]....
        /*00f8*/ 	.word	0xffffffff


	//   ....[48]....
        /*00fc*/ 	.word	0xffffffff


	//   ....[49]....
        /*0100*/ 	.word	0xffffffff


	//   ....[50]....
        /*0104*/ 	.word	0xffffffff


	//   ....[51]....
        /*0108*/ 	.word	0xffffffff


	//   ....[52]....
        /*010c*/ 	.word	0xffffffff


	//   ....[53]....
        /*0110*/ 	.word	0xffffffff


	//   ....[54]....
        /*0114*/ 	.word	0xffffffff


	//   ....[55]....
        /*0118*/ 	.word	0xffffffff


	//   ....[56]....
        /*011c*/ 	.word	0xffffffff


	//   ....[57]....
        /*0120*/ 	.word	0xffffffff


	//   ....[58]....
        /*0124*/ 	.word	0xffffffff


	//   ....[59]....
        /*0128*/ 	.word	0xffffffff


	//   ....[60]....
        /*012c*/ 	.word	0xffffffff


	//   ....[61]....
        /*0130*/ 	.word	0xffffffff


	//   ....[62]....
        /*0134*/ 	.word	0xffffffff


	//   ....[63]....
        /*0138*/ 	.word	0xffffffff


	//   ....[64]....
        /*013c*/ 	.word	0xffffffff


	//   ....[65]....
        /*0140*/ 	.word	0xffffffff


	//   ....[66]....
        /*0144*/ 	.word	0xffffffff


	//   ....[67]....
        /*0148*/ 	.word	0xffffffff


	//   ....[68]....
        /*014c*/ 	.word	0xffffffff


	//   ....[69]....
        /*0150*/ 	.word	0xffffffff


	//   ....[70]....
        /*0154*/ 	.word	0xffffffff


	//   ....[71]....
        /*0158*/ 	.word	0xffffffff


	//   ....[72]....
        /*015c*/ 	.word	0xffffffff


	//   ....[73]....
        /*0160*/ 	.word	0xffffffff


	//   ....[74]....
        /*0164*/ 	.word	0xffffffff


	//   ....[75]....
        /*0168*/ 	.word	0xffffffff


	//   ....[76]....
        /*016c*/ 	.word	0xffffffff


	//   ....[77]....
        /*0170*/ 	.word	0xffffffff


	//   ....[78]....
        /*0174*/ 	.word	0xffffffff


	//   ....[79]....
        /*0178*/ 	.word	0xffffffff


	//   ....[80]....
        /*017c*/ 	.word	0xffffffff


	//   ....[81]....
        /*0180*/ 	.word	0xffffffff


	//   ....[82]....
        /*0184*/ 	.word	0xffffffff


	//   ....[83]....
        /*0188*/ 	.word	0xffffffff


	//   ....[84]....
        /*018c*/ 	.word	0xffffffff


	//   ....[85]....
        /*0190*/ 	.word	0xffffffff


	//   ....[86]....
        /*0194*/ 	.word	0xffffffff


	//   ....[87]....
        /*0198*/ 	.word	0xffffffff


	//   ....[88]....
        /*019c*/ 	.word	0xffffffff


	//   ....[89]....
        /*01a0*/ 	.word	0xffffffff


	//----- nvinfo : EIATTR_COOP_GROUP_INSTR_OFFSETS
	.align		4
.L_182:
        /*01a4*/ 	.byte	0x04, 0x28
        /*01a6*/ 	.short	(.L_184 - .L_183)


	//   ....[0]....
.L_183:
        /*01a8*/ 	.word	0x00000ec0


	//   ....[1]....
        /*01ac*/ 	.word	0x00000f00


	//   ....[2]....
        /*01b0*/ 	.word	0x00000f30


	//   ....[3]....
        /*01b4*/ 	.word	0x00000f70


	//   ....[4]....
        /*01b8*/ 	.word	0x00000fa0


	//   ....[5]....
        /*01bc*/ 	.word	0x00001070


	//   ....[6]....
        /*01c0*/ 	.word	0x000010d0


	//   ....[7]....
        /*01c4*/ 	.word	0x000010e0


	//   ....[8]....
        /*01c8*/ 	.word	0x00001650


	//   ....[9]....
        /*01cc*/ 	.word	0x00001680


	//   ....[10]....
        /*01d0*/ 	.word	0x000016b0


	//   ....[11]....
        /*01d4*/ 	.word	0x000016e0


	//   ....[12]....
        /*01d8*/ 	.word	0x00001720


	//   ....[13]....
        /*01dc*/ 	.word	0x00001760


	//   ....[14]....
        /*01e0*/ 	.word	0x00001780


	//   ....[15]....
        /*01e4*/ 	.word	0x000017b0


	//   ....[16]....
        /*01e8*/ 	.word	0x00002a20


	//   ....[17]....
        /*01ec*/ 	.word	0x00002a40


	//   ....[18]....
        /*01f0*/ 	.word	0x00002a50


	//   ....[19]....
        /*01f4*/ 	.word	0x00002a60


	//   ....[20]....
        /*01f8*/ 	.word	0x00002da0


	//   ....[21]....
        /*01fc*/ 	.word	0x00003000


	//   ....[22]....
        /*0200*/ 	.word	0x00003890


	//   ....[23]....
        /*0204*/ 	.word	0x00003b60


	//   ....[24]....
        /*0208*/ 	.word	0x00003b70


	//   ....[25]....
        /*020c*/ 	.word	0x00003bd0


	//   ....[26]....
        /*0210*/ 	.word	0x00004f70


	//   ....[27]....
        /*0214*/ 	.word	0x00004f90


	//   ....[28]....
        /*0218*/ 	.word	0x00004fb0


	//   ....[29]....
        /*021c*/ 	.word	0x00004fc0


	//   ....[30]....
        /*0220*/ 	.word	0x00005c70


	//   ....[31]....
        /*0224*/ 	.word	0x00005c90


	//   ....[32]....
        /*0228*/ 	.word	0x00005ca0


	//   ....[33]....
        /*022c*/ 	.word	0x00005cb0


	//   ....[34]....
        /*0230*/ 	.word	0x00005eb0


	//   ....[35]....
        /*0234*/ 	.word	0x00006190


	//   ....[36]....
        /*0238*/ 	.word	0x00006be0


	//   ....[37]....
        /*023c*/ 	.word	0x00006d50


	//   ....[38]....
        /*0240*/ 	.word	0x00006d60


	//   ....[39]....
        /*0244*/ 	.word	0x00006d80


	//   ....[40]....
        /*0248*/ 	.word	0x00008a30


	//   ....[41]....
        /*024c*/ 	.word	0x00008a40


	//   ....[42]....
        /*0250*/ 	.word	0x00008a50


	//   ....[43]....
        /*0254*/ 	.word	0x00008a60


	//   ....[44]....
        /*0258*/ 	.word	0x00009720


	//   ....[45]....
        /*025c*/ 	.word	0x00009730


	//   ....[46]....
        /*0260*/ 	.word	0x00009740


	//   ....[47]....
        /*0264*/ 	.word	0x00009750


	//   ....[48]....
        /*0268*/ 	.word	0x00009b10


	//   ....[49]....
        /*026c*/ 	.word	0x00009b30


	//   ....[50]....
        /*0270*/ 	.word	0x00009b70


	//   ....[51]....
        /*0274*/ 	.word	0x00009b80


	//   ....[52]....
        /*0278*/ 	.word	0x0000b480


	//   ....[53]....
        /*027c*/ 	.word	0x0000b4a0


	//   ....[54]....
        /*0280*/ 	.word	0x0000b4b0


	//   ....[55]....
        /*0284*/ 	.word	0x0000b4d0


	//   ....[56]....
        /*0288*/ 	.word	0x0000c100


	//   ....[57]....
        /*028c*/ 	.word	0x0000c110


	//   ....[58]....
        /*0290*/ 	.word	0x0000c120


	//   ....[59]....
        /*0294*/ 	.word	0x0000c130


	//   ....[60]....
        /*0298*/ 	.word	0x0000c310


	//   ....[61]....
        /*029c*/ 	.word	0x0000c5d0


	//   ....[62]....
        /*02a0*/ 	.word	0x0000d100


	//   ....[63]....
        /*02a4*/ 	.word	0x0000d150


	//   ....[64]....
        /*02a8*/ 	.word	0x0000d170


	//   ....[65]....
        /*02ac*/ 	.word	0x0000d190


	//   ....[66]....
        /*02b0*/ 	.word	0x0000e8e0


	//   ....[67]....
        /*02b4*/ 	.word	0x0000e910


	//   ....[68]....
        /*02b8*/ 	.word	0x0000e950


	//   ....[69]....
        /*02bc*/ 	.word	0x0000e960


	//   ....[70]....
        /*02c0*/ 	.word	0x0000fed0


	//   ....[71]....
        /*02c4*/ 	.word	0x0000fee0


	//   ....[72]....
        /*02c8*/ 	.word	0x0000ff00


	//   ....[73]....
        /*02cc*/ 	.word	0x0000ff20


	//   ....[74]....
        /*02d0*/ 	.word	0x0000ff50


	//   ....[75]....
        /*02d4*/ 	.word	0x0000ff70


	//   ....[76]....
        /*02d8*/ 	.word	0x000101a0


	//   ....[77]....
        /*02dc*/ 	.word	0x000101d0


	//   ....[78]....
        /*02e0*/ 	.word	0x00010320


	//   ....[79]....
        /*02e4*/ 	.word	0x00010350


	//   ....[80]....
        /*02e8*/ 	.word	0x000104a0


	//   ....[81]....
        /*02ec*/ 	.word	0x000104c0


	//   ....[82]....
        /*02f0*/ 	.word	0x00010b90


	//   ....[83]....
        /*02f4*/ 	.word	0x00010bb0


	//   ....[84]....
        /*02f8*/ 	.word	0x00010ce0


	//   ....[85]....
        /*02fc*/ 	.word	0x00010d10


	//   ....[86]....
        /*0300*/ 	.word	0x00010e40


	//   ....[87]....
        /*0304*/ 	.word	0x00010e70


	//   ....[88]....
        /*0308*/ 	.word	0x00010fa0


	//   ....[89]....
        /*030c*/ 	.word	0x00010fc0


	//----- nvinfo : EIATTR_EXIT_INSTR_OFFSETS
	.align		4
.L_184:
        /*0310*/ 	.byte	0x04, 0x1c
        /*0312*/ 	.short	(.L_186 - .L_185)


	//   ....[0]....
.L_185:
        /*0314*/ 	.word	0x00000030


	//   ....[1]....
        /*0318*/ 	.word	0x000104d0


	//   ....[2]....
        /*031c*/ 	.word	0x000105a0


	//   ....[3]....
        /*0320*/ 	.word	0x00010600


	//   ....[4]....
        /*0324*/ 	.word	0x00010fd0


	//   ....[5]....
        /*0328*/ 	.word	0x00011080


	//   ....[6]....
        /*032c*/ 	.word	0x000110e0


	//----- nvinfo : EIATTR_CTAIDZ_USED
	.align		4
.L_186:
        /*0330*/ 	.byte	0x01, 0x04
	.zero		2


	//----- nvinfo : EIATTR_MAX_THREADS
	.align		4
        /*0334*/ 	.byte	0x04, 0x05
        /*0336*/ 	.short	(.L_188 - .L_187)
.L_187:
        /*0338*/ 	.word	0x00000100
        /*033c*/ 	.word	0x00000001
        /*0340*/ 	.word	0x00000001


	//----- nvinfo : EIATTR_CRS_STACK_SIZE
	.align		4
.L_188:
        /*0344*/ 	.byte	0x04, 0x1e
        /*0346*/ 	.short	(.L_190 - .L_189)
.L_189:
        /*0348*/ 	.word	0x00000000
.L_190:


//--------------------- .nv.info._ZN7cutlass13device_kernelIN5flash19enable_sm80_to_sm89INS1_16FlashAttnFwdSm80INS1_25CollectiveMainloopFwdSm80ILi8ELi1ELb0EN4cute5tupleIJNS5_1CILi128EEENS7_ILi64EEENS7_ILi192EEEEEELi192ENS_6half_tEfNS_4arch4Sm80ELb0ELb1ELb0ELb1ELb1ELb0ELb1ELb0EEENS1_21CollectiveEpilogueFwdINS6_IJS8_SA_S9_EEENS6_IJNS7_ILi1EEESI_SI_EEESC_SE_Li256ELb1ELb1ELb0ELb0EEENS1_19SingleTileSchedulerILb1ELb0ELb1ELi128EEEEEEEEEvNT_6ParamsE --------------------------
	.section	.nv.info._ZN7cutlass13device_kernelIN5flash19enable_sm80_to_sm89INS1_16FlashAttnFwdSm80INS1_25CollectiveMainloopFwdSm80ILi8ELi1ELb0EN4cute5tupleIJNS5_1CILi128EEENS7_ILi64EEENS7_ILi192EEEEEELi192ENS_6half_tEfNS_4arch4Sm80ELb0ELb1ELb0ELb1ELb1ELb0ELb1ELb0EEENS1_21CollectiveEpilogueFwdINS6_IJS8_SA_S9_EEENS6_IJNS7_ILi1EEESI_SI_EEESC_SE_Li256ELb1ELb1ELb0ELb0EEENS1_19SingleTileSchedulerILb1ELb0ELb1ELi128EEEEEEEEEvNT_6ParamsE,"",@"SHT_CUDA_INFO"
	.sectionflags	@""
	.align	4


	//----- nvinfo : EIATTR_CUDA_API_VERSION
	.align		4
        /*0000*/ 	.byte	0x04, 0x37
        /*0002*/ 	.short	(.L_192 - .L_191)
.L_191:
        /*0004*/ 	.word	0x00000082


	//----- nvinfo : EIATTR_SW2861232_WAR
	.align		4
.L_192:
        /*0008*/ 	.byte	0x01, 0x35
	.zero		2


	//----- nvinfo : EIATTR_PARAM_CBANK
	.align		4
        /*000c*/ 	.byte	0x04, 0x0a
        /*000e*/ 	.short	(.L_194 - .L_193)
	.align		4
.L_193:
        /*0010*/ 	.word	index@(.nv.constant0._ZN7cutlass13device_kernelIN5flash19enable_sm80_to_sm89INS1_16FlashAttnFwdSm80INS1_25CollectiveMainloopFwdSm80ILi8ELi1ELb0EN4cute5tupleIJNS5_1CILi128EEENS7_ILi64EEENS7_ILi192EEEEEELi192ENS_6half_tEfNS_4arch4Sm80ELb0ELb1ELb0ELb1ELb1ELb0ELb1ELb0EEENS1_21CollectiveEpilogueFwdINS6_IJS8_SA_S9_EEENS6_IJNS7_ILi1EEESI_SI_EEESC_SE_Li256ELb1ELb1ELb0ELb0EEENS1_19SingleTileSchedulerILb1ELb0ELb1ELi128EEEEEEEEEvNT_6ParamsE)
        /*0014*/ 	.short	0x0160
        /*0016*/ 	.short	0x0418


	//----- nvinfo : EIATTR_CBANK_PARAM_SIZE
	.align		4
.L_194:
        /*0018*/ 	.byte	0x03, 0x19
        /*001a*/ 	.short	0x0418


	//----- nvinfo : EIATTR_KPARAM_INFO
	.align		4
        /*001c*/ 	.byte	0x04, 0x17
        /*001e*/ 	.short	(.L_196 - .L_195)
.L_195:
        /*0020*/ 	.word	0x00000000
        /*0024*/ 	.short	0x0000
        /*0026*/ 	.short	0x0000
        /*0028*/ 	.byte	0x00, 0xf0, 0x61, 0x10


	//----- nvinfo : EIATTR_MAXREG_COUNT
	.align		4
.L_196:
        /*002c*/ 	.byte	0x03, 0x1b
        /*002e*/ 	.short	0x00ff


	//----- nvinfo : EIATTR_NUM_BARRIERS
	.align		4
        /*0030*/ 	.byte	0x02, 0x4c
        /*0032*/ 	.byte	0x02
	.zero		1


	//----- nvinfo : EIATTR_MERCURY_ISA_VERSION
	.align		4
        /*0034*/ 	.byte	0x03, 0x5f
        /*0036*/ 	.short	0x0000


	//----- nvinfo : EIATTR_COOP_GROUP_MASK_REGIDS
	.align		4
        /*0038*/ 	.byte	0x04, 0x29
        /*003a*/ 	.short	(.L_198 - .L_197)


	//   ....[0]....
.L_197:
        /*003c*/ 	.word	0xffffffff


	//   ....[1]....
        /*0040*/ 	.word	0xffffffff


	//   ....[2]....
        /*0044*/ 	.word	0xffffffff


	//   ....[3]....
        /*0048*/ 	.word	0xffffffff


	//   ....[4]....
        /*004c*/ 	.word	0xffffffff


	//   ....[5]....
        /*0050*/ 	.word	0xffffffff


	//   ....[6]....
        /*0054*/ 	.word	0xffffffff


	//   ....[7]....
        /*0058*/ 	.word	0xffffffff


	//   ....[8]....
        /*005c*/ 	.word	0xffffffff


	//   ....[9]....
        /*0060*/ 	.word	0xffffffff


	//   ....[10]....
        /*0064*/ 	.word	0xffffffff


	//   ....[11]....
        /*0068*/ 	.word	0xffffffff


	//   ....[12]....
        /*006c*/ 	.word	0xffffffff


	//   ....[13]....
        /*0070*/ 	.word	0xffffffff


	//   ....[14]....
        /*0074*/ 	.word	0xffffffff


	//   ....[15]....
        /*0078*/ 	.word	0xffffffff


	//   ....[16]....
        /*007c*/ 	.word	0xffffffff


	//   ....[17]....
        /*0080*/ 	.word	0xffffffff


	//   ....[18]....
        /*0084*/ 	.word	0xffffffff


	//   ....[19]....
        /*0088*/ 	.word	0xffffffff


	//   ....[20]....
        /*008c*/ 	.word	0xffffffff


	//   ....[21]....
        /*0090*/ 	.word	0xffffffff


	//   ....[22]....
        /*0094*/ 	.word	0xffffffff


	//   ....[23]....
        /*0098*/ 	.word	0xffffffff


	//   ....[24]....
        /*009c*/ 	.word	0xffffffff


	//   ....[25]....
        /*00a0*/ 	.word	0xffffffff


	//   ....[26]....
        /*00a4*/ 	.word	0xffffffff


	//   ....[27]....
        /*00a8*/ 	.word	0xffffffff


	//   ....[28]....
        /*00ac*/ 	.word	0xffffffff


	//   ....[29]....
        /*00b0*/ 	.word	0xffffffff


	//   ....[30]....
        /*00b4*/ 	.word	0xffffffff


	//   ....[31]....
        /*00b8*/ 	.word	0xffffffff


	//   ....[32]....
        /*00bc*/ 	.word	0xffffffff


	//   ....[33]....
        /*00c0*/ 	.word	0xffffffff


	//   ....[34]....
        /*00c4*/ 	.word	0xffffffff


	//   ....[35]....
        /*00c8*/ 	.word	0xffffffff


	//   ....[36]....
        /*00cc*/ 	.word	0xffffffff


	//   ....[37]....
        /*00d0*/ 	.word	0xffffffff


	//   ....[38]....
        /*00d4*/ 	.word	0xffffffff


	//   ....[39]....
        /*00d8*/ 	.word	0xffffffff


	//   ....[40]....
        /*00dc*/ 	.word	0xffffffff


	//   ....[41]....
        /*00e0*/ 	.word	0xffffffff


	//   ....[42]....
        /*00e4*/ 	.word	0xffffffff


	//   ....[43]....
        /*00e8*/ 	.word	0xffffffff


	//   ....[44]....
        /*00ec*/ 	.word	0xffffffff


	//   ....[45]....
        /*00f0*/ 	.word	0xffffffff


	//   ....[46]....
        /*00f4*/ 	.word	0xffffffff


	//   ....[47]....
        /*00f8*/ 	.word	0xffffffff


	//   ....[48]....
        /*00fc*/ 	.word	0xffffffff


	//   ....[49]....
        /*0100*/ 	.word	0xffffffff


	//   ....[50]....
        /*0104*/ 	.word	0xffffffff


	//   ....[51]....
        /*0108*/ 	.word	0xffffffff


	//   ....[52]....
        /*010c*/ 	.word	0xffffffff


	//   ....[53]....
        /*0110*/ 	.word	0xffffffff


	//   ....[54]....
        /*0114*/ 	.word	0xffffffff


	//   ....[55]....
        /*0118*/ 	.word	0xffffffff


	//   ....[56]....
        /*011c*/ 	.word	0xffffffff


	//   ....[57]....
        /*0120*/ 	.word	0xffffffff


	//   ....[58]....
        /*0124*/ 	.word	0xffffffff


	//   ....[59]....
        /*0128*/ 	.word	0xffffffff


	//   ....[60]....
        /*012c*/ 	.word	0xffffffff


	//   ....[61]....
        /*0130*/ 	.word	0xffffffff


	//   ....[62]....
        /*0134*/ 	.word	0xffffffff


	//   ....[63]....
        /*0138*/ 	.word	0xffffffff


	//   ....[64]....
        /*013c*/ 	.word	0xffffffff


	//   ....[65]....
        /*0140*/ 	.word	0xffffffff


	//   ....[66]....
        /*0144*/ 	.word	0xffffffff


	//   ....[67]....
        /*0148*/ 	.word	0xffffffff


	//   ....[68]....
        /*014c*/ 	.word	0xffffffff


	//   ....[69]....
        /*0150*/ 	.word	0xffffffff


	//   ....[70]....
        /*0154*/ 	.word	0xffffffff


	//   ....[71]....
        /*0158*/ 	.word	0xffffffff


	//   ....[72]....
        /*015c*/ 	.word	0xffffffff


	//   ....[73]....
        /*0160*/ 	.word	0xffffffff


	//   ....[74]....
        /*0164*/ 	.word	0xffffffff


	//   ....[75]....
        /*0168*/ 	.word	0xffffffff


	//   ....[76]....
        /*016c*/ 	.word	0xffffffff


	//   ....[77]....
        /*0170*/ 	.word	0xffffffff


	//   ....[78]....
        /*0174*/ 	.word	0xffffffff


	//   ....[79]....
        /*0178*/ 	.word	0xffffffff


	//   ....[80]....
        /*017c*/ 	.word	0xffffffff


	//   ....[81]....
        /*0180*/ 	.word	0xffffffff


	//   ....[82]....
        /*0184*/ 	.word	0xffffffff


	//   ....[83]....
        /*0188*/ 	.word	0xffffffff


	//   ....[84]....
        /*018c*/ 	.word	0xffffffff


	//   ....[85]....
        /*0190*/ 	.word	0xffffffff


	//   ....[86]....
        /*0194*/ 	.word	0xffffffff


	//   ....[87]....
        /*0198*/ 	.word	0xffffffff


	//   ....[88]....
        /*019c*/ 	.word	0xffffffff


	//   ....[89]....
        /*01a0*/ 	.word	0xffffffff


	//   ....[90]....
        /*01a4*/ 	.word	0xffffffff


	//----- nvinfo : EIATTR_COOP_GROUP_INSTR_OFFSETS
	.align		4
.L_198:
        /*01a8*/ 	.byte	0x04, 0x28
        /*01aa*/ 	.short	(.L_200 - .L_199)


	//   ....[0]....
.L_199:
        /*01ac*/ 	.word	0x00000090


	//   ....[1]....
        /*01b0*/ 	.word	0x00001540


	//   ....[2]....
        /*01b4*/ 	.word	0x00001570


	//   ....[3]....
        /*01b8*/ 	.word	0x000017a0


	//   ....[4]....
        /*01bc*/ 	.word	0x000017d0


	//   ....[5]....
        /*01c0*/ 	.word	0x000018f0


	//   ....[6]....
        /*01c4*/ 	.word	0x00001920


	//   ....[7]....
        /*01c8*/ 	.word	0x00001a50


	//   ....[8]....
        /*01cc*/ 	.word	0x00001aa0


	//   ....[9]....
        /*01d0*/ 	.word	0x000020f0


	//   ....[10]....
        /*01d4*/ 	.word	0x00002110


	//   ....[11]....
        /*01d8*/ 	.word	0x00002140


	//   ....[12]....
        /*01dc*/ 	.word	0x00002160


	//   ....[13]....
        /*01e0*/ 	.word	0x000021a0


	//   ....[14]....
        /*01e4*/ 	.word	0x000021d0


	//   ....[15]....
        /*01e8*/ 	.word	0x00002200


	//   ....[16]....
        /*01ec*/ 	.word	0x00002230


	//   ....[17]....
        /*01f0*/ 	.word	0x000032f0


	//   ....[18]....
        /*01f4*/ 	.word	0x00003330


	//   ....[19]....
        /*01f8*/ 	.word	0x00003350


	//   ....[20]....
        /*01fc*/ 	.word	0x00003360


	//   ....[21]....
        /*0200*/ 	.word	0x000036d0


	//   ....[22]....
        /*0204*/ 	.word	0x00003ad0


	//   ....[23]....
        /*0208*/ 	.word	0x00004410


	//   ....[24]....
        /*020c*/ 	.word	0x00004440


	//   ....[25]....
        /*0210*/ 	.word	0x00004460


	//   ....[26]....
        /*0214*/ 	.word	0x00004480


	//   ....[27]....
        /*0218*/ 	.word	0x000058a0


	//   ....[28]....
        /*021c*/ 	.word	0x000058c0


	//   ....[29]....
        /*0220*/ 	.word	0x000058e0


	//   ....[30]....
        /*0224*/ 	.word	0x000058f0


	//   ....[31]....
        /*0228*/ 	.word	0x000065a0


	//   ....[32]....
        /*022c*/ 	.word	0x000065c0


	//   ....[33]....
        /*0230*/ 	.word	0x000065d0


	//   ....[34]....
        /*0234*/ 	.word	0x000065e0


	//   ....[35]....
        /*0238*/ 	.word	0x000067e0


	//   ....[36]....
        /*023c*/ 	.word	0x00006aa0


	//   ....[37]....
        /*0240*/ 	.word	0x000074a0


	//   ....[38]....
        /*0244*/ 	.word	0x00007650


	//   ....[39]....
        /*0248*/ 	.word	0x00007660


	//   ....[40]....
        /*024c*/ 	.word	0x000076d0


	//   ....[41]....
        /*0250*/ 	.word	0x00009320


	//   ....[42]....
        /*0254*/ 	.word	0x00009340


	//   ....[43]....
        /*0258*/ 	.word	0x00009360


	//   ....[44]....
        /*025c*/ 	.word	0x00009370


	//   ....[45]....
        /*0260*/ 	.word	0x0000a030


	//   ....[46]....
        /*0264*/ 	.word	0x0000a040


	//   ....[47]....
        /*0268*/ 	.word	0x0000a050


	//   ....[48]....
        /*026c*/ 	.word	0x0000a060


	//   ....[49]....
        /*0270*/ 	.word	0x0000a430


	//   ....[50]....
        /*0274*/ 	.word	0x0000a450


	//   ....[51]....
        /*0278*/ 	.word	0x0000a480


	//   ....[52]....
        /*027c*/ 	.word	0x0000a490


	//   ....[53]....
        /*0280*/ 	.word	0x0000bd90


	//   ....[54]....
        /*0284*/ 	.word	0x0000bdb0


	//   ....[55]....
        /*0288*/ 	.word	0x0000bdc0


	//   ....[56]....
        /*028c*/ 	.word	0x0000bde0


	//   ....[57]....
        /*0290*/ 	.word	0x0000ca10


	//   ....[58]....
        /*0294*/ 	.word	0x0000ca20


	//   ....[59]....
        /*0298*/ 	.word	0x0000ca30


	//   ....[60]....
        /*029c*/ 	.word	0x0000ca40


	//   ....[61]....
        /*02a0*/ 	.word	0x0000cc20


	//   ....[62]....
        /*02a4*/ 	.word	0x0000cee0


	//   ....[63]....
        /*02a8*/ 	.word	0x0000da10


	//   ....[64]....
        /*02ac*/ 	.word	0x0000da60


	//   ....[65]....
        /*02b0*/ 	.word	0x0000da80


	//   ....[66]....
        /*02b4*/ 	.word	0x0000daa0


	//   ....[67]....
        /*02b8*/ 	.word	0x0000f1f0


	//   ....[68]....
        /*02bc*/ 	.word	0x0000f220


	//   ....[69]....
        /*02c0*/ 	.word	0x0000f260


	//   ....[70]....
        /*02c4*/ 	.word	0x0000f270


	//   ....[71]....
        /*02c8*/ 	.word	0x00010860


	//   ....[72]....
        /*02cc*/ 	.word	0x000108d0


	//   ....[73]....
        /*02d0*/ 	.word	0x00010910


	//   ....[74]....
        /*02d4*/ 	.word	0x00010950


	//   ....[75]....
        /*02d8*/ 	.word	0x00010ba0


	//   ....[76]....
        /*02dc*/ 	.word	0x00010bb0


	//   ....[77]....
        /*02e0*/ 	.word	0x00010d30


	//   ....[78]....
        /*02e4*/ 	.word	0x00010d60


	//   ....[79]....
        /*02e8*/ 	.word	0x00010eb0


	//   ....[80]....
        /*02ec*/ 	.word	0x00010ee0


	//   ....[81]....
        /*02f0*/ 	.word	0x00011030


	//   ....[82]....
        /*02f4*/ 	.word	0x00011050


	//   ....[83]....
        /*02f8*/ 	.word	0x00011990


	//   ....[84]....
        /*02fc*/ 	.word	0x000119a0


	//   ....[85]....
        /*0300*/ 	.word	0x00011ad0


	//   ....[86]....
        /*0304*/ 	.word	0x00011b00


	//   ....[87]....
        /*0308*/ 	.word	0x00011c30


	//   ....[88]....
        /*030c*/ 	.word	0x00011c60


	//   ....[89]....
        /*0310*/ 	.word	0x00011d90


	//   ....[90]....
        /*0314*/ 	.word	0x00011db0


	//----- nvinfo : EIATTR_EXIT_INSTR_OFFSETS
	.align		4
.L_200:
        /*0318*/ 	.byte	0x04, 0x1c
        /*031a*/ 	.short	(.L_202 - .L_201)


	//   ....[0]....
.L_201:
        /*031c*/ 	.word	0x00000440


	//   ....[1]....
        /*0320*/ 	.word	0x00011060


	//   ....[2]....
        /*0324*/ 	.word	0x00011130


	//   ....[3]....
        /*0328*/ 	.word	0x00011190


	//   ....[4]....
        /*032c*/ 	.word	0x00011dc0


	//   ....[5]....
        /*0330*/ 	.word	0x00011e70


	//   ....[6]....
        /*0334*/ 	.word	0x00011ed0


	//----- nvinfo : EIATTR_CTAIDZ_USED
	.align		4
.L_202:
        /*0338*/ 	.byte	0x01, 0x04
	.zero		2


	//----- nvinfo : EIATTR_MAX_THREADS
	.align		4
        /*033c*/ 	.byte	0x04, 0x05
        /*033e*/ 	.short	(.L_204 - .L_203)
.L_203:
        /*0340*/ 	.word	0x00000100
        /*0344*/ 	.word	0x00000001
        /*0348*/ 	.word	0x00000001


	//----- nvinfo : EIATTR_CRS_STACK_SIZE
	.align		4
.L_204:
        /*034c*/ 	.byte	0x04, 0x1e
        /*034e*/ 	.short	(.L_206 - .L_205)
.L_205:
        /*0350*/ 	.word	0x00000000
.L_206:


//--------------------- .nv.info._ZN7cutlass13device_kernelIN5flash19enable_sm80_to_sm89INS1_16FlashAttnFwdSm80INS1_25CollectiveMainloopFwdSm80ILi8ELi1ELb0EN4cute5tupleIJNS5_1CILi128EEENS7_ILi64EEENS7_ILi192EEEEEELi192ENS_6half_tEfNS_4arch4Sm80ELb0ELb1ELb0ELb1ELb1ELb1ELb1ELb0EEENS1_21CollectiveEpilogueFwdINS6_IJS8_SA_S9_EEENS6_IJNS7_ILi1EEESI_SI_EEESC_SE_Li256ELb1ELb1ELb0ELb0EEENS1_19SingleTileSchedulerILb1ELb0ELb1ELi128EEEEEEEEEvNT_6ParamsE --------------------------
	.section	.nv.info._ZN7cutlass13device_kernelIN5flash19enable_sm80_to_sm89INS1_16FlashAttnFwdSm80INS1_25CollectiveMainloopFwdSm80ILi8ELi1ELb0EN4cute5tupleIJNS5_1CILi128EEENS7_ILi64EEENS7_ILi192EEEEEELi192ENS_6half_tEfNS_4arch4Sm80ELb0ELb1ELb0ELb1ELb1ELb1ELb1ELb0EEENS1_21CollectiveEpilogueFwdINS6_IJS8_SA_S9_EEENS6_IJNS7_ILi1EEESI_SI_EEESC_SE_Li256ELb1ELb1ELb0ELb0EEENS1_19SingleTileSchedulerILb1ELb0ELb1ELi128EEEEEEEEEvNT_6ParamsE,"",@"SHT_CUDA_INFO"
	.sectionflags	@""
	.align	4


	//----- nvinfo : EIATTR_CUDA_API_VERSION
	.align		4
        /*0000*/ 	.byte	0x04, 0x37
        /*0002*/ 	.short	(.L_208 - .L_207)
.L_207:
        /*0004*/ 	.word	0x00000082


	//----- nvinfo : EIATTR_SW2861232_WAR
	.align		4
.L_208:
        /*0008*/ 	.byte	0x01, 0x35
	.zero		2


	//----- nvinfo : EIATTR_PARAM_CBANK
	.align		4
        /*000c*/ 	.byte	0x04, 0x0a
        /*000e*/ 	.short	(.L_210 - .L_209)
	.align		4
.L_209:
        /*0010*/ 	.word	index@(.nv.constant0._ZN7cutlass13device_kernelIN5flash19enable_sm80_to_sm89INS1_16FlashAttnFwdSm80INS1_25CollectiveMainloopFwdSm80ILi8ELi1ELb0EN4cute5tupleIJNS5_1CILi128EEENS7_ILi64EEENS7_ILi192EEEEEELi192ENS_6half_tEfNS_4arch4Sm80ELb0ELb1ELb0ELb1ELb1ELb1ELb1ELb0EEENS1_21CollectiveEpilogueFwdINS6_IJS8_SA_S9_EEENS6_IJNS7_ILi1EEESI_SI_EEESC_SE_Li256ELb1ELb1ELb0ELb0EEENS1_19SingleTileSchedulerILb1ELb0ELb1ELi128EEEEEEEEEvNT_6ParamsE)
        /*0014*/ 	.short	0x0160
        /*0016*/ 	.short	0x0418


	//----- nvinfo : EIATTR_CBANK_PARAM_SIZE
	.align		4
.L_210:
        /*0018*/ 	.byte	0x03, 0x19
        /*001a*/ 	.short	0x0418


	//----- nvinfo : EIATTR_KPARAM_INFO
	.align		4
        /*001c*/ 	.byte	0x04, 0x17
        /*001e*/ 	.short	(.L_212 - .L_211)
.L_211:
        /*0020*/ 	.word	0x00000000
        /*0024*/ 	.short	0x0000
        /*0026*/ 	.short	0x0000
        /*0028*/ 	.byte	0x00, 0xf0, 0x61, 0x10


	//----- nvinfo : EIATTR_MAXREG_COUNT
	.align		4
.L_212:
        /*002c*/ 	.byte	0x03, 0x1b
        /*002e*/ 	.short	0x00ff


	//----- nvinfo : EIATTR_NUM_BARRIERS
	.align		4
        /*0030*/ 	.byte	0x02, 0x4c
        /*0032*/ 	.byte	0x02
	.zero		1


	//----- nvinfo : EIATTR_MERCURY_ISA_VERSION
	.align		4
        /*0034*/ 	.byte	0x03, 0x5f
        /*0036*/ 	.short	0x0000


	//----- nvinfo : EIATTR_COOP_GROUP_MASK_REGIDS
	.align		4
        /*0038*/ 	.byte	0x04, 0x29
        /*003a*/ 	.short	(.L_214 - .L_213)


	//   ....[0]....
.L_213:
        /*003c*/ 	.word	0xffffffff


	//   ....[1]....
        /*0040*/ 	.word	0xffffffff


	//   ....[2]....
        /*0044*/ 	.word	0xffffffff


	//   ....[3]....
        /*0048*/ 	.word	0xffffffff


	//   ....[4]....
        /*004c*/ 	.word	0xffffffff


	//   ....[5]....
        /*0050*/ 	.word	0xffffffff


	//   ....[6]....
        /*0054*/ 	.word	0xffffffff


	//   ....[7]....
        /*0058*/ 	.word	0xffffffff


	//   ....[8]....
        /*005c*/ 	.word	0xffffffff


	//   ....[9]....
        /*0060*/ 	.word	0xffffffff


	//   ....[10]....
        /*0064*/ 	.word	0xffffffff


	//   ....[11]....
        /*0068*/ 	.word	0xffffffff


	//   ....[12]....
        /*006c*/ 	.word	0xffffffff


	//   ....[13]....
        /*0070*/ 	.word	0xffffffff


	//   ....[14]....
        /*0074*/ 	.word	0xffffffff


	//   ....[15]....
        /*0078*/ 	.word	0xffffffff


	//   ....[16]....
        /*007c*/ 	.word	0xffffffff


	//   ....[17]....
        /*0080*/ 	.word	0xffffffff


	//   ....[18]....
        /*0084*/ 	.word	0xffffffff


	//   ....[19]....
        /*0088*/ 	.word	0xffffffff


	//   ....[20]....
        /*008c*/ 	.word	0xffffffff


	//   ....[21]....
        /*0090*/ 	.word	0xffffffff


	//   ....[22]....
        /*0094*/ 	.word	0xffffffff


	//   ....[23]....
        /*0098*/ 	.word	0xffffffff


	//   ....[24]....
        /*009c*/ 	.word	0xffffffff


	//   ....[25]....
        /*00a0*/ 	.word	0xffffffff


	//   ....[26]....
        /*00a4*/ 	.word	0xffffffff


	//   ....[27]....
        /*00a8*/ 	.word	0xffffffff


	//   ....[28]....
        /*00ac*/ 	.word	0xffffffff


	//   ....[29]....
        /*00b0*/ 	.word	0xffffffff


	//   ....[30]....
        /*00b4*/ 	.word	0xffffffff


	//   ....[31]....
        /*00b8*/ 	.word	0xffffffff


	//   ....[32]....
        /*00bc*/ 	.word	0xffffffff


	//   ....[33]....
        /*00c0*/ 	.word	0xffffffff


	//   ....[34]....
        /*00c4*/ 	.word	0xffffffff


	//   ....[35]....
        /*00c8*/ 	.word	0xffffffff


	//   ....[36]....
        /*00cc*/ 	.word	0xffffffff


	//   ....[37]....
        /*00d0*/ 	.word	0xffffffff


	//   ....[38]....
        /*00d4*/ 	.word	0xffffffff


	//   ....[39]....
        /*00d8*/ 	.word	0xffffffff


	//   ....[40]....
        /*00dc*/ 	.word	0xffffffff


	//   ....[41]....
        /*00e0*/ 	.word	0xffffffff


	//   ....[42]....
        /*00e4*/ 	.word	0xffffffff


	//   ....[43]....
        /*00e8*/ 	.word	0xffffffff


	//   ....[44]....
        /*00ec*/ 	.word	0xffffffff


	//   ....[45]....
        /*00f0*/ 	.word	0xffffffff


	//   ....[46]....
        /*00f4*/ 	.word	0xffffffff


	//   ....[47]....
        /*00f8*/ 	.word	0xffffffff


	//   ....[48]....
        /*00fc*/ 	.word	0xffffffff


	//   ....[49]....
        /*0100*/ 	.word	0xffffffff


	//   ....[50]....
        /*0104*/ 	.word	0xffffffff


	//   ....[51]....
        /*0108*/ 	.word	0xffffffff


	//   ....[52]....
        /*010c*/ 	.word	0xffffffff


	//   ....[53]....
        /*0110*/ 	.word	0xffffffff


	//   ....[54]....
        /*0114*/ 	.word	0xffffffff


	//   ....[55]....
        /*0118*/ 	.word	0xffffffff


	//   ....[56]....
        /*011c*/ 	.word	0xffffffff


	//   ....[57]....
        /*0120*/ 	.word	0xffffffff


	//   ....[58]....
        /*0124*/ 	.word	0xffffffff


	//   ....[59]....
        /*0128*/ 	.word	0xffffffff


	//   ....[60]....
        /*012c*/ 	.word	0xffffffff


	//   ....[61]....
        /*0130*/ 	.word	0xffffffff


	//   ....[62]....
        /*0134*/ 	.word	0xffffffff


	//   ....[63]....
        /*0138*/ 	.word	0xffffffff


	//   ....[64]....
        /*013c*/ 	.word	0xffffffff


	//   ....[65]....
        /*0140*/ 	.word	0xffffffff


	//   ....[66]....
        /*0144*/ 	.word	0xffffffff


	//   ....[67]....
        /*0148*/ 	.word	0xffffffff


	//   ....[68]....
        /*014c*/ 	.word	0xffffffff


	//   ....[69]....
        /*0150*/ 	.word	0xffffffff


	//   ....[70]....
        /*0154*/ 	.word	0xffffffff


	//   ....[71]....
        /*0158*/ 	.word	0xffffffff


	//   ....[72]....
        /*015c*/ 	.word	0xffffffff


	//   ....[73]....
        /*0160*/ 	.word	0xffffffff


	//   ....[74]....
        /*0164*/ 	.word	0xffffffff


	//   ....[75]....
        /*0168*/ 	.word	0xffffffff


	//   ....[76]....
        /*016c*/ 	.word	0xffffffff


	//   ....[77]....
        /*0170*/ 	.word	0xffffffff


	//   ....[78]....
        /*0174*/ 	.word	0xffffffff


	//   ....[79]....
        /*0178*/ 	.word	0xffffffff


	//   ....[80]....
        /*017c*/ 	.word	0xffffffff


	//   ....[81]....
        /*0180*/ 	.word	0xffffffff


	//   ....[82]....
        /*0184*/ 	.word	0xffffffff


	//   ....[83]....
        /*0188*/ 	.word	0xffffffff


	//   ....[84]....
        /*018c*/ 	.word	0xffffffff


	//   ....[85]....
        /*0190*/ 	.word	0xffffffff


	//   ....[86]....
        /*0194*/ 	.word	0xffffffff


	//   ....[87]....
        /*0198*/ 	.word	0xffffffff


	//   ....[88]....
        /*019c*/ 	.word	0xffffffff


	//   ....[89]....
        /*01a0*/ 	.word	0xffffffff


	//   ....[90]....
        /*01a4*/ 	.word	0xffffffff


	//   ....[91]....
        /*01a8*/ 	.word	0xffffffff


	//   ....[92]....
        /*01ac*/ 	.word	0xffffffff


	//   ....[93]....
        /*01b0*/ 	.word	0xffffffff


	//   ....[94]....
        /*01b4*/ 	.word	0xffffffff


	//   ....[95]....
        /*01b8*/ 	.word	0xffffffff


	//   ....[96]....
        /*01bc*/ 	.word	0xffffffff


	//   ....[97]....
        /*01c0*/ 	.word	0xffffffff


	//   ....[98]....
        /*01c4*/ 	.word	0xffffffff


	//   ....[99]....
        /*01c8*/ 	.word	0xffffffff


	//   ....[100]....
        /*01cc*/ 	.word	0xffffffff


	//   ....[101]....
        /*01d0*/ 	.word	0xffffffff


	//   ....[102]....
        /*01d4*/ 	.word	0xffffffff


	//   ....[103]....
        /*01d8*/ 	.word	0xffffffff


	//   ....[104]....
        /*01dc*/ 	.word	0xffffffff


	//   ....[105]....
        /*01e0*/ 	.word	0xffffffff


	//   ....[106]....
        /*01e4*/ 	.word	0xffffffff


	//   ....[107]....
        /*01e8*/ 	.word	0xffffffff


	//   ....[108]....
        /*01ec*/ 	.word	0xffffffff


	//   ....[109]....
        /*01f0*/ 	.word	0xffffffff


	//   ....[110]....
        /*01f4*/ 	.word	0xffffffff


	//   ....[111]....
        /*01f8*/ 	.word	0xffffffff


	//   ....[112]....
        /*01fc*/ 	.word	0xffffffff


	//   ....[113]....
        /*0200*/ 	.word	0xffffffff


	//   ....[114]....
        /*0204*/ 	.word	0xffffffff


	//----- nvinfo : EIATTR_COOP_GROUP_INSTR_OFFSETS
	.align		4
.L_214:
        /*0208*/ 	.byte	0x04, 0x28
        /*020a*/ 	.short	(.L_216 - .L_215)


	//   ....[0]....
.L_215:
        /*020c*/ 	.word	0x00000090


	//   ....[1]....
        /*0210*/ 	.word	0x00002830


	//   ....[2]....
        /*0214*/ 	.word	0x00002840


	//   ....[3]....
        /*0218*/ 	.word	0x00004370


	//   ....[4]....
        /*021c*/ 	.word	0x00004380


	//   ....[5]....
        /*0220*/ 	.word	0x00005d00


	//   ....[6]....
        /*0224*/ 	.word	0x00005d20


	//   ....[7]....
        /*0228*/ 	.word	0x00006210


	//   ....[8]....
        /*022c*/ 	.word	0x00006230


	//   ....[9]....
        /*0230*/ 	.word	0x000073f0


	//   ....[10]....
        /*0234*/ 	.word	0x00007420


	//   ....[11]....
        /*0238*/ 	.word	0x00007650


	//   ....[12]....
        /*023c*/ 	.word	0x00007680


	//   ....[13]....
        /*0240*/ 	.word	0x000077a0


	//   ....[14]....
        /*0244*/ 	.word	0x000077d0


	//   ....[15]....
        /*0248*/ 	.word	0x000078f0


	//   ....[16]....
        /*024c*/ 	.word	0x00007940


	//   ....[17]....
        /*0250*/ 	.word	0x00007e20


	//   ....[18]....
        /*0254*/ 	.word	0x00007e50


	//   ....[19]....
        /*0258*/ 	.word	0x00007e60


	//   ....[20]....
        /*025c*/ 	.word	0x00007e70


	//   ....[21]....
        /*0260*/ 	.word	0x00008350


	//   ....[22]....
        /*0264*/ 	.word	0x00008380


	//   ....[23]....
        /*0268*/ 	.word	0x000083c0


	//   ....[24]....
        /*026c*/ 	.word	0x000083e0


	//   ....[25]....
        /*0270*/ 	.word	0x00008810


	//   ....[26]....
        /*0274*/ 	.word	0x00008850


	//   ....[27]....
        /*0278*/ 	.word	0x00008890


	//   ....[28]....
        /*027c*/ 	.word	0x00008900


	//   ....[29]....
        /*0280*/ 	.word	0x0000b880


	//   ....[30]....
        /*0284*/ 	.word	0x0000b8e0


	//   ....[31]....
        /*0288*/ 	.word	0x0000b8f0


	//   ....[32]....
        /*028c*/ 	.word	0x0000b900


	//   ....[33]....
        /*0290*/ 	.word	0x0000bb80


	//   ....[34]....
        /*0294*/ 	.word	0x0000bbc0


	//   ....[35]....
        /*0298*/ 	.word	0x0000bc00


	//   ....[36]....
        /*029c*/ 	.word	0x0000bc70


	//   ....[37]....
        /*02a0*/ 	.word	0x0000f050


	//   ....[38]....
        /*02a4*/ 	.word	0x0000f0a0


	//   ....[39]....
        /*02a8*/ 	.word	0x0000f0e0


	//   ....[40]....
        /*02ac*/ 	.word	0x0000f120


	//   ....[41]....
        /*02b0*/ 	.word	0x000101e0


	//   ....[42]....
        /*02b4*/ 	.word	0x00010200


	//   ....[43]....
        /*02b8*/ 	.word	0x00010230


	//   ....[44]....
        /*02bc*/ 	.word	0x00010250


	//   ....[45]....
        /*02c0*/ 	.word	0x00010570


	//   ....[46]....
        /*02c4*/ 	.word	0x00010950


	//   ....[47]....
        /*02c8*/ 	.word	0x000111b0


	//   ....[48]....
        /*02cc*/ 	.word	0x000112a0


	//   ....[49]....
        /*02d0*/ 	.word	0x000112b0


	//   ....[50]....
        /*02d4*/ 	.word	0x00011300


	//   ....[51]....
        /*02d8*/ 	.word	0x00012730


	//   ....[52]....
        /*02dc*/ 	.word	0x00012740


	//   ....[53]....
        /*02e0*/ 	.word	0x00012750


	//   ....[54]....
        /*02e4*/ 	.word	0x00012760


	//   ....[55]....
        /*02e8*/ 	.word	0x00013410


	//   ....[56]....
        /*02ec*/ 	.word	0x00013420


	//   ....[57]....
        /*02f0*/ 	.word	0x00013430


	//   ....[58]....
        /*02f4*/ 	.word	0x00013440


	//   ....[59]....
        /*02f8*/ 	.word	0x00013620


	//   ....[60]....
        /*02fc*/ 	.word	0x00013890


	//   ....[61]....
        /*0300*/ 	.word	0x00014210


	//   ....[62]....
        /*0304*/ 	.word	0x00014230


	//   ....[63]....
        /*0308*/ 	.word	0x00014250


	//   ....[64]....
        /*030c*/ 	.word	0x00014270


	//   ....[65]....
        /*0310*/ 	.word	0x00015ee0


	//   ....[66]....
        /*0314*/ 	.word	0x00015ef0


	//   ....[67]....
        /*0318*/ 	.word	0x00015f00


	//   ....[68]....
        /*031c*/ 	.word	0x00015f10


	//   ....[69]....
        /*0320*/ 	.word	0x00016bc0


	//   ....[70]....
        /*0324*/ 	.word	0x00016bd0


	//   ....[71]....
        /*0328*/ 	.word	0x00016be0


	//   ....[72]....
        /*032c*/ 	.word	0x00016bf0


	//   ....[73]....
        /*0330*/ 	.word	0x00016fa0


	//   ....[74]....
        /*0334*/ 	.word	0x00016fc0


	//   ....[75]....
        /*0338*/ 	.word	0x00016ff0


	//   ....[76]....
        /*033c*/ 	.word	0x00017000


	//   ....[77]....
        /*0340*/ 	.word	0x00018930


	//   ....[78]....
        /*0344*/ 	.word	0x00018950


	//   ....[79]....
        /*0348*/ 	.word	0x00018960


	//   ....[80]....
        /*034c*/ 	.word	0x00018980


	//   ....[81]....
        /*0350*/ 	.word	0x000195b0


	//   ....[82]....
        /*0354*/ 	.word	0x000195c0


	//   ....[83]....
        /*0358*/ 	.word	0x000195d0


	//   ....[84]....
        /*035c*/ 	.word	0x000195e0


	//   ....[85]....
        /*0360*/ 	.word	0x000197a0


	//   ....[86]....
        /*0364*/ 	.word	0x00019a10


	//   ....[87]....
        /*0368*/ 	.word	0x0001a340


	//   ....[88]....
        /*036c*/ 	.word	0x0001a390


	//   ....[89]....
        /*0370*/ 	.word	0x0001a3b0


	//   ....[90]....
        /*0374*/ 	.word	0x0001a3d0


	//   ....[91]....
        /*0378*/ 	.word	0x0001bb40


	//   ....[92]....
        /*037c*/ 	.word	0x0001bb70


	//   ....[93]....
        /*0380*/ 	.word	0x0001bbc0


	//   ....[94]....
        /*0384*/ 	.word	0x0001bbd0


	//   ....[95]....
        /*0388*/ 	.word	0x0001d1c0


	//   ....[96]....
        /*038c*/ 	.word	0x0001d240


	//   ....[97]....
        /*0390*/ 	.word	0x0001d280


	//   ....[98]....
        /*0394*/ 	.word	0x0001d2c0


	//   ....[99]....
        /*0398*/ 	.word	0x0001d4f0


	//   ....[100]....
        /*039c*/ 	.word	0x0001d500


	//   ....[101]....
        /*03a0*/ 	.word	0x0001d680


	//   ....[102]....
        /*03a4*/ 	.word	0x0001d6b0


	//   ....[103]....
        /*03a8*/ 	.word	0x0001d800


	//   ....[104]....
        /*03ac*/ 	.word	0x0001d830


	//   ....[105]....
        /*03b0*/ 	.word	0x0001d980


	//   ....[106]....
        /*03b4*/ 	.word	0x0001d9a0


	//   ....[107]....
        /*03b8*/ 	.word	0x0001e2e0


	//   ....[108]....
        /*03bc*/ 	.word	0x0001e2f0


	//   ....[109]....
        /*03c0*/ 	.word	0x0001e420


	//   ....[110]....
        /*03c4*/ 	.word	0x0001e450


	//   ....[111]....
        /*03c8*/ 	.word	0x0001e580


	//   ....[112]....
        /*03cc*/ 	.word	0x0001e5b0


	//   ....[113]....
        /*03d0*/ 	.word	0x0001e6e0


	//   ....[114]....
        /*03d4*/ 	.word	0x0001e700


	//----- nvinfo : EIATTR_EXIT_INSTR_OFFSETS
	.align		4
.L_216:
        /*03d8*/ 	.byte	0x04, 0x1c
        /*03da*/ 	.short	(.L_218 - .L_217)


	//   ....[0]....
.L_217:
        /*03dc*/ 	.word	0x00000440


	//   ....[1]....
        /*03e0*/ 	.word	0x0001d9b0


	//   ....[2]....
        /*03e4*/ 	.word	0x0001da80


	//   ....[3]....
        /*03e8*/ 	.word	0x0001dae0


	//   ....[4]....
        /*03ec*/ 	.word	0x0001e710


	//   ....[5]....
        /*03f0*/ 	.word	0x0001e7c0


	//   ....[6]....
        /*03f4*/ 	.word	0x0001e820


	//----- nvinfo : EIATTR_CTAIDZ_USED
	.align		4
.L_218:
        /*03f8*/ 	.byte	0x01, 0x04
	.zero		2


	//----- nvinfo : EIATTR_MAX_THREADS
	.align		4
        /*03fc*/ 	.byte	0x04, 0x05
        /*03fe*/ 	.short	(.L_220 - .L_219)
.L_219:
        /*0400*/ 	.word	0x00000100
        /*0404*/ 	.word	0x00000001
        /*0408*/ 	.word	0x00000001


	//----- nvinfo : EIATTR_CRS_STACK_SIZE
	.align		4
.L_220:
        /*040c*/ 	.byte	0x04, 0x1e
        /*040e*/ 	.short	(.L_222 - .L_221)
.L_221:
        /*0410*/ 	.word	0x00000000
.L_222:


//--------------------- .nv.info._ZN7cutlass13device_kernelIN5flash19enable_sm80_to_sm89INS1_16FlashAttnFwdSm80INS1_25CollectiveMainloopFwdSm80ILi8ELi1ELb0EN4cute5tupleIJNS5_1CILi128EEENS7_ILi64EEENS7_ILi192EEEEEELi192ENS_6half_tEfNS_4arch4Sm80ELb1ELb0ELb0ELb0ELb1ELb0ELb1ELb0EEENS1_21CollectiveEpilogueFwdINS6_IJS8_SA_S9_EEENS6_IJNS7_ILi1EEESI_SI_EEESC_SE_Li256ELb0ELb1ELb0ELb0EEENS1_30DynamicPersistentTileSchedulerILi256ELi256ELb0ELb1ELb0EEEEEEEEEvNT_6ParamsE --------------------------
	.section	.nv.info._ZN7cutlass13device_kernelIN5flash19enable_sm80_to_sm89INS1_16FlashAttnFwdSm80INS1_25CollectiveMainloopFwdSm80ILi8ELi1ELb0EN4cute5tupleIJNS5_1CILi128EEENS7_ILi64EEENS7_ILi192EEEEEELi192ENS_6half_tEfNS_4arch4Sm80ELb1ELb0ELb0ELb0ELb1ELb0ELb1ELb0EEENS1_21CollectiveEpilogueFwdINS6_IJS8_SA_S9_EEENS6_IJNS7_ILi1EEESI_SI_EEESC_SE_Li256ELb0ELb1ELb0ELb0EEENS1_30DynamicPersistentTileSchedulerILi256ELi256ELb0ELb1ELb0EEEEEEEEEvNT_6ParamsE,"",@"SHT_CUDA_INFO"
	.sectionflags	@""
	.align	4


	//----- nvinfo : EIATTR_CUDA_API_VERSION
	.align		4
        /*0000*/ 	.byte	0x04, 0x37
        /*0002*/ 	.short	(.L_224 - .L_223)
.L_223:
        /*0004*/ 	.word	0x00000082


	//----- nvinfo : EIATTR_SW2861232_WAR
	.align		4
.L_224:
        /*0008*/ 	.byte	0x01, 0x35
	.zero		2


	//----- nvinfo : EIATTR_PARAM_CBANK
	.align		4
        /*000c*/ 	.byte	0x04, 0x0a
        /*000e*/ 	.short	(.L_226 - .L_225)
	.align		4
.L_225:
        /*0010*/ 	.word	index@(.nv.constant0._ZN7cutlass13device_kernelIN5flash19enable_sm80_to_sm89INS1_16FlashAttnFwdSm80INS1_25CollectiveMainloopFwdSm80ILi8ELi1ELb0EN4cute5tupleIJNS5_1CILi128EEENS7_ILi64EEENS7_ILi192EEEEEELi192ENS_6half_tEfNS_4arch4Sm80ELb1ELb0ELb0ELb0ELb1ELb0ELb1ELb0EEENS1_21CollectiveEpilogueFwdINS6_IJS8_SA_S9_EEENS6_IJNS7_ILi1EEESI_SI_EEESC_SE_Li256ELb0ELb1ELb0ELb0EEENS1_30DynamicPersistentTileSchedulerILi256ELi256ELb0ELb1ELb0EEEEEEEEEvNT_6ParamsE)
        /*0014*/ 	.short	0x0160
        /*0016*/ 	.short	0x0428


	//----- nvinfo : EIATTR_CBANK_PARAM_SIZE
	.align		4
.L_226:
        /*0018*/ 	.byte	0x03, 0x19
        /*001a*/ 	.short	0x0428


	//----- nvinfo : EIATTR_KPARAM_INFO
	.align		4
        /*001c*/ 	.byte	0x04, 0x17
        /*001e*/ 	.short	(.L_228 - .L_227)
.L_227:
        /*0020*/ 	.word	0x00000000
        /*0024*/ 	.short	0x0000
        /*0026*/ 	.short	0x0000
        /*0028*/ 	.byte	0x00, 0xf0, 0xa1, 0x10


	//----- nvinfo : EIATTR_MAXREG_COUNT
	.align		4
.L_228:
        /*002c*/ 	.byte	0x03, 0x1b
        /*002e*/ 	.short	0x00ff


	//----- nvinfo : EIATTR_NUM_BARRIERS
	.align		4
        /*0030*/ 	.byte	0x02, 0x4c
        /*0032*/ 	.byte	0x06
	.zero		1


	//----- nvinfo : EIATTR_MERCURY_ISA_VERSION
	.align		4
        /*0034*/ 	.byte	0x03, 0x5f
        /*0036*/ 	.short	0x0000


	//----- nvinfo : EIATTR_INT_WARP_WIDE_INSTR_OFFSETS
	.align		4
        /*0038*/ 	.byte	0x04, 0x31
        /*003a*/ 	.short	(.L_230 - .L_229)


	//   ....[0]....
.L_229:
        /*003c*/ 	.word	0x0000ad20


	//   ....[1]....
        /*0040*/ 	.word	0x0000adc0


	//----- nvinfo : EIATTR_COOP_GROUP_MASK_REGIDS
	.align		4
.L_230:
        /*0044*/ 	.byte	0x04, 0x29
        /*0046*/ 	.short	(.L_232 - .L_231)


	//   ....[0]....
.L_231:
        /*0048*/ 	.word	0xffffffff


	//   ....[1]....
        /*004c*/ 	.word	0xffffffff


	//   ....[2]....
        /*0050*/ 	.word	0xffffffff


	//   ....[3]....
        /*0054*/ 	.word	0xffffffff


	//   ....[4]....
        /*0058*/ 	.word	0xffffffff


	//   ....[5]....
        /*005c*/ 	.word	0xffffffff


	//   ....[6]....
        /*0060*/ 	.word	0xffffffff


	//   ....[7]....
        /*0064*/ 	.word	0xffffffff


	//   ....[8]....
        /*0068*/ 	.word	0xffffffff


	//   ....[9]....
        /*006c*/ 	.word	0xffffffff


	//   ....[10]....
        /*0070*/ 	.word	0xffffffff


	//   ....[11]....
        /*0074*/ 	.word	0xffffffff


	//   ....[12]....
        /*0078*/ 	.word	0xffffffff


	//   ....[13]....
        /*007c*/ 	.word	0xffffffff


	//   ....[14]....
        /*0080*/ 	.word	0xffffffff


	//   ....[15]....
        /*0084*/ 	.word	0xffffffff


	//   ....[16]....
        /*0088*/ 	.word	0xffffffff


	//   ....[17]....
        /*008c*/ 	.word	0xffffffff


	//   ....[18]....
        /*0090*/ 	.word	0xffffffff


	//   ....[19]....
        /*0094*/ 	.word	0xffffffff


	//   ....[20]....
        /*0098*/ 	.word	0xffffffff


	//   ....[21]....
        /*009c*/ 	.word	0xffffffff


	//   ....[22]....
        /*00a0*/ 	.word	0xffffffff


	//   ....[23]....
        /*00a4*/ 	.word	0xffffffff


	//   ....[24]....
        /*00a8*/ 	.word	0xffffffff


	//   ....[25]....
        /*00ac*/ 	.word	0xffffffff


	//   ....[26]....
        /*00b0*/ 	.word	0xffffffff


	//   ....[27]....
        /*00b4*/ 	.word	0xffffffff


	//   ....[28]....
        /*00b8*/ 	.word	0xffffffff


	//   ....[29]....
        /*00bc*/ 	.word	0xffffffff


	//   ....[30]....
        /*00c0*/ 	.word	0xffffffff


	//   ....[31]....
        /*00c4*/ 	.word	0xffffffff


	//   ....[32]....
        /*00c8*/ 	.word	0xffffffff


	//   ....[33]....
        /*00cc*/ 	.word	0xffffffff


	//   ....[34]....
        /*00d0*/ 	.word	0xffffffff


	//   ....[35]....
        /*00d4*/ 	.word	0xffffffff


	//   ....[36]....
        /*00d8*/ 	.word	0xffffffff


	//   ....[37]....
        /*00dc*/ 	.word	0xffffffff


	//   ....[38]....
        /*00e0*/ 	.word	0xffffffff


	//   ....[39]....
        /*00e4*/ 	.word	0xffffffff


	//   ....[40]....
        /*00e8*/ 	.word	0xffffffff


	//   ....[41]....
        /*00ec*/ 	.word	0xffffffff


	//   ....[42]....
        /*00f0*/ 	.word	0xffffffff


	//   ....[43]....
        /*00f4*/ 	.word	0xffffffff


	//   ....[44]....
        /*00f8*/ 	.word	0xffffffff


	//   ....[45]....
        /*00fc*/ 	.word	0xffffffff


	//   ....[46]....
        /*0100*/ 	.word	0xffffffff


	//   ....[47]....
        /*0104*/ 	.word	0xffffffff


	//   ....[48]....
        /*0108*/ 	.word	0xffffffff


	//   ....[49]....
        /*010c*/ 	.word	0xffffffff


	//   ....[50]....
        /*0110*/ 	.word	0xffffffff


	//   ....[51]....
        /*0114*/ 	.word	0xffffffff


	//   ....[52]....
        /*0118*/ 	.word	0xffffffff


	//   ....[53]....
        /*011c*/ 	.word	0xffffffff


	//   ....[54]....
        /*0120*/ 	.word	0xffffffff


	//   ....[55]....
        /*0124*/ 	.word	0xffffffff


	//   ....[56]....
        /*0128*/ 	.word	0xffffffff


	//   ....[57]....
        /*012c*/ 	.word	0xffffffff


	//   ....[58]....
        /*0130*/ 	.word	0xffffffff


	//   ....[59]....
        /*0134*/ 	.word	0xffffffff


	//   ....[60]....
        /*0138*/ 	.word	0xffffffff


	//   ....[61]....
        /*013c*/ 	.word	0xffffffff


	//   ....[62]....
        /*0140*/ 	.word	0xffffffff


	//   ....[63]....
        /*0144*/ 	.word	0xffffffff


	//   ....[64]....
        /*0148*/ 	.word	0xffffffff


	//   ....[65]....
        /*014c*/ 	.word	0xffffffff


	//   ....[66]....
        /*0150*/ 	.word	0xffffffff


	//   ....[67]....
        /*0154*/ 	.word	0xffffffff


	//   ....[68]....
        /*0158*/ 	.word	0xffffffff


	//   ....[69]....
        /*015c*/ 	.word	0xffffffff


	//   ....[70]....
        /*0160*/ 	.word	0xffffffff


	//   ....[71]....
        /*0164*/ 	.word	0xffffffff


	//   ....[72]....
        /*0168*/ 	.word	0xffffffff


	//   ....[73]....
        /*016c*/ 	.word	0xffffffff


	//   ....[74]....
        /*0170*/ 	.word	0xffffffff


	//   ....[75]....
        /*0174*/ 	.word	0xffffffff


	//   ....[76]....
        /*0178*/ 	.word	0xffffffff


	//   ....[77]....
        /*017c*/ 	.word	0xffffffff


	//   ....[78]....
        /*0180*/ 	.word	0xffffffff


	//   ....[79]....
        /*0184*/ 	.word	0xffffffff


	//   ....[80]....
        /*0188*/ 	.word	0xffffffff


	//   ....[81]....
        /*018c*/ 	.word	0xffffffff


	//   ....[82]....
        /*0190*/ 	.word	0xffffffff


	//   ....[83]....
        /*0194*/ 	.word	0xffffffff


	//   ....[84]....
        /*0198*/ 	.word	0xffffffff


	//   ....[85]....
        /*019c*/ 	.word	0xffffffff


	//   ....[86]....
        /*01a0*/ 	.word	0xffffffff


	//   ....[87]....
        /*01a4*/ 	.word	0xffffffff


	//   ....[88]....
        /*01a8*/ 	.word	0xffffffff


	//   ....[89]....
        /*01ac*/ 	.word	0xffffffff


	//   ....[90]....
        /*01b0*/ 	.word	0xffffffff


	//   ....[91]....
        /*01b4*/ 	.word	0xffffffff


	//   ....[92]....
        /*01b8*/ 	.word	0xffffffff


	//   ....[93]....
        /*01bc*/ 	.word	0xffffffff


	//   ....[94]....
        /*01c0*/ 	.word	0xffffffff


	//   ....[95]....
        /*01c4*/ 	.word	0xffffffff


	//   ....[96]....
        /*01c8*/ 	.word	0xffffffff


	//   ....[97]....
        /*01cc*/ 	.word	0xffffffff


	//   ....[98]....
        /*01d0*/ 	.word	0xffffffff


	//   ....[99]....
        /*01d4*/ 	.word	0xffffffff


	//   ....[100]....
        /*01d8*/ 	.word	0xffffffff


	//   ....[101]....
        /*01dc*/ 	.word	0xffffffff


	//   ....[102]....
        /*01e0*/ 	.word	0xffffffff


	//   ....[103]....
        /*01e4*/ 	.word	0xffffffff


	//   ....[104]....
        /*01e8*/ 	.word	0xffffffff


	//   ....[105]....
        /*01ec*/ 	.word	0xffffffff


	//   ....[106]....
        /*01f0*/ 	.word	0xffffffff


	//   ....[107]....
        /*01f4*/ 	.word	0xffffffff


	//   ....[108]....
        /*01f8*/ 	.word	0xffffffff


	//   ....[109]....
        /*01fc*/ 	.word	0xffffffff


	//   ....[110]....
        /*0200*/ 	.word	0xffffffff


	//   ....[111]....
        /*0204*/ 	.word	0xffffffff


	//   ....[112]....
        /*0208*/ 	.word	0xffffffff


	//   ....[113]....
        /*020c*/ 	.word	0xffffffff


	//   ....[114]....
        /*0210*/ 	.word	0xffffffff


	//   ....[115]....
        /*0214*/ 	.word	0xffffffff


	//   ....[116]....
        /*0218*/ 	.word	0xffffffff


	//   ....[117]....
        /*021c*/ 	.word	0xffffffff


	//   ....[118]....
        /*0220*/ 	.word	0xffffffff


	//   ....[119]....
        /*0224*/ 	.word	0xffffffff


	//   ....[120]....
        /*0228*/ 	.word	0xffffffff


	//   ....[121]....
        /*022c*/ 	.word	0xffffffff


	//   ....[122]....
        /*0230*/ 	.word	0xffffffff


	//   ....[123]....
        /*0234*/ 	.word	0xffffffff


	//   ....[124]....
        /*0238*/ 	.word	0xffffffff


	//   ....[125]....
        /*023c*/ 	.word	0xffffffff


	//   ....[126]....
        /*0240*/ 	.word	0xffffffff


	//   ....[127]....
        /*0244*/ 	.word	0xffffffff


	//   ....[128]....
        /*0248*/ 	.word	0xffffffff


	//   ....[129]....
        /*024c*/ 	.word	0xffffffff


	//   ....[130]....
        /*0250*/ 	.word	0xffffffff


	//   ....[131]....
        /*0254*/ 	.word	0xffffffff


	//   ....[132]....
        /*0258*/ 	.word	0xffffffff


	//   ....[133]....
        /*025c*/ 	.word	0xffffffff


	//----- nvinfo : EIATTR_COOP_GROUP_INSTR_OFFSETS
	.align		4
.L_232:
        /*0260*/ 	.byte	0x04, 0x28
        /*0262*/ 	.short	(.L_234 - .L_233)


	//   ....[0]....
.L_233:
        /*0264*/ 	.word	0x00000040


	//   ....[1]....
        /*0268*/ 	.word	0x00000050


	//   ....[2]....
        /*026c*/ 	.word	0x00001150


	//   ....[3]....
        /*0270*/ 	.word	0x00001170


	//   ....[4]....
        /*0274*/ 	.word	0x000012c0


	//   ....[5]....
        /*0278*/ 	.word	0x000012d0


	//   ....[6]....
        /*027c*/ 	.word	0x00001400


	//   ....[7]....
        /*0280*/ 	.word	0x00001420


	//   ....[8]....
        /*0284*/ 	.word	0x00001550


	//   ....[9]....
        /*0288*/ 	.word	0x00001560


	//   ....[10]....
        /*028c*/ 	.word	0x00001a20


	//   ....[11]....
        /*0290*/ 	.word	0x00001a40


	//   ....[12]....
        /*0294*/ 	.word	0x00001a50


	//   ....[13]....
        /*0298*/ 	.word	0x00001a70


	//   ....[14]....
        /*029c*/ 	.word	0x00001cd0


	//   ....[15]....
        /*02a0*/ 	.word	0x00001ce0


	//   ....[16]....
        /*02a4*/ 	.word	0x00001cf0


	//   ....[17]....
        /*02a8*/ 	.word	0x00001d30


	//   ....[18]....
        /*02ac*/ 	.word	0x00002b40


	//   ....[19]....
        /*02b0*/ 	.word	0x00002b60


	//   ....[20]....
        /*02b4*/ 	.word	0x00002b90


	//   ....[21]....
        /*02b8*/ 	.word	0x00002bb0


	//   ....[22]....
        /*02bc*/ 	.word	0x00002e90


	//   ....[23]....
        /*02c0*/ 	.word	0x000030f0


	//   ....[24]....
        /*02c4*/ 	.word	0x000034f0


	//   ....[25]....
        /*02c8*/ 	.word	0x00003510


	//   ....[26]....
        /*02cc*/ 	.word	0x00003530


	//   ....[27]....
        /*02d0*/ 	.word	0x00003550


	//   ....[28]....
        /*02d4*/ 	.word	0x000048f0


	//   ....[29]....
        /*02d8*/ 	.word	0x00004910


	//   ....[30]....
        /*02dc*/ 	.word	0x00004940


	//   ....[31]....
        /*02e0*/ 	.word	0x00004960


	//   ....[32]....
        /*02e4*/ 	.word	0x00005740


	//   ....[33]....
        /*02e8*/ 	.word	0x00005760


	//   ....[34]....
        /*02ec*/ 	.word	0x00005790


	//   ....[35]....
        /*02f0*/ 	.word	0x000057b0


	//   ....[36]....
        /*02f4*/ 	.word	0x00005a90


	//   ....[37]....
        /*02f8*/ 	.word	0x00005cd0


	//   ....[38]....
        /*02fc*/ 	.word	0x000060d0


	//   ....[39]....
        /*0300*/ 	.word	0x000060f0


	//   ....[40]....
        /*0304*/ 	.word	0x00006110


	//   ....[41]....
        /*0308*/ 	.word	0x00006130


	//   ....[42]....
        /*030c*/ 	.word	0x00007b70


	//   ....[43]....
        /*0310*/ 	.word	0x00007b90


	//   ....[44]....
        /*0314*/ 	.word	0x00007bd0


	//   ....[45]....
        /*0318*/ 	.word	0x00007c10


	//   ....[46]....
        /*031c*/ 	.word	0x00008960


	//   ....[47]....
        /*0320*/ 	.word	0x00008980


	//   ....[48]....
        /*0324*/ 	.word	0x000089b0


	//   ....[49]....
        /*0328*/ 	.word	0x000089d0


	//   ....[50]....
        /*032c*/ 	.word	0x00008d90


	//   ....[51]....
        /*0330*/ 	.word	0x00008da0


	//   ....[52]....
        /*0334*/ 	.word	0x00008dd0


	//   ....[53]....
        /*0338*/ 	.word	0x00008de0


	//   ....[54]....
        /*033c*/ 	.word	0x0000a510


	//   ....[55]....
        /*0340*/ 	.word	0x0000a540


	//   ....[56]....
        /*0344*/ 	.word	0x0000a550


	//   ....[57]....
        /*0348*/ 	.word	0x0000a580


	//   ....[58]....
        /*034c*/ 	.word	0x0000b4c0


	//   ....[59]....
        /*0350*/ 	.word	0x0000b750


	//   ....[60]....
        /*0354*/ 	.word	0x0000b7a0


	//   ....[61]....
        /*0358*/ 	.word	0x0000b7d0


	//   ....[62]....
        /*035c*/ 	.word	0x0000b810


	//   ....[63]....
        /*0360*/ 	.word	0x0000b9d0


	//   ....[64]....
        /*0364*/ 	.word	0x0000b9e0


	//   ....[65]....
        /*0368*/ 	.word	0x0000bb10


	//   ....[66]....
        /*036c*/ 	.word	0x0000bb40


	//   ....[67]....
        /*0370*/ 	.word	0x0000bc40


	//   ....[68]....
        /*0374*/ 	.word	0x0000bc70


	//   ....[69]....
        /*0378*/ 	.word	0x0000bd70


	//   ....[70]....
        /*037c*/ 	.word	0x0000bd90


	//   ....[71]....
        /*0380*/ 	.word	0x0000c2a0


	//   ....[72]....
        /*0384*/ 	.word	0x0000c2c0


	//   ....[73]....
        /*0388*/ 	.word	0x0000c410


	//   ....[74]....
        /*038c*/ 	.word	0x0000c420


	//   ....[75]....
        /*0390*/ 	.word	0x0000c550


	//   ....[76]....
        /*0394*/ 	.word	0x0000c570


	//   ....[77]....
        /*0398*/ 	.word	0x0000c6a0


	//   ....[78]....
        /*039c*/ 	.word	0x0000c6b0


	//   ....[79]....
        /*03a0*/ 	.word	0x0000c830


	//   ....[80]....
        /*03a4*/ 	.word	0x0000c910


	//   ....[81]....
        /*03a8*/ 	.word	0x0000c980


	//   ....[82]....
        /*03ac*/ 	.word	0x0000c9e0


	//   ....[83]....
        /*03b0*/ 	.word	0x0000ca40


	//   ....[84]....
        /*03b4*/ 	.word	0x0000caa0


	//   ....[85]....
        /*03b8*/ 	.word	0x0000cb10


	//   ....[86]....
        /*03bc*/ 	.word	0x0000cb70


	//   ....[87]....
        /*03c0*/ 	.word	0x0000cbd0


	//   ....[88]....
        /*03c4*/ 	.word	0x0000cc30


	//   ....[89]....
        /*03c8*/ 	.word	0x0000cca0


	//   ....[90]....
        /*03cc*/ 	.word	0x0000ce10


	//   ....[91]....
        /*03d0*/ 	.word	0x0000ce70


	//   ....[92]....
        /*03d4*/ 	.word	0x0000cec0


	//   ....[93]....
        /*03d8*/ 	.word	0x0000cf10


	//   ....[94]....
        /*03dc*/ 	.word	0x0000d340


	//   ....[95]....
        /*03e0*/ 	.word	0x0000d380


	//   ....[96]....
        /*03e4*/ 	.word	0x0000d3d0


	//   ....[97]....
        /*03e8*/ 	.word	0x0000d410


	//   ....[98]....
        /*03ec*/ 	.word	0x0000d470


	//   ....[99]....
        /*03f0*/ 	.word	0x0000d4e0


	//   ....[100]....
        /*03f4*/ 	.word	0x0000d650


	//   ....[101]....
        /*03f8*/ 	.word	0x0000d6b0


	//   ....[102]....
        /*03fc*/ 	.word	0x0000d710


	//   ....[103]....
        /*0400*/ 	.word	0x0000d780


	//   ....[104]....
        /*0404*/ 	.word	0x0000d8f0


	//   ....[105]....
        /*0408*/ 	.word	0x0000d950


	//   ....[106]....
        /*040c*/ 	.word	0x0000d9a0


	//   ....[107]....
        /*0410*/ 	.word	0x0000d9f0


	//   ....[108]....
        /*0414*/ 	.word	0x0000de30


	//   ....[109]....
        /*0418*/ 	.word	0x0000de70


	//   ....[110]....
        /*041c*/ 	.word	0x0000dec0


	//   ....[111]....
        /*0420*/ 	.word	0x0000df00


	//   ....[112]....
        /*0424*/ 	.word	0x0000df60


	//   ....[113]....
        /*0428*/ 	.word	0x0000dfc0


	//   ....[114]....
        /*042c*/ 	.word	0x0000e030


	//   ....[115]....
        /*0430*/ 	.word	0x0000e170


	//   ....[116]....
        /*0434*/ 	.word	0x0000e1d0


	//   ....[117]....
        /*0438*/ 	.word	0x0000e210


	//   ....[118]....
        /*043c*/ 	.word	0x0000e250


	//   ....[119]....
        /*0440*/ 	.word	0x0000e2a0


	//   ....[120]....
        /*0444*/ 	.word	0x0000e2e0


	//   ....[121]....
        /*0448*/ 	.word	0x0000e340


	//   ....[122]....
        /*044c*/ 	.word	0x0000e380


	//   ....[123]....
        /*0450*/ 	.word	0x0000e3d0


	//   ....[124]....
        /*0454*/ 	.word	0x0000e420


	//   ....[125]....
        /*0458*/ 	.word	0x0000e480


	//   ....[126]....
        /*045c*/ 	.word	0x0000e4f0


	//   ....[127]....
        /*0460*/ 	.word	0x0000e550


	//   ....[128]....
        /*0464*/ 	.word	0x0000e5b0


	//   ....[129]....
        /*0468*/ 	.word	0x0000e610


	//   ....[130]....
        /*046c*/ 	.word	0x0000e680


	//   ....[131]....
        /*0470*/ 	.word	0x0000e6e0


	//   ....[132]....
        /*0474*/ 	.word	0x0000e740


	//   ....[133]....
        /*0478*/ 	.word	0x0000e7a0


	//----- nvinfo : EIATTR_EXIT_INSTR_OFFSETS
	.align		4
.L_234:
        /*047c*/ 	.byte	0x04, 0x1c
        /*047e*/ 	.short	(.L_236 - .L_235)


	//   ....[0]....
.L_235:
        /*0480*/ 	.word	0x00000090


	//   ....[1]....
        /*0484*/ 	.word	0x0000c8c0


	//----- nvinfo : EIATTR_MAX_THREADS
	.align		4
.L_236:
        /*0488*/ 	.byte	0x04, 0x05
        /*048a*/ 	.short	(.L_238 - .L_237)
.L_237:
        /*048c*/ 	.word	0x00000100
        /*0490*/ 	.word	0x00000001
        /*0494*/ 	.word	0x00000001


	//----- nvinfo : EIATTR_CRS_STACK_SIZE
	.align		4
.L_238:
        /*0498*/ 	.byte	0x04, 0x1e
        /*049a*/ 	.short	(.L_240 - .L_239)
.L_239:
        /*049c*/ 	.word	0x00000000
.L_240:


//--------------------- .nv.info._ZN7cutlass13device_kernelIN5flash19enable_sm80_to_sm89INS1_16FlashAttnFwdSm80INS1_25CollectiveMainloopFwdSm80ILi8ELi1ELb0EN4cute5tupleIJNS5_1CILi128EEENS7_ILi64EEENS7_ILi192EEEEEELi192ENS_6half_tEfNS_4arch4Sm80ELb1ELb0ELb0ELb1ELb1ELb0ELb1ELb0EEENS1_21CollectiveEpilogueFwdINS6_IJS8_SA_S9_EEENS6_IJNS7_ILi1EEESI_SI_EEESC_SE_Li256ELb1ELb1ELb0ELb0EEENS1_19SingleTileSchedulerILb1ELb0ELb1ELi128EEEEEEEEEvNT_6ParamsE --------------------------
	.section	.nv.info._ZN7cutlass13device_kernelIN5flash19enable_sm80_to_sm89INS1_16FlashAttnFwdSm80INS1_25CollectiveMainloopFwdSm80ILi8ELi1ELb0EN4cute5tupleIJNS5_1CILi128EEENS7_ILi64EEENS7_ILi192EEEEEELi192ENS_6half_tEfNS_4arch4Sm80ELb1ELb0ELb0ELb1ELb1ELb0ELb1ELb0EEENS1_21CollectiveEpilogueFwdINS6_IJS8_SA_S9_EEENS6_IJNS7_ILi1EEESI_SI_EEESC_SE_Li256ELb1ELb1ELb0ELb0EEENS1_19SingleTileSchedulerILb1ELb0ELb1ELi128EEEEEEEEEvNT_6ParamsE,"",@"SHT_CUDA_INFO"
	.sectionflags	@""
	.align	4


	//----- nvinfo : EIATTR_CUDA_API_VERSION
	.align		4
        /*0000*/ 	.byte	0x04, 0x37
        /*0002*/ 	.short	(.L_242 - .L_241)
.L_241:
        /*0004*/ 	.word	0x00000082


	//----- nvinfo : EIATTR_SW2861232_WAR
	.align		4
.L_242:
        /*0008*/ 	.byte	0x01, 0x35
	.zero		2


	//----- nvinfo : EIATTR_PARAM_CBANK
	.align		4
        /*000c*/ 	.byte	0x04, 0x0a
        /*000e*/ 	.short	(.L_244 - .L_243)
	.align		4
.L_243:
        /*0010*/ 	.word	index@(.nv.constant0._ZN7cutlass13device_kernelIN5flash19enable_sm80_to_sm89INS1_16FlashAttnFwdSm80INS1_25CollectiveMainloopFwdSm80ILi8ELi1ELb0EN4cute5tupleIJNS5_1CILi128EEENS7_ILi64EEENS7_ILi192EEEEEELi192ENS_6half_tEfNS_4arch4Sm80ELb1ELb0ELb0ELb1ELb1ELb0ELb1ELb0EEENS1_21CollectiveEpilogueFwdINS6_IJS8_SA_S9_EEENS6_IJNS7_ILi1EEESI_SI_EEESC_SE_Li256ELb1ELb1ELb0ELb0EEENS1_19SingleTileSchedulerILb1ELb0ELb1ELi128EEEEEEEEEvNT_6ParamsE)
        /*0014*/ 	.short	0x0160
        /*0016*/ 	.short	0x0418


	//----- nvinfo : EIATTR_CBANK_PARAM_SIZE
	.align		4
.L_244:
        /*0018*/ 	.byte	0x03, 0x19
        /*001a*/ 	.short	0x0418


	//----- nvinfo : EIATTR_KPARAM_INFO
	.align		4
        /*001c*/ 	.byte	0x04, 0x17
        /*001e*/ 	.short	(.L_246 - .L_245)
.L_245:
        /*0020*/ 	.word	0x00000000
        /*0024*/ 	.short	0x0000
        /*0026*/ 	.short	0x0000
        /*0028*/ 	.byte	0x00, 0xf0, 0x61, 0x10


	//----- nvinfo : EIATTR_MAXREG_COUNT
	.align		4
.L_246:
        /*002c*/ 	.byte	0x03, 0x1b
        /*002e*/ 	.short	0x00ff


	//----- nvinfo : EIATTR_NUM_BARRIERS
	.align		4
        /*0030*/ 	.byte	0x02, 0x4c
        /*0032*/ 	.byte	0x02
	.zero		1


	//----- nvinfo : EIATTR_MERCURY_ISA_VERSION
	.align		4
        /*0034*/ 	.byte	0x03, 0x5f
        /*0036*/ 	.short	0x0000


	//----- nvinfo : EIATTR_COOP_GROUP_MASK_REGIDS
	.align		4
        /*0038*/ 	.byte	0x04, 0x29
        /*003a*/ 	.short	(.L_248 - .L_247)


	//   ....[0]....
.L_247:
        /*003c*/ 	.word	0xffffffff


	//   ....[1]....
        /*0040*/ 	.word	0xffffffff


	//   ....[2]....
        /*0044*/ 	.word	0xffffffff


	//   ....[3]....
        /*0048*/ 	.word	0xffffffff


	//   ....[4]....
        /*004c*/ 	.word	0xffffffff


	//   ....[5]....
        /*0050*/ 	.word	0xffffffff


	//   ....[6]....
        /*0054*/ 	.word	0xffffffff


	//   ....[7]....
        /*0058*/ 	.word	0xffffffff


	//   ....[8]....
        /*005c*/ 	.word	0xffffffff


	//   ....[9]....
        /*0060*/ 	.word	0xffffffff


	//   ....[10]....
        /*0064*/ 	.word	0xffffffff


	//   ....[11]....
        /*0068*/ 	.word	0xffffffff


	//   ....[12]....
        /*006c*/ 	.word	0xffffffff


	//   ....[13]....
        /*0070*/ 	.word	0xffffffff


	//   ....[14]....
        /*0074*/ 	.word	0xffffffff


	//   ....[15]....
        /*0078*/ 	.word	0xffffffff


	//   ....[16]....
        /*007c*/ 	.word	0xffffffff


	//   ....[17]....
        /*0080*/ 	.word	0xffffffff


	//   ....[18]....
        /*0084*/ 	.word	0xffffffff


	//   ....[19]....
        /*0088*/ 	.word	0xffffffff


	//   ....[20]....
        /*008c*/ 	.word	0xffffffff


	//   ....[21]....
        /*0090*/ 	.word	0xffffffff


	//   ....[22]....
        /*0094*/ 	.word	0xffffffff


	//   ....[23]....
        /*0098*/ 	.word	0xffffffff


	//   ....[24]....
        /*009c*/ 	.word	0xffffffff


	//   ....[25]....
        /*00a0*/ 	.word	0xffffffff


	//   ....[26]....
        /*00a4*/ 	.word	0xffffffff


	//   ....[27]....
        /*00a8*/ 	.word	0xffffffff


	//   ....[28]....
        /*00ac*/ 	.word	0xffffffff


	//   ....[29]....
        /*00b0*/ 	.word	0xffffffff


	//   ....[30]....
        /*00b4*/ 	.word	0xffffffff


	//   ....[31]....
        /*00b8*/ 	.word	0xffffffff


	//   ....[32]....
        /*00bc*/ 	.word	0xffffffff


	//   ....[33]....
        /*00c0*/ 	.word	0xffffffff


	//   ....[34]....
        /*00c4*/ 	.word	0xffffffff


	//   ....[35]....
        /*00c8*/ 	.word	0xffffffff


	//   ....[36]....
        /*00cc*/ 	.word	0xffffffff


	//   ....[37]....
        /*00d0*/ 	.word	0xffffffff


	//   ....[38]....
        /*00d4*/ 	.word	0xffffffff


	//   ....[39]....
        /*00d8*/ 	.word	0xffffffff


	//   ....[40]....
        /*00dc*/ 	.word	0xffffffff


	//   ....[41]....
        /*00e0*/ 	.word	0xffffffff


	//   ....[42]....
        /*00e4*/ 	.word	0xffffffff


	//   ....[43]....
        /*00e8*/ 	.word	0xffffffff


	//   ....[44]....
        /*00ec*/ 	.word	0xffffffff


	//   ....[45]....
        /*00f0*/ 	.word	0xffffffff


	//   ....[46]....
        /*00f4*/ 	.word	0xffffffff


	//   ....[47]....
        /*00f8*/ 	.word	0xffffffff


	//   ....[48]....
        /*00fc*/ 	.word	0xffffffff


	//   ....[49]....
        /*0100*/ 	.word	0xffffffff


	//   ....[50]....
        /*0104*/ 	.word	0xffffffff


	//   ....[51]....
        /*0108*/ 	.word	0xffffffff


	//   ....[52]....
        /*010c*/ 	.word	0xffffffff


	//   ....[53]....
        /*0110*/ 	.word	0xffffffff


	//   ....[54]....
        /*0114*/ 	.word	0xffffffff


	//   ....[55]....
        /*0118*/ 	.word	0xffffffff


	//   ....[56]....
        /*011c*/ 	.word	0xffffffff


	//   ....[57]....
        /*0120*/ 	.word	0xffffffff


	//   ....[58]....
        /*0124*/ 	.word	0xffffffff


	//   ....[59]....
        /*0128*/ 	.word	0xffffffff


	//   ....[60]....
        /*012c*/ 	.word	0xffffffff


	//   ....[61]....
        /*0130*/ 	.word	0xffffffff


	//   ....[62]....
        /*0134*/ 	.word	0xffffffff


	//   ....[63]....
        /*0138*/ 	.word	0xffffffff


	//   ....[64]....
        /*013c*/ 	.word	0xffffffff


	//   ....[65]....
        /*0140*/ 	.word	0xffffffff


	//   ....[66]....
        /*0144*/ 	.word	0xffffffff


	//   ....[67]....
        /*0148*/ 	.word	0xffffffff


	//   ....[68]....
        /*014c*/ 	.word	0xffffffff


	//   ....[69]....
        /*0150*/ 	.word	0xffffffff


	//   ....[70]....
        /*0154*/ 	.word	0xffffffff


	//   ....[71]....
        /*0158*/ 	.word	0xffffffff


	//   ....[72]....
        /*015c*/ 	.word	0xffffffff


	//   ....[73]....
        /*0160*/ 	.word	0xffffffff


	//   ....[74]....
        /*0164*/ 	.word	0xffffffff


	//   ....[75]....
        /*0168*/ 	.word	0xffffffff


	//   ....[76]....
        /*016c*/ 	.word	0xffffffff


	//----- nvinfo : EIATTR_COOP_GROUP_INSTR_OFFSETS
	.align		4
.L_248:
        /*0170*/ 	.byte	0x04, 0x28
        /*0172*/ 	.short	(.L_250 - .L_249)


	//   ....[0]....
.L_249:
        /*0174*/ 	.word	0x00000090


	//   ....[1]....
        /*0178*/ 	.word	0x00001190


	//   ....[2]....
        /*017c*/ 	.word	0x000011c0


	//   ....[3]....
        /*0180*/ 	.word	0x000013f0


	//   ....[4]....
        /*0184*/ 	.word	0x00001420


	//   ....[5]....
        /*0188*/ 	.word	0x00001540


	//   ....[6]....
        /*018c*/ 	.word	0x00001570


	//   ....[7]....
        /*0190*/ 	.word	0x00001690


	//   ....[8]....
        /*0194*/ 	.word	0x00001700


	//   ....[9]....
        /*0198*/ 	.word	0x00001e70


	//   ....[10]....
        /*019c*/ 	.word	0x00001e90


	//   ....[11]....
        /*01a0*/ 	.word	0x00001ec0


	//   ....[12]....
        /*01a4*/ 	.word	0x00001ee0


	//   ....[13]....
        /*01a8*/ 	.word	0x00001f00


	//   ....[14]....
        /*01ac*/ 	.word	0x00001f10


	//   ....[15]....
        /*01b0*/ 	.word	0x00001f20


	//   ....[16]....
        /*01b4*/ 	.word	0x00001f40


	//   ....[17]....
        /*01b8*/ 	.word	0x00002f90


	//   ....[18]....
        /*01bc*/ 	.word	0x00002fc0


	//   ....[19]....
        /*01c0*/ 	.word	0x00002fd0


	//   ....[20]....
        /*01c4*/ 	.word	0x00002fe0


	//   ....[21]....
        /*01c8*/ 	.word	0x000033e0


	//   ....[22]....
        /*01cc*/ 	.word	0x00003400


	//   ....[23]....
        /*01d0*/ 	.word	0x00003b10


	//   ....[24]....
        /*01d4*/ 	.word	0x00003b50


	//   ....[25]....
        /*01d8*/ 	.word	0x00003b70


	//   ....[26]....
        /*01dc*/ 	.word	0x00003b90


	//   ....[27]....
        /*01e0*/ 	.word	0x00004e20


	//   ....[28]....
        /*01e4*/ 	.word	0x00004e30


	//   ....[29]....
        /*01e8*/ 	.word	0x00004e40


	//   ....[30]....
        /*01ec*/ 	.word	0x00004e50


	//   ....[31]....
        /*01f0*/ 	.word	0x00005b10


	//   ....[32]....
        /*01f4*/ 	.word	0x00005b20


	//   ....[33]....
        /*01f8*/ 	.word	0x00005b30


	//   ....[34]....
        /*01fc*/ 	.word	0x00005b40


	//   ....[35]....
        /*0200*/ 	.word	0x00005d10


	//   ....[36]....
        /*0204*/ 	.word	0x00005d20


	//   ....[37]....
        /*0208*/ 	.word	0x00006270


	//   ....[38]....
        /*020c*/ 	.word	0x000063a0


	//   ....[39]....
        /*0210*/ 	.word	0x000063b0


	//   ....[40]....
        /*0214*/ 	.word	0x00006420


	//   ....[41]....
        /*0218*/ 	.word	0x00007d70


	//   ....[42]....
        /*021c*/ 	.word	0x00007d80


	//   ....[43]....
        /*0220*/ 	.word	0x00007d90


	//   ....[44]....
        /*0224*/ 	.word	0x00007da0


	//   ....[45]....
        /*0228*/ 	.word	0x00008080


	//   ....[46]....
        /*022c*/ 	.word	0x000080a0


	//   ....[47]....
        /*0230*/ 	.word	0x000080b0


	//   ....[48]....
        /*0234*/ 	.word	0x000080d0


	//   ....[49]....
        /*0238*/ 	.word	0x00008db0


	//   ....[50]....
        /*023c*/ 	.word	0x00008dd0


	//   ....[51]....
        /*0240*/ 	.word	0x00008e10


	//   ....[52]....
        /*0244*/ 	.word	0x00008e20


	//   ....[53]....
        /*0248*/ 	.word	0x0000a4b0


	//   ....[54]....
        /*024c*/ 	.word	0x0000a4e0


	//   ....[55]....
        /*0250*/ 	.word	0x0000a520


	//   ....[56]....
        /*0254*/ 	.word	0x0000a530


	//   ....[57]....
        /*0258*/ 	.word	0x0000bb20


	//   ....[58]....
        /*025c*/ 	.word	0x0000bb90


	//   ....[59]....
        /*0260*/ 	.word	0x0000bbd0


	//   ....[60]....
        /*0264*/ 	.word	0x0000bc10


	//   ....[61]....
        /*0268*/ 	.word	0x0000be60


	//   ....[62]....
        /*026c*/ 	.word	0x0000be70


	//   ....[63]....
        /*0270*/ 	.word	0x0000bff0


	//   ....[64]....
        /*0274*/ 	.word	0x0000c020


	//   ....[65]....
        /*0278*/ 	.word	0x0000c170


	//   ....[66]....
        /*027c*/ 	.word	0x0000c1a0


	//   ....[67]....
        /*0280*/ 	.word	0x0000c2f0


	//   ....[68]....
        /*0284*/ 	.word	0x0000c310


	//   ....[69]....
        /*0288*/ 	.word	0x0000cc50


	//   ....[70]....
        /*028c*/ 	.word	0x0000cc60


	//   ....[71]....
        /*0290*/ 	.word	0x0000cd90


	//   ....[72]....
        /*0294*/ 	.word	0x0000cdc0


	//   ....[73]....
        /*0298*/ 	.word	0x0000cef0


	//   ....[74]....
        /*029c*/ 	.word	0x0000cf20


	//   ....[75]....
        /*02a0*/ 	.word	0x0000d050


	//   ....[76]....
        /*02a4*/ 	.word	0x0000d070


	//----- nvinfo : EIATTR_EXIT_INSTR_OFFSETS
	.align		4
.L_250:
        /*02a8*/ 	.byte	0x04, 0x1c
        /*02aa*/ 	.short	(.L_252 - .L_251)


	//   ....[0]....
.L_251:
        /*02ac*/ 	.word	0x00000440


	//   ....[1]....
        /*02b0*/ 	.word	0x0000c320


	//   ....[2]....
        /*02b4*/ 	.word	0x0000c3f0


	//   ....[3]....
        /*02b8*/ 	.word	0x0000c450


	//   ....[4]....
        /*02bc*/ 	.word	0x0000d080


	//   ....[5]....
        /*02c0*/ 	.word	0x0000d130


	//   ....[6]....
        /*02c4*/ 	.word	0x0000d190


	//----- nvinfo : EIATTR_CTAIDZ_USED
	.align		4
.L_252:
        /*02c8*/ 	.byte	0x01, 0x04
	.zero		2


	//----- nvinfo : EIATTR_MAX_THREADS
	.align		4
        /*02cc*/ 	.byte	0x04, 0x05
        /*02ce*/ 	.short	(.L_254 - .L_253)
.L_253:
        /*02d0*/ 	.word	0x00000100
        /*02d4*/ 	.word	0x00000001
        /*02d8*/ 	.word	0x00000001


	//----- nvinfo : EIATTR_CRS_STACK_SIZE
	.align		4
.L_254:
        /*02dc*/ 	.byte	0x04, 0x1e
        /*02de*/ 	.short	(.L_256 - .L_255)
.L_255:
        /*02e0*/ 	.word	0x00000000
.L_256:


//--------------------- .nv.info._ZN7cutlass13device_kernelIN5flash19enable_sm80_to_sm89INS1_16FlashAttnFwdSm80INS1_25CollectiveMainloopFwdSm80ILi8ELi1ELb0EN4cute5tupleIJNS5_1CILi128EEENS7_ILi64EEENS7_ILi192EEEEEELi192ENS_6half_tEfNS_4arch4Sm80ELb1ELb0ELb0ELb1ELb1ELb1ELb1ELb0EEENS1_21CollectiveEpilogueFwdINS6_IJS8_SA_S9_EEENS6_IJNS7_ILi1EEESI_SI_EEESC_SE_Li256ELb1ELb1ELb0ELb0EEENS1_19SingleTileSchedulerILb1ELb0ELb1ELi128EEEEEEEEEvNT_6ParamsE --------------------------
	.section	.nv.info._ZN7cutlass13device_kernelIN5flash19enable_sm80_to_sm89INS1_16FlashAttnFwdSm80INS1_25CollectiveMainloopFwdSm80ILi8ELi1ELb0EN4cute5tupleIJNS5_1CILi128EEENS7_ILi64EEENS7_ILi192EEEEEELi192ENS_6half_tEfNS_4arch4Sm80ELb1ELb0ELb0ELb1ELb1ELb1ELb1ELb0EEENS1_21CollectiveEpilogueFwdINS6_IJS8_SA_S9_EEENS6_IJNS7_ILi1EEESI_SI_EEESC_SE_Li256ELb1ELb1ELb0ELb0EEENS1_19SingleTileSchedulerILb1ELb0ELb1ELi128EEEEEEEEEvNT_6ParamsE,"",@"SHT_CUDA_INFO"
	.sectionflags	@""
	.align	4


	//----- nvinfo : EIATTR_CUDA_API_VERSION
	.align		4
        /*0000*/ 	.byte	0x04, 0x37
        /*0002*/ 	.short	(.L_258 - .L_257)
.L_257:
        /*0004*/ 	.word	0x00000082


	//----- nvinfo : EIATTR_SW2861232_WAR
	.align		4
.L_258:
        /*0008*/ 	.byte	0x01, 0x35
	.zero		2


	//----- nvinfo : EIATTR_PARAM_CBANK
	.align		4
        /*000c*/ 	.byte	0x04, 0x0a
        /*000e*/ 	.short	(.L_260 - .L_259)
	.align		4
.L_259:
        /*0010*/ 	.word	index@(.nv.constant0._ZN7cutlass13device_kernelIN5flash19enable_sm80_to_sm89INS1_16FlashAttnFwdSm80INS1_25CollectiveMainloopFwdSm80ILi8ELi1ELb0EN4cute5tupleIJNS5_1CILi128EEENS7_ILi64EEENS7_ILi192EEEEEELi192ENS_6half_tEfNS_4arch4Sm80ELb1ELb0ELb0ELb1ELb1ELb1ELb1ELb0EEENS1_21CollectiveEpilogueFwdINS6_IJS8_SA_S9_EEENS6_IJNS7_ILi1EEESI_SI_EEESC_SE_Li256ELb1ELb1ELb0ELb0EEENS1_19SingleTileSchedulerILb1ELb0ELb1ELi128EEEEEEEEEvNT_6ParamsE)
        /*0014*/ 	.short	0x0160
        /*0016*/ 	.short	0x0418


	//----- nvinfo : EIATTR_CBANK_PARAM_SIZE
	.align		4
.L_260:
        /*0018*/ 	.byte	0x03, 0x19
        /*001a*/ 	.short	0x0418


	//----- nvinfo : EIATTR_KPARAM_INFO
	.align		4
        /*001c*/ 	.byte	0x04, 0x17
        /*001e*/ 	.short	(.L_262 - .L_261)
.L_261:
        /*0020*/ 	.word	0x00000000
        /*0024*/ 	.short	0x0000
        /*0026*/ 	.short	0x0000
        /*0028*/ 	.byte	0x00, 0xf0, 0x61, 0x10


	//----- nvinfo : EIATTR_MAXREG_COUNT
	.align		4
.L_262:
        /*002c*/ 	.byte	0x03, 0x1b
        /*002e*/ 	.short	0x00ff


	//----- nvinfo : EIATTR_NUM_BARRIERS
	.align		4
        /*0030*/ 	.byte	0x02, 0x4c
        /*0032*/ 	.byte	0x02
	.zero		1


	//----- nvinfo : EIATTR_MERCURY_ISA_VERSION
	.align		4
        /*0034*/ 	.byte	0x03, 0x5f
        /*0036*/ 	.short	0x0000


	//----- nvinfo : EIATTR_COOP_GROUP_MASK_REGIDS
	.align		4
        /*0038*/ 	.byte	0x04, 0x29
        /*003a*/ 	.short	(.L_264 - .L_263)


	//   ....[0]....
.L_263:
        /*003c*/ 	.word	0xffffffff


	//   ....[1]....
        /*0040*/ 	.word	0xffffffff


	//   ....[2]....
        /*0044*/ 	.word	0xffffffff


	//   ....[3]....
        /*0048*/ 	.word	0xffffffff


	//   ....[4]....
        /*004c*/ 	.word	0xffffffff


	//   ....[5]....
        /*0050*/ 	.word	0xffffffff


	//   ....[6]....
        /*0054*/ 	.word	0xffffffff


	//   ....[7]....
        /*0058*/ 	.word	0xffffffff


	//   ....[8]....
        /*005c*/ 	.word	0xffffffff


	//   ....[9]....
        /*0060*/ 	.word	0xffffffff


	//   ....[10]....
        /*0064*/ 	.word	0xffffffff


	//   ....[11]....
        /*0068*/ 	.word	0xffffffff


	//   ....[12]....
        /*006c*/ 	.word	0xffffffff


	//   ....[13]....
        /*0070*/ 	.word	0xffffffff


	//   ....[14]....
        /*0074*/ 	.word	0xffffffff


	//   ....[15]....
        /*0078*/ 	.word	0xffffffff


	//   ....[16]....
        /*007c*/ 	.word	0xffffffff


	//   ....[17]....
        /*0080*/ 	.word	0xffffffff


	//   ....[18]....
        /*0084*/ 	.word	0xffffffff


	//   ....[19]....
        /*0088*/ 	.word	0xffffffff


	//   ....[20]....
        /*008c*/ 	.word	0xffffffff


	//   ....[21]....
        /*0090*/ 	.word	0xffffffff


	//   ....[22]....
        /*0094*/ 	.word	0xffffffff


	//   ....[23]....
        /*0098*/ 	.word	0xffffffff


	//   ....[24]....
        /*009c*/ 	.word	0xffffffff


	//   ....[25]....
        /*00a0*/ 	.word	0xffffffff


	//   ....[26]....
        /*00a4*/ 	.word	0xffffffff


	//   ....[27]....
        /*00a8*/ 	.word	0xffffffff


	//   ....[28]....
        /*00ac*/ 	.word	0xffffffff


	//   ....[29]....
        /*00b0*/ 	.word	0xffffffff


	//   ....[30]....
        /*00b4*/ 	.word	0xffffffff


	//   ....[31]....
        /*00b8*/ 	.word	0xffffffff


	//   ....[32]....
        /*00bc*/ 	.word	0xffffffff


	//   ....[33]....
        /*00c0*/ 	.word	0xffffffff


	//   ....[34]....
        /*00c4*/ 	.word	0xffffffff


	//   ....[35]....
        /*00c8*/ 	.word	0xffffffff


	//   ....[36]....
        /*00cc*/ 	.word	0xffffffff


	//   ....[37]....
        /*00d0*/ 	.word	0xffffffff


	//   ....[38]....
        /*00d4*/ 	.word	0xffffffff


	//   ....[39]....
        /*00d8*/ 	.word	0xffffffff


	//   ....[40]....
        /*00dc*/ 	.word	0xffffffff


	//   ....[41]....
        /*00e0*/ 	.word	0xffffffff


	//   ....[42]....
        /*00e4*/ 	.word	0xffffffff


	//   ....[43]....
        /*00e8*/ 	.word	0xffffffff


	//   ....[44]....
        /*00ec*/ 	.word	0xffffffff


	//   ....[45]....
        /*00f0*/ 	.word	0xffffffff


	//   ....[46]....
        /*00f4*/ 	.word	0xffffffff


	//   ....[47]....
        /*00f8*/ 	.word	0xffffffff


	//   ....[48]....
        /*00fc*/ 	.word	0xffffffff


	//   ....[49]....
        /*0100*/ 	.word	0xffffffff


	//   ....[50]....
        /*0104*/ 	.word	0xffffffff


	//   ....[51]....
        /*0108*/ 	.word	0xffffffff


	//   ....[52]....
        /*010c*/ 	.word	0xffffffff


	//   ....[53]....
        /*0110*/ 	.word	0xffffffff


	//   ....[54]....
        /*0114*/ 	.word	0xffffffff


	//   ....[55]....
        /*0118*/ 	.word	0xffffffff


	//   ....[56]....
        /*011c*/ 	.word	0xffffffff


	//   ....[57]....
        /*0120*/ 	.word	0xffffffff


	//   ....[58]....
        /*0124*/ 	.word	0xffffffff


	//   ....[59]....
        /*0128*/ 	.word	0xffffffff


	//   ....[60]....
        /*012c*/ 	.word	0xffffffff


	//   ....[61]....
        /*0130*/ 	.word	0xffffffff


	//   ....[62]....
        /*0134*/ 	.word	0xffffffff


	//   ....[63]....
        /*0138*/ 	.word	0xffffffff


	//   ....[64]....
        /*013c*/ 	.word	0xffffffff


	//   ....[65]....
        /*0140*/ 	.word	0xffffffff


	//   ....[66]....
        /*0144*/ 	.word	0xffffffff


	//   ....[67]....
        /*0148*/ 	.word	0xffffffff


	//   ....[68]....
        /*014c*/ 	.word	0xffffffff


	//   ....[69]....
        /*0150*/ 	.word	0xffffffff


	//   ....[70]....
        /*0154*/ 	.word	0xffffffff


	//   ....[71]....
        /*0158*/ 	.word	0xffffffff


	//   ....[72]....
        /*015c*/ 	.word	0xffffffff


	//   ....[73]....
        /*0160*/ 	.word	0xffffffff


	//   ....[74]....
        /*0164*/ 	.word	0xffffffff


	//   ....[75]....
        /*0168*/ 	.word	0xffffffff


	//   ....[76]....
        /*016c*/ 	.word	0xffffffff


	//   ....[77]....
        /*0170*/ 	.word	0xffffffff


	//   ....[78]....
        /*0174*/ 	.word	0xffffffff


	//   ....[79]....
        /*0178*/ 	.word	0xffffffff


	//   ....[80]....
        /*017c*/ 	.word	0xffffffff


	//   ....[81]....
        /*0180*/ 	.word	0xffffffff


	//   ....[82]....
        /*0184*/ 	.word	0xffffffff


	//   ....[83]....
        /*0188*/ 	.word	0xffffffff


	//   ....[84]....
        /*018c*/ 	.word	0xffffffff


	//   ....[85]....
        /*0190*/ 	.word	0xffffffff


	//   ....[86]....
        /*0194*/ 	.word	0xffffffff


	//   ....[87]....
        /*0198*/ 	.word	0xffffffff


	//   ....[88]....
        /*019c*/ 	.word	0xffffffff


	//   ....[89]....
        /*01a0*/ 	.word	0xffffffff


	//   ....[90]....
        /*01a4*/ 	.word	0xffffffff


	//   ....[91]....
        /*01a8*/ 	.word	0xffffffff


	//   ....[92]....
        /*01ac*/ 	.word	0xffffffff


	//   ....[93]....
        /*01b0*/ 	.word	0xffffffff


	//   ....[94]....
        /*01b4*/ 	.word	0xffffffff


	//   ....[95]....
        /*01b8*/ 	.word	0xffffffff


	//   ....[96]....
        /*01bc*/ 	.word	0xffffffff


	//   ....[97]....
        /*01c0*/ 	.word	0xffffffff


	//   ....[98]....
        /*01c4*/ 	.word	0xffffffff


	//   ....[99]....
        /*01c8*/ 	.word	0xffffffff


	//   ....[100]....
        /*01cc*/ 	.word	0xffffffff


	//----- nvinfo : EIATTR_COOP_GROUP_INSTR_OFFSETS
	.align		4
.L_264:
        /*01d0*/ 	.byte	0x04, 0x28
        /*01d2*/ 	.short	(.L_266 - .L_265)


	//   ....[0]....
.L_265:
        /*01d4*/ 	.word	0x00000090


	//   ....[1]....
        /*01d8*/ 	.word	0x00002460


	//   ....[2]....
        /*01dc*/ 	.word	0x00002470


	//   ....[3]....
        /*01e0*/ 	.word	0x00003fa0


	//   ....[4]....
        /*01e4*/ 	.word	0x00003fb0


	//   ....[5]....
        /*01e8*/ 	.word	0x00005930


	//   ....[6]....
        /*01ec*/ 	.word	0x00005950


	//   ....[7]....
        /*01f0*/ 	.word	0x00005e30


	//   ....[8]....
        /*01f4*/ 	.word	0x00005e90


	//   ....[9]....
        /*01f8*/ 	.word	0x00006b30


	//   ....[10]....
        /*01fc*/ 	.word	0x00006b70


	//   ....[11]....
        /*0200*/ 	.word	0x00006da0


	//   ....[12]....
        /*0204*/ 	.word	0x00006dd0


	//   ....[13]....
        /*0208*/ 	.word	0x00006ef0


	//   ....[14]....
        /*020c*/ 	.word	0x00006f20


	//   ....[15]....
        /*0210*/ 	.word	0x00007040


	//   ....[16]....
        /*0214*/ 	.word	0x00007090


	//   ....[17]....
        /*0218*/ 	.word	0x00007580


	//   ....[18]....
        /*021c*/ 	.word	0x000075a0


	//   ....[19]....
        /*0220*/ 	.word	0x000075b0


	//   ....[20]....
        /*0224*/ 	.word	0x000075c0


	//   ....[21]....
        /*0228*/ 	.word	0x00007aa0


	//   ....[22]....
        /*022c*/ 	.word	0x00007ad0


	//   ....[23]....
        /*0230*/ 	.word	0x00007b20


	//   ....[24]....
        /*0234*/ 	.word	0x00007b30


	//   ....[25]....
        /*0238*/ 	.word	0x00007f60


	//   ....[26]....
        /*023c*/ 	.word	0x00007fa0


	//   ....[27]....
        /*0240*/ 	.word	0x00007fe0


	//   ....[28]....
        /*0244*/ 	.word	0x00008050


	//   ....[29]....
        /*0248*/ 	.word	0x0000b030


	//   ....[30]....
        /*024c*/ 	.word	0x0000b050


	//   ....[31]....
        /*0250*/ 	.word	0x0000b060


	//   ....[32]....
        /*0254*/ 	.word	0x0000b070


	//   ....[33]....
        /*0258*/ 	.word	0x0000b2f0


	//   ....[34]....
        /*025c*/ 	.word	0x0000b330


	//   ....[35]....
        /*0260*/ 	.word	0x0000b370


	//   ....[36]....
        /*0264*/ 	.word	0x0000b3e0


	//   ....[37]....
        /*0268*/ 	.word	0x0000e800


	//   ....[38]....
        /*026c*/ 	.word	0x0000e850


	//   ....[39]....
        /*0270*/ 	.word	0x0000e8a0


	//   ....[40]....
        /*0274*/ 	.word	0x0000e8e0


	//   ....[41]....
        /*0278*/ 	.word	0x0000f970


	//   ....[42]....
        /*027c*/ 	.word	0x0000f9a0


	//   ....[43]....
        /*0280*/ 	.word	0x0000f9d0


	//   ....[44]....
        /*0284*/ 	.word	0x0000f9f0


	//   ....[45]....
        /*0288*/ 	.word	0x0000fdf0


	//   ....[46]....
        /*028c*/ 	.word	0x0000fe30


	//   ....[47]....
        /*0290*/ 	.word	0x00010560


	//   ....[48]....
        /*0294*/ 	.word	0x00010580


	//   ....[49]....
        /*0298*/ 	.word	0x000105a0


	//   ....[50]....
        /*029c*/ 	.word	0x000105c0


	//   ....[51]....
        /*02a0*/ 	.word	0x00011940


	//   ....[52]....
        /*02a4*/ 	.word	0x00011950


	//   ....[53]....
        /*02a8*/ 	.word	0x00011960


	//   ....[54]....
        /*02ac*/ 	.word	0x00011970


	//   ....[55]....
        /*02b0*/ 	.word	0x00012630


	//   ....[56]....
        /*02b4*/ 	.word	0x00012640


	//   ....[57]....
        /*02b8*/ 	.word	0x00012650


	//   ....[58]....
        /*02bc*/ 	.word	0x00012660


	//   ....[59]....
        /*02c0*/ 	.word	0x00012820


	//   ....[60]....
        /*02c4*/ 	.word	0x00012830


	//   ....[61]....
        /*02c8*/ 	.word	0x00012e80


	//   ....[62]....
        /*02cc*/ 	.word	0x00012e90


	//   ....[63]....
        /*02d0*/ 	.word	0x00012eb0


	//   ....[64]....
        /*02d4*/ 	.word	0x00012ed0


	//   ....[65]....
        /*02d8*/ 	.word	0x00014960


	//   ....[66]....
        /*02dc*/ 	.word	0x00014970


	//   ....[67]....
        /*02e0*/ 	.word	0x00014980


	//   ....[68]....
        /*02e4*/ 	.word	0x00014990


	//   ....[69]....
        /*02e8*/ 	.word	0x00014c60


	//   ....[70]....
        /*02ec*/ 	.word	0x00014c80


	//   ....[71]....
        /*02f0*/ 	.word	0x00014c90


	//   ....[72]....
        /*02f4*/ 	.word	0x00014cb0


	//   ....[73]....
        /*02f8*/ 	.word	0x00015980


	//   ....[74]....
        /*02fc*/ 	.word	0x000159a0


	//   ....[75]....
        /*0300*/ 	.word	0x000159e0


	//   ....[76]....
        /*0304*/ 	.word	0x000159f0


	//   ....[77]....
        /*0308*/ 	.word	0x000170a0


	//   ....[78]....
        /*030c*/ 	.word	0x000170d0


	//   ....[79]....
        /*0310*/ 	.word	0x00017120


	//   ....[80]....
        /*0314*/ 	.word	0x00017130


	//   ....[81]....
        /*0318*/ 	.word	0x00018720


	//   ....[82]....
        /*031c*/ 	.word	0x000187a0


	//   ....[83]....
        /*0320*/ 	.word	0x000187e0


	//   ....[84]....
        /*0324*/ 	.word	0x00018820


	//   ....[85]....
        /*0328*/ 	.word	0x00018a50


	//   ....[86]....
        /*032c*/ 	.word	0x00018a60


	//   ....[87]....
        /*0330*/ 	.word	0x00018be0


	//   ....[88]....
        /*0334*/ 	.word	0x00018c10


	//   ....[89]....
        /*0338*/ 	.word	0x00018d60


	//   ....[90]....
        /*033c*/ 	.word	0x00018d90


	//   ....[91]....
        /*0340*/ 	.word	0x00018ee0


	//   ....[92]....
        /*0344*/ 	.word	0x00018f00


	//   ....[93]....
        /*0348*/ 	.word	0x00019840


	//   ....[94]....
        /*034c*/ 	.word	0x00019850


	//   ....[95]....
        /*0350*/ 	.word	0x00019980


	//   ....[96]....
        /*0354*/ 	.word	0x000199b0


	//   ....[97]....
        /*0358*/ 	.word	0x00019ae0


	//   ....[98]....
        /*035c*/ 	.word	0x00019b10


	//   ....[99]....
        /*0360*/ 	.word	0x00019c40


	//   ....[100]....
        /*0364*/ 	.word	0x00019c60


	//----- nvinfo : EIATTR_EXIT_INSTR_OFFSETS
	.align		4
.L_266:
        /*0368*/ 	.byte	0x04, 0x1c
        /*036a*/ 	.short	(.L_268 - .L_267)


	//   ....[0]....
.L_267:
        /*036c*/ 	.word	0x00000440


	//   ....[1]....
        /*0370*/ 	.word	0x00018f10


	//   ....[2]....
        /*0374*/ 	.word	0x00018fe0


	//   ....[3]....
        /*0378*/ 	.word	0x00019040


	//   ....[4]....
        /*037c*/ 	.word	0x00019c70


	//   ....[5]....
        /*0380*/ 	.word	0x00019d20


	//   ....[6]....
        /*0384*/ 	.word	0x00019d80


	//----- nvinfo : EIATTR_CTAIDZ_USED
	.align		4
.L_268:
        /*0388*/ 	.byte	0x01, 0x04
	.zero		2


	//----- nvinfo : EIATTR_MAX_THREADS
	.align		4
        /*038c*/ 	.byte	0x04, 0x05
        /*038e*/ 	.short	(.L_270 - .L_269)
.L_269:
        /*0390*/ 	.word	0x00000100
        /*0394*/ 	.word	0x00000001
        /*0398*/ 	.word	0x00000001


	//----- nvinfo : EIATTR_CRS_STACK_SIZE
	.align		4
.L_270:
        /*039c*/ 	.byte	0x04, 0x1e
        /*039e*/ 	.short	(.L_272 - .L_271)
.L_271:
        /*03a0*/ 	.word	0x00000000
.L_272:


//--------------------- .nv.info._ZN7cutlass13device_kernelIN5flash19enable_sm80_to_sm89INS1_16FlashAttnFwdSm80INS1_25CollectiveMainloopFwdSm80ILi8ELi2ELb0EN4cute5tupleIJNS5_1CILi128EEENS7_ILi64EEENS7_ILi192EEEEEELi192ENS_6half_tEfNS_4arch4Sm80ELb0ELb0ELb0ELb0ELb1ELb0ELb1ELb0EEENS1_21CollectiveEpilogueFwdINS6_IJS8_SA_S9_EEENS6_IJNS7_ILi1EEESI_SI_EEESC_SE_Li256ELb0ELb1ELb0ELb0EEENS1_19SingleTileSchedulerILb0ELb0ELb1ELi128EEEEEEEEEvNT_6ParamsE --------------------------
	.section	.nv.info._ZN7cutlass13device_kernelIN5flash19enable_sm80_to_sm89INS1_16FlashAttnFwdSm80INS1_25CollectiveMainloopFwdSm80ILi8ELi2ELb0EN4cute5tupleIJNS5_1CILi128EEENS7_ILi64EEENS7_ILi192EEEEEELi192ENS_6half_tEfNS_4arch4Sm80ELb0ELb0ELb0ELb0ELb1ELb0ELb1ELb0EEENS1_21CollectiveEpilogueFwdINS6_IJS8_SA_S9_EEENS6_IJNS7_ILi1EEESI_SI_EEESC_SE_Li256ELb0ELb1ELb0ELb0EEENS1_19SingleTileSchedulerILb0ELb0ELb1ELi128EEEEEEEEEvNT_6ParamsE,"",@"SHT_CUDA_INFO"
	.sectionflags	@""
	.align	4


	//----- nvinfo : EIATTR_CUDA_API_VERSION
	.align		4
        /*0000*/ 	.byte	0x04, 0x37
        /*0002*/ 	.short	(.L_274 - .L_273)
.L_273:
        /*0004*/ 	.word	0x00000082


	//----- nvinfo : EIATTR_SW2861232_WAR
	.align		4
.L_274:
        /*0008*/ 	.byte	0x01, 0x35
	.zero		2


	//----- nvinfo : EIATTR_PARAM_CBANK
	.align		4
        /*000c*/ 	.byte	0x04, 0x0a
        /*000e*/ 	.short	(.L_276 - .L_275)
	.align		4
.L_275:
        /*0010*/ 	.word	index@(.nv.constant0._ZN7cutlass13device_kernelIN5flash19enable_sm80_to_sm89INS1_16FlashAttnFwdSm80INS1_25CollectiveMainloopFwdSm80ILi8ELi2ELb0EN4cute5tupleIJNS5_1CILi128EEENS7_ILi64EEENS7_ILi192EEEEEELi192ENS_6half_tEfNS_4arch4Sm80ELb0ELb0ELb0ELb0ELb1ELb0ELb1ELb0EEENS1_21CollectiveEpilogueFwdINS6_IJS8_SA_S9_EEENS6_IJNS7_ILi1EEESI_SI_EEESC_SE_Li256ELb0ELb1ELb0ELb0EEENS1_19SingleTileSchedulerILb0ELb0ELb1ELi128EEEEEEEEEvNT_6ParamsE)
        /*0014*/ 	.short	0x0160
        /*0016*/ 	.short	0x0418


	//----- nvinfo : EIATTR_CBANK_PARAM_SIZE
	.align		4
.L_276:
        /*0018*/ 	.byte	0x03, 0x19
        /*001a*/ 	.short	0x0418


	//----- nvinfo : EIATTR_KPARAM_INFO
	.align		4
        /*001c*/ 	.byte	0x04, 0x17
        /*001e*/ 	.short	(.L_278 - .L_277)
.L_277:
        /*0020*/ 	.word	0x00000000
        /*0024*/ 	.short	0x0000
        /*0026*/ 	.short	0x0000
        /*0028*/ 	.byte	0x00, 0xf0, 0x61, 0x10


	//----- nvinfo : EIATTR_MAXREG_COUNT
	.align		4
.L_278:
        /*002c*/ 	.byte	0x03, 0x1b
        /*002e*/ 	.short	0x00ff


	//----- nvinfo : EIATTR_NUM_BARRIERS
	.align		4
        /*0030*/ 	.byte	0x02, 0x4c
        /*0032*/ 	.byte	0x02
	.zero		1


	//----- nvinfo : EIATTR_MERCURY_ISA_VERSION
	.align		4
        /*0034*/ 	.byte	0x03, 0x5f
        /*0036*/ 	.short	0x0000


	//----- nvinfo : EIATTR_COOP_GROUP_MASK_REGIDS
	.align		4
        /*0038*/ 	.byte	0x04, 0x29
        /*003a*/ 	.short	(.L_280 - .L_279)


	//   ....[0]....
.L_279:
        /*003c*/ 	.word	0xffffffff


	//   ....[1]....
        /*0040*/ 	.word	0xffffffff


	//   ....[2]....
        /*0044*/ 	.word	0xffffffff


	//   ....[3]....
        /*0048*/ 	.word	0xffffffff


	//   ....[4]....
        /*004c*/ 	.word	0xffffffff


	//   ....[5]....
        /*0050*/ 	.word	0xffffffff


	//   ....[6]....
        /*0054*/ 	.word	0xffffffff


	//   ....[7]....
        /*0058*/ 	.word	0xffffffff


	//   ....[8]....
        /*005c*/ 	.word	0xffffffff


	//   ....[9]....
        /*0060*/ 	.word	0xffffffff


	//   ....[10]....
        /*0064*/ 	.word	0xffffffff


	//   ....[11]....
        /*0068*/ 	.word	0xffffffff


	//   ....[12]....
        /*006c*/ 	.word	0xffffffff


	//   ....[13]....
        /*0070*/ 	.word	0xffffffff


	//   ....[14]....
        /*0074*/ 	.word	0xffffffff


	//   ....[15]....
        /*0078*/ 	.word	0xffffffff


	//   ....[16]....
        /*007c*/ 	.word	0xffffffff


	//   ....[17]....
        /*0080*/ 	.word	0xffffffff


	//   ....[18]....
        /*0084*/ 	.word	0xffffffff


	//   ....[19]....
        /*0088*/ 	.word	0xffffffff


	//   ....[20]....
        /*008c*/ 	.word	0xffffffff


	//   ....[21]....
        /*0090*/ 	.word	0xffffffff


	//   ....[22]....
        /*0094*/ 	.word	0xffffffff


	//   ....[23]....
        /*0098*/ 	.word	0xffffffff


	//   ....[24]....
        /*009c*/ 	.word	0xffffffff


	//   ....[25]....
        /*00a0*/ 	.word	0xffffffff


	//   ....[26]....
        /*00a4*/ 	.word	0xffffffff


	//   ....[27]....
        /*00a8*/ 	.word	0xffffffff


	//   ....[28]....
        /*00ac*/ 	.word	0xffffffff


	//   ....[29]....
        /*00b0*/ 	.word	0xffffffff


	//   ....[30]....
        /*00b4*/ 	.word	0xffffffff


	//   ....[31]....
        /*00b8*/ 	.word	0xffffffff


	//   ....[32]....
        /*00bc*/ 	.word	0xffffffff


	//   ....[33]....
        /*00c0*/ 	.word	0xffffffff


	//   ....[34]....
        /*00c4*/ 	.word	0xffffffff


	//   ....[35]....
        /*00c8*/ 	.word	0xffffffff


	//   ....[36]....
        /*00cc*/ 	.word	0xffffffff


	//   ....[37]....
        /*00d0*/ 	.word	0xffffffff


	//   ....[38]....
        /*00d4*/ 	.word	0xffffffff


	//   ....[39]....
        /*00d8*/ 	.word	0xffffffff


	//   ....[40]....
        /*00dc*/ 	.word	0xffffffff


	//   ....[41]....
        /*00e0*/ 	.word	0xffffffff


	//   ....[42]....
        /*00e4*/ 	.word	0xffffffff


	//   ....[43]....
        /*00e8*/ 	.word	0xffffffff


	//   ....[44]....
        /*00ec*/ 	.word	0xffffffff


	//   ....[45]....
        /*00f0*/ 	.word	0xffffffff


	//   ....[46]....
        /*00f4*/ 	.word	0xffffffff


	//   ....[47]....
        /*00f8*/ 	.word	0xffffffff


	//   ....[48]....
        /*00fc*/ 	.word	0xffffffff


	//   ....[49]....
        /*0100*/ 	.word	0xffffffff


	//   ....[50]....
        /*0104*/ 	.word	0xffffffff


	//   ....[51]....
        /*0108*/ 	.word	0xffffffff


	//   ....[52]....
        /*010c*/ 	.word	0xffffffff


	//   ....[53]....
        /*0110*/ 	.word	0xffffffff


	//   ....[54]....
        /*0114*/ 	.word	0xffffffff


	//   ....[55]....
        /*0118*/ 	.word	0xffffffff


	//   ....[56]....
        /*011c*/ 	.word	0xffffffff


	//   ....[57]....
        /*0120*/ 	.word	0xffffffff


	//   ....[58]....
        /*0124*/ 	.word	0xffffffff


	//   ....[59]....
        /*0128*/ 	.word	0xffffffff


	//----- nvinfo : EIATTR_COOP_GROUP_INSTR_OFFSETS
	.align		4
.L_280:
        /*012c*/ 	.byte	0x04, 0x28
        /*012e*/ 	.short	(.L_282 - .L_281)


	//   ....[0]....
.L_281:
        /*0130*/ 	.word	0x000005e0


	//   ....[1]....
        /*0134*/ 	.word	0x00000620


	//   ....[2]....
        /*0138*/ 	.word	0x00000660


	//   ....[3]....
        /*013c*/ 	.word	0x00000690


	//   ....[4]....
        /*0140*/ 	.word	0x000006c0


	//   ....[5]....
        /*0144*/ 	.word	0x00000700


	//   ....[6]....
        /*0148*/ 	.word	0x00000830


	//   ....[7]....
        /*014c*/ 	.word	0x00000840


	//   ....[8]....
        /*0150*/ 	.word	0x00000d80


	//   ....[9]....
        /*0154*/ 	.word	0x00000da0


	//   ....[10]....
        /*0158*/ 	.word	0x00000dd0


	//   ....[11]....
        /*015c*/ 	.word	0x00000df0


	//   ....[12]....
        /*0160*/ 	.word	0x00000e10


	//   ....[13]....
        /*0164*/ 	.word	0x00000e20


	//   ....[14]....
        /*0168*/ 	.word	0x00000e30


	//   ....[15]....
        /*016c*/ 	.word	0x00000e50


	//   ....[16]....
        /*0170*/ 	.word	0x00001480


	//   ....[17]....
        /*0174*/ 	.word	0x000014a0


	//   ....[18]....
        /*0178*/ 	.word	0x00001500


	//   ....[19]....
        /*017c*/ 	.word	0x00001520


	//   ....[20]....
        /*0180*/ 	.word	0x00001a50


	//   ....[21]....
        /*0184*/ 	.word	0x00001a80


	//   ....[22]....
        /*0188*/ 	.word	0x00001af0


	//   ....[23]....
        /*018c*/ 	.word	0x00001b10


	//   ....[24]....
        /*0190*/ 	.word	0x00002f60


	//   ....[25]....
        /*0194*/ 	.word	0x00002ff0


	//   ....[26]....
        /*0198*/ 	.word	0x000030a0


	//   ....[27]....
        /*019c*/ 	.word	0x000031d0


	//   ....[28]....
        /*01a0*/ 	.word	0x00004280


	//   ....[29]....
        /*01a4*/ 	.word	0x00004290


	//   ....[30]....
        /*01a8*/ 	.word	0x000042a0


	//   ....[31]....
        /*01ac*/ 	.word	0x000042b0


	//   ....[32]....
        /*01b0*/ 	.word	0x00004720


	//   ....[33]....
        /*01b4*/ 	.word	0x00004750


	//   ....[34]....
        /*01b8*/ 	.word	0x00004780


	//   ....[35]....
        /*01bc*/ 	.word	0x00004790


	//   ....[36]....
        /*01c0*/ 	.word	0x000054f0


	//   ....[37]....
        /*01c4*/ 	.word	0x00005510


	//   ....[38]....
        /*01c8*/ 	.word	0x00005530


	//   ....[39]....
        /*01cc*/ 	.word	0x00005550


	//   ....[40]....
        /*01d0*/ 	.word	0x00006e30


	//   ....[41]....
        /*01d4*/ 	.word	0x00006e50


	//   ....[42]....
        /*01d8*/ 	.word	0x00006e70


	//   ....[43]....
        /*01dc*/ 	.word	0x00006e90


	//   ....[44]....
        /*01e0*/ 	.word	0x000070a0


	//   ....[45]....
        /*01e4*/ 	.word	0x000070e0


	//   ....[46]....
        /*01e8*/ 	.word	0x000071a0


	//   ....[47]....
        /*01ec*/ 	.word	0x000071d0


	//   ....[48]....
        /*01f0*/ 	.word	0x00008580


	//   ....[49]....
        /*01f4*/ 	.word	0x00008590


	//   ....[50]....
        /*01f8*/ 	.word	0x000085b0


	//   ....[51]....
        /*01fc*/ 	.word	0x000085c0


	//   ....[52]....
        /*0200*/ 	.word	0x000086c0


	//   ....[53]....
        /*0204*/ 	.word	0x000086d0


	//   ....[54]....
        /*0208*/ 	.word	0x00008800


	//   ....[55]....
        /*020c*/ 	.word	0x00008830


	//   ....[56]....
        /*0210*/ 	.word	0x00008930


	//   ....[57]....
        /*0214*/ 	.word	0x00008960


	//   ....[58]....
        /*0218*/ 	.word	0x00008a60


	//   ....[59]....
        /*021c*/ 	.word	0x00008a80


	//----- nvinfo : EIATTR_EXIT_INSTR_OFFSETS
	.align		4
.L_282:
        /*0220*/ 	.byte	0x04, 0x1c
        /*0222*/ 	.short	(.L_284 - .L_283)


	//   ....[0]....
.L_283:
        /*0224*/ 	.word	0x00000030


	//   ....[1]....
        /*0228*/ 	.word	0x00008a90


	//   ....[2]....
        /*022c*/ 	.word	0x00008b30


	//   ....[3]....
        /*0230*/ 	.word	0x00008b70


	//----- nvinfo : EIATTR_CTAIDZ_USED
	.align		4
.L_284:
        /*0234*/ 	.byte	0x01, 0x04
	.zero		2


	//----- nvinfo : EIATTR_MAX_THREADS
	.align		4
        /*0238*/ 	.byte	0x04, 0x05
        /*023a*/ 	.short	(.L_286 - .L_285)
.L_285:
        /*023c*/ 	.word	0x00000100
        /*0240*/ 	.word	0x00000001
        /*0244*/ 	.word	0x00000001


	//----- nvinfo : EIATTR_CRS_STACK_SIZE
	.align		4
.L_286:
        /*0248*/ 	.byte	0x04, 0x1e
        /*024a*/ 	.short	(.L_288 - .L_287)
.L_287:
        /*024c*/ 	.word	0x00000000
.L_288:


//--------------------- .nv.info._ZN7cutlass13device_kernelIN5flash19enable_sm80_to_sm89INS1_16FlashAttnFwdSm80INS1_25CollectiveMainloopFwdSm80ILi8ELi2ELb0EN4cute5tupleIJNS5_1CILi128EEENS7_ILi64EEENS7_ILi192EEEEEELi192ENS_6half_tEfNS_4arch4Sm80ELb0ELb0ELb0ELb1ELb1ELb0ELb1ELb0EEENS1_21CollectiveEpilogueFwdINS6_IJS8_SA_S9_EEENS6_IJNS7_ILi1EEESI_SI_EEESC_SE_Li256ELb1ELb1ELb0ELb0EEENS1_19SingleTileSchedulerILb1ELb0ELb1ELi128EEEEEEEEEvNT_6ParamsE --------------------------
	.section	.nv.info._ZN7cutlass13device_kernelIN5flash19enable_sm80_to_sm89INS1_16FlashAttnFwdSm80INS1_25CollectiveMainloopFwdSm80ILi8ELi2ELb0EN4cute5tupleIJNS5_1CILi128EEENS7_ILi64EEENS7_ILi192EEEEEELi192ENS_6half_tEfNS_4arch4Sm80ELb0ELb0ELb0ELb1ELb1ELb0ELb1ELb0EEENS1_21CollectiveEpilogueFwdINS6_IJS8_SA_S9_EEENS6_IJNS7_ILi1EEESI_SI_EEESC_SE_Li256ELb1ELb1ELb0ELb0EEENS1_19SingleTileSchedulerILb1ELb0ELb1ELi128EEEEEEEEEvNT_6ParamsE,"",@"SHT_CUDA_INFO"
	.sectionflags	@""
	.align	4


	//----- nvinfo : EIATTR_CUDA_API_VERSION
	.align		4
        /*0000*/ 	.byte	0x04, 0x37
        /*0002*/ 	.short	(.L_290 - .L_289)
.L_289:
        /*0004*/ 	.word	0x00000082


	//----- nvinfo : EIATTR_SW2861232_WAR
	.align		4
.L_290:
        /*0008*/ 	.byte	0x01, 0x35
	.zero		2


	//----- nvinfo : EIATTR_PARAM_CBANK
	.align		4
        /*000c*/ 	.byte	0x04, 0x0a
        /*000e*/ 	.short	(.L_292 - .L_291)
	.align		4
.L_291:
        /*0010*/ 	.word	index@(.nv.constant0._ZN7cutlass13device_kernelIN5flash19enable_sm80_to_sm89INS1_16FlashAttnFwdSm80INS1_25CollectiveMainloopFwdSm80ILi8ELi2ELb0EN4cute5tupleIJNS5_1CILi128EEENS7_ILi64EEENS7_ILi192EEEEEELi192ENS_6half_tEfNS_4arch4Sm80ELb0ELb0ELb0ELb1ELb1ELb0ELb1ELb0EEENS1_21CollectiveEpilogueFwdINS6_IJS8_SA_S9_EEENS6_IJNS7_ILi1EEESI_SI_EEESC_SE_Li256ELb1ELb1ELb0ELb0EEENS1_19SingleTileSchedulerILb1ELb0ELb1ELi128EEEEEEEEEvNT_6ParamsE)
        /*0014*/ 	.short	0x0160
        /*0016*/ 	.short	0x0418


	//----- nvinfo : EIATTR_CBANK_PARAM_SIZE
	.align		4
.L_292:
        /*0018*/ 	.byte	0x03, 0x19
        /*001a*/ 	.short	0x0418


	//----- nvinfo : EIATTR_KPARAM_INFO
	.align		4
        /*001c*/ 	.byte	0x04, 0x17
        /*001e*/ 	.short	(.L_294 - .L_293)
.L_293:
        /*0020*/ 	.word	0x00000000
        /*0024*/ 	.short	0x0000
        /*0026*/ 	.short	0x0000
        /*0028*/ 	.byte	0x00, 0xf0, 0x61, 0x10


	//----- nvinfo : EIATTR_MAXREG_COUNT
	.align		4
.L_294:
        /*002c*/ 	.byte	0x03, 0x1b
        /*002e*/ 	.short	0x00ff


	//----- nvinfo : EIATTR_NUM_BARRIERS
	.align		4
        /*0030*/ 	.byte	0x02, 0x4c
        /*0032*/ 	.byte	0x02
	.zero		1


	//----- nvinfo : EIATTR_MERCURY_ISA_VERSION
	.align		4
        /*0034*/ 	.byte	0x03, 0x5f
        /*0036*/ 	.short	0x0000


	//----- nvinfo : EIATTR_COOP_GROUP_MASK_REGIDS
	.align		4
        /*0038*/ 	.byte	0x04, 0x29
        /*003a*/ 	.short	(.L_296 - .L_295)


	//   ....[0]....
.L_295:
        /*003c*/ 	.word	0xffffffff


	//   ....[1]....
        /*0040*/ 	.word	0xffffffff


	//   ....[2]....
        /*0044*/ 	.word	0xffffffff


	//   ....[3]....
        /*0048*/ 	.word	0xffffffff


	//   ....[4]....
        /*004c*/ 	.word	0xffffffff


	//   ....[5]....
        /*0050*/ 	.word	0xffffffff


	//   ....[6]....
        /*0054*/ 	.word	0xffffffff


	//   ....[7]....
        /*0058*/ 	.word	0xffffffff


	//   ....[8]....
        /*005c*/ 	.word	0xffffffff


	//   ....[9]....
        /*0060*/ 	.word	0xffffffff


	//   ....[10]....
        /*0064*/ 	.word	0xffffffff


	//   ....[11]....
        /*0068*/ 	.word	0xffffffff


	//   ....[12]....
        /*006c*/ 	.word	0xffffffff


	//   ....[13]....
        /*0070*/ 	.word	0xffffffff


	//   ....[14]....
        /*0074*/ 	.word	0xffffffff


	//   ....[15]....
        /*0078*/ 	.word	0xffffffff


	//   ....[16]....
        /*007c*/ 	.word	0xffffffff


	//   ....[17]....
        /*0080*/ 	.word	0xffffffff


	//   ....[18]....
        /*0084*/ 	.word	0xffffffff


	//   ....[19]....
        /*0088*/ 	.word	0xffffffff


	//   ....[20]....
        /*008c*/ 	.word	0xffffffff


	//   ....[21]....
        /*0090*/ 	.word	0xffffffff


	//   ....[22]....
        /*0094*/ 	.word	0xffffffff


	//   ....[23]....
        /*0098*/ 	.word	0xffffffff


	//   ....[24]....
        /*009c*/ 	.word	0xffffffff


	//   ....[25]....
        /*00a0*/ 	.word	0xffffffff


	//   ....[26]....
        /*00a4*/ 	.word	0xffffffff


	//   ....[27]....
        /*00a8*/ 	.word	0xffffffff


	//   ....[28]....
        /*00ac*/ 	.word	0xffffffff


	//   ....[29]....
        /*00b0*/ 	.word	0xffffffff


	//   ....[30]....
        /*00b4*/ 	.word	0xffffffff


	//   ....[31]....
        /*00b8*/ 	.word	0xffffffff


	//   ....[32]....
        /*00bc*/ 	.word	0xffffffff


	//   ....[33]....
        /*00c0*/ 	.word	0xffffffff


	//   ....[34]....
        /*00c4*/ 	.word	0xffffffff


	//   ....[35]....
        /*00c8*/ 	.word	0xffffffff


	//   ....[36]....
        /*00cc*/ 	.word	0xffffffff


	//   ....[37]....
        /*00d0*/ 	.word	0xffffffff


	//   ....[38]....
        /*00d4*/ 	.word	0xffffffff


	//   ....[39]....
        /*00d8*/ 	.word	0xffffffff


	//   ....[40]....
        /*00dc*/ 	.word	0xffffffff


	//   ....[41]....
        /*00e0*/ 	.word	0xffffffff


	//   ....[42]....
        /*00e4*/ 	.word	0xffffffff


	//   ....[43]....
        /*00e8*/ 	.word	0xffffffff


	//   ....[44]....
        /*00ec*/ 	.word	0xffffffff


	//   ....[45]....
        /*00f0*/ 	.word	0xffffffff


	//   ....[46]....
        /*00f4*/ 	.word	0xffffffff


	//   ....[47]....
        /*00f8*/ 	.word	0xffffffff


	//   ....[48]....
        /*00fc*/ 	.word	0xffffffff


	//   ....[49]....
        /*0100*/ 	.word	0xffffffff


	//   ....[50]....
        /*0104*/ 	.word	0xffffffff


	//   ....[51]....
        /*0108*/ 	.word	0xffffffff


	//   ....[52]....
        /*010c*/ 	.word	0xffffffff


	//   ....[53]....
        /*0110*/ 	.word	0xffffffff


	//   ....[54]....
        /*0114*/ 	.word	0xffffffff


	//   ....[55]....
        /*0118*/ 	.word	0xffffffff


	//   ....[56]....
        /*011c*/ 	.word	0xffffffff


	//   ....[57]....
        /*0120*/ 	.word	0xffffffff


	//   ....[58]....
        /*0124*/ 	.word	0xffffffff


	//   ....[59]....
        /*0128*/ 	.word	0xffffffff


	//   ....[60]....
        /*012c*/ 	.word	0xffffffff


	//   ....[61]....
        /*0130*/ 	.word	0xffffffff


	//   ....[62]....
        /*0134*/ 	.word	0xffffffff


	//   ....[63]....
        /*0138*/ 	.word	0xffffffff


	//   ....[64]....
        /*013c*/ 	.word	0xffffffff


	//   ....[65]....
        /*0140*/ 	.word	0xffffffff


	//   ....[66]....
        /*0144*/ 	.word	0xffffffff


	//   ....[67]....
        /*0148*/ 	.word	0xffffffff


	//   ....[68]....
        /*014c*/ 	.word	0xffffffff


	//----- nvinfo : EIATTR_COOP_GROUP_INSTR_OFFSETS
	.align		4
.L_296:
        /*0150*/ 	.byte	0x04, 0x28
        /*0152*/ 	.short	(.L_298 - .L_297)


	//   ....[0]....
.L_297:
        /*0154*/ 	.word	0x00000080


	//   ....[1]....
        /*0158*/ 	.word	0x00000cc0


	//   ....[2]....
        /*015c*/ 	.word	0x00000d20


	//   ....[3]....
        /*0160*/ 	.word	0x00000ed0


	//   ....[4]....
        /*0164*/ 	.word	0x00000f00


	//   ....[5]....
        /*0168*/ 	.word	0x00001020


	//   ....[6]....
        /*016c*/ 	.word	0x00001050


	//   ....[7]....
        /*0170*/ 	.word	0x00001160


	//   ....[8]....
        /*0174*/ 	.word	0x000011a0


	//   ....[9]....
        /*0178*/ 	.word	0x00001700


	//   ....[10]....
        /*017c*/ 	.word	0x00001730


	//   ....[11]....
        /*0180*/ 	.word	0x00001770


	//   ....[12]....
        /*0184*/ 	.word	0x00001790


	//   ....[13]....
        /*0188*/ 	.word	0x000017c0


	//   ....[14]....
        /*018c*/ 	.word	0x000017d0


	//   ....[15]....
        /*0190*/ 	.word	0x000017e0


	//   ....[16]....
        /*0194*/ 	.word	0x000018f0


	//   ....[17]....
        /*0198*/ 	.word	0x00001d70


	//   ....[18]....
        /*019c*/ 	.word	0x00001da0


	//   ....[19]....
        /*01a0*/ 	.word	0x00001dc0


	//   ....[20]....
        /*01a4*/ 	.word	0x00001e20


	//   ....[21]....
        /*01a8*/ 	.word	0x00002390


	//   ....[22]....
        /*01ac*/ 	.word	0x000023d0


	//   ....[23]....
        /*01b0*/ 	.word	0x000023f0


	//   ....[24]....
        /*01b4*/ 	.word	0x00002450


	//   ....[25]....
        /*01b8*/ 	.word	0x000035b0


	//   ....[26]....
        /*01bc*/ 	.word	0x000035d0


	//   ....[27]....
        /*01c0*/ 	.word	0x00003600


	//   ....[28]....
        /*01c4*/ 	.word	0x00003620


	//   ....[29]....
        /*01c8*/ 	.word	0x00004880


	//   ....[30]....
        /*01cc*/ 	.word	0x000048a0


	//   ....[31]....
        /*01d0*/ 	.word	0x00004920


	//   ....[32]....
        /*01d4*/ 	.word	0x00004940


	//   ....[33]....
        /*01d8*/ 	.word	0x00004d70


	//   ....[34]....
        /*01dc*/ 	.word	0x00004da0


	//   ....[35]....
        /*01e0*/ 	.word	0x00004dd0


	//   ....[36]....
        /*01e4*/ 	.word	0x00004df0


	//   ....[37]....
        /*01e8*/ 	.word	0x00005b70


	//   ....[38]....
        /*01ec*/ 	.word	0x00005b90


	//   ....[39]....
        /*01f0*/ 	.word	0x00005bb0


	//   ....[40]....
        /*01f4*/ 	.word	0x00005bd0


	//   ....[41]....
        /*01f8*/ 	.word	0x00007480


	//   ....[42]....
        /*01fc*/ 	.word	0x000074b0


	//   ....[43]....
        /*0200*/ 	.word	0x000074d0


	//   ....[44]....
        /*0204*/ 	.word	0x000074f0


	//   ....[45]....
        /*0208*/ 	.word	0x00007710


	//   ....[46]....
        /*020c*/ 	.word	0x00007740


	//   ....[47]....
        /*0210*/ 	.word	0x00007780


	//   ....[48]....
        /*0214*/ 	.word	0x00007790


	//   ....[49]....
        /*0218*/ 	.word	0x00008cb0


	//   ....[50]....
        /*021c*/ 	.word	0x00008cf0


	//   ....[51]....
        /*0220*/ 	.word	0x00008d30


	//   ....[52]....
        /*0224*/ 	.word	0x00008d60


	//   ....[53]....
        /*0228*/ 	.word	0x00008f60


	//   ....[54]....
        /*022c*/ 	.word	0x00008f70


	//   ....[55]....
        /*0230*/ 	.word	0x000090f0


	//   ....[56]....
        /*0234*/ 	.word	0x00009120


	//   ....[57]....
        /*0238*/ 	.word	0x00009270


	//   ....[58]....
        /*023c*/ 	.word	0x000092a0


	//   ....[59]....
        /*0240*/ 	.word	0x000093f0


	//   ....[60]....
        /*0244*/ 	.word	0x00009410


	//   ....[61]....
        /*0248*/ 	.word	0x00009be0


	//   ....[62]....
        /*024c*/ 	.word	0x00009c00


	//   ....[63]....
        /*0250*/ 	.word	0x00009d30


	//   ....[64]....
        /*0254*/ 	.word	0x00009d60


	//   ....[65]....
        /*0258*/ 	.word	0x00009e90


	//   ....[66]....
        /*025c*/ 	.word	0x00009ec0


	//   ....[67]....
        /*0260*/ 	.word	0x00009ff0


	//   ....[68]....
        /*0264*/ 	.word	0x0000a010


	//----- nvinfo : EIATTR_EXIT_INSTR_OFFSETS
	.align		4
.L_298:
        /*0268*/ 	.byte	0x04, 0x1c
        /*026a*/ 	.short	(.L_300 - .L_299)


	//   ....[0]....
.L_299:
        /*026c*/ 	.word	0x00000310


	//   ....[1]....
        /*0270*/ 	.word	0x00009420


	//   ....[2]....
        /*0274*/ 	.word	0x000094f0


	//   ....[3]....
        /*0278*/ 	.word	0x00009550


	//   ....[4]....
        /*027c*/ 	.word	0x0000a020


	//   ....[5]....
        /*0280*/ 	.word	0x0000a0d0


	//   ....[6]....
        /*0284*/ 	.word	0x0000a130


	//----- nvinfo : EIATTR_CTAIDZ_USED
	.align		4
.L_300:
        /*0288*/ 	.byte	0x01, 0x04
	.zero		2


	//----- nvinfo : EIATTR_MAX_THREADS
	.align		4
        /*028c*/ 	.byte	0x04, 0x05
        /*028e*/ 	.short	(.L_302 - .L_301)
.L_301:
        /*0290*/ 	.word	0x00000100
        /*0294*/ 	.word	0x00000001
        /*0298*/ 	.word	0x00000001


	//----- nvinfo : EIATTR_CRS_STACK_SIZE
	.align		4
.L_302:
        /*029c*/ 	.byte	0x04, 0x1e
        /*029e*/ 	.short	(.L_304 - .L_303)
.L_303:
        /*02a0*/ 	.word	0x00000000
.L_304:


//--------------------- .nv.info._ZN7cutlass13device_kernelIN5flash19enable_sm80_to_sm89INS1_16FlashAttnFwdSm80INS1_25CollectiveMainloopFwdSm80ILi8ELi2ELb0EN4cute5tupleIJNS5_1CILi128EEENS7_ILi64EEENS7_ILi192EEEEEELi192ENS_6half_tEfNS_4arch4Sm80ELb0ELb0ELb0ELb1ELb1ELb1ELb1ELb0EEENS1_21CollectiveEpilogueFwdINS6_IJS8_SA_S9_EEENS6_IJNS7_ILi1EEESI_SI_EEESC_SE_Li256ELb1ELb1ELb0ELb0EEENS1_19SingleTileSchedulerILb1ELb0ELb1ELi128EEEEEEEEEvNT_6ParamsE --------------------------
	.section	.nv.info._ZN7cutlass13device_kernelIN5flash19enable_sm80_to_sm89INS1_16FlashAttnFwdSm80INS1_25CollectiveMainloopFwdSm80ILi8ELi2ELb0EN4cute5tupleIJNS5_1CILi128EEENS7_ILi64EEENS7_ILi192EEEEEELi192ENS_6half_tEfNS_4arch4Sm80ELb0ELb0ELb0ELb1ELb1ELb1ELb1ELb0EEENS1_21CollectiveEpilogueFwdINS6_IJS8_SA_S9_EEENS6_IJNS7_ILi1EEESI_SI_EEESC_SE_Li256ELb1ELb1ELb0ELb0EEENS1_19SingleTileSchedulerILb1ELb0ELb1ELi128EEEEEEEEEvNT_6ParamsE,"",@"SHT_CUDA_INFO"
	.sectionflags	@""
	.align	4


	//----- nvinfo : EIATTR_CUDA_API_VERSION
	.align		4
        /*0000*/ 	.byte	0x04, 0x37
        /*0002*/ 	.short	(.L_306 - .L_305)
.L_305:
        /*0004*/ 	.word	0x00000082


	//----- nvinfo : EIATTR_SW2861232_WAR
	.align		4
.L_306:
        /*0008*/ 	.byte	0x01, 0x35
	.zero		2


	//----- nvinfo : EIATTR_PARAM_CBANK
	.align		4
        /*000c*/ 	.byte	0x04, 0x0a
        /*000e*/ 	.short	(.L_308 - .L_307)
	.align		4
.L_307:
        /*0010*/ 	.word	index@(.nv.constant0._ZN7cutlass13device_kernelIN5flash19enable_sm80_to_sm89INS1_16FlashAttnFwdSm80INS1_25CollectiveMainloopFwdSm80ILi8ELi2ELb0EN4cute5tupleIJNS5_1CILi128EEENS7_ILi64EEENS7_ILi192EEEEEELi192ENS_6half_tEfNS_4arch4Sm80ELb0ELb0ELb0ELb1ELb1ELb1ELb1ELb0EEENS1_21CollectiveEpilogueFwdINS6_IJS8_SA_S9_EEENS6_IJNS7_ILi1EEESI_SI_EEESC_SE_Li256ELb1ELb1ELb0ELb0EEENS1_19SingleTileSchedulerILb1ELb0ELb1ELi128EEEEEEEEEvNT_6ParamsE)
        /*0014*/ 	.short	0x0160
        /*0016*/ 	.short	0x0418


	//----- nvinfo : EIATTR_CBANK_PARAM_SIZE
	.align		4
.L_308:
        /*0018*/ 	.byte	0x03, 0x19
        /*001a*/ 	.short	0x0418


	//----- nvinfo : EIATTR_KPARAM_INFO
	.align		4
        /*001c*/ 	.byte	0x04, 0x17
        /*001e*/ 	.short	(.L_310 - .L_309)
.L_309:
        /*0020*/ 	.word	0x00000000
        /*0024*/ 	.short	0x0000
        /*0026*/ 	.short	0x0000
        /*0028*/ 	.byte	0x00, 0xf0, 0x61, 0x10


	//----- nvinfo : EIATTR_MAXREG_COUNT
	.align		4
.L_310:
        /*002c*/ 	.byte	0x03, 0x1b
        /*002e*/ 	.short	0x00ff


	//----- nvinfo : EIATTR_NUM_BARRIERS
	.align		4
        /*0030*/ 	.byte	0x02, 0x4c
        /*0032*/ 	.byte	0x02
	.zero		1


	//----- nvinfo : EIATTR_MERCURY_ISA_VERSION
	.align		4
        /*0034*/ 	.byte	0x03, 0x5f
        /*0036*/ 	.short	0x0000


	//----- nvinfo : EIATTR_COOP_GROUP_MASK_REGIDS
	.align		4
        /*0038*/ 	.byte	0x04, 0x29
        /*003a*/ 	.short	(.L_312 - .L_311)


	//   ....[0]....
.L_311:
        /*003c*/ 	.word	0xffffffff


	//   ....[1]....
        /*0040*/ 	.word	0xffffffff


	//   ....[2]....
        /*0044*/ 	.word	0xffffffff


	//   ....[3]....
        /*0048*/ 	.word	0xffffffff


	//   ....[4]....
        /*004c*/ 	.word	0xffffffff


	//   ....[5]....
        /*0050*/ 	.word	0xffffffff


	//   ....[6]....
        /*0054*/ 	.word	0xffffffff


	//   ....[7]....
        /*0058*/ 	.word	0xffffffff


	//   ....[8]....
        /*005c*/ 	.word	0xffffffff


	//   ....[9]....
        /*0060*/ 	.word	0xffffffff


	//   ....[10]....
        /*0064*/ 	.word	0xffffffff


	//   ....[11]....
        /*0068*/ 	.word	0xffffffff


	//   ....[12]....
        /*006c*/ 	.word	0xffffffff


	//   ....[13]....
        /*0070*/ 	.word	0xffffffff


	//   ....[14]....
        /*0074*/ 	.word	0xffffffff


	//   ....[15]....
        /*0078*/ 	.word	0xffffffff


	//   ....[16]....
        /*007c*/ 	.word	0xffffffff


	//   ....[17]....
        /*0080*/ 	.word	0xffffffff


	//   ....[18]....
        /*0084*/ 	.word	0xffffffff


	//   ....[19]....
        /*0088*/ 	.word	0xffffffff


	//   ....[20]....
        /*008c*/ 	.word	0xffffffff


	//   ....[21]....
        /*0090*/ 	.word	0xffffffff


	//   ....[22]....
        /*0094*/ 	.word	0xffffffff


	//   ....[23]....
        /*0098*/ 	.word	0xffffffff


	//   ....[24]....
        /*009c*/ 	.word	0xffffffff


	//   ....[25]....
        /*00a0*/ 	.word	0xffffffff


	//   ....[26]....
        /*00a4*/ 	.word	0xffffffff


	//   ....[27]....
        /*00a8*/ 	.word	0xffffffff


	//   ....[28]....
        /*00ac*/ 	.word	0xffffffff


	//   ....[29]....
        /*00b0*/ 	.word	0xffffffff


	//   ....[30]....
        /*00b4*/ 	.word	0xffffffff


	//   ....[31]....
        /*00b8*/ 	.word	0xffffffff


	//   ....[32]....
        /*00bc*/ 	.word	0xffffffff


	//   ....[33]....
        /*00c0*/ 	.word	0xffffffff


	//   ....[34]....
        /*00c4*/ 	.word	0xffffffff


	//   ....[35]....
        /*00c8*/ 	.word	0xffffffff


	//   ....[36]....
        /*00cc*/ 	.word	0xffffffff


	//   ....[37]....
        /*00d0*/ 	.word	0xffffffff


	//   ....[38]....
        /*00d4*/ 	.word	0xffffffff


	//   ....[39]....
        /*00d8*/ 	.word	0xffffffff


	//   ....[40]....
        /*00dc*/ 	.word	0xffffffff


	//   ....[41]....
        /*00e0*/ 	.word	0xffffffff


	//   ....[42]....
        /*00e4*/ 	.word	0xffffffff


	//   ....[43]....
        /*00e8*/ 	.word	0xffffffff


	//   ....[44]....
        /*00ec*/ 	.word	0xffffffff


	//   ....[45]....
        /*00f0*/ 	.word	0xffffffff


	//   ....[46]....
        /*00f4*/ 	.word	0xffffffff


	//   ....[47]....
        /*00f8*/ 	.word	0xffffffff


	//   ....[48]....
        /*00fc*/ 	.word	0xffffffff


	//   ....[49]....
        /*0100*/ 	.word	0xffffffff


	//   ....[50]....
        /*0104*/ 	.word	0xffffffff


	//   ....[51]....
        /*0108*/ 	.word	0xffffffff


	//   ....[52]....
        /*010c*/ 	.word	0xffffffff


	//   ....[53]....
        /*0110*/ 	.word	0xffffffff


	//   ....[54]....
        /*0114*/ 	.word	0xffffffff


	//   ....[55]....
        /*0118*/ 	.word	0xffffffff


	//   ....[56]....
        /*011c*/ 	.word	0xffffffff


	//   ....[57]....
        /*0120*/ 	.word	0xffffffff


	//   ....[58]....
        /*0124*/ 	.word	0xffffffff


	//   ....[59]....
        /*0128*/ 	.word	0xffffffff


	//   ....[60]....
        /*012c*/ 	.word	0xffffffff


	//   ....[61]....
        /*0130*/ 	.word	0xffffffff


	//   ....[62]....
        /*0134*/ 	.word	0xffffffff


	//   ....[63]....
        /*0138*/ 	.word	0xffffffff


	//   ....[64]....
        /*013c*/ 	.word	0xffffffff


	//   ....[65]....
        /*0140*/ 	.word	0xffffffff


	//   ....[66]....
        /*0144*/ 	.word	0xffffffff


	//   ....[67]....
        /*0148*/ 	.word	0xffffffff


	//   ....[68]....
        /*014c*/ 	.word	0xffffffff


	//   ....[69]....
        /*0150*/ 	.word	0xffffffff


	//   ....[70]....
        /*0154*/ 	.word	0xffffffff


	//   ....[71]....
        /*0158*/ 	.word	0xffffffff


	//   ....[72]....
        /*015c*/ 	.word	0xffffffff


	//   ....[73]....
        /*0160*/ 	.word	0xffffffff


	//   ....[74]....
        /*0164*/ 	.word	0xffffffff


	//   ....[75]....
        /*0168*/ 	.word	0xffffffff


	//   ....[76]....
        /*016c*/ 	.word	0xffffffff


	//----- nvinfo : EIATTR_COOP_GROUP_INSTR_OFFSETS
	.align		4
.L_312:
        /*0170*/ 	.byte	0x04, 0x28
        /*0172*/ 	.short	(.L_314 - .L_313)


	//   ....[0]....
.L_313:
        /*0174*/ 	.word	0x00000080


	//   ....[1]....
        /*0178*/ 	.word	0x000022b0


	//   ....[2]....
        /*017c*/ 	.word	0x000022c0


	//   ....[3]....
        /*0180*/ 	.word	0x00003df0


	//   ....[4]....
        /*0184*/ 	.word	0x00003e00


	//   ....[5]....
        /*0188*/ 	.word	0x00005910


	//   ....[6]....
        /*018c*/ 	.word	0x00005930


	//   ....[7]....
        /*0190*/ 	.word	0x00005df0


	//   ....[8]....
        /*0194*/ 	.word	0x00005e00


	//   ....[9]....
        /*0198*/ 	.word	0x000069c0


	//   ....[10]....
        /*019c*/ 	.word	0x000069f0


	//   ....[11]....
        /*01a0*/ 	.word	0x00006bd0


	//   ....[12]....
        /*01a4*/ 	.word	0x00006c00


	//   ....[13]....
        /*01a8*/ 	.word	0x00006d20


	//   ....[14]....
        /*01ac*/ 	.word	0x00006d50


	//   ....[15]....
        /*01b0*/ 	.word	0x00006e60


	//   ....[16]....
        /*01b4*/ 	.word	0x00006ea0


	//   ....[17]....
        /*01b8*/ 	.word	0x000073f0


	//   ....[18]....
        /*01bc*/ 	.word	0x00007410


	//   ....[19]....
        /*01c0*/ 	.word	0x00007440


	//   ....[20]....
        /*01c4*/ 	.word	0x00007460


	//   ....[21]....
        /*01c8*/ 	.word	0x00007480


	//   ....[22]....
        /*01cc*/ 	.word	0x00007490


	//   ....[23]....
        /*01d0*/ 	.word	0x000074a0


	//   ....[24]....
        /*01d4*/ 	.word	0x000074c0


	//   ....[25]....
        /*01d8*/ 	.word	0x00007a00


	//   ....[26]....
        /*01dc*/ 	.word	0x00007a40


	//   ....[27]....
        /*01e0*/ 	.word	0x00007a60


	//   ....[28]....
        /*01e4*/ 	.word	0x00007ac0


	//   ....[29]....
        /*01e8*/ 	.word	0x0000dcf0


	//   ....[30]....
        /*01ec*/ 	.word	0x0000dd20


	//   ....[31]....
        /*01f0*/ 	.word	0x0000dd50


	//   ....[32]....
        /*01f4*/ 	.word	0x0000dd80


	//   ....[33]....
        /*01f8*/ 	.word	0x0000efc0


	//   ....[34]....
        /*01fc*/ 	.word	0x0000f050


	//   ....[35]....
        /*0200*/ 	.word	0x0000f100


	//   ....[36]....
        /*0204*/ 	.word	0x0000f220


	//   ....[37]....
        /*0208*/ 	.word	0x00010350


	//   ....[38]....
        /*020c*/ 	.word	0x00010360


	//   ....[39]....
        /*0210*/ 	.word	0x00010370


	//   ....[40]....
        /*0214*/ 	.word	0x00010380


	//   ....[41]....
        /*0218*/ 	.word	0x00010810


	//   ....[42]....
        /*021c*/ 	.word	0x00010840


	//   ....[43]....
        /*0220*/ 	.word	0x00010870


	//   ....[44]....
        /*0224*/ 	.word	0x000108b0


	//   ....[45]....
        /*0228*/ 	.word	0x00011600


	//   ....[46]....
        /*022c*/ 	.word	0x00011620


	//   ....[47]....
        /*0230*/ 	.word	0x00011640


	//   ....[48]....
        /*0234*/ 	.word	0x00011660


	//   ....[49]....
        /*0238*/ 	.word	0x00012f50


	//   ....[50]....
        /*023c*/ 	.word	0x00012f80


	//   ....[51]....
        /*0240*/ 	.word	0x00012fa0


	//   ....[52]....
        /*0244*/ 	.word	0x00012fc0


	//   ....[53]....
        /*0248*/ 	.word	0x000131c0


	//   ....[54]....
        /*024c*/ 	.word	0x000131f0


	//   ....[55]....
        /*0250*/ 	.word	0x00013240


	//   ....[56]....
        /*0254*/ 	.word	0x00013250


	//   ....[57]....
        /*0258*/ 	.word	0x000147a0


	//   ....[58]....
        /*025c*/ 	.word	0x000147e0


	//   ....[59]....
        /*0260*/ 	.word	0x00014820


	//   ....[60]....
        /*0264*/ 	.word	0x00014860


	//   ....[61]....
        /*0268*/ 	.word	0x00014a10


	//   ....[62]....
        /*026c*/ 	.word	0x00014a20


	//   ....[63]....
        /*0270*/ 	.word	0x00014ba0


	//   ....[64]....
        /*0274*/ 	.word	0x00014bd0


	//   ....[65]....
        /*0278*/ 	.word	0x00014d20


	//   ....[66]....
        /*027c*/ 	.word	0x00014d50


	//   ....[67]....
        /*0280*/ 	.word	0x00014ea0


	//   ....[68]....
        /*0284*/ 	.word	0x00014ec0


	//   ....[69]....
        /*0288*/ 	.word	0x000156a0


	//   ....[70]....
        /*028c*/ 	.word	0x000156c0


	//   ....[71]....
        /*0290*/ 	.word	0x000157f0


	//   ....[72]....
        /*0294*/ 	.word	0x00015820


	//   ....[73]....
        /*0298*/ 	.word	0x00015950


	//   ....[74]....
        /*029c*/ 	.word	0x00015980


	//   ....[75]....
        /*02a0*/ 	.word	0x00015ab0


	//   ....[76]....
        /*02a4*/ 	.word	0x00015ad0


	//----- nvinfo : EIATTR_EXIT_INSTR_OFFSETS
	.align		4
.L_314:
        /*02a8*/ 	.byte	0x04, 0x1c
        /*02aa*/ 	.short	(.L_316 - .L_315)


	//   ....[0]....
.L_315:
        /*02ac*/ 	.word	0x00000310


	//   ....[1]....
        /*02b0*/ 	.word	0x00014ed0


	//   ....[2]....
        /*02b4*/ 	.word	0x00014fa0


	//   ....[3]....
        /*02b8*/ 	.word	0x00015000


	//   ....[4]....
        /*02bc*/ 	.word	0x00015ae0


	//   ....[5]....
        /*02c0*/ 	.word	0x00015b90


	//   ....[6]....
        /*02c4*/ 	.word	0x00015bf0


	//----- nvinfo : EIATTR_CTAIDZ_USED
	.align		4
.L_316:
        /*02c8*/ 	.byte	0x01, 0x04
	.zero		2


	//----- nvinfo : EIATTR_MAX_THREADS
	.align		4
        /*02cc*/ 	.byte	0x04, 0x05
        /*02ce*/ 	.short	(.L_318 - .L_317)
.L_317:
        /*02d0*/ 	.word	0x00000100
        /*02d4*/ 	.word	0x00000001
        /*02d8*/ 	.word	0x00000001


	//----- nvinfo : EIATTR_CRS_STACK_SIZE
	.align		4
.L_318:
        /*02dc*/ 	.byte	0x04, 0x1e
        /*02de*/ 	.short	(.L_320 - .L_319)
.L_319:
        /*02e0*/ 	.word	0x00000000
.L_320:


//--------------------- .nv.info._ZN7cutlass13device_kernelIN5flash19enable_sm80_to_sm89INS1_16FlashAttnFwdSm80INS1_25CollectiveMainloopFwdSm80ILi8ELi2ELb0EN4cute5tupleIJNS5_1CILi128EEENS7_ILi64EEENS7_ILi192EEEEEELi192ENS_6half_tEfNS_4arch4Sm80ELb0ELb1ELb0ELb0ELb1ELb0ELb1ELb0EEENS1_21CollectiveEpilogueFwdINS6_IJS8_SA_S9_EEENS6_IJNS7_ILi1EEESI_SI_EEESC_SE_Li256ELb0ELb1ELb0ELb0EEENS1_19SingleTileSchedulerILb0ELb0ELb1ELi128EEEEEEEEEvNT_6ParamsE --------------------------
	.section	.nv.info._ZN7cutlass13device_kernelIN5flash19enable_sm80_to_sm89INS1_16FlashAttnFwdSm80INS1_25CollectiveMainloopFwdSm80ILi8ELi2ELb0EN4cute5tupleIJNS5_1CILi128EEENS7_ILi64EEENS7_ILi192EEEEEELi192ENS_6half_tEfNS_4arch4Sm80ELb0ELb1ELb0ELb0ELb1ELb0ELb1ELb0EEENS1_21CollectiveEpilogueFwdINS6_IJS8_SA_S9_EEENS6_IJNS7_ILi1EEESI_SI_EEESC_SE_Li256ELb0ELb1ELb0ELb0EEENS1_19SingleTileSchedulerILb0ELb0ELb1ELi128EEEEEEEEEvNT_6ParamsE,"",@"SHT_CUDA_INFO"
	.sectionflags	@""
	.align	4


	//----- nvinfo : EIATTR_CUDA_API_VERSION
	.align		4
        /*0000*/ 	.byte	0x04, 0x37
        /*0002*/ 	.short	(.L_322 - .L_321)
.L_321:
        /*0004*/ 	.word	0x00000082


	//----- nvinfo : EIATTR_SW2861232_WAR
	.align		4
.L_322:
        /*0008*/ 	.byte	0x01, 0x35
	.zero		2


	//----- nvinfo : EIATTR_PARAM_CBANK
	.align		4
        /*000c*/ 	.byte	0x04, 0x0a
        /*000e*/ 	.short	(.L_324 - .L_323)
	.align		4
.L_323:
        /*0010*/ 	.word	index@(.nv.constant0._ZN7cutlass13device_kernelIN5flash19enable_sm80_to_sm89INS1_16FlashAttnFwdSm80INS1_25CollectiveMainloopFwdSm80ILi8ELi2ELb0EN4cute5tupleIJNS5_1CILi128EEENS7_ILi64EEENS7_ILi192EEEEEELi192ENS_6half_tEfNS_4arch4Sm80ELb0ELb1ELb0ELb0ELb1ELb0ELb1ELb0EEENS1_21CollectiveEpilogueFwdINS6_IJS8_SA_S9_EEENS6_IJNS7_ILi1EEESI_SI_EEESC_SE_Li256ELb0ELb1ELb0ELb0EEENS1_19SingleTileSchedulerILb0ELb0ELb1ELi128EEEEEEEEEvNT_6ParamsE)
        /*0014*/ 	.short	0x0160
        /*0016*/ 	.short	0x0418


	//----- nvinfo : EIATTR_CBANK_PARAM_SIZE
	.align		4
.L_324:
        /*0018*/ 	.byte	0x03, 0x19
        /*001a*/ 	.short	0x0418


	//----- nvinfo : EIATTR_KPARAM_INFO
	.align		4
        /*001c*/ 	.byte	0x04, 0x17
        /*001e*/ 	.short	(.L_326 - .L_325)
.L_325:
        /*0020*/ 	.word	0x00000000
        /*0024*/ 	.short	0x0000
        /*0026*/ 	.short	0x0000
        /*0028*/ 	.byte	0x00, 0xf0, 0x61, 0x10


	//----- nvinfo : EIATTR_MAXREG_COUNT
	.align		4
.L_326:
        /*002c*/ 	.byte	0x03, 0x1b
        /*002e*/ 	.short	0x00ff


	//----- nvinfo : EIATTR_NUM_BARRIERS
	.align		4
        /*0030*/ 	.byte	0x02, 0x4c
        /*0032*/ 	.byte	0x02
	.zero		1


	//----- nvinfo : EIATTR_MERCURY_ISA_VERSION
	.align		4
        /*0034*/ 	.byte	0x03, 0x5f
        /*0036*/ 	.short	0x0000


	//----- nvinfo : EIATTR_COOP_GROUP_MASK_REGIDS
	.align		4
        /*0038*/ 	.byte	0x04, 0x29
        /*003a*/ 	.short	(.L_328 - .L_327)


	//   ....[0]....
.L_327:
        /*003c*/ 	.word	0xffffffff


	//   ....[1]....
        /*0040*/ 	.word	0xffffffff


	//   ....[2]....
        /*0044*/ 	.word	0xffffffff


	//   ....[3]....
        /*0048*/ 	.word	0xffffffff


	//   ....[4]....
        /*004c*/ 	.word	0xffffffff


	//   ....[5]....
        /*0050*/ 	.word	0xffffffff


	//   ....[6]....
        /*0054*/ 	.word	0xffffffff


	//   ....[7]....
        /*0058*/ 	.word	0xffffffff


	//   ....[8]....
        /*005c*/ 	.word	0xffffffff


	//   ....[9]....
        /*0060*/ 	.word	0xffffffff


	//   ....[10]....
        /*0064*/ 	.word	0xffffffff


	//   ....[11]....
        /*0068*/ 	.word	0xffffffff


	//   ....[12]....
        /*006c*/ 	.word	0xffffffff


	//   ....[13]....
        /*0070*/ 	.word	0xffffffff


	//   ....[14]....
        /*0074*/ 	.word	0xffffffff


	//   ....[15]....
        /*0078*/ 	.word	0xffffffff


	//   ....[16]....
        /*007c*/ 	.word	0xffffffff


	//   ....[17]....
        /*0080*/ 	.word	0xffffffff


	//   ....[18]....
        /*0084*/ 	.word	0xffffffff


	//   ....[19]....
        /*0088*/ 	.word	0xffffffff


	//   ....[20]....
        /*008c*/ 	.word	0xffffffff


	//   ....[21]....
        /*0090*/ 	.word	0xffffffff


	//   ....[22]....
        /*0094*/ 	.word	0xffffffff


	//   ....[23]....
        /*0098*/ 	.word	0xffffffff


	//   ....[24]....
        /*009c*/ 	.word	0xffffffff


	//   ....[25]....
        /*00a0*/ 	.word	0xffffffff


	//   ....[26]....
        /*00a4*/ 	.word	0xffffffff


	//   ....[27]....
        /*00a8*/ 	.word	0xffffffff


	//   ....[28]....
        /*00ac*/ 	.word	0xffffffff


	//   ....[29]....
        /*00b0*/ 	.word	0xffffffff


	//   ....[30]....
        /*00b4*/ 	.word	0xffffffff


	//   ....[31]....
        /*00b8*/ 	.word	0xffffffff


	//   ....[32]....
        /*00bc*/ 	.word	0xffffffff


	//   ....[33]....
        /*00c0*/ 	.word	0xffffffff


	//   ....[34]....
        /*00c4*/ 	.word	0xffffffff


	//   ....[35]....
        /*00c8*/ 	.word	0xffffffff


	//   ....[36]....
        /*00cc*/ 	.word	0xffffffff


	//   ....[37]....
        /*00d0*/ 	.word	0xffffffff


	//   ....[38]....
        /*00d4*/ 	.word	0xffffffff


	//   ....[39]....
        /*00d8*/ 	.word	0xffffffff


	//   ....[40]....
        /*00dc*/ 	.word	0xffffffff


	//   ....[41]....
        /*00e0*/ 	.word	0xffffffff


	//   ....[42]....
        /*00e4*/ 	.word	0xffffffff


	//   ....[43]....
        /*00e8*/ 	.word	0xffffffff


	//   ....[44]....
        /*00ec*/ 	.word	0xffffffff


	//   ....[45]....
        /*00f0*/ 	.word	0xffffffff


	//   ....[46]....
        /*00f4*/ 	.word	0xffffffff


	//   ....[47]....
        /*00f8*/ 	.word	0xffffffff


	//   ....[48]....
        /*00fc*/ 	.word	0xffffffff


	//   ....[49]....
        /*0100*/ 	.word	0xffffffff


	//   ....[50]....
        /*0104*/ 	.word	0xffffffff


	//   ....[51]....
        /*0108*/ 	.word	0xffffffff


	//   ....[52]....
        /*010c*/ 	.word	0xffffffff


	//   ....[53]....
        /*0110*/ 	.word	0xffffffff


	//   ....[54]....
        /*0114*/ 	.word	0xffffffff


	//   ....[55]....
        /*0118*/ 	.word	0xffffffff


	//   ....[56]....
        /*011c*/ 	.word	0xffffffff


	//   ....[57]....
        /*0120*/ 	.word	0xffffffff


	//   ....[58]....
        /*0124*/ 	.word	0xffffffff


	//   ....[59]....
        /*0128*/ 	.word	0xffffffff


	//   ....[60]....
        /*012c*/ 	.word	0xffffffff


	//   ....[61]....
        /*0130*/ 	.word	0xffffffff


	//   ....[62]....
        /*0134*/ 	.word	0xffffffff


	//   ....[63]....
        /*0138*/ 	.word	0xffffffff


	//   ....[64]....
        /*013c*/ 	.word	0xffffffff


	//   ....[65]....
        /*0140*/ 	.word	0xffffffff


	//   ....[66]....
        /*0144*/ 	.word	0xffffffff


	//   ....[67]....
        /*0148*/ 	.word	0xffffffff


	//   ....[68]....
        /*014c*/ 	.word	0xffffffff


	//   ....[69]....
        /*0150*/ 	.word	0xffffffff


	//   ....[70]....
        /*0154*/ 	.word	0xffffffff


	//   ....[71]....
        /*0158*/ 	.word	0xffffffff


	//   ....[72]....
        /*015c*/ 	.word	0xffffffff


	//   ....[73]....
        /*0160*/ 	.word	0xffffffff


	//   ....[74]....
        /*0164*/ 	.word	0xffffffff


	//   ....[75]....
        /*0168*/ 	.word	0xffffffff


	//   ....[76]....
        /*016c*/ 	.word	0xffffffff


	//   ....[77]....
        /*0170*/ 	.word	0xffffffff


	//   ....[78]....
        /*0174*/ 	.word	0xffffffff


	//   ....[79]....
        /*0178*/ 	.word	0xffffffff


	//   ....[80]....
        /*017c*/ 	.word	0xffffffff


	//   ....[81]....
        /*0180*/ 	.word	0xffffffff


	//   ....[82]....
        /*0184*/ 	.word	0xffffffff


	//   ....[83]....
        /*0188*/ 	.word	0xffffffff


	//   ....[84]....
        /*018c*/ 	.word	0xffffffff


	//   ....[85]....
        /*0190*/ 	.word	0xffffffff


	//   ....[86]....
        /*0194*/ 	.word	0xffffffff


	//   ....[87]....
        /*0198*/ 	.word	0xffffffff


	//   ....[88]....
        /*019c*/ 	.word	0xffffffff


	//   ....[89]....
        /*01a0*/ 	.word	0xffffffff


	//   ....[90]....
        /*01a4*/ 	.word	0xffffffff


	//   ....[91]....
        /*01a8*/ 	.word	0xffffffff


	//   ....[92]....
        /*01ac*/ 	.word	0xffffffff


	//   ....[93]....
        /*01b0*/ 	.word	0xffffffff


	//   ....[94]....
        /*01b4*/ 	.word	0xffffffff


	//   ....[95]....
        /*01b8*/ 	.word	0xffffffff


	//   ....[96]....
        /*01bc*/ 	.word	0xffffffff


	//   ....[97]....
        /*01c0*/ 	.word	0xffffffff


	//----- nvinfo : EIATTR_COOP_GROUP_INSTR_OFFSETS
	.align		4
.L_328:
        /*01c4*/ 	.byte	0x04, 0x28
        /*01c6*/ 	.short	(.L_330 - .L_329)


	//   ....[0]....
.L_329:
        /*01c8*/ 	.word	0x00000c90


	//   ....[1]....
        /*01cc*/ 	.word	0x00000cd0


	//   ....[2]....
        /*01d0*/ 	.word	0x00000d10


	//   ....[3]....
        /*01d4*/ 	.word	0x00000d40


	//   ....[4]....
        /*01d8*/ 	.word	0x00000d90


	//   ....[5]....
        /*01dc*/ 	.word	0x00000dc0


	//   ....[6]....
        /*01e0*/ 	.word	0x00000df0


	//   ....[7]....
        /*01e4*/ 	.word	0x00000f70


	//   ....[8]....
        /*01e8*/ 	.word	0x00001400


	//   ....[9]....
        /*01ec*/ 	.word	0x00001430


	//   ....[10]....
        /*01f0*/ 	.word	0x00001480


	//   ....[11]....
        /*01f4*/ 	.word	0x000014a0


	//   ....[12]....
        /*01f8*/ 	.word	0x00001550


	//   ....[13]....
        /*01fc*/ 	.word	0x00001570


	//   ....[14]....
        /*0200*/ 	.word	0x00001590


	//   ....[15]....
        /*0204*/ 	.word	0x000015b0


	//   ....[16]....
        /*0208*/ 	.word	0x00001b90


	//   ....[17]....
        /*020c*/ 	.word	0x00001bb0


	//   ....[18]....
        /*0210*/ 	.word	0x00001c10


	//   ....[19]....
        /*0214*/ 	.word	0x00001c30


	//   ....[20]....
        /*0218*/ 	.word	0x00002170


	//   ....[21]....
        /*021c*/ 	.word	0x000021a0


	//   ....[22]....
        /*0220*/ 	.word	0x000021c0


	//   ....[23]....
        /*0224*/ 	.word	0x00002220


	//   ....[24]....
        /*0228*/ 	.word	0x00002e60


	//   ....[25]....
        /*022c*/ 	.word	0x00003090


	//   ....[26]....
        /*0230*/ 	.word	0x000038c0


	//   ....[27]....
        /*0234*/ 	.word	0x00003a70


	//   ....[28]....
        /*0238*/ 	.word	0x00003c30


	//   ....[29]....
        /*023c*/ 	.word	0x00003d30


	//   ....[30]....
        /*0240*/ 	.word	0x00004df0


	//   ....[31]....
        /*0244*/ 	.word	0x00004e10


	//   ....[32]....
        /*0248*/ 	.word	0x00004e30


	//   ....[33]....
        /*024c*/ 	.word	0x00004e40


	//   ....[34]....
        /*0250*/ 	.word	0x000054b0


	//   ....[35]....
        /*0254*/ 	.word	0x000054d0


	//   ....[36]....
        /*0258*/ 	.word	0x000054f0


	//   ....[37]....
        /*025c*/ 	.word	0x00005550


	//   ....[38]....
        /*0260*/ 	.word	0x000057e0


	//   ....[39]....
        /*0264*/ 	.word	0x000062c0


	//   ....[40]....
        /*0268*/ 	.word	0x000069f0


	//   ....[41]....
        /*026c*/ 	.word	0x00006aa0


	//   ....[42]....
        /*0270*/ 	.word	0x00006d30


	//   ....[43]....
        /*0274*/ 	.word	0x00006ea0


	//   ....[44]....
        /*0278*/ 	.word	0x00008670


	//   ....[45]....
        /*027c*/ 	.word	0x00008690


	//   ....[46]....
        /*0280*/ 	.word	0x000086b0


	//   ....[47]....
        /*0284*/ 	.word	0x00008720


	//   ....[48]....
        /*0288*/ 	.word	0x00008e50


	//   ....[49]....
        /*028c*/ 	.word	0x00008e70


	//   ....[50]....
        /*0290*/ 	.word	0x00008e90


	//   ....[51]....
        /*0294*/ 	.word	0x00008f00


	//   ....[52]....
        /*0298*/ 	.word	0x00009c00


	//   ....[53]....
        /*029c*/ 	.word	0x00009c20


	//   ....[54]....
        /*02a0*/ 	.word	0x00009c40


	//   ....[55]....
        /*02a4*/ 	.word	0x00009c60


	//   ....[56]....
        /*02a8*/ 	.word	0x0000b570


	//   ....[57]....
        /*02ac*/ 	.word	0x0000b580


	//   ....[58]....
        /*02b0*/ 	.word	0x0000b590


	//   ....[59]....
        /*02b4*/ 	.word	0x0000b600


	//   ....[60]....
        /*02b8*/ 	.word	0x0000bad0


	//   ....[61]....
        /*02bc*/ 	.word	0x0000bae0


	//   ....[62]....
        /*02c0*/ 	.word	0x0000baf0


	//   ....[63]....
        /*02c4*/ 	.word	0x0000bb70


	//   ....[64]....
        /*02c8*/ 	.word	0x0000c590


	//   ....[65]....
        /*02cc*/ 	.word	0x0000c880


	//   ....[66]....
        /*02d0*/ 	.word	0x0000cfb0


	//   ....[67]....
        /*02d4*/ 	.word	0x0000d280


	//   ....[68]....
        /*02d8*/ 	.word	0x0000d2d0


	//   ....[69]....
        /*02dc*/ 	.word	0x0000d380


	//   ....[70]....
        /*02e0*/ 	.word	0x0000ec00


	//   ....[71]....
        /*02e4*/ 	.word	0x0000ec10


	//   ....[72]....
        /*02e8*/ 	.word	0x0000ec20


	//   ....[73]....
        /*02ec*/ 	.word	0x0000ec90


	//   ....[74]....
        /*02f0*/ 	.word	0x0000ee30


	//   ....[75]....
        /*02f4*/ 	.word	0x0000ee60


	//   ....[76]....
        /*02f8*/ 	.word	0x0000eea0


	//   ....[77]....
        /*02fc*/ 	.word	0x0000eeb0


	//   ....[78]....
        /*0300*/ 	.word	0x00010440


	//   ....[79]....
        /*0304*/ 	.word	0x00010450


	//   ....[80]....
        /*0308*/ 	.word	0x00010470


	//   ....[81]....
        /*030c*/ 	.word	0x00010480


	//   ....[82]....
        /*0310*/ 	.word	0x00010490


	//   ....[83]....
        /*0314*/ 	.word	0x00010580


	//   ....[84]....
        /*0318*/ 	.word	0x00010700


	//   ....[85]....
        /*031c*/ 	.word	0x00010730


	//   ....[86]....
        /*0320*/ 	.word	0x00010880


	//   ....[87]....
        /*0324*/ 	.word	0x000108b0


	//   ....[88]....
        /*0328*/ 	.word	0x00010a00


	//   ....[89]....
        /*032c*/ 	.word	0x00010a20


	//   ....[90]....
        /*0330*/ 	.word	0x000110f0


	//   ....[91]....
        /*0334*/ 	.word	0x00011110


	//   ....[92]....
        /*0338*/ 	.word	0x00011240


	//   ....[93]....
        /*033c*/ 	.word	0x00011270


	//   ....[94]....
        /*0340*/ 	.word	0x000113a0


	//   ....[95]....
        /*0344*/ 	.word	0x000113d0


	//   ....[96]....
        /*0348*/ 	.word	0x00011500


	//   ....[97]....
        /*034c*/ 	.word	0x00011520


	//----- nvinfo : EIATTR_EXIT_INSTR_OFFSETS
	.align		4
.L_330:
        /*0350*/ 	.byte	0x04, 0x1c
        /*0352*/ 	.short	(.L_332 - .L_331)


	//   ....[0]....
.L_331:
        /*0354*/ 	.word	0x00000030


	//   ....[1]....
        /*0358*/ 	.word	0x00010a30


	//   ....[2]....
        /*035c*/ 	.word	0x00010b00


	//   ....[3]....
        /*0360*/ 	.word	0x00010b60


	//   ....[4]....
        /*0364*/ 	.word	0x00011530


	//   ....[5]....
        /*0368*/ 	.word	0x000115e0


	//   ....[6]....
        /*036c*/ 	.word	0x00011640


	//----- nvinfo : EIATTR_CTAIDZ_USED
	.align		4
.L_332:
        /*0370*/ 	.byte	0x01, 0x04
	.zero		2


	//----- nvinfo : EIATTR_MAX_THREADS
	.align		4
        /*0374*/ 	.byte	0x04, 0x05
        /*0376*/ 	.short	(.L_334 - .L_333)
.L_333:
        /*0378*/ 	.word	0x00000100
        /*037c*/ 	.word	0x00000001
        /*0380*/ 	.word	0x00000001


	//----- nvinfo : EIATTR_CRS_STACK_SIZE
	.align		4
.L_334:
        /*0384*/ 	.byte	0x04, 0x1e
        /*0386*/ 	.short	(.L_336 - .L_335)
.L_335:
        /*0388*/ 	.word	0x00000000
.L_336:


//--------------------- .nv.info._ZN7cutlass13device_kernelIN5flash19enable_sm80_to_sm89INS1_16FlashAttnFwdSm80INS1_25CollectiveMainloopFwdSm80ILi8ELi2ELb0EN4cute5tupleIJNS5_1CILi128EEENS7_ILi64EEENS7_ILi192EEEEEELi192ENS_6half_tEfNS_4arch4Sm80ELb0ELb1ELb0ELb1ELb1ELb0ELb1ELb0EEENS1_21CollectiveEpilogueFwdINS6_IJS8_SA_S9_EEENS6_IJNS7_ILi1EEESI_SI_EEESC_SE_Li256ELb1ELb1ELb0ELb0EEENS1_19SingleTileSchedulerILb1ELb0ELb1ELi128EEEEEEEEEvNT_6ParamsE --------------------------
	.section	.nv.info._ZN7cutlass13device_kernelIN5flash19enable_sm80_to_sm89INS1_16FlashAttnFwdSm80INS1_25CollectiveMainloopFwdSm80ILi8ELi2ELb0EN4cute5tupleIJNS5_1CILi128EEENS7_ILi64EEENS7_ILi192EEEEEELi192ENS_6half_tEfNS_4arch4Sm80ELb0ELb1ELb0ELb1ELb1ELb0ELb1ELb0EEENS1_21CollectiveEpilogueFwdINS6_IJS8_SA_S9_EEENS6_IJNS7_ILi1EEESI_SI_EEESC_SE_Li256ELb1ELb1ELb0ELb0EEENS1_19SingleTileSchedulerILb1ELb0ELb1ELi128EEEEEEEEEvNT_6ParamsE,"",@"SHT_CUDA_INFO"
	.sectionflags	@""
	.align	4


	//----- nvinfo : EIATTR_CUDA_API_VERSION
	.align		4
        /*0000*/ 	.byte	0x04, 0x37
        /*0002*/ 	.short	(.L_338 - .L_337)
.L_337:
        /*0004*/ 	.word	0x00000082


	//----- nvinfo : EIATTR_SW2861232_WAR
	.align		4
.L_338:
        /*0008*/ 	.byte	0x01, 0x35
	.zero		2


	//----- nvinfo : EIATTR_PARAM_CBANK
	.align		4
        /*000c*/ 	.byte	0x04, 0x0a
        /*000e*/ 	.short	(.L_340 - .L_339)
	.align		4
.L_339:
        /*0010*/ 	.word	index@(.nv.constant0._ZN7cutlass13device_kernelIN5flash19enable_sm80_to_sm89INS1_16FlashAttnFwdSm80INS1_25CollectiveMainloopFwdSm80ILi8ELi2ELb0EN4cute5tupleIJNS5_1CILi128EEENS7_ILi64EEENS7_ILi192EEEEEELi192ENS_6half_tEfNS_4arch4Sm80ELb0ELb1ELb0ELb1ELb1ELb0ELb1ELb0EEENS1_21CollectiveEpilogueFwdINS6_IJS8_SA_S9_EEENS6_IJNS7_ILi1EEESI_SI_EEESC_SE_Li256ELb1ELb1ELb0ELb0EEENS1_19SingleTileSchedulerILb1ELb0ELb1ELi128EEEEEEEEEvNT_6ParamsE)
        /*0014*/ 	.short	0x0160
        /*0016*/ 	.short	0x0418


	//----- nvinfo : EIATTR_CBANK_PARAM_SIZE
	.align		4
.L_340:
        /*0018*/ 	.byte	0x03, 0x19
        /*001a*/ 	.short	0x0418


	//----- nvinfo : EIATTR_KPARAM_INFO
	.align		4
        /*001c*/ 	.byte	0x04, 0x17
        /*001e*/ 	.short	(.L_342 - .L_341)
.L_341:
        /*0020*/ 	.word	0x00000000
        /*0024*/ 	.short	0x0000
        /*0026*/ 	.short	0x0000
        /*0028*/ 	.byte	0x00, 0xf0, 0x61, 0x10


	//----- nvinfo : EIATTR_MAXREG_COUNT
	.align		4
.L_342:
        /*002c*/ 	.byte	0x03, 0x1b
        /*002e*/ 	.short	0x00ff


	//----- nvinfo : EIATTR_NUM_BARRIERS
	.align		4
        /*0030*/ 	.byte	0x02, 0x4c
        /*0032*/ 	.byte	0x02
	.zero		1


	//----- nvinfo : EIATTR_MERCURY_ISA_VERSION
	.align		4
        /*0034*/ 	.byte	0x03, 0x5f
        /*0036*/ 	.short	0x0000


	//----- nvinfo : EIATTR_COOP_GROUP_MASK_REGIDS
	.align		4
        /*0038*/ 	.byte	0x04, 0x29
        /*003a*/ 	.short	(.L_344 - .L_343)


	//   ....[0]....
.L_343:
        /*003c*/ 	.word	0xffffffff


	//   ....[1]....
        /*0040*/ 	.word	0xffffffff


	//   ....[2]....
        /*0044*/ 	.word	0xffffffff


	//   ....[3]....
        /*0048*/ 	.word	0xffffffff


	//   ....[4]....
        /*004c*/ 	.word	0xffffffff


	//   ....[5]....
        /*0050*/ 	.word	0xffffffff


	//   ....[6]....
        /*0054*/ 	.word	0xffffffff


	//   ....[7]....
        /*0058*/ 	.word	0xffffffff


	//   ....[8]....
        /*005c*/ 	.word	0xffffffff


	//   ....[9]....
        /*0060*/ 	.word	0xffffffff


	//   ....[10]....
        /*0064*/ 	.word	0xffffffff


	//   ....[11]....
        /*0068*/ 	.word	0xffffffff


	//   ....[12]....
        /*006c*/ 	.word	0xffffffff


	//   ....[13]....
        /*0070*/ 	.word	0xffffffff


	//   ....[14]....
        /*0074*/ 	.word	0xffffffff


	//   ....[15]....
        /*0078*/ 	.word	0xffffffff


	//   ....[16]....
        /*007c*/ 	.word	0xffffffff


	//   ....[17]....
        /*0080*/ 	.word	0xffffffff


	//   ....[18]....
        /*0084*/ 	.word	0xffffffff


	//   ....[19]....
        /*0088*/ 	.word	0xffffffff


	//   ....[20]....
        /*008c*/ 	.word	0xffffffff


	//   ....[21]....
        /*0090*/ 	.word	0xffffffff


	//   ....[22]....
        /*0094*/ 	.word	0xffffffff


	//   ....[23]....
        /*0098*/ 	.word	0xffffffff


	//   ....[24]....
        /*009c*/ 	.word	0xffffffff


	//   ....[25]....
        /*00a0*/ 	.word	0xffffffff


	//   ....[26]....
        /*00a4*/ 	.word	0xffffffff


	//   ....[27]....
        /*00a8*/ 	.word	0xffffffff


	//   ....[28]....
        /*00ac*/ 	.word	0xffffffff


	//   ....[29]....
        /*00b0*/ 	.word	0xffffffff


	//   ....[30]....
        /*00b4*/ 	.word	0xffffffff


	//   ....[31]....
        /*00b8*/ 	.word	0xffffffff


	//   ....[32]....
        /*00bc*/ 	.word	0xffffffff


	//   ....[33]....
        /*00c0*/ 	.word	0xffffffff


	//   ....[34]....
        /*00c4*/ 	.word	0xffffffff


	//   ....[35]....
        /*00c8*/ 	.word	0xffffffff


	//   ....[36]....
        /*00cc*/ 	.word	0xffffffff


	//   ....[37]....
        /*00d0*/ 	.word	0xffffffff


	//   ....[38]....
        /*00d4*/ 	.word	0xffffffff


	//   ....[39]....
        /*00d8*/ 	.word	0xffffffff


	//   ....[40]....
        /*00dc*/ 	.word	0xffffffff


	//   ....[41]....
        /*00e0*/ 	.word	0xffffffff


	//   ....[42]....
        /*00e4*/ 	.word	0xffffffff


	//   ....[43]....
        /*00e8*/ 	.word	0xffffffff


	//   ....[44]....
        /*00ec*/ 	.word	0xffffffff


	//   ....[45]....
        /*00f0*/ 	.word	0xffffffff


	//   ....[46]....
        /*00f4*/ 	.word	0xffffffff


	//   ....[47]....
        /*00f8*/ 	.word	0xffffffff


	//   ....[48]....
        /*00fc*/ 	.word	0xffffffff


	//   ....[49]....
        /*0100*/ 	.word	0xffffffff


	//   ....[50]....
        /*0104*/ 	.word	0xffffffff


	//   ....[51]....
        /*0108*/ 	.word	0xffffffff


	//   ....[52]....
        /*010c*/ 	.word	0xffffffff


	//   ....[53]....
        /*0110*/ 	.word	0xffffffff


	//   ....[54]....
        /*0114*/ 	.word	0xffffffff


	//   ....[55]....
        /*0118*/ 	.word	0xffffffff


	//   ....[56]....
        /*011c*/ 	.word	0xffffffff


	//   ....[57]....
        /*0120*/ 	.word	0xffffffff


	//   ....[58]....
        /*0124*/ 	.word	0xffffffff


	//   ....[59]....
        /*0128*/ 	.word	0xffffffff


	//   ....[60]....
        /*012c*/ 	.word	0xffffffff


	//   ....[61]....
        /*0130*/ 	.word	0xffffffff


	//   ....[62]....
        /*0134*/ 	.word	0xffffffff


	//   ....[63]....
        /*0138*/ 	.word	0xffffffff


	//   ....[64]....
        /*013c*/ 	.word	0xffffffff


	//   ....[65]....
        /*0140*/ 	.word	0xffffffff


	//   ....[66]....
        /*0144*/ 	.word	0xffffffff


	//   ....[67]....
        /*0148*/ 	.word	0xffffffff


	//   ....[68]....
        /*014c*/ 	.word	0xffffffff


	//   ....[69]....
        /*0150*/ 	.word	0xffffffff


	//   ....[70]....
        /*0154*/ 	.word	0xffffffff


	//   ....[71]....
        /*0158*/ 	.word	0xffffffff


	//   ....[72]....
        /*015c*/ 	.word	0xffffffff


	//   ....[73]....
        /*0160*/ 	.word	0xffffffff


	//   ....[74]....
        /*0164*/ 	.word	0xffffffff


	//   ....[75]....
        /*0168*/ 	.word	0xffffffff


	//   ....[76]....
        /*016c*/ 	.word	0xffffffff


	//   ....[77]....
        /*0170*/ 	.word	0xffffffff


	//   ....[78]....
        /*0174*/ 	.word	0xffffffff


	//   ....[79]....
        /*0178*/ 	.word	0xffffffff


	//   ....[80]....
        /*017c*/ 	.word	0xffffffff


	//   ....[81]....
        /*0180*/ 	.word	0xffffffff


	//   ....[82]....
        /*0184*/ 	.word	0xffffffff


	//   ....[83]....
        /*0188*/ 	.word	0xffffffff


	//   ....[84]....
        /*018c*/ 	.word	0xffffffff


	//   ....[85]....
        /*0190*/ 	.word	0xffffffff


	//   ....[86]....
        /*0194*/ 	.word	0xffffffff


	//   ....[87]....
        /*0198*/ 	.word	0xffffffff


	//   ....[88]....
        /*019c*/ 	.word	0xffffffff


	//   ....[89]....
        /*01a0*/ 	.word	0xffffffff


	//   ....[90]....
        /*01a4*/ 	.word	0xffffffff


	//   ....[91]....
        /*01a8*/ 	.word	0xffffffff


	//   ....[92]....
        /*01ac*/ 	.word	0xffffffff


	//   ....[93]....
        /*01b0*/ 	.word	0xffffffff


	//   ....[94]....
        /*01b4*/ 	.word	0xffffffff


	//   ....[95]....
        /*01b8*/ 	.word	0xffffffff


	//   ....[96]....
        /*01bc*/ 	.word	0xffffffff


	//   ....[97]....
        /*01c0*/ 	.word	0xffffffff


	//   ....[98]....
        /*01c4*/ 	.word	0xffffffff


	//----- nvinfo : EIATTR_COOP_GROUP_INSTR_OFFSETS
	.align		4
.L_344:
        /*01c8*/ 	.byte	0x04, 0x28
        /*01ca*/ 	.short	(.L_346 - .L_345)


	//   ....[0]....
.L_345:
        /*01cc*/ 	.word	0x00000090


	//   ....[1]....
        /*01d0*/ 	.word	0x00001570


	//   ....[2]....
        /*01d4*/ 	.word	0x000015b0


	//   ....[3]....
        /*01d8*/ 	.word	0x000017d0


	//   ....[4]....
        /*01dc*/ 	.word	0x00001800


	//   ....[5]....
        /*01e0*/ 	.word	0x00001920


	//   ....[6]....
        /*01e4*/ 	.word	0x00001950


	//   ....[7]....
        /*01e8*/ 	.word	0x00001a60


	//   ....[8]....
        /*01ec*/ 	.word	0x00001aa0


	//   ....[9]....
        /*01f0*/ 	.word	0x00001ff0


	//   ....[10]....
        /*01f4*/ 	.word	0x00002010


	//   ....[11]....
        /*01f8*/ 	.word	0x00002040


	//   ....[12]....
        /*01fc*/ 	.word	0x00002070


	//   ....[13]....
        /*0200*/ 	.word	0x00002080


	//   ....[14]....
        /*0204*/ 	.word	0x00002090


	//   ....[15]....
        /*0208*/ 	.word	0x000021d0


	//   ....[16]....
        /*020c*/ 	.word	0x000021e0


	//   ....[17]....
        /*0210*/ 	.word	0x00002630


	//   ....[18]....
        /*0214*/ 	.word	0x00002660


	//   ....[19]....
        /*0218*/ 	.word	0x00002670


	//   ....[20]....
        /*021c*/ 	.word	0x00002680


	//   ....[21]....
        /*0220*/ 	.word	0x00002b00


	//   ....[22]....
        /*0224*/ 	.word	0x00002b30


	//   ....[23]....
        /*0228*/ 	.word	0x00002b40


	//   ....[24]....
        /*022c*/ 	.word	0x00002b50


	//   ....[25]....
        /*0230*/ 	.word	0x000035e0


	//   ....[26]....
        /*0234*/ 	.word	0x00003a00


	//   ....[27]....
        /*0238*/ 	.word	0x000044d0


	//   ....[28]....
        /*023c*/ 	.word	0x000044f0


	//   ....[29]....
        /*0240*/ 	.word	0x00004510


	//   ....[30]....
        /*0244*/ 	.word	0x00004620


	//   ....[31]....
        /*0248*/ 	.word	0x00005750


	//   ....[32]....
        /*024c*/ 	.word	0x00005780


	//   ....[33]....
        /*0250*/ 	.word	0x000057a0


	//   ....[34]....
        /*0254*/ 	.word	0x000057b0


	//   ....[35]....
        /*0258*/ 	.word	0x00005e50


	//   ....[36]....
        /*025c*/ 	.word	0x00005e60


	//   ....[37]....
        /*0260*/ 	.word	0x00005e70


	//   ....[38]....
        /*0264*/ 	.word	0x00005e80


	//   ....[39]....
        /*0268*/ 	.word	0x00006a10


	//   ....[40]....
        /*026c*/ 	.word	0x00006c30


	//   ....[41]....
        /*0270*/ 	.word	0x000075c0


	//   ....[42]....
        /*0274*/ 	.word	0x00007650


	//   ....[43]....
        /*0278*/ 	.word	0x00007670


	//   ....[44]....
        /*027c*/ 	.word	0x00007690


	//   ....[45]....
        /*0280*/ 	.word	0x00008fe0


	//   ....[46]....
        /*0284*/ 	.word	0x00009000


	//   ....[47]....
        /*0288*/ 	.word	0x00009010


	//   ....[48]....
        /*028c*/ 	.word	0x00009020


	//   ....[49]....
        /*0290*/ 	.word	0x000097a0


	//   ....[50]....
        /*0294*/ 	.word	0x000097b0


	//   ....[51]....
        /*0298*/ 	.word	0x000097c0


	//   ....[52]....
        /*029c*/ 	.word	0x000097d0


	//   ....[53]....
        /*02a0*/ 	.word	0x0000a530


	//   ....[54]....
        /*02a4*/ 	.word	0x0000a550


	//   ....[55]....
        /*02a8*/ 	.word	0x0000a570


	//   ....[56]....
        /*02ac*/ 	.word	0x0000a590


	//   ....[57]....
        /*02b0*/ 	.word	0x0000be90


	//   ....[58]....
        /*02b4*/ 	.word	0x0000beb0


	//   ....[59]....
        /*02b8*/ 	.word	0x0000bec0


	//   ....[60]....
        /*02bc*/ 	.word	0x0000bed0


	//   ....[61]....
        /*02c0*/ 	.word	0x0000c3f0


	//   ....[62]....
        /*02c4*/ 	.word	0x0000c400


	//   ....[63]....
        /*02c8*/ 	.word	0x0000c410


	//   ....[64]....
        /*02cc*/ 	.word	0x0000c420


	//   ....[65]....
        /*02d0*/ 	.word	0x0000ce70


	//   ....[66]....
        /*02d4*/ 	.word	0x0000d2c0


	//   ....[67]....
        /*02d8*/ 	.word	0x0000da90


	//   ....[68]....
        /*02dc*/ 	.word	0x0000dbd0


	//   ....[69]....
        /*02e0*/ 	.word	0x0000dbe0


	//   ....[70]....
        /*02e4*/ 	.word	0x0000dc00


	//   ....[71]....
        /*02e8*/ 	.word	0x0000f4f0


	//   ....[72]....
        /*02ec*/ 	.word	0x0000f510


	//   ....[73]....
        /*02f0*/ 	.word	0x0000f530


	//   ....[74]....
        /*02f4*/ 	.word	0x0000f540


	//   ....[75]....
        /*02f8*/ 	.word	0x0000f710


	//   ....[76]....
        /*02fc*/ 	.word	0x0000f730


	//   ....[77]....
        /*0300*/ 	.word	0x0000f770


	//   ....[78]....
        /*0304*/ 	.word	0x0000f780


	//   ....[79]....
        /*0308*/ 	.word	0x00010d90


	//   ....[80]....
        /*030c*/ 	.word	0x00010dd0


	//   ....[81]....
        /*0310*/ 	.word	0x00010e60


	//   ....[82]....
        /*0314*/ 	.word	0x00010ea0


	//   ....[83]....
        /*0318*/ 	.word	0x000110b0


	//   ....[84]....
        /*031c*/ 	.word	0x000110c0


	//   ....[85]....
        /*0320*/ 	.word	0x00011240


	//   ....[86]....
        /*0324*/ 	.word	0x00011270


	//   ....[87]....
        /*0328*/ 	.word	0x000113c0


	//   ....[88]....
        /*032c*/ 	.word	0x000113f0


	//   ....[89]....
        /*0330*/ 	.word	0x00011540


	//   ....[90]....
        /*0334*/ 	.word	0x00011560


	//   ....[91]....
        /*0338*/ 	.word	0x00011ea0


	//   ....[92]....
        /*033c*/ 	.word	0x00011eb0


	//   ....[93]....
        /*0340*/ 	.word	0x00011fe0


	//   ....[94]....
        /*0344*/ 	.word	0x00012010


	//   ....[95]....
        /*0348*/ 	.word	0x00012140


	//   ....[96]....
        /*034c*/ 	.word	0x00012170


	//   ....[97]....
        /*0350*/ 	.word	0x000122a0


	//   ....[98]....
        /*0354*/ 	.word	0x000122c0


	//----- nvinfo : EIATTR_EXIT_INSTR_OFFSETS
	.align		4
.L_346:
        /*0358*/ 	.byte	0x04, 0x1c
        /*035a*/ 	.short	(.L_348 - .L_347)


	//   ....[0]....
.L_347:
        /*035c*/ 	.word	0x00000440


	//   ....[1]....
        /*0360*/ 	.word	0x00011570


	//   ....[2]....
        /*0364*/ 	.word	0x00011640


	//   ....[3]....
        /*0368*/ 	.word	0x000116a0


	//   ....[4]....
        /*036c*/ 	.word	0x000122d0


	//   ....[5]....
        /*0370*/ 	.word	0x00012380


	//   ....[6]....
        /*0374*/ 	.word	0x000123e0


	//----- nvinfo : EIATTR_CTAIDZ_USED
	.align		4
.L_348:
        /*0378*/ 	.byte	0x01, 0x04
	.zero		2


	//----- nvinfo : EIATTR_MAX_THREADS
	.align		4
        /*037c*/ 	.byte	0x04, 0x05
        /*037e*/ 	.short	(.L_350 - .L_349)
.L_349:
        /*0380*/ 	.word	0x00000100
        /*0384*/ 	.word	0x00000001
        /*0388*/ 	.word	0x00000001


	//----- nvinfo : EIATTR_CRS_STACK_SIZE
	.align		4
.L_350:
        /*038c*/ 	.byte	0x04, 0x1e
        /*038e*/ 	.short	(.L_352 - .L_351)
.L_351:
        /*0390*/ 	.word	0x00000000
.L_352:


//--------------------- .nv.info._ZN7cutlass13device_kernelIN5flash19enable_sm80_to_sm89INS1_16FlashAttnFwdSm80INS1_25CollectiveMainloopFwdSm80ILi8ELi2ELb0EN4cute5tupleIJNS5_1CILi128EEENS7_ILi64EEENS7_ILi192EEEEEELi192ENS_6half_tEfNS_4arch4Sm80ELb0ELb1ELb0ELb1ELb1ELb1ELb1ELb0EEENS1_21CollectiveEpilogueFwdINS6_IJS8_SA_S9_EEENS6_IJNS7_ILi1EEESI_SI_EEESC_SE_Li256ELb1ELb1ELb0ELb0EEENS1_19SingleTileSchedulerILb1ELb0ELb1ELi128EEEEEEEEEvNT_6ParamsE --------------------------
	.section	.nv.info._ZN7cutlass13device_kernelIN5flash19enable_sm80_to_sm89INS1_16FlashAttnFwdSm80INS1_25CollectiveMainloopFwdSm80ILi8ELi2ELb0EN4cute5tupleIJNS5_1CILi128EEENS7_ILi64EEENS7_ILi192EEEEEELi192ENS_6half_tEfNS_4arch4Sm80ELb0ELb1ELb0ELb1ELb1ELb1ELb1ELb0EEENS1_21CollectiveEpilogueFwdINS6_IJS8_SA_S9_EEENS6_IJNS7_ILi1EEESI_SI_EEESC_SE_Li256ELb1ELb1ELb0ELb0EEENS1_19SingleTileSchedulerILb1ELb0ELb1ELi128EEEEEEEEEvNT_6ParamsE,"",@"SHT_CUDA_INFO"
	.sectionflags	@""
	.align	4


	//----- nvinfo : EIATTR_CUDA_API_VERSION
	.align		4
        /*0000*/ 	.byte	0x04, 0x37
        /*0002*/ 	.short	(.L_354 - .L_353)
.L_353:
        /*0004*/ 	.word	0x00000082


	//----- nvinfo : EIATTR_SW2861232_WAR
	.align		4
.L_354:
        /*0008*/ 	.byte	0x01, 0x35
	.zero		2


	//----- nvinfo : EIATTR_PARAM_CBANK
	.align		4
        /*000c*/ 	.byte	0x04, 0x0a
        /*000e*/ 	.short	(.L_356 - .L_355)
	.align		4
.L_355:
        /*0010*/ 	.word	index@(.nv.constant0._ZN7cutlass13device_kernelIN5flash19enable_sm80_to_sm89INS1_16FlashAttnFwdSm80INS1_25CollectiveMainloopFwdSm80ILi8ELi2ELb0EN4cute5tupleIJNS5_1CILi128EEENS7_ILi64EEENS7_ILi192EEEEEELi192ENS_6half_tEfNS_4arch4Sm80ELb0ELb1ELb0ELb1ELb1ELb1ELb1ELb0EEENS1_21CollectiveEpilogueFwdINS6_IJS8_SA_S9_EEENS6_IJNS7_ILi1EEESI_SI_EEESC_SE_Li256ELb1ELb1ELb0ELb0EEENS1_19SingleTileSchedulerILb1ELb0ELb1ELi128EEEEEEEEEvNT_6ParamsE)
        /*0014*/ 	.short	0x0160
        /*0016*/ 	.short	0x0418


	//----- nvinfo : EIATTR_CBANK_PARAM_SIZE
	.align		4
.L_356:
        /*0018*/ 	.byte	0x03, 0x19
        /*001a*/ 	.short	0x0418


	//----- nvinfo : EIATTR_KPARAM_INFO
	.align		4
        /*001c*/ 	.byte	0x04, 0x17
        /*001e*/ 	.short	(.L_358 - .L_357)
.L_357:
        /*0020*/ 	.word	0x00000000
        /*0024*/ 	.short	0x0000
        /*0026*/ 	.short	0x0000
        /*0028*/ 	.byte	0x00, 0xf0, 0x61, 0x10


	//----- nvinfo : EIATTR_MAXREG_COUNT
	.align		4
.L_358:
        /*002c*/ 	.byte	0x03, 0x1b
        /*002e*/ 	.short	0x00ff


	//----- nvinfo : EIATTR_NUM_BARRIERS
	.align		4
        /*0030*/ 	.byte	0x02, 0x4c
        /*0032*/ 	.byte	0x02
	.zero		1


	//----- nvinfo : EIATTR_MERCURY_ISA_VERSION
	.align		4
        /*0034*/ 	.byte	0x03, 0x5f
        /*0036*/ 	.short	0x0000


	//----- nvinfo : EIATTR_COOP_GROUP_MASK_REGIDS
	.align		4
        /*0038*/ 	.byte	0x04, 0x29
        /*003a*/ 	.short	(.L_360 - .L_359)


	//   ....[0]....
.L_359:
        /*003c*/ 	.word	0xffffffff


	//   ....[1]....
        /*0040*/ 	.word	0xffffffff


	//   ....[2]....
        /*0044*/ 	.word	0xffffffff


	//   ....[3]....
        /*0048*/ 	.word	0xffffffff


	//   ....[4]....
        /*004c*/ 	.word	0xffffffff


	//   ....[5]....
        /*0050*/ 	.word	0xffffffff


	//   ....[6]....
        /*0054*/ 	.word	0xffffffff


	//   ....[7]....
        /*0058*/ 	.word	0xffffffff


	//   ....[8]....
        /*005c*/ 	.word	0xffffffff


	//   ....[9]....
        /*0060*/ 	.word	0xffffffff


	//   ....[10]....
        /*0064*/ 	.word	0xffffffff


	//   ....[11]....
        /*0068*/ 	.word	0xffffffff


	//   ....[12]....
        /*006c*/ 	.word	0xffffffff


	//   ....[13]....
        /*0070*/ 	.word	0xffffffff


	//   ....[14]....
        /*0074*/ 	.word	0xffffffff


	//   ....[15]....
        /*0078*/ 	.word	0xffffffff


	//   ....[16]....
        /*007c*/ 	.word	0xffffffff


	//   ....[17]....
        /*0080*/ 	.word	0xffffffff


	//   ....[18]....
        /*0084*/ 	.word	0xffffffff


	//   ....[19]....
        /*0088*/ 	.word	0xffffffff


	//   ....[20]....
        /*008c*/ 	.word	0xffffffff


	//   ....[21]....
        /*0090*/ 	.word	0xffffffff


	//   ....[22]....
        /*0094*/ 	.word	0xffffffff


	//   ....[23]....
        /*0098*/ 	.word	0xffffffff


	//   ....[24]....
        /*009c*/ 	.word	0xffffffff


	//   ....[25]....
        /*00a0*/ 	.word	0xffffffff


	//   ....[26]....
        /*00a4*/ 	.word	0xffffffff


	//   ....[27]....
        /*00a8*/ 	.word	0xffffffff


	//   ....[28]....
        /*00ac*/ 	.word	0xffffffff


	//   ....[29]....
        /*00b0*/ 	.word	0xffffffff


	//   ....[30]....
        /*00b4*/ 	.word	0xffffffff


	//   ....[31]....
        /*00b8*/ 	.word	0xffffffff


	//   ....[32]....
        /*00bc*/ 	.word	0xffffffff


	//   ....[33]....
        /*00c0*/ 	.word	0xffffffff


	//   ....[34]....
        /*00c4*/ 	.word	0xffffffff


	//   ....[35]....
        /*00c8*/ 	.word	0xffffffff


	//   ....[36]....
        /*00cc*/ 	.word	0xffffffff


	//   ....[37]....
        /*00d0*/ 	.word	0xffffffff


	//   ....[38]....
        /*00d4*/ 	.word	0xffffffff


	//   ....[39]....
        /*00d8*/ 	.word	0xffffffff


	//   ....[40]....
        /*00dc*/ 	.word	0xffffffff


	//   ....[41]....
        /*00e0*/ 	.word	0xffffffff


	//   ....[42]....
        /*00e4*/ 	.word	0xffffffff


	//   ....[43]....
        /*00e8*/ 	.word	0xffffffff


	//   ....[44]....
        /*00ec*/ 	.word	0xffffffff


	//   ....[45]....
        /*00f0*/ 	.word	0xffffffff


	//   ....[46]....
        /*00f4*/ 	.word	0xffffffff


	//   ....[47]....
        /*00f8*/ 	.word	0xffffffff


	//   ....[48]....
        /*00fc*/ 	.word	0xffffffff


	//   ....[49]....
        /*0100*/ 	.word	0xffffffff


	//   ....[50]....
        /*0104*/ 	.word	0xffffffff


	//   ....[51]....
        /*0108*/ 	.word	0xffffffff


	//   ....[52]....
        /*010c*/ 	.word	0xffffffff


	//   ....[53]....
        /*0110*/ 	.word	0xffffffff


	//   ....[54]....
        /*0114*/ 	.word	0xffffffff


	//   ....[55]....
        /*0118*/ 	.word	0xffffffff


	//   ....[56]....
        /*011c*/ 	.word	0xffffffff


	//   ....[57]....
        /*0120*/ 	.word	0xffffffff


	//   ....[58]....
        /*0124*/ 	.word	0xffffffff


	//   ....[59]....
        /*0128*/ 	.word	0xffffffff


	//   ....[60]....
        /*012c*/ 	.word	0xffffffff


	//   ....[61]....
        /*0130*/ 	.word	0xffffffff


	//   ....[62]....
        /*0134*/ 	.word	0xffffffff


	//   ....[63]....
        /*0138*/ 	.word	0xffffffff


	//   ....[64]....
        /*013c*/ 	.word	0xffffffff


	//   ....[65]....
        /*0140*/ 	.word	0xffffffff


	//   ....[66]....
        /*0144*/ 	.word	0xffffffff


	//   ....[67]....
        /*0148*/ 	.word	0xffffffff


	//   ....[68]....
        /*014c*/ 	.word	0xffffffff


	//   ....[69]....
        /*0150*/ 	.word	0xffffffff


	//   ....[70]....
        /*0154*/ 	.word	0xffffffff


	//   ....[71]....
        /*0158*/ 	.word	0xffffffff


	//   ....[72]....
        /*015c*/ 	.word	0xffffffff


	//   ....[73]....
        /*0160*/ 	.word	0xffffffff


	//   ....[74]....
        /*0164*/ 	.word	0xffffffff


	//   ....[75]....
        /*0168*/ 	.word	0xffffffff


	//   ....[76]....
        /*016c*/ 	.word	0xffffffff


	//   ....[77]....
        /*0170*/ 	.word	0xffffffff


	//   ....[78]....
        /*0174*/ 	.word	0xffffffff


	//   ....[79]....
        /*0178*/ 	.word	0xffffffff


	//   ....[80]....
        /*017c*/ 	.word	0xffffffff


	//   ....[81]....
        /*0180*/ 	.word	0xffffffff


	//   ....[82]....
        /*0184*/ 	.word	0xffffffff


	//   ....[83]....
        /*0188*/ 	.word	0xffffffff


	//   ....[84]....
        /*018c*/ 	.word	0xffffffff


	//   ....[85]....
        /*0190*/ 	.word	0xffffffff


	//   ....[86]....
        /*0194*/ 	.word	0xffffffff


	//   ....[87]....
        /*0198*/ 	.word	0xffffffff


	//   ....[88]....
        /*019c*/ 	.word	0xffffffff


	//   ....[89]....
        /*01a0*/ 	.word	0xffffffff


	//   ....[90]....
        /*01a4*/ 	.word	0xffffffff


	//   ....[91]....
        /*01a8*/ 	.word	0xffffffff


	//   ....[92]....
        /*01ac*/ 	.word	0xffffffff


	//   ....[93]....
        /*01b0*/ 	.word	0xffffffff


	//   ....[94]....
        /*01b4*/ 	.word	0xffffffff


	//   ....[95]....
        /*01b8*/ 	.word	0xffffffff


	//   ....[96]....
        /*01bc*/ 	.word	0xffffffff


	//   ....[97]....
        /*01c0*/ 	.word	0xffffffff


	//   ....[98]....
        /*01c4*/ 	.word	0xffffffff


	//   ....[99]....
        /*01c8*/ 	.word	0xffffffff


	//   ....[100]....
        /*01cc*/ 	.word	0xffffffff


	//   ....[101]....
        /*01d0*/ 	.word	0xffffffff


	//   ....[102]....
        /*01d4*/ 	.word	0xffffffff


	//   ....[103]....
        /*01d8*/ 	.word	0xffffffff


	//   ....[104]....
        /*01dc*/ 	.word	0xffffffff


	//   ....[105]....
        /*01e0*/ 	.word	0xffffffff


	//   ....[106]....
        /*01e4*/ 	.word	0xffffffff


	//   ....[107]....
        /*01e8*/ 	.word	0xffffffff


	//   ....[108]....
        /*01ec*/ 	.word	0xffffffff


	//   ....[109]....
        /*01f0*/ 	.word	0xffffffff


	//   ....[110]....
        /*01f4*/ 	.word	0xffffffff


	//   ....[111]....
        /*01f8*/ 	.word	0xffffffff


	//   ....[112]....
        /*01fc*/ 	.word	0xffffffff


	//   ....[113]....
        /*0200*/ 	.word	0xffffffff


	//   ....[114]....
        /*0204*/ 	.word	0xffffffff


	//   ....[115]....
        /*0208*/ 	.word	0xffffffff


	//   ....[116]....
        /*020c*/ 	.word	0xffffffff


	//   ....[117]....
        /*0210*/ 	.word	0xffffffff


	//   ....[118]....
        /*0214*/ 	.word	0xffffffff


	//   ....[119]....
        /*0218*/ 	.word	0xffffffff


	//   ....[120]....
        /*021c*/ 	.word	0xffffffff


	//   ....[121]....
        /*0220*/ 	.word	0xffffffff


	//   ....[122]....
        /*0224*/ 	.word	0xffffffff


	//----- nvinfo : EIATTR_COOP_GROUP_INSTR_OFFSETS
	.align		4
.L_360:
        /*0228*/ 	.byte	0x04, 0x28
        /*022a*/ 	.short	(.L_362 - .L_361)


	//   ....[0]....
.L_361:
        /*022c*/ 	.word	0x00000090


	//   ....[1]....
        /*0230*/ 	.word	0x00002a60


	//   ....[2]....
        /*0234*/ 	.word	0x00002a70


	//   ....[3]....
        /*0238*/ 	.word	0x000045a0


	//   ....[4]....
        /*023c*/ 	.word	0x000045b0


	//   ....[5]....
        /*0240*/ 	.word	0x000060c0


	//   ....[6]....
        /*0244*/ 	.word	0x000060e0


	//   ....[7]....
        /*0248*/ 	.word	0x000065a0


	//   ....[8]....
        /*024c*/ 	.word	0x000065b0


	//   ....[9]....
        /*0250*/ 	.word	0x000077b0


	//   ....[10]....
        /*0254*/ 	.word	0x000077e0


	//   ....[11]....
        /*0258*/ 	.word	0x000079c0


	//   ....[12]....
        /*025c*/ 	.word	0x000079f0


	//   ....[13]....
        /*0260*/ 	.word	0x00007b10


	//   ....[14]....
        /*0264*/ 	.word	0x00007b40


	//   ....[15]....
        /*0268*/ 	.word	0x00007c50


	//   ....[16]....
        /*026c*/ 	.word	0x00007c90


	//   ....[17]....
        /*0270*/ 	.word	0x00008200


	//   ....[18]....
        /*0274*/ 	.word	0x00008220


	//   ....[19]....
        /*0278*/ 	.word	0x00008250


	//   ....[20]....
        /*027c*/ 	.word	0x00008270


	//   ....[21]....
        /*0280*/ 	.word	0x00008280


	//   ....[22]....
        /*0284*/ 	.word	0x00008290


	//   ....[23]....
        /*0288*/ 	.word	0x000082b0


	//   ....[24]....
        /*028c*/ 	.word	0x000082c0


	//   ....[25]....
        /*0290*/ 	.word	0x00008820


	//   ....[26]....
        /*0294*/ 	.word	0x00008850


	//   ....[27]....
        /*0298*/ 	.word	0x00008870


	//   ....[28]....
        /*029c*/ 	.word	0x00008880


	//   ....[29]....
        /*02a0*/ 	.word	0x00008d20


	//   ....[30]....
        /*02a4*/ 	.word	0x00008d90


	//   ....[31]....
        /*02a8*/ 	.word	0x00008dc0


	//   ....[32]....
        /*02ac*/ 	.word	0x00008df0


	//   ....[33]....
        /*02b0*/ 	.word	0x00009250


	//   ....[34]....
        /*02b4*/ 	.word	0x00009330


	//   ....[35]....
        /*02b8*/ 	.word	0x00009380


	//   ....[36]....
        /*02bc*/ 	.word	0x000094e0


	//   ....[37]....
        /*02c0*/ 	.word	0x0000c240


	//   ....[38]....
        /*02c4*/ 	.word	0x0000c2a0


	//   ....[39]....
        /*02c8*/ 	.word	0x0000c2f0


	//   ....[40]....
        /*02cc*/ 	.word	0x0000c300


	//   ....[41]....
        /*02d0*/ 	.word	0x0000c590


	//   ....[42]....
        /*02d4*/ 	.word	0x0000c670


	//   ....[43]....
        /*02d8*/ 	.word	0x0000c820


	//   ....[44]....
        /*02dc*/ 	.word	0x0000c860


	//   ....[45]....
        /*02e0*/ 	.word	0x0000fba0


	//   ....[46]....
        /*02e4*/ 	.word	0x0000fbd0


	//   ....[47]....
        /*02e8*/ 	.word	0x0000fbe0


	//   ....[48]....
        /*02ec*/ 	.word	0x0000fbf0


	//   ....[49]....
        /*02f0*/ 	.word	0x00010630


	//   ....[50]....
        /*02f4*/ 	.word	0x00010aa0


	//   ....[51]....
        /*02f8*/ 	.word	0x00011570


	//   ....[52]....
        /*02fc*/ 	.word	0x00011590


	//   ....[53]....
        /*0300*/ 	.word	0x000115b0


	//   ....[54]....
        /*0304*/ 	.word	0x000116c0


	//   ....[55]....
        /*0308*/ 	.word	0x00012800


	//   ....[56]....
        /*030c*/ 	.word	0x00012830


	//   ....[57]....
        /*0310*/ 	.word	0x00012850


	//   ....[58]....
        /*0314*/ 	.word	0x00012860


	//   ....[59]....
        /*0318*/ 	.word	0x00012f00


	//   ....[60]....
        /*031c*/ 	.word	0x00012f40


	//   ....[61]....
        /*0320*/ 	.word	0x00012f60


	//   ....[62]....
        /*0324*/ 	.word	0x00012f80


	//   ....[63]....
        /*0328*/ 	.word	0x00013960


	//   ....[64]....
        /*032c*/ 	.word	0x00013d30


	//   ....[65]....
        /*0330*/ 	.word	0x000146c0


	//   ....[66]....
        /*0334*/ 	.word	0x00014750


	//   ....[67]....
        /*0338*/ 	.word	0x00014770


	//   ....[68]....
        /*033c*/ 	.word	0x00014790


	//   ....[69]....
        /*0340*/ 	.word	0x00016140


	//   ....[70]....
        /*0344*/ 	.word	0x00016170


	//   ....[71]....
        /*0348*/ 	.word	0x00016190


	//   ....[72]....
        /*034c*/ 	.word	0x000161b0


	//   ....[73]....
        /*0350*/ 	.word	0x00016940


	//   ....[74]....
        /*0354*/ 	.word	0x00016960


	//   ....[75]....
        /*0358*/ 	.word	0x00016970


	//   ....[76]....
        /*035c*/ 	.word	0x00016980


	//   ....[77]....
        /*0360*/ 	.word	0x000176e0


	//   ....[78]....
        /*0364*/ 	.word	0x00017700


	//   ....[79]....
        /*0368*/ 	.word	0x00017720


	//   ....[80]....
        /*036c*/ 	.word	0x00017740


	//   ....[81]....
        /*0370*/ 	.word	0x00019050


	//   ....[82]....
        /*0374*/ 	.word	0x00019070


	//   ....[83]....
        /*0378*/ 	.word	0x00019090


	//   ....[84]....
        /*037c*/ 	.word	0x00019100


	//   ....[85]....
        /*0380*/ 	.word	0x00019600


	//   ....[86]....
        /*0384*/ 	.word	0x00019610


	//   ....[87]....
        /*0388*/ 	.word	0x00019620


	//   ....[88]....
        /*038c*/ 	.word	0x00019630


	//   ....[89]....
        /*0390*/ 	.word	0x0001a070


	//   ....[90]....
        /*0394*/ 	.word	0x0001a4c0


	//   ....[91]....
        /*0398*/ 	.word	0x0001ac90


	//   ....[92]....
        /*039c*/ 	.word	0x0001add0


	//   ....[93]....
        /*03a0*/ 	.word	0x0001ade0


	//   ....[94]....
        /*03a4*/ 	.word	0x0001ae00


	//   ....[95]....
        /*03a8*/ 	.word	0x0001c710


	//   ....[96]....
        /*03ac*/ 	.word	0x0001c730


	//   ....[97]....
        /*03b0*/ 	.word	0x0001c750


	//   ....[98]....
        /*03b4*/ 	.word	0x0001c760


	//   ....[99]....
        /*03b8*/ 	.word	0x0001c930


	//   ....[100]....
        /*03bc*/ 	.word	0x0001c960


	//   ....[101]....
        /*03c0*/ 	.word	0x0001c9a0


	//   ....[102]....
        /*03c4*/ 	.word	0x0001c9b0


	//   ....[103]....
        /*03c8*/ 	.word	0x0001dfb0


	//   ....[104]....
        /*03cc*/ 	.word	0x0001e020


	//   ....[105]....
        /*03d0*/ 	.word	0x0001e060


	//   ....[106]....
        /*03d4*/ 	.word	0x0001e0a0


	//   ....[107]....
        /*03d8*/ 	.word	0x0001e2d0


	//   ....[108]....
        /*03dc*/ 	.word	0x0001e2e0


	//   ....[109]....
        /*03e0*/ 	.word	0x0001e460


	//   ....[110]....
        /*03e4*/ 	.word	0x0001e490


	//   ....[111]....
        /*03e8*/ 	.word	0x0001e5e0


	//   ....[112]....
        /*03ec*/ 	.word	0x0001e610


	//   ....[113]....
        /*03f0*/ 	.word	0x0001e760


	//   ....[114]....
        /*03f4*/ 	.word	0x0001e780


	//   ....[115]....
        /*03f8*/ 	.word	0x0001f0c0


	//   ....[116]....
        /*03fc*/ 	.word	0x0001f0d0


	//   ....[117]....
        /*0400*/ 	.word	0x0001f200


	//   ....[118]....
        /*0404*/ 	.word	0x0001f230


	//   ....[119]....
        /*0408*/ 	.word	0x0001f360


	//   ....[120]....
        /*040c*/ 	.word	0x0001f390


	//   ....[121]....
        /*0410*/ 	.word	0x0001f4c0


	//   ....[122]....
        /*0414*/ 	.word	0x0001f4e0


	//----- nvinfo : EIATTR_EXIT_INSTR_OFFSETS
	.align		4
.L_362:
        /*0418*/ 	.byte	0x04, 0x1c
        /*041a*/ 	.short	(.L_364 - .L_363)


	//   ....[0]....
.L_363:
        /*041c*/ 	.word	0x00000440


	//   ....[1]....
        /*0420*/ 	.word	0x0001e790


	//   ....[2]....
        /*0424*/ 	.word	0x0001e860


	//   ....[3]....
        /*0428*/ 	.word	0x0001e8c0


	//   ....[4]....
        /*042c*/ 	.word	0x0001f4f0


	//   ....[5]....
        /*0430*/ 	.word	0x0001f5a0


	//   ....[6]....
        /*0434*/ 	.word	0x0001f600


	//----- nvinfo : EIATTR_CTAIDZ_USED
	.align		4
.L_364:
        /*0438*/ 	.byte	0x01, 0x04
	.zero		2


	//----- nvinfo : EIATTR_MAX_THREADS
	.align		4
        /*043c*/ 	.byte	0x04, 0x05
        /*043e*/ 	.short	(.L_366 - .L_365)
.L_365:
        /*0440*/ 	.word	0x00000100
        /*0444*/ 	.word	0x00000001
        /*0448*/ 	.word	0x00000001


	//----- nvinfo : EIATTR_CRS_STACK_SIZE
	.align		4
.L_366:
        /*044c*/ 	.byte	0x04, 0x1e
        /*044e*/ 	.short	(.L_368 - .L_367)
.L_367:
        /*0450*/ 	.word	0x00000000
.L_368:


//--------------------- .nv.info._ZN7cutlass13device_kernelIN5flash19enable_sm80_to_sm89INS1_16FlashAttnFwdSm80INS1_25CollectiveMainloopFwdSm80ILi8ELi2ELb0EN4cute5tupleIJNS5_1CILi128EEENS7_ILi64EEENS7_ILi192EEEEEELi192ENS_6half_tEfNS_4arch4Sm80ELb1ELb0ELb0ELb0ELb1ELb0ELb1ELb0EEENS1_21CollectiveEpilogueFwdINS6_IJS8_SA_S9_EEENS6_IJNS7_ILi1EEESI_SI_EEESC_SE_Li256ELb0ELb1ELb0ELb0EEENS1_30DynamicPersistentTileSchedulerILi256ELi256ELb0ELb1ELb0EEEEEEEEEvNT_6ParamsE --------------------------
	.section	.nv.info._ZN7cutlass13device_kernelIN5flash19enable_sm80_to_sm89INS1_16FlashAttnFwdSm80INS1_25CollectiveMainloopFwdSm80ILi8ELi2ELb0EN4cute5tupleIJNS5_1CILi128EEENS7_ILi64EEENS7_ILi192EEEEEELi192ENS_6half_tEfNS_4arch4Sm80ELb1ELb0ELb0ELb0ELb1ELb0ELb1ELb0EEENS1_21CollectiveEpilogueFwdINS6_IJS8_SA_S9_EEENS6_IJNS7_ILi1EEESI_SI_EEESC_SE_Li256ELb0ELb1ELb0ELb0EEENS1_30DynamicPersistentTileSchedulerILi256ELi256ELb0ELb1ELb0EEEEEEEEEvNT_6ParamsE,"",@"SHT_CUDA_INFO"
	.sectionflags	@""
	.align	4


	//----- nvinfo : EIATTR_CUDA_API_VERSION
	.align		4
        /*0000*/ 	.byte	0x04, 0x37
        /*0002*/ 	.short	(.L_370 - .L_369)
.L_369:
        /*0004*/ 	.word	0x00000082


	//----- nvinfo : EIATTR_SW2861232_WAR
	.align		4
.L_370:
        /*0008*/ 	.byte	0x01, 0x35
	.zero		2


	//----- nvinfo : EIATTR_PARAM_CBANK
	.align		4
        /*000c*/ 	.byte	0x04, 0x0a
        /*000e*/ 	.short	(.L_372 - .L_371)
	.align		4
.L_371:
        /*0010*/ 	.word	index@(.nv.constant0._ZN7cutlass13device_kernelIN5flash19enable_sm80_to_sm89INS1_16FlashAttnFwdSm80INS1_25CollectiveMainloopFwdSm80ILi8ELi2ELb0EN4cute5tupleIJNS5_1CILi128EEENS7_ILi64EEENS7_ILi192EEEEEELi192ENS_6half_tEfNS_4arch4Sm80ELb1ELb0ELb0ELb0ELb1ELb0ELb1ELb0EEENS1_21CollectiveEpilogueFwdINS6_IJS8_SA_S9_EEENS6_IJNS7_ILi1EEESI_SI_EEESC_SE_Li256ELb0ELb1ELb0ELb0EEENS1_30DynamicPersistentTileSchedulerILi256ELi256ELb0ELb1ELb0EEEEEEEEEvNT_6ParamsE)
        /*0014*/ 	.short	0x0160
        /*0016*/ 	.short	0x0428


	//----- nvinfo : EIATTR_CBANK_PARAM_SIZE
	.align		4
.L_372:
        /*0018*/ 	.byte	0x03, 0x19
        /*001a*/ 	.short	0x0428


	//----- nvinfo : EIATTR_KPARAM_INFO
	.align		4
        /*001c*/ 	.byte	0x04, 0x17
        /*001e*/ 	.short	(.L_374 - .L_373)
.L_373:
        /*0020*/ 	.word	0x00000000
        /*0024*/ 	.short	0x0000
        /*0026*/ 	.short	0x0000
        /*0028*/ 	.byte	0x00, 0xf0, 0xa1, 0x10


	//----- nvinfo : EIATTR_MAXREG_COUNT
	.align		4
.L_374:
        /*002c*/ 	.byte	0x03, 0x1b
        /*002e*/ 	.short	0x00ff


	//----- nvinfo : EIATTR_NUM_BARRIERS
	.align		4
        /*0030*/ 	.byte	0x02, 0x4c
        /*0032*/ 	.byte	0x06
	.zero		1


	//----- nvinfo : EIATTR_ANNOTATIONS
	.align		4
        /*0034*/ 	.byte	0x04, 0x55
        /*0036*/ 	.short	(.L_376 - .L_375)


	//   ....[0]....
.L_375:
        /*0038*/ 	.word	0x00000001
        /*003c*/ 	.byte	0x70, 0x00, 0x00, 0x00, 0x01, 0x00, 0x00, 0x00, 0xb0, 0x04, 0x00, 0x00, 0x01, 0x00, 0x00, 0x00
        /* <DEDUP_REMOVED lines=14> */
        /*012c*/ 	.byte	0xb0, 0xdb, 0x00, 0x00, 0x01, 0x00, 0x00, 0x00, 0xe0, 0xdb, 0x00, 0x00


	//----- nvinfo : EIATTR_MERCURY_ISA_VERSION
	.align		4
.L_376:
        /*0138*/ 	.byte	0x03, 0x5f
        /*013a*/ 	.short	0x0000


	//----- nvinfo : EIATTR_INT_WARP_WIDE_INSTR_OFFSETS
	.align		4
        /*013c*/ 	.byte	0x04, 0x31
        /*013e*/ 	.short	(.L_378 - .L_377)


	//   ....[0]....
.L_377:
        /*0140*/ 	.word	0x0000be20


	//   ....[1]....
        /*0144*/ 	.word	0x0000bea0


	//----- nvinfo : EIATTR_COOP_GROUP_MASK_REGIDS
	.align		4
.L_378:
        /*0148*/ 	.byte	0x04, 0x29
        /*014a*/ 	.short	(.L_380 - .L_379)


	//   ....[0]....
.L_379:
        /*014c*/ 	.word	0xffffffff


	//   ....[1]....
        /*0150*/ 	.word	0xffffffff


	//   ....[2]....
        /*0154*/ 	.word	0xffffffff


	//   ....[3]....
        /*0158*/ 	.word	0xffffffff


	//   ....[4]....
        /*015c*/ 	.word	0xffffffff


	//   ....[5]....
        /*0160*/ 	.word	0xffffffff


	//   ....[6]....
        /*0164*/ 	.word	0xffffffff


	//   ....[7]....
        /*0168*/ 	.word	0xffffffff


	//   ....[8]....
        /*016c*/ 	.word	0xffffffff


	//   ....[9]....
        /*0170*/ 	.word	0xffffffff


	//   ....[10]....
        /*0174*/ 	.word	0xffffffff


	//   ....[11]....
        /*0178*/ 	.word	0xffffffff


	//   ....[12]....
        /*017c*/ 	.word	0xffffffff


	//   ....[13]....
        /*0180*/ 	.word	0xffffffff


	//   ....[14]....
        /*0184*/ 	.word	0xffffffff


	//   ....[15]....
        /*0188*/ 	.word	0xffffffff


	//   ....[16]....
        /*018c*/ 	.word	0xffffffff


	//   ....[17]....
        /*0190*/ 	.word	0xffffffff


	//   ....[18]....
        /*0194*/ 	.word	0xffffffff


	//   ....[19]....
        /*0198*/ 	.word	0xffffffff


	//   ....[20]....
        /*019c*/ 	.word	0xffffffff


	//   ....[21]....
        /*01a0*/ 	.word	0xffffffff


	//   ....[22]....
        /*01a4*/ 	.word	0xffffffff


	//   ....[23]....
        /*01a8*/ 	.word	0xffffffff


	//   ....[24]....
        /*01ac*/ 	.word	0xffffffff


	//   ....[25]....
        /*01b0*/ 	.word	0xffffffff


	//   ....[26]....
        /*01b4*/ 	.word	0xffffffff


	//   ....[27]....
        /*01b8*/ 	.word	0xffffffff


	//   ....[28]....
        /*01bc*/ 	.word	0xffffffff


	//   ....[29]....
        /*01c0*/ 	.word	0xffffffff


	//   ....[30]....
        /*01c4*/ 	.word	0xffffffff


	//   ....[31]....
        /*01c8*/ 	.word	0xffffffff


	//   ....[32]....
        /*01cc*/ 	.word	0xffffffff


	//   ....[33]....
        /*01d0*/ 	.word	0xffffffff


	//   ....[34]....
        /*01d4*/ 	.word	0xffffffff


	//   ....[35]....
        /*01d8*/ 	.word	0xffffffff


	//   ....[36]....
        /*01dc*/ 	.word	0xffffffff


	//   ....[37]....
        /*01e0*/ 	.word	0xffffffff


	//   ....[38]....
        /*01e4*/ 	.word	0xffffffff


	//   ....[39]....
        /*01e8*/ 	.word	0xffffffff


	//   ....[40]....
        /*01ec*/ 	.word	0xffffffff


	//   ....[41]....
        /*01f0*/ 	.word	0xffffffff


	//   ....[42]....
        /*01f4*/ 	.word	0xffffffff


	//   ....[43]....
        /*01f8*/ 	.word	0xffffffff


	//   ....[44]....
        /*01fc*/ 	.word	0xffffffff


	//   ....[45]....
        /*0200*/ 	.word	0xffffffff


	//   ....[46]....
        /*0204*/ 	.word	0xffffffff


	//   ....[47]....
        /*0208*/ 	.word	0xffffffff


	//   ....[48]....
        /*020c*/ 	.word	0xffffffff


	//   ....[49]....
        /*0210*/ 	.word	0xffffffff


	//   ....[50]....
        /*0214*/ 	.word	0xffffffff


	//   ....[51]....
        /*0218*/ 	.word	0xffffffff


	//   ....[52]....
        /*021c*/ 	.word	0xffffffff


	//   ....[53]....
        /*0220*/ 	.word	0xffffffff


	//   ....[54]....
        /*0224*/ 	.word	0xffffffff


	//   ....[55]....
        /*0228*/ 	.word	0xffffffff


	//   ....[56]....
        /*022c*/ 	.word	0xffffffff


	//   ....[57]....
        /*0230*/ 	.word	0xffffffff


	//   ....[58]....
        /*0234*/ 	.word	0xffffffff


	//   ....[59]....
        /*0238*/ 	.word	0xffffffff


	//   ....[60]....
        /*023c*/ 	.word	0xffffffff


	//   ....[61]....
        /*0240*/ 	.word	0xffffffff


	//   ....[62]....
        /*0244*/ 	.word	0xffffffff


	//   ....[63]....
        /*0248*/ 	.word	0xffffffff


	//   ....[64]....
        /*024c*/ 	.word	0xffffffff


	//   ....[65]....
        /*0250*/ 	.word	0xffffffff


	//   ....[66]....
        /*0254*/ 	.word	0xffffffff


	//   ....[67]....
        /*0258*/ 	.word	0xffffffff


	//   ....[68]....
        /*025c*/ 	.word	0xffffffff


	//   ....[69]....
        /*0260*/ 	.word	0xffffffff


	//   ....[70]....
        /*0264*/ 	.word	0xffffffff


	//   ....[71]....
        /*0268*/ 	.word	0xffffffff


	//   ....[72]....
        /*026c*/ 	.word	0xffffffff


	//   ....[73]....
        /*0270*/ 	.word	0xffffffff


	//   ....[74]....
        /*0274*/ 	.word	0xffffffff


	//   ....[75]....
        /*0278*/ 	.word	0xffffffff


	//   ....[76]....
        /*027c*/ 	.word	0xffffffff


	//   ....[77]....
        /*0280*/ 	.word	0xffffffff


	//   ....[78]....
        /*0284*/ 	.word	0xffffffff


	//   ....[79]....
        /*0288*/ 	.word	0xffffffff


	//   ....[80]....
        /*028c*/ 	.word	0xffffffff


	//   ....[81]....
        /*0290*/ 	.word	0xffffffff


	//   ....[82]....
        /*0294*/ 	.word	0xffffffff


	//   ....[83]....
        /*0298*/ 	.word	0xffffffff


	//   ....[84]....
        /*029c*/ 	.word	0xffffffff


	//   ....[85]....
        /*02a0*/ 	.word	0xffffffff


	//   ....[86]....
        /*02a4*/ 	.word	0xffffffff


	//   ....[87]....
        /*02a8*/ 	.word	0xffffffff


	//   ....[88]....
        /*02ac*/ 	.word	0xffffffff


	//   ....[89]....
        /*02b0*/ 	.word	0xffffffff


	//   ....[90]....
        /*02b4*/ 	.word	0xffffffff


	//   ....[91]....
        /*02b8*/ 	.word	0xffffffff


	//   ....[92]....
        /*02bc*/ 	.word	0xffffffff


	//   ....[93]....
        /*02c0*/ 	.word	0xffffffff


	//   ....[94]....
        /*02c4*/ 	.word	0xffffffff


	//   ....[95]....
        /*02c8*/ 	.word	0xffffffff


	//   ....[96]....
        /*02cc*/ 	.word	0xffffffff


	//   ....[97]....
        /*02d0*/ 	.word	0xffffffff


	//   ....[98]....
        /*02d4*/ 	.word	0xffffffff


	//   ....[99]....
        /*02d8*/ 	.word	0xffffffff


	//   ....[100]....
        /*02dc*/ 	.word	0xffffffff


	//   ....[101]....
        /*02e0*/ 	.word	0xffffffff


	//   ....[102]....
        /*02e4*/ 	.word	0xffffffff


	//   ....[103]....
        /*02e8*/ 	.word	0xffffffff


	//   ....[104]....
        /*02ec*/ 	.word	0xffffffff


	//   ....[105]....
        /*02f0*/ 	.word	0xffffffff


	//   ....[106]....
        /*02f4*/ 	.word	0xffffffff


	//   ....[107]....
        /*02f8*/ 	.word	0xffffffff


	//   ....[108]....
        /*02fc*/ 	.word	0xffffffff


	//   ....[109]....
        /*0300*/ 	.word	0xffffffff


	//   ....[110]....
        /*0304*/ 	.word	0xffffffff


	//   ....[111]....
        /*0308*/ 	.word	0xffffffff


	//   ....[112]....
        /*030c*/ 	.word	0xffffffff


	//   ....[113]....
        /*0310*/ 	.word	0xffffffff


	//   ....[114]....
        /*0314*/ 	.word	0xffffffff


	//   ....[115]....
        /*0318*/ 	.word	0xffffffff


	//   ....[116]....
        /*031c*/ 	.word	0xffffffff


	//   ....[117]....
        /*0320*/ 	.word	0xffffffff


	//   ....[118]....
        /*0324*/ 	.word	0xffffffff


	//   ....[119]....
        /*0328*/ 	.word	0xffffffff


	//   ....[120]....
        /*032c*/ 	.word	0xffffffff


	//   ....[121]....
        /*0330*/ 	.word	0xffffffff


	//   ....[122]....
        /*0334*/ 	.word	0xffffffff


	//   ....[123]....
        /*0338*/ 	.word	0xffffffff


	//   ....[124]....
        /*033c*/ 	.word	0xffffffff


	//   ....[125]....
        /*0340*/ 	.word	0xffffffff


	//   ....[126]....
        /*0344*/ 	.word	0xffffffff


	//   ....[127]....
        /*0348*/ 	.word	0xffffffff


	//   ....[128]....
        /*034c*/ 	.word	0xffffffff


	//   ....[129]....
        /*0350*/ 	.word	0xffffffff


	//   ....[130]....
        /*0354*/ 	.word	0xffffffff


	//   ....[131]....
        /*0358*/ 	.word	0xffffffff


	//   ....[132]....
        /*035c*/ 	.word	0xffffffff


	//   ....[133]....
        /*0360*/ 	.word	0xffffffff


	//   ....[134]....
        /*0364*/ 	.word	0xffffffff


	//   ....[135]....
        /*0368*/ 	.word	0xffffffff


	//   ....[136]....
        /*036c*/ 	.word	0xffffffff


	//----- nvinfo : EIATTR_COOP_GROUP_INSTR_OFFSETS
	.align		4
.L_380:
        /*0370*/ 	.byte	0x04, 0x28
        /*0372*/ 	.short	(.L_382 - .L_381)


	//   ....[0]....
.L_381:
        /*0374*/ 	.word	0x00000050


	//   ....[1]....
        /*0378*/ 	.word	0x00001320


	//   ....[2]....
        /*037c*/ 	.word	0x00001340


	//   ....[3]....
        /*0380*/ 	.word	0x000014c0


	//   ....[4]....
        /*0384*/ 	.word	0x000014d0


	//   ....[5]....
        /*0388*/ 	.word	0x00001630


	//   ....[6]....
        /*038c*/ 	.word	0x00001650


	//   ....[7]....
        /*0390*/ 	.word	0x000017b0


	//   ....[8]....
        /*0394*/ 	.word	0x000017c0


	//   ....[9]....
        /*0398*/ 	.word	0x00001cd0


	//   ....[10]....
        /*039c*/ 	.word	0x00001cf0


	//   ....[11]....
        /*03a0*/ 	.word	0x00001d20


	//   ....[12]....
        /*03a4*/ 	.word	0x00001d40


	//   ....[13]....
        /*03a8*/ 	.word	0x00001e30


	//   ....[14]....
        /*03ac*/ 	.word	0x00001e50


	//   ....[15]....
        /*03b0*/ 	.word	0x00001e80


	//   ....[16]....
        /*03b4*/ 	.word	0x00001f50


	//   ....[17]....
        /*03b8*/ 	.word	0x00002310


	//   ....[18]....
        /*03bc*/ 	.word	0x00002330


	//   ....[19]....
        /*03c0*/ 	.word	0x000023c0


	//   ....[20]....
        /*03c4*/ 	.word	0x00002420


	//   ....[21]....
        /*03c8*/ 	.word	0x00002880


	//   ....[22]....
        /*03cc*/ 	.word	0x000028a0


	//   ....[23]....
        /*03d0*/ 	.word	0x000029a0


	//   ....[24]....
        /*03d4*/ 	.word	0x000029c0


	//   ....[25]....
        /*03d8*/ 	.word	0x000034f0


	//   ....[26]....
        /*03dc*/ 	.word	0x00003500


	//   ....[27]....
        /*03e0*/ 	.word	0x00003bf0


	//   ....[28]....
        /*03e4*/ 	.word	0x00003c80


	//   ....[29]....
        /*03e8*/ 	.word	0x00003ca0


	//   ....[30]....
        /*03ec*/ 	.word	0x00003cc0


	//   ....[31]....
        /*03f0*/ 	.word	0x00004f80


	//   ....[32]....
        /*03f4*/ 	.word	0x00004fa0


	//   ....[33]....
        /*03f8*/ 	.word	0x000050a0


	//   ....[34]....
        /*03fc*/ 	.word	0x000050c0


	//   ....[35]....
        /*0400*/ 	.word	0x00005630


	//   ....[36]....
        /*0404*/ 	.word	0x00005650


	//   ....[37]....
        /*0408*/ 	.word	0x00005740


	//   ....[38]....
        /*040c*/ 	.word	0x00005760


	//   ....[39]....
        /*0410*/ 	.word	0x000061e0


	//   ....[40]....
        /*0414*/ 	.word	0x00006200


	//   ....[41]....
        /*0418*/ 	.word	0x00006920


	//   ....[42]....
        /*041c*/ 	.word	0x000069a0


	//   ....[43]....
        /*0420*/ 	.word	0x000069c0


	//   ....[44]....
        /*0424*/ 	.word	0x000069e0


	//   ....[45]....
        /*0428*/ 	.word	0x000083b0


	//   ....[46]....
        /*042c*/ 	.word	0x000083d0


	//   ....[47]....
        /*0430*/ 	.word	0x000084c0


	//   ....[48]....
        /*0434*/ 	.word	0x000084e0


	//   ....[49]....
        /*0438*/ 	.word	0x00008a20


	//   ....[50]....
        /*043c*/ 	.word	0x00008a40


	//   ....[51]....
        /*0440*/ 	.word	0x00008ae0


	//   ....[52]....
        /*0444*/ 	.word	0x00008b30


	//   ....[53]....
        /*0448*/ 	.word	0x000098a0


	//   ....[54]....
        /*044c*/ 	.word	0x000098c0


	//   ....[55]....
        /*0450*/ 	.word	0x00009910


	//   ....[56]....
        /*0454*/ 	.word	0x00009930


	//   ....[57]....
        /*0458*/ 	.word	0x0000b280


	//   ....[58]....
        /*045c*/ 	.word	0x0000b2a0


	//   ....[59]....
        /*0460*/ 	.word	0x0000b340


	//   ....[60]....
        /*0464*/ 	.word	0x0000b3a0


	//   ....[61]....
        /*0468*/ 	.word	0x0000b5f0


	//   ....[62]....
        /*046c*/ 	.word	0x0000b620


	//   ....[63]....
        /*0470*/ 	.word	0x0000b630


	//   ....[64]....
        /*0474*/ 	.word	0x0000b660


	//   ....[65]....
        /*0478*/ 	.word	0x0000c680


	//   ....[66]....
        /*047c*/ 	.word	0x0000c9c0


	//   ....[67]....
        /*0480*/ 	.word	0x0000c9d0


	//   ....[68]....
        /*0484*/ 	.word	0x0000c9f0


	//   ....[69]....
        /*0488*/ 	.word	0x0000ca10


	//   ....[70]....
        /*048c*/ 	.word	0x0000cc10


	//   ....[71]....
        /*0490*/ 	.word	0x0000cc30


	//   ....[72]....
        /*0494*/ 	.word	0x0000cd70


	//   ....[73]....
        /*0498*/ 	.word	0x0000cda0


	//   ....[74]....
        /*049c*/ 	.word	0x0000cea0


	//   ....[75]....
        /*04a0*/ 	.word	0x0000ced0


	//   ....[76]....
        /*04a4*/ 	.word	0x0000cfd0


	//   ....[77]....
        /*04a8*/ 	.word	0x0000cff0


	//   ....[78]....
        /*04ac*/ 	.word	0x0000d510


	//   ....[79]....
        /*04b0*/ 	.word	0x0000d530


	//   ....[80]....
        /*04b4*/ 	.word	0x0000d6b0


	//   ....[81]....
        /*04b8*/ 	.word	0x0000d6c0


	//   ....[82]....
        /*04bc*/ 	.word	0x0000d820


	//   ....[83]....
        /*04c0*/ 	.word	0x0000d840


	//   ....[84]....
        /*04c4*/ 	.word	0x0000d9a0


	//   ....[85]....
        /*04c8*/ 	.word	0x0000d9b0


	//   ....[86]....
        /*04cc*/ 	.word	0x0000db80


	//   ....[87]....
        /*04d0*/ 	.word	0x0000dc70


	//   ....[88]....
        /*04d4*/ 	.word	0x0000dce0


	//   ....[89]....
        /*04d8*/ 	.word	0x0000dd50


	//   ....[90]....
        /*04dc*/ 	.word	0x0000ddb0


	//   ....[91]....
        /*04e0*/ 	.word	0x0000de20


	//   ....[92]....
        /*04e4*/ 	.word	0x0000de90


	//   ....[93]....
        /*04e8*/ 	.word	0x0000df00


	//   ....[94]....
        /*04ec*/ 	.word	0x0000df60


	//   ....[95]....
        /*04f0*/ 	.word	0x0000dfd0


	//   ....[96]....
        /*04f4*/ 	.word	0x0000e040


	//   ....[97]....
        /*04f8*/ 	.word	0x0000e1b0


	//   ....[98]....
        /*04fc*/ 	.word	0x0000e210


	//   ....[99]....
        /*0500*/ 	.word	0x0000e280


	//   ....[100]....
        /*0504*/ 	.word	0x0000e2f0


	//   ....[101]....
        /*0508*/ 	.word	0x0000e460


	//   ....[102]....
        /*050c*/ 	.word	0x0000e4c0


	//   ....[103]....
        /*0510*/ 	.word	0x0000e530


	//   ....[104]....
        /*0514*/ 	.word	0x0000e5a0


	//   ....[105]....
        /*0518*/ 	.word	0x0000e710


	//   ....[106]....
        /*051c*/ 	.word	0x0000e770


	//   ....[107]....
        /*0520*/ 	.word	0x0000e7e0


	//   ....[108]....
        /*0524*/ 	.word	0x0000e850


	//   ....[109]....
        /*0528*/ 	.word	0x0000e9d0


	//   ....[110]....
        /*052c*/ 	.word	0x0000ea30


	//   ....[111]....
        /*0530*/ 	.word	0x0000eaa0


	//   ....[112]....
        /*0534*/ 	.word	0x0000eb10


	//   ....[113]....
        /*0538*/ 	.word	0x0000ec90


	//   ....[114]....
        /*053c*/ 	.word	0x0000ecf0


	//   ....[115]....
        /*0540*/ 	.word	0x0000ed60


	//   ....[116]....
        /*0544*/ 	.word	0x0000edd0


	//   ....[117]....
        /*0548*/ 	.word	0x0000ef50


	//   ....[118]....
        /*054c*/ 	.word	0x0000efb0


	//   ....[119]....
        /*0550*/ 	.word	0x0000f010


	//   ....[120]....
        /*0554*/ 	.word	0x0000f080


	//   ....[121]....
        /*0558*/ 	.word	0x0000f0f0


	//   ....[122]....
        /*055c*/ 	.word	0x0000f270


	//   ....[123]....
        /*0560*/ 	.word	0x0000f2d0


	//   ....[124]....
        /*0564*/ 	.word	0x0000f330


	//   ....[125]....
        /*0568*/ 	.word	0x0000f390


	//   ....[126]....
        /*056c*/ 	.word	0x0000f3e0


	//   ....[127]....
        /*0570*/ 	.word	0x0000f430


	//   ....[128]....
        /*0574*/ 	.word	0x0000f4a0


	//   ....[129]....
        /*0578*/ 	.word	0x0000f510


	//   ....[130]....
        /*057c*/ 	.word	0x0000f580


	//   ....[131]....
        /*0580*/ 	.word	0x0000f5e0


	//   ....[132]....
        /*0584*/ 	.word	0x0000f650


	//   ....[133]....
        /*0588*/ 	.word	0x0000f6c0


	//   ....[134]....
        /*058c*/ 	.word	0x0000f730


	//   ....[135]....
        /*0590*/ 	.word	0x0000f790


	//   ....[136]....
        /*0594*/ 	.word	0x0000f800


	//----- nvinfo : EIATTR_EXIT_INSTR_OFFSETS
	.align		4
.L_382:
        /*0598*/ 	.byte	0x04, 0x1c
        /*059a*/ 	.short	(.L_384 - .L_383)


	//   ....[0]....
.L_383:
        /*059c*/ 	.word	0x000000a0


	//   ....[1]....
        /*05a0*/ 	.word	0x0000dc20


	//----- nvinfo : EIATTR_MAX_THREADS
	.align		4
.L_384:
        /*05a4*/ 	.byte	0x04, 0x05
        /*05a6*/ 	.short	(.L_386 - .L_385)
.L_385:
        /*05a8*/ 	.word	0x00000100
        /*05ac*/ 	.word	0x00000001
        /*05b0*/ 	.word	0x00000001


	//----- nvinfo : EIATTR_CRS_STACK_SIZE
	.align		4
.L_386:
        /*05b4*/ 	.byte	0x04, 0x1e
        /*05b6*/ 	.short	(.L_388 - .L_387)
.L_387:
        /*05b8*/ 	.word	0x00000000
.L_388:


//--------------------- .nv.info._ZN7cutlass13device_kernelIN5flash19enable_sm80_to_sm89INS1_16FlashAttnFwdSm80INS1_25CollectiveMainloopFwdSm80ILi8ELi2ELb0EN4cute5tupleIJNS5_1CILi128EEENS7_ILi64EEENS7_ILi192EEEEEELi192ENS_6half_tEfNS_4arch4Sm80ELb1ELb0ELb0ELb1ELb1ELb0ELb1ELb0EEENS1_21CollectiveEpilogueFwdINS6_IJS8_SA_S9_EEENS6_IJNS7_ILi1EEESI_SI_EEESC_SE_Li256ELb1ELb1ELb0ELb0EEENS1_19SingleTileSchedulerILb1ELb0ELb1ELi128EEEEEEEEEvNT_6ParamsE --------------------------
	.section	.nv.info._ZN7cutlass13device_kernelIN5flash19enable_sm80_to_sm89INS1_16FlashAttnFwdSm80INS1_25CollectiveMainloopFwdSm80ILi8ELi2ELb0EN4cute5tupleIJNS5_1CILi128EEENS7_ILi64EEENS7_ILi192EEEEEELi192ENS_6half_tEfNS_4arch4Sm80ELb1ELb0ELb0ELb1ELb1ELb0ELb1ELb0EEENS1_21CollectiveEpilogueFwdINS6_IJS8_SA_S9_EEENS6_IJNS7_ILi1EEESI_SI_EEESC_SE_Li256ELb1ELb1ELb0ELb0EEENS1_19SingleTileSchedulerILb1ELb0ELb1ELi128EEEEEEEEEvNT_6ParamsE,"",@"SHT_CUDA_INFO"
	.sectionflags	@""
	.align	4


	//----- nvinfo : EIATTR_CUDA_API_VERSION
	.align		4
        /*0000*/ 	.byte	0x04, 0x37
        /*0002*/ 	.short	(.L_390 - .L_389)
.L_389:
        /*0004*/ 	.word	0x00000082


	//----- nvinfo : EIATTR_SW2861232_WAR
	.align		4
.L_390:
        /*0008*/ 	.byte	0x01, 0x35
	.zero		2


	//----- nvinfo : EIATTR_PARAM_CBANK
	.align		4
        /*000c*/ 	.byte	0x04, 0x0a
        /*000e*/ 	.short	(.L_392 - .L_391)
	.align		4
.L_391:
        /*0010*/ 	.word	index@(.nv.constant0._ZN7cutlass13device_kernelIN5flash19enable_sm80_to_sm89INS1_16FlashAttnFwdSm80INS1_25CollectiveMainloopFwdSm80ILi8ELi2ELb0EN4cute5tupleIJNS5_1CILi128EEENS7_ILi64EEENS7_ILi192EEEEEELi192ENS_6half_tEfNS_4arch4Sm80ELb1ELb0ELb0ELb1ELb1ELb0ELb1ELb0EEENS1_21CollectiveEpilogueFwdINS6_IJS8_SA_S9_EEENS6_IJNS7_ILi1EEESI_SI_EEESC_SE_Li256ELb1ELb1ELb0ELb0EEENS1_19SingleTileSchedulerILb1ELb0ELb1ELi128EEEEEEEEEvNT_6ParamsE)
        /*0014*/ 	.short	0x0160
        /*0016*/ 	.short	0x0418


	//----- nvinfo : EIATTR_CBANK_PARAM_SIZE
	.align		4
.L_392:
        /*0018*/ 	.byte	0x03, 0x19
        /*001a*/ 	.short	0x0418


	//----- nvinfo : EIATTR_KPARAM_INFO
	.align		4
        /*001c*/ 	.byte	0x04, 0x17
        /*001e*/ 	.short	(.L_394 - .L_393)
.L_393:
        /*0020*/ 	.word	0x00000000
        /*0024*/ 	.short	0x0000
        /*0026*/ 	.short	0x0000
        /*0028*/ 	.byte	0x00, 0xf0, 0x61, 0x10


	//----- nvinfo : EIATTR_MAXREG_COUNT
	.align		4
.L_394:
        /*002c*/ 	.byte	0x03, 0x1b
        /*002e*/ 	.short	0x00ff


	//----- nvinfo : EIATTR_NUM_BARRIERS
	.align		4
        /*0030*/ 	.byte	0x02, 0x4c
        /*0032*/ 	.byte	0x02
	.zero		1


	//----- nvinfo : EIATTR_MERCURY_ISA_VERSION
	.align		4
        /*0034*/ 	.byte	0x03, 0x5f
        /*0036*/ 	.short	0x0000


	//----- nvinfo : EIATTR_COOP_GROUP_MASK_REGIDS
	.align		4
        /*0038*/ 	.byte	0x04, 0x29
        /*003a*/ 	.short	(.L_396 - .L_395)


	//   ....[0]....
.L_395:
        /*003c*/ 	.word	0xffffffff


	//   ....[1]....
        /*0040*/ 	.word	0xffffffff


	//   ....[2]....
        /*0044*/ 	.word	0xffffffff


	//   ....[3]....
        /*0048*/ 	.word	0xffffffff


	//   ....[4]....
        /*004c*/ 	.word	0xffffffff


	//   ....[5]....
        /*0050*/ 	.word	0xffffffff


	//   ....[6]....
        /*0054*/ 	.word	0xffffffff


	//   ....[7]....
        /*0058*/ 	.word	0xffffffff


	//   ....[8]....
        /*005c*/ 	.word	0xffffffff


	//   ....[9]....
        /*0060*/ 	.word	0xffffffff


	//   ....[10]....
        /*0064*/ 	.word	0xffffffff


	//   ....[11]....
        /*0068*/ 	.word	0xffffffff


	//   ....[12]....
        /*006c*/ 	.word	0xffffffff


	//   ....[13]....
        /*0070*/ 	.word	0xffffffff


	//   ....[14]....
        /*0074*/ 	.word	0xffffffff


	//   ....[15]....
        /*0078*/ 	.word	0xffffffff


	//   ....[16]....
        /*007c*/ 	.word	0xffffffff


	//   ....[17]....
        /*0080*/ 	.word	0xffffffff


	//   ....[18]....
        /*0084*/ 	.word	0xffffffff


	//   ....[19]....
        /*0088*/ 	.word	0xffffffff


	//   ....[20]....
        /*008c*/ 	.word	0xffffffff


	//   ....[21]....
        /*0090*/ 	.word	0xffffffff


	//   ....[22]....
        /*0094*/ 	.word	0xffffffff


	//   ....[23]....
        /*0098*/ 	.word	0xffffffff


	//   ....[24]....
        /*009c*/ 	.word	0xffffffff


	//   ....[25]....
        /*00a0*/ 	.word	0xffffffff


	//   ....[26]....
        /*00a4*/ 	.word	0xffffffff


	//   ....[27]....
        /*00a8*/ 	.word	0xffffffff


	//   ....[28]....
        /*00ac*/ 	.word	0xffffffff


	//   ....[29]....
        /*00b0*/ 	.word	0xffffffff


	//   ....[30]....
        /*00b4*/ 	.word	0xffffffff


	//   ....[31]....
        /*00b8*/ 	.word	0xffffffff


	//   ....[32]....
        /*00bc*/ 	.word	0xffffffff


	//   ....[33]....
        /*00c0*/ 	.word	0xffffffff


	//   ....[34]....
        /*00c4*/ 	.word	0xffffffff


	//   ....[35]....
        /*00c8*/ 	.word	0xffffffff


	//   ....[36]....
        /*00cc*/ 	.word	0xffffffff


	//   ....[37]....
        /*00d0*/ 	.word	0xffffffff


	//   ....[38]....
        /*00d4*/ 	.word	0xffffffff


	//   ....[39]....
        /*00d8*/ 	.word	0xffffffff


	//   ....[40]....
        /*00dc*/ 	.word	0xffffffff


	//   ....[41]....
        /*00e0*/ 	.word	0xffffffff


	//   ....[42]....
        /*00e4*/ 	.word	0xffffffff


	//   ....[43]....
        /*00e8*/ 	.word	0xffffffff


	//   ....[44]....
        /*00ec*/ 	.word	0xffffffff


	//   ....[45]....
        /*00f0*/ 	.word	0xffffffff


	//   ....[46]....
        /*00f4*/ 	.word	0xffffffff


	//   ....[47]....
        /*00f8*/ 	.word	0xffffffff


	//   ....[48]....
        /*00fc*/ 	.word	0xffffffff


	//   ....[49]....
        /*0100*/ 	.word	0xffffffff


	//   ....[50]....
        /*0104*/ 	.word	0xffffffff


	//   ....[51]....
        /*0108*/ 	.word	0xffffffff


	//   ....[52]....
        /*010c*/ 	.word	0xffffffff


	//   ....[53]....
        /*0110*/ 	.word	0xffffffff


	//   ....[54]....
        /*0114*/ 	.word	0xffffffff


	//   ....[55]....
        /*0118*/ 	.word	0xffffffff


	//   ....[56]....
        /*011c*/ 	.word	0xffffffff


	//   ....[57]....
        /*0120*/ 	.word	0xffffffff


	//   ....[58]....
        /*0124*/ 	.word	0xffffffff


	//   ....[59]....
        /*0128*/ 	.word	0xffffffff


	//   ....[60]....
        /*012c*/ 	.word	0xffffffff


	//   ....[61]....
        /*0130*/ 	.word	0xffffffff


	//   ....[62]....
        /*0134*/ 	.word	0xffffffff


	//   ....[63]....
        /*0138*/ 	.word	0xffffffff


	//   ....[64]....
        /*013c*/ 	.word	0xffffffff


	//   ....[65]....
        /*0140*/ 	.word	0xffffffff


	//   ....[66]....
        /*0144*/ 	.word	0xffffffff


	//   ....[67]....
        /*0148*/ 	.word	0xffffffff


	//   ....[68]....
        /*014c*/ 	.word	0xffffffff


	//   ....[69]....
        /*0150*/ 	.word	0xffffffff


	//   ....[70]....
        /*0154*/ 	.word	0xffffffff


	//   ....[71]....
        /*0158*/ 	.word	0xffffffff


	//   ....[72]....
        /*015c*/ 	.word	0xffffffff


	//   ....[73]....
        /*0160*/ 	.word	0xffffffff


	//   ....[74]....
        /*0164*/ 	.word	0xffffffff


	//   ....[75]....
        /*0168*/ 	.word	0xffffffff


	//   ....[76]....
        /*016c*/ 	.word	0xffffffff


	//   ....[77]....
        /*0170*/ 	.word	0xffffffff


	//   ....[78]....
        /*0174*/ 	.word	0xffffffff


	//   ....[79]....
        /*0178*/ 	.word	0xffffffff


	//   ....[80]....
        /*017c*/ 	.word	0xffffffff


	//   ....[81]....
        /*0180*/ 	.word	0xffffffff


	//   ....[82]....
        /*0184*/ 	.word	0xffffffff


	//   ....[83]....
        /*0188*/ 	.word	0xffffffff


	//   ....[84]....
        /*018c*/ 	.word	0xffffffff


	//----- nvinfo : EIATTR_COOP_GROUP_INSTR_OFFSETS
	.align		4
.L_396:
        /*0190*/ 	.byte	0x04, 0x28
        /*0192*/ 	.short	(.L_398 - .L_397)


	//   ....[0]....
.L_397:
        /*0194*/ 	.word	0x00000090


	//   ....[1]....
        /*0198*/ 	.word	0x00001320


	//   ....[2]....
        /*019c*/ 	.word	0x00001370


	//   ....[3]....
        /*01a0*/ 	.word	0x000015a0


	//   ....[4]....
        /*01a4*/ 	.word	0x000015d0


	//   ....[5]....
        /*01a8*/ 	.word	0x000016f0


	//   ....[6]....
        /*01ac*/ 	.word	0x00001720


	//   ....[7]....
        /*01b0*/ 	.word	0x00001830


	//   ....[8]....
        /*01b4*/ 	.word	0x00001870


	//   ....[9]....
        /*01b8*/ 	.word	0x00001df0


	//   ....[10]....
        /*01bc*/ 	.word	0x00001e20


	//   ....[11]....
        /*01c0*/ 	.word	0x00001e40


	//   ....[12]....
        /*01c4*/ 	.word	0x00001e50


	//   ....[13]....
        /*01c8*/ 	.word	0x00001f10


	//   ....[14]....
        /*01cc*/ 	.word	0x00001f30


	//   ....[15]....
        /*01d0*/ 	.word	0x00001f40


	//   ....[16]....
        /*01d4*/ 	.word	0x00001f50


	//   ....[17]....
        /*01d8*/ 	.word	0x00002430


	//   ....[18]....
        /*01dc*/ 	.word	0x00002460


	//   ....[19]....
        /*01e0*/ 	.word	0x00002480


	//   ....[20]....
        /*01e4*/ 	.word	0x00002490


	//   ....[21]....
        /*01e8*/ 	.word	0x00002910


	//   ....[22]....
        /*01ec*/ 	.word	0x00002940


	//   ....[23]....
        /*01f0*/ 	.word	0x00002960


	//   ....[24]....
        /*01f4*/ 	.word	0x000029c0


	//   ....[25]....
        /*01f8*/ 	.word	0x00003590


	//   ....[26]....
        /*01fc*/ 	.word	0x00003690


	//   ....[27]....
        /*0200*/ 	.word	0x00003ae0


	//   ....[28]....
        /*0204*/ 	.word	0x00003df0


	//   ....[29]....
        /*0208*/ 	.word	0x00003e00


	//   ....[30]....
        /*020c*/ 	.word	0x00003e50


	//   ....[31]....
        /*0210*/ 	.word	0x00005070


	//   ....[32]....
        /*0214*/ 	.word	0x000050a0


	//   ....[33]....
        /*0218*/ 	.word	0x000050c0


	//   ....[34]....
        /*021c*/ 	.word	0x000050d0


	//   ....[35]....
        /*0220*/ 	.word	0x00005660


	//   ....[36]....
        /*0224*/ 	.word	0x00005680


	//   ....[37]....
        /*0228*/ 	.word	0x000056a0


	//   ....[38]....
        /*022c*/ 	.word	0x000056b0


	//   ....[39]....
        /*0230*/ 	.word	0x00006160


	//   ....[40]....
        /*0234*/ 	.word	0x00006220


	//   ....[41]....
        /*0238*/ 	.word	0x000068c0


	//   ....[42]....
        /*023c*/ 	.word	0x00006930


	//   ....[43]....
        /*0240*/ 	.word	0x00006950


	//   ....[44]....
        /*0244*/ 	.word	0x00006970


	//   ....[45]....
        /*0248*/ 	.word	0x000082d0


	//   ....[46]....
        /*024c*/ 	.word	0x000082f0


	//   ....[47]....
        /*0250*/ 	.word	0x00008300


	//   ....[48]....
        /*0254*/ 	.word	0x00008310


	//   ....[49]....
        /*0258*/ 	.word	0x00008890


	//   ....[50]....
        /*025c*/ 	.word	0x000088b0


	//   ....[51]....
        /*0260*/ 	.word	0x000088d0


	//   ....[52]....
        /*0264*/ 	.word	0x000088e0


	//   ....[53]....
        /*0268*/ 	.word	0x00009600


	//   ....[54]....
        /*026c*/ 	.word	0x00009620


	//   ....[55]....
        /*0270*/ 	.word	0x00009640


	//   ....[56]....
        /*0274*/ 	.word	0x00009660


	//   ....[57]....
        /*0278*/ 	.word	0x0000af10


	//   ....[58]....
        /*027c*/ 	.word	0x0000af30


	//   ....[59]....
        /*0280*/ 	.word	0x0000af50


	//   ....[60]....
        /*0284*/ 	.word	0x0000af60


	//   ....[61]....
        /*0288*/ 	.word	0x0000b130


	//   ....[62]....
        /*028c*/ 	.word	0x0000b150


	//   ....[63]....
        /*0290*/ 	.word	0x0000b190


	//   ....[64]....
        /*0294*/ 	.word	0x0000b1a0


	//   ....[65]....
        /*0298*/ 	.word	0x0000c7e0


	//   ....[66]....
        /*029c*/ 	.word	0x0000c830


	//   ....[67]....
        /*02a0*/ 	.word	0x0000c870


	//   ....[68]....
        /*02a4*/ 	.word	0x0000c8b0


	//   ....[69]....
        /*02a8*/ 	.word	0x0000cad0


	//   ....[70]....
        /*02ac*/ 	.word	0x0000cae0


	//   ....[71]....
        /*02b0*/ 	.word	0x0000cc60


	//   ....[72]....
        /*02b4*/ 	.word	0x0000cc90


	//   ....[73]....
        /*02b8*/ 	.word	0x0000cde0


	//   ....[74]....
        /*02bc*/ 	.word	0x0000ce10


	//   ....[75]....
        /*02c0*/ 	.word	0x0000cf60


	//   ....[76]....
        /*02c4*/ 	.word	0x0000cf80


	//   ....[77]....
        /*02c8*/ 	.word	0x0000d8d0


	//   ....[78]....
        /*02cc*/ 	.word	0x0000d8e0


	//   ....[79]....
        /*02d0*/ 	.word	0x0000da10


	//   ....[80]....
        /*02d4*/ 	.word	0x0000da40


	//   ....[81]....
        /*02d8*/ 	.word	0x0000db70


	//   ....[82]....
        /*02dc*/ 	.word	0x0000dba0


	//   ....[83]....
        /*02e0*/ 	.word	0x0000dcd0


	//   ....[84]....
        /*02e4*/ 	.word	0x0000dcf0


	//----- nvinfo : EIATTR_EXIT_INSTR_OFFSETS
	.align		4
.L_398:
        /*02e8*/ 	.byte	0x04, 0x1c
        /*02ea*/ 	.short	(.L_400 - .L_399)


	//   ....[0]....
.L_399:
        /*02ec*/ 	.word	0x00000440


	//   ....[1]....
        /*02f0*/ 	.word	0x0000cf90


	//   ....[2]....
        /*02f4*/ 	.word	0x0000d060


	//   ....[3]....
        /*02f8*/ 	.word	0x0000d0c0


	//   ....[4]....
        /*02fc*/ 	.word	0x0000dd00


	//   ....[5]....
        /*0300*/ 	.word	0x0000ddb0


	//   ....[6]....
        /*0304*/ 	.word	0x0000de10


	//----- nvinfo : EIATTR_CTAIDZ_USED
	.align		4
.L_400:
        /*0308*/ 	.byte	0x01, 0x04
	.zero		2


	//----- nvinfo : EIATTR_MAX_THREADS
	.align		4
        /*030c*/ 	.byte	0x04, 0x05
        /*030e*/ 	.short	(.L_402 - .L_401)
.L_401:
        /*0310*/ 	.word	0x00000100
        /*0314*/ 	.word	0x00000001
        /*0318*/ 	.word	0x00000001


	//----- nvinfo : EIATTR_CRS_STACK_SIZE
	.align		4
.L_402:
        /*031c*/ 	.byte	0x04, 0x1e
        /*031e*/ 	.short	(.L_404 - .L_403)
.L_403:
        /*0320*/ 	.word	0x00000000
.L_404:


//--------------------- .nv.info._ZN7cutlass13device_kernelIN5flash19enable_sm80_to_sm89INS1_16FlashAttnFwdSm80INS1_25CollectiveMainloopFwdSm80ILi8ELi2ELb0EN4cute5tupleIJNS5_1CILi128EEENS7_ILi64EEENS7_ILi192EEEEEELi192ENS_6half_tEfNS_4arch4Sm80ELb1ELb0ELb0ELb1ELb1ELb1ELb1ELb0EEENS1_21CollectiveEpilogueFwdINS6_IJS8_SA_S9_EEENS6_IJNS7_ILi1EEESI_SI_EEESC_SE_Li256ELb1ELb1ELb0ELb0EEENS1_19SingleTileSchedulerILb1ELb0ELb1ELi128EEEEEEEEEvNT_6ParamsE --------------------------
	.section	.nv.info._ZN7cutlass13device_kernelIN5flash19enable_sm80_to_sm89INS1_16FlashAttnFwdSm80INS1_25CollectiveMainloopFwdSm80ILi8ELi2ELb0EN4cute5tupleIJNS5_1CILi128EEENS7_ILi64EEENS7_ILi192EEEEEELi192ENS_6half_tEfNS_4arch4Sm80ELb1ELb0ELb0ELb1ELb1ELb1ELb1ELb0EEENS1_21CollectiveEpilogueFwdINS6_IJS8_SA_S9_EEENS6_IJNS7_ILi1EEESI_SI_EEESC_SE_Li256ELb1ELb1ELb0ELb0EEENS1_19SingleTileSchedulerILb1ELb0ELb1ELi128EEEEEEEEEvNT_6ParamsE,"",@"SHT_CUDA_INFO"
	.sectionflags	@""
	.align	4


	//----- nvinfo : EIATTR_CUDA_API_VERSION
	.align		4
        /*0000*/ 	.byte	0x04, 0x37
        /*0002*/ 	.short	(.L_406 - .L_405)
.L_405:
        /*0004*/ 	.word	0x00000082


	//----- nvinfo : EIATTR_SW2861232_WAR
	.align		4
.L_406:
        /*0008*/ 	.byte	0x01, 0x35
	.zero		2


	//----- nvinfo : EIATTR_PARAM_CBANK
	.align		4
        /*000c*/ 	.byte	0x04, 0x0a
        /*000e*/ 	.short	(.L_408 - .L_407)
	.align		4
.L_407:
        /*0010*/ 	.word	index@(.nv.constant0._ZN7cutlass13device_kernelIN5flash19enable_sm80_to_sm89INS1_16FlashAttnFwdSm80INS1_25CollectiveMainloopFwdSm80ILi8ELi2ELb0EN4cute5tupleIJNS5_1CILi128EEENS7_ILi64EEENS7_ILi192EEEEEELi192ENS_6half_tEfNS_4arch4Sm80ELb1ELb0ELb0ELb1ELb1ELb1ELb1ELb0EEENS1_21CollectiveEpilogueFwdINS6_IJS8_SA_S9_EEENS6_IJNS7_ILi1EEESI_SI_EEESC_SE_Li256ELb1ELb1ELb0ELb0EEENS1_19SingleTileSchedulerILb1ELb0ELb1ELi128EEEEEEEEEvNT_6ParamsE)
        /*0014*/ 	.short	0x0160
        /*0016*/ 	.short	0x0418


	//----- nvinfo : EIATTR_CBANK_PARAM_SIZE
	.align		4
.L_408:
        /*0018*/ 	.byte	0x03, 0x19
        /*001a*/ 	.short	0x0418


	//----- nvinfo : EIATTR_KPARAM_INFO
	.align		4
        /*001c*/ 	.byte	0x04, 0x17
        /*001e*/ 	.short	(.L_410 - .L_409)
.L_409:
        /*0020*/ 	.word	0x00000000
        /*0024*/ 	.short	0x0000
        /*0026*/ 	.short	0x0000
        /*0028*/ 	.byte	0x00, 0xf0, 0x61, 0x10


	//----- nvinfo : EIATTR_MAXREG_COUNT
	.align		4
.L_410:
        /*002c*/ 	.byte	0x03, 0x1b
        /*002e*/ 	.short	0x00ff


	//----- nvinfo : EIATTR_NUM_BARRIERS
	.align		4
        /*0030*/ 	.byte	0x02, 0x4c
        /*0032*/ 	.byte	0x02
	.zero		1


	//----- nvinfo : EIATTR_MERCURY_ISA_VERSION
	.align		4
        /*0034*/ 	.byte	0x03, 0x5f
        /*0036*/ 	.short	0x0000


	//----- nvinfo : EIATTR_COOP_GROUP_MASK_REGIDS
	.align		4
        /*0038*/ 	.byte	0x04, 0x29
        /*003a*/ 	.short	(.L_412 - .L_411)


	//   ....[0]....
.L_411:
        /*003c*/ 	.word	0xffffffff


	//   ....[1]....
        /*0040*/ 	.word	0xffffffff


	//   ....[2]....
        /*0044*/ 	.word	0xffffffff


	//   ....[3]....
        /*0048*/ 	.word	0xffffffff


	//   ....[4]....
        /*004c*/ 	.word	0xffffffff


	//   ....[5]....
        /*0050*/ 	.word	0xffffffff


	//   ....[6]....
        /*0054*/ 	.word	0xffffffff


	//   ....[7]....
        /*0058*/ 	.word	0xffffffff


	//   ....[8]....
        /*005c*/ 	.word	0xffffffff


	//   ....[9]....
        /*0060*/ 	.word	0xffffffff


	//   ....[10]....
        /*0064*/ 	.word	0xffffffff


	//   ....[11]....
        /*0068*/ 	.word	0xffffffff


	//   ....[12]....
        /*006c*/ 	.word	0xffffffff


	//   ....[13]....
        /*0070*/ 	.word	0xffffffff


	//   ....[14]....
        /*0074*/ 	.word	0xffffffff


	//   ....[15]....
        /*0078*/ 	.word	0xffffffff


	//   ....[16]....
        /*007c*/ 	.word	0xffffffff


	//   ....[17]....
        /*0080*/ 	.word	0xffffffff


	//   ....[18]....
        /*0084*/ 	.word	0xffffffff


	//   ....[19]....
        /*0088*/ 	.word	0xffffffff


	//   ....[20]....
        /*008c*/ 	.word	0xffffffff


	//   ....[21]....
        /*0090*/ 	.word	0xffffffff


	//   ....[22]....
        /*0094*/ 	.word	0xffffffff


	//   ....[23]....
        /*0098*/ 	.word	0xffffffff


	//   ....[24]....
        /*009c*/ 	.word	0xffffffff


	//   ....[25]....
        /*00a0*/ 	.word	0xffffffff


	//   ....[26]....
        /*00a4*/ 	.word	0xffffffff


	//   ....[27]....
        /*00a8*/ 	.word	0xffffffff


	//   ....[28]....
        /*00ac*/ 	.word	0xffffffff


	//   ....[29]....
        /*00b0*/ 	.word	0xffffffff


	//   ....[30]....
        /*00b4*/ 	.word	0xffffffff


	//   ....[31]....
        /*00b8*/ 	.word	0xffffffff


	//   ....[32]....
        /*00bc*/ 	.word	0xffffffff


	//   ....[33]....
        /*00c0*/ 	.word	0xffffffff


	//   ....[34]....
        /*00c4*/ 	.word	0xffffffff


	//   ....[35]....
        /*00c8*/ 	.word	0xffffffff


	//   ....[36]....
        /*00cc*/ 	.word	0xffffffff


	//   ....[37]....
        /*00d0*/ 	.word	0xffffffff


	//   ....[38]....
        /*00d4*/ 	.word	0xffffffff


	//   ....[39]....
        /*00d8*/ 	.word	0xffffffff


	//   ....[40]....
        /*00dc*/ 	.word	0xffffffff


	//   ....[41]....
        /*00e0*/ 	.word	0xffffffff


	//   ....[42]....
        /*00e4*/ 	.word	0xffffffff


	//   ....[43]....
        /*00e8*/ 	.word	0xffffffff


	//   ....[44]....
        /*00ec*/ 	.word	0xffffffff


	//   ....[45]....
        /*00f0*/ 	.word	0xffffffff


	//   ....[46]....
        /*00f4*/ 	.word	0xffffffff


	//   ....[47]....
        /*00f8*/ 	.word	0xffffffff


	//   ....[48]....
        /*00fc*/ 	.word	0xffffffff


	//   ....[49]....
        /*0100*/ 	.word	0xffffffff


	//   ....[50]....
        /*0104*/ 	.word	0xffffffff


	//   ....[51]....
        /*0108*/ 	.word	0xffffffff


	//   ....[52]....
        /*010c*/ 	.word	0xffffffff


	//   ....[53]....
        /*0110*/ 	.word	0xffffffff


	//   ....[54]....
        /*0114*/ 	.word	0xffffffff


	//   ....[55]....
        /*0118*/ 	.word	0xffffffff


	//   ....[56]....
        /*011c*/ 	.word	0xffffffff


	//   ....[57]....
        /*0120*/ 	.word	0xffffffff


	//   ....[58]....
        /*0124*/ 	.word	0xffffffff


	//   ....[59]....
        /*0128*/ 	.word	0xffffffff


	//   ....[60]....
        /*012c*/ 	.word	0xffffffff


	//   ....[61]....
        /*0130*/ 	.word	0xffffffff


	//   ....[62]....
        /*0134*/ 	.word	0xffffffff


	//   ....[63]....
        /*0138*/ 	.word	0xffffffff


	//   ....[64]....
        /*013c*/ 	.word	0xffffffff


	//   ....[65]....
        /*0140*/ 	.word	0xffffffff


	//   ....[66]....
        /*0144*/ 	.word	0xffffffff


	//   ....[67]....
        /*0148*/ 	.word	0xffffffff


	//   ....[68]....
        /*014c*/ 	.word	0xffffffff


	//   ....[69]....
        /*0150*/ 	.word	0xffffffff


	//   ....[70]....
        /*0154*/ 	.word	0xffffffff


	//   ....[71]....
        /*0158*/ 	.word	0xffffffff


	//   ....[72]....
        /*015c*/ 	.word	0xffffffff


	//   ....[73]....
        /*0160*/ 	.word	0xffffffff


	//   ....[74]....
        /*0164*/ 	.word	0xffffffff


	//   ....[75]....
        /*0168*/ 	.word	0xffffffff


	//   ....[76]....
        /*016c*/ 	.word	0xffffffff


	//   ....[77]....
        /*0170*/ 	.word	0xffffffff


	//   ....[78]....
        /*0174*/ 	.word	0xffffffff


	//   ....[79]....
        /*0178*/ 	.word	0xffffffff


	//   ....[80]....
        /*017c*/ 	.word	0xffffffff


	//   ....[81]....
        /*0180*/ 	.word	0xffffffff


	//   ....[82]....
        /*0184*/ 	.word	0xffffffff


	//   ....[83]....
        /*0188*/ 	.word	0xffffffff


	//   ....[84]....
        /*018c*/ 	.word	0xffffffff


	//   ....[85]....
        /*0190*/ 	.word	0xffffffff


	//   ....[86]....
        /*0194*/ 	.word	0xffffffff


	//   ....[87]....
        /*0198*/ 	.word	0xffffffff


	//   ....[88]....
        /*019c*/ 	.word	0xffffffff


	//   ....[89]....
        /*01a0*/ 	.word	0xffffffff


	//   ....[90]....
        /*01a4*/ 	.word	0xffffffff


	//   ....[91]....
        /*01a8*/ 	.word	0xffffffff


	//   ....[92]....
        /*01ac*/ 	.word	0xffffffff


	//   ....[93]....
        /*01b0*/ 	.word	0xffffffff


	//   ....[94]....
        /*01b4*/ 	.word	0xffffffff


	//   ....[95]....
        /*01b8*/ 	.word	0xffffffff


	//   ....[96]....
        /*01bc*/ 	.word	0xffffffff


	//   ....[97]....
        /*01c0*/ 	.word	0xffffffff


	//   ....[98]....
        /*01c4*/ 	.word	0xffffffff


	//   ....[99]....
        /*01c8*/ 	.word	0xffffffff


	//   ....[100]....
        /*01cc*/ 	.word	0xffffffff


	//   ....[101]....
        /*01d0*/ 	.word	0xffffffff


	//   ....[102]....
        /*01d4*/ 	.word	0xffffffff


	//   ....[103]....
        /*01d8*/ 	.word	0xffffffff


	//   ....[104]....
        /*01dc*/ 	.word	0xffffffff


	//   ....[105]....
        /*01e0*/ 	.word	0xffffffff


	//   ....[106]....
        /*01e4*/ 	.word	0xffffffff


	//   ....[107]....
        /*01e8*/ 	.word	0xffffffff


	//   ....[108]....
        /*01ec*/ 	.word	0xffffffff


	//----- nvinfo : EIATTR_COOP_GROUP_INSTR_OFFSETS
	.align		4
.L_412:
        /*01f0*/ 	.byte	0x04, 0x28
        /*01f2*/ 	.short	(.L_414 - .L_413)


	//   ....[0]....
.L_413:
        /*01f4*/ 	.word	0x00000080


	//   ....[1]....
        /*01f8*/ 	.word	0x00002490


	//   ....[2]....
        /*01fc*/ 	.word	0x000024a0


	//   ....[3]....
        /*0200*/ 	.word	0x00003fd0


	//   ....[4]....
        /*0204*/ 	.word	0x00003fe0


	//   ....[5]....
        /*0208*/ 	.word	0x00005af0


	//   ....[6]....
        /*020c*/ 	.word	0x00005b10


	//   ....[7]....
        /*0210*/ 	.word	0x00005fd0


	//   ....[8]....
        /*0214*/ 	.word	0x00005fe0


	//   ....[9]....
        /*0218*/ 	.word	0x00006da0


	//   ....[10]....
        /*021c*/ 	.word	0x00006de0


	//   ....[11]....
        /*0220*/ 	.word	0x00007050


	//   ....[12]....
        /*0224*/ 	.word	0x00007080


	//   ....[13]....
        /*0228*/ 	.word	0x000071a0


	//   ....[14]....
        /*022c*/ 	.word	0x000071d0


	//   ....[15]....
        /*0230*/ 	.word	0x000072e0


	//   ....[16]....
        /*0234*/ 	.word	0x00007320


	//   ....[17]....
        /*0238*/ 	.word	0x00007810


	//   ....[18]....
        /*023c*/ 	.word	0x00007840


	//   ....[19]....
        /*0240*/ 	.word	0x00007870


	//   ....[20]....
        /*0244*/ 	.word	0x000078a0


	//   ....[21]....
        /*0248*/ 	.word	0x00007980


	//   ....[22]....
        /*024c*/ 	.word	0x000079a0


	//   ....[23]....
        /*0250*/ 	.word	0x000079b0


	//   ....[24]....
        /*0254*/ 	.word	0x000079d0


	//   ....[25]....
        /*0258*/ 	.word	0x00007ee0


	//   ....[26]....
        /*025c*/ 	.word	0x00007f00


	//   ....[27]....
        /*0260*/ 	.word	0x00007f10


	//   ....[28]....
        /*0264*/ 	.word	0x00007f20


	//   ....[29]....
        /*0268*/ 	.word	0x00008430


	//   ....[30]....
        /*026c*/ 	.word	0x00008470


	//   ....[31]....
        /*0270*/ 	.word	0x000084d0


	//   ....[32]....
        /*0274*/ 	.word	0x00008500


	//   ....[33]....
        /*0278*/ 	.word	0x00008960


	//   ....[34]....
        /*027c*/ 	.word	0x00008a40


	//   ....[35]....
        /*0280*/ 	.word	0x00008ba0


	//   ....[36]....
        /*0284*/ 	.word	0x00008be0


	//   ....[37]....
        /*0288*/ 	.word	0x0000b9a0


	//   ....[38]....
        /*028c*/ 	.word	0x0000b9f0


	//   ....[39]....
        /*0290*/ 	.word	0x0000ba50


	//   ....[40]....
        /*0294*/ 	.word	0x0000ba70


	//   ....[41]....
        /*0298*/ 	.word	0x0000bd00


	//   ....[42]....
        /*029c*/ 	.word	0x0000bde0


	//   ....[43]....
        /*02a0*/ 	.word	0x0000bf40


	//   ....[44]....
        /*02a4*/ 	.word	0x0000bf80


	//   ....[45]....
        /*02a8*/ 	.word	0x0000f2c0


	//   ....[46]....
        /*02ac*/ 	.word	0x0000f2f0


	//   ....[47]....
        /*02b0*/ 	.word	0x0000f300


	//   ....[48]....
        /*02b4*/ 	.word	0x0000f310


	//   ....[49]....
        /*02b8*/ 	.word	0x0000ff90


	//   ....[50]....
        /*02bc*/ 	.word	0x0000ffa0


	//   ....[51]....
        /*02c0*/ 	.word	0x000106e0


	//   ....[52]....
        /*02c4*/ 	.word	0x000107b0


	//   ....[53]....
        /*02c8*/ 	.word	0x000107c0


	//   ....[54]....
        /*02cc*/ 	.word	0x000107f0


	//   ....[55]....
        /*02d0*/ 	.word	0x00011a20


	//   ....[56]....
        /*02d4*/ 	.word	0x00011a50


	//   ....[57]....
        /*02d8*/ 	.word	0x00011a70


	//   ....[58]....
        /*02dc*/ 	.word	0x00011a80


	//   ....[59]....
        /*02e0*/ 	.word	0x00012000


	//   ....[60]....
        /*02e4*/ 	.word	0x00012030


	//   ....[61]....
        /*02e8*/ 	.word	0x00012060


	//   ....[62]....
        /*02ec*/ 	.word	0x00012090


	//   ....[63]....
        /*02f0*/ 	.word	0x00012b20


	//   ....[64]....
        /*02f4*/ 	.word	0x00012bc0


	//   ....[65]....
        /*02f8*/ 	.word	0x00013310


	//   ....[66]....
        /*02fc*/ 	.word	0x00013320


	//   ....[67]....
        /*0300*/ 	.word	0x00013340


	//   ....[68]....
        /*0304*/ 	.word	0x00013360


	//   ....[69]....
        /*0308*/ 	.word	0x00014cc0


	//   ....[70]....
        /*030c*/ 	.word	0x00014d00


	//   ....[71]....
        /*0310*/ 	.word	0x00014d30


	//   ....[72]....
        /*0314*/ 	.word	0x00014d60


	//   ....[73]....
        /*0318*/ 	.word	0x000152d0


	//   ....[74]....
        /*031c*/ 	.word	0x000152f0


	//   ....[75]....
        /*0320*/ 	.word	0x00015310


	//   ....[76]....
        /*0324*/ 	.word	0x00015320


	//   ....[77]....
        /*0328*/ 	.word	0x00016040


	//   ....[78]....
        /*032c*/ 	.word	0x00016060


	//   ....[79]....
        /*0330*/ 	.word	0x00016080


	//   ....[80]....
        /*0334*/ 	.word	0x000160a0


	//   ....[81]....
        /*0338*/ 	.word	0x00017960


	//   ....[82]....
        /*033c*/ 	.word	0x00017980


	//   ....[83]....
        /*0340*/ 	.word	0x00017990


	//   ....[84]....
        /*0344*/ 	.word	0x000179a0


	//   ....[85]....
        /*0348*/ 	.word	0x00017b70


	//   ....[86]....
        /*034c*/ 	.word	0x00017ba0


	//   ....[87]....
        /*0350*/ 	.word	0x00017bf0


	//   ....[88]....
        /*0354*/ 	.word	0x00017c00


	//   ....[89]....
        /*0358*/ 	.word	0x00019100


	//   ....[90]....
        /*035c*/ 	.word	0x00019140


	//   ....[91]....
        /*0360*/ 	.word	0x00019170


	//   ....[92]....
        /*0364*/ 	.word	0x000191a0


	//   ....[93]....
        /*0368*/ 	.word	0x000193c0


	//   ....[94]....
        /*036c*/ 	.word	0x000193d0


	//   ....[95]....
        /*0370*/ 	.word	0x00019550


	//   ....[96]....
        /*0374*/ 	.word	0x00019580


	//   ....[97]....
        /*0378*/ 	.word	0x000196d0


	//   ....[98]....
        /*037c*/ 	.word	0x00019700


	//   ....[99]....
        /*0380*/ 	.word	0x00019850


	//   ....[100]....
        /*0384*/ 	.word	0x00019870


	//   ....[101]....
        /*0388*/ 	.word	0x0001a040


	//   ....[102]....
        /*038c*/ 	.word	0x0001a060


	//   ....[103]....
        /*0390*/ 	.word	0x0001a190


	//   ....[104]....
        /*0394*/ 	.word	0x0001a1c0


	//   ....[105]....
        /*0398*/ 	.word	0x0001a2f0


	//   ....[106]....
        /*039c*/ 	.word	0x0001a320


	//   ....[107]....
        /*03a0*/ 	.word	0x0001a450


	//   ....[108]....
        /*03a4*/ 	.word	0x0001a470


	//----- nvinfo : EIATTR_EXIT_INSTR_OFFSETS
	.align		4
.L_414:
        /*03a8*/ 	.byte	0x04, 0x1c
        /*03aa*/ 	.short	(.L_416 - .L_415)


	//   ....[0]....
.L_415:
        /*03ac*/ 	.word	0x00000330


	//   ....[1]....
        /*03b0*/ 	.word	0x00019880


	//   ....[2]....
        /*03b4*/ 	.word	0x00019950


	//   ....[3]....
        /*03b8*/ 	.word	0x000199b0


	//   ....[4]....
        /*03bc*/ 	.word	0x0001a480


	//   ....[5]....
        /*03c0*/ 	.word	0x0001a530


	//   ....[6]....
        /*03c4*/ 	.word	0x0001a590


	//----- nvinfo : EIATTR_CTAIDZ_USED
	.align		4
.L_416:
        /*03c8*/ 	.byte	0x01, 0x04
	.zero		2


	//----- nvinfo : EIATTR_MAX_THREADS
	.align		4
        /*03cc*/ 	.byte	0x04, 0x05
        /*03ce*/ 	.short	(.L_418 - .L_417)
.L_417:
        /*03d0*/ 	.word	0x00000100
        /*03d4*/ 	.word	0x00000001
        /*03d8*/ 	.word	0x00000001


	//----- nvinfo : EIATTR_CRS_STACK_SIZE
	.align		4
.L_418:
        /*03dc*/ 	.byte	0x04, 0x1e
        /*03de*/ 	.short	(.L_420 - .L_419)
.L_419:
        /*03e0*/ 	.word	0x00000000
.L_420:


//--------------------- .nv.callgraph             --------------------------
	.section	.nv.callgraph,"",@"SHT_CUDA_CALLGRAPH"
	.align	4
	.sectionentsize	8
	.align		4
        /*0000*/ 	.word	0x00000000
	.align		4
        /*0004*/ 	.word	0xffffffff
	.align		4
        /*0008*/ 	.word	0x00000000
	.align		4
        /*000c*/ 	.word	0xfffffffe
	.align		4
        /*0010*/ 	.word	0x00000000
	.align		4
        /*0014*/ 	.word	0xfffffffd
	.align		4
        /*0018*/ 	.word	0x00000000
	.align		4
        /*001c*/ 	.word	0xfffffffc


//--------------------- .nv.rel.action            --------------------------
	.section	.nv.rel.action,"",@"SHT_CUDA_RELOCINFO"
	.align	8
	.sectionentsize	8
        /*0000*/ 	.byte	0x73, 0x00, 0x00, 0x00, 0x00, 0x00, 0x00, 0x00, 0x00, 0x00, 0x00, 0x11, 0x25, 0x00, 0x05, 0x36


//--------------------- .nv.constant4             --------------------------
	.section	.nv.constant4,"a",@progbits
	.align	8
	.align		8
.nv.constant4:
        /*0000*/ 	.dword	_ZN72_INTERNAL_01b305d5_36_flash_fwd_hdim192_fp16_paged_sm80_cu_c0233546_31644cuda3std3__45__cpo5beginE
	.align		8
        /*0008*/ 	.dword	_ZN72_INTERNAL_01b305d5_36_flash_fwd_hdim192_fp16_paged_sm80_cu_c0233546_31644cuda3std3__45__cpo3endE
	.align		8
        /*0010*/ 	.dword	_ZN72_INTERNAL_01b305d5_36_flash_fwd_hdim192_fp16_paged_sm80_cu_c0233546_31644cuda3std3__45__cpo6cbeginE
	.align		8
        /*0018*/ 	.dword	_ZN72_INTERNAL_01b305d5_36_flash_fwd_hdim192_fp16_paged_sm80_cu_c0233546_31644cuda3std3__45__cpo4cendE
	.align		8
        /*0020*/ 	.dword	_ZN72_INTERNAL_01b305d5_36_flash_fwd_hdim192_fp16_paged_sm80_cu_c0233546_31644cuda3std3__474_GLOBAL__N__01b305d5_36_flash_fwd_hdim192_fp16_paged_sm80_cu_c0233546_31646ignoreE
	.align		8
        /*0028*/ 	.dword	_ZN72_INTERNAL_01b305d5_36_flash_fwd_hdim192_fp16_paged_sm80_cu_c0233546_31644cuda3std3__419piecewise_constructE
	.align		8
        /*0030*/ 	.dword	_ZN72_INTERNAL_01b305d5_36_flash_fwd_hdim192_fp16_paged_sm80_cu_c0233546_31644cuda3std3__48in_placeE
	.align		8
        /*0038*/ 	.dword	_ZN72_INTERNAL_01b305d5_36_flash_fwd_hdim192_fp16_paged_sm80_cu_c0233546_31644cuda3std6ranges3__45__cpo4swapE
	.align		8
        /*0040*/ 	.dword	_ZN72_INTERNAL_01b305d5_36_flash_fwd_hdim192_fp16_paged_sm80_cu_c0233546_31644cuda3std6ranges3__45__cpo9iter_moveE
	.align		8
        /*0048*/ 	.dword	_ZN72_INTERNAL_01b305d5_36_flash_fwd_hdim192_fp16_paged_sm80_cu_c0233546_31644cute7productE
	.align		8
        /*0050*/ 	.dword	_ZN72_INTERNAL_01b305d5_36_flash_fwd_hdim192_fp16_paged_sm80_cu_c0233546_31644cute1_E


//--------------------- .nv.constant0._ZN7cutlass13device_kernelIN5flash19enable_sm80_to_sm89INS1_16FlashAttnFwdSm80INS1_25CollectiveMainloopFwdSm80ILi8ELi1ELb0EN4cute5tupleIJNS5_1CILi128EEENS7_ILi64EEENS7_ILi192EEEEEELi192ENS_6half_tEfNS_4arch4Sm80ELb0ELb0ELb0ELb0ELb1ELb0ELb1ELb0EEENS1_21CollectiveEpilogueFwdINS6_IJS8_SA_S9_EEENS6_IJNS7_ILi1EEESI_SI_EEESC_SE_Li256ELb0ELb1ELb0ELb0EEENS1_19SingleTileSchedulerILb0ELb0ELb1ELi128EEEEEEEEEvNT_6ParamsE --------------------------
	.section	.nv.constant0._ZN7cutlass13device_kernelIN5flash19enable_sm80_to_sm89INS1_16FlashAttnFwdSm80INS1_25CollectiveMainloopFwdSm80ILi8ELi1ELb0EN4cute5tupleIJNS5_1CILi128EEENS7_ILi64EEENS7_ILi192EEEEEELi192ENS_6half_tEfNS_4arch4Sm80ELb0ELb0ELb0ELb0ELb1ELb0ELb1ELb0EEENS1_21CollectiveEpilogueFwdINS6_IJS8_SA_S9_EEENS6_IJNS7_ILi1EEESI_SI_EEESC_SE_Li256ELb0ELb1ELb0ELb0EEENS1_19SingleTileSchedulerILb0ELb0ELb1ELi128EEEEEEEEEvNT_6ParamsE,"a",@progbits
	.sectionflags	@""
	.align	4
.nv.constant0._ZN7cutlass13device_kernelIN5flash19enable_sm80_to_sm89INS1_16FlashAttnFwdSm80INS1_25CollectiveMainloopFwdSm80ILi8ELi1ELb0EN4cute5tupleIJNS5_1CILi128EEENS7_ILi64EEENS7_ILi192EEEEEELi192ENS_6half_tEfNS_4arch4Sm80ELb0ELb0ELb0ELb0ELb1ELb0ELb1ELb0EEENS1_21CollectiveEpilogueFwdINS6_IJS8_SA_S9_EEENS6_IJNS7_ILi1EEESI_SI_EEESC_SE_Li256ELb0ELb1ELb0ELb0EEENS1_19SingleTileSchedulerILb0ELb0ELb1ELi128EEEEEEEEEvNT_6ParamsE:
	.zero		1400


//--------------------- .nv.constant0._ZN7cutlass13device_kernelIN5flash19enable_sm80_to_sm89INS1_16FlashAttnFwdSm80INS1_25CollectiveMainloopFwdSm80ILi8ELi1ELb0EN4cute5tupleIJNS5_1CILi128EEENS7_ILi64EEENS7_ILi192EEEEEELi192ENS_6half_tEfNS_4arch4Sm80ELb0ELb0ELb0ELb1ELb1ELb0ELb1ELb0EEENS1_21CollectiveEpilogueFwdINS6_IJS8_SA_S9_EEENS6_IJNS7_ILi1EEESI_SI_EEESC_SE_Li256ELb1ELb1ELb0ELb0EEENS1_19SingleTileSchedulerILb1ELb0ELb1ELi128EEEEEEEEEvNT_6ParamsE --------------------------
	.section	.nv.constant0._ZN7cutlass13device_kernelIN5flash19enable_sm80_to_sm89INS1_16FlashAttnFwdSm80INS1_25CollectiveMainloopFwdSm80ILi8ELi1ELb0EN4cute5tupleIJNS5_1CILi128EEENS7_ILi64EEENS7_ILi192EEEEEELi192ENS_6half_tEfNS_4arch4Sm80ELb0ELb0ELb0ELb1ELb1ELb0ELb1ELb0EEENS1_21CollectiveEpilogueFwdINS6_IJS8_SA_S9_EEENS6_IJNS7_ILi1EEESI_SI_EEESC_SE_Li256ELb1ELb1ELb0ELb0EEENS1_19SingleTileSchedulerILb1ELb0ELb1ELi128EEEEEEEEEvNT_6ParamsE,"a",@progbits
	.sectionflags	@""
	.align	4
.nv.constant0._ZN7cutlass13device_kernelIN5flash19enable_sm80_to_sm89INS1_16FlashAttnFwdSm80INS1_25CollectiveMainloopFwdSm80ILi8ELi1ELb0EN4cute5tupleIJNS5_1CILi128EEENS7_ILi64EEENS7_ILi192EEEEEELi192ENS_6half_tEfNS_4arch4Sm80ELb0ELb0ELb0ELb1ELb1ELb0ELb1ELb0EEENS1_21CollectiveEpilogueFwdINS6_IJS8_SA_S9_EEENS6_IJNS7_ILi1EEESI_SI_EEESC_SE_Li256ELb1ELb1ELb0ELb0EEENS1_19SingleTileSchedulerILb1ELb0ELb1ELi128EEEEEEEEEvNT_6ParamsE:
	.zero		1400


//--------------------- .nv.constant0._ZN7cutlass13device_kernelIN5flash19enable_sm80_to_sm89INS1_16FlashAttnFwdSm80INS1_25CollectiveMainloopFwdSm80ILi8ELi1ELb0EN4cute5tupleIJNS5_1CILi128EEENS7_ILi64EEENS7_ILi192EEEEEELi192ENS_6half_tEfNS_4arch4Sm80ELb0ELb0ELb0ELb1ELb1ELb1ELb1ELb0EEENS1_21CollectiveEpilogueFwdINS6_IJS8_SA_S9_EEENS6_IJNS7_ILi1EEESI_SI_EEESC_SE_Li256ELb1ELb1ELb0ELb0EEENS1_19SingleTileSchedulerILb1ELb0ELb1ELi128EEEEEEEEEvNT_6ParamsE --------------------------
	.section	.nv.constant0._ZN7cutlass13device_kernelIN5flash19enable_sm80_to_sm89INS1_16FlashAttnFwdSm80INS1_25CollectiveMainloopFwdSm80ILi8ELi1ELb0EN4cute5tupleIJNS5_1CILi128EEENS7_ILi64EEENS7_ILi192EEEEEELi192ENS_6half_tEfNS_4arch4Sm80ELb0ELb0ELb0ELb1ELb1ELb1ELb1ELb0EEENS1_21CollectiveEpilogueFwdINS6_IJS8_SA_S9_EEENS6_IJNS7_ILi1EEESI_SI_EEESC_SE_Li256ELb1ELb1ELb0ELb0EEENS1_19SingleTileSchedulerILb1ELb0ELb1ELi128EEEEEEEEEvNT_6ParamsE,"a",@progbits
	.sectionflags	@""
	.align	4
.nv.constant0._ZN7cutlass13device_kernelIN5flash19enable_sm80_to_sm89INS1_16FlashAttnFwdSm80INS1_25CollectiveMainloopFwdSm80ILi8ELi1ELb0EN4cute5tupleIJNS5_1CILi128EEENS7_ILi64EEENS7_ILi192EEEEEELi192ENS_6half_tEfNS_4arch4Sm80ELb0ELb0ELb0ELb1ELb1ELb1ELb1ELb0EEENS1_21CollectiveEpilogueFwdINS6_IJS8_SA_S9_EEENS6_IJNS7_ILi1EEESI_SI_EEESC_SE_Li256ELb1ELb1ELb0ELb0EEENS1_19SingleTileSchedulerILb1ELb0ELb1ELi128EEEEEEEEEvNT_6ParamsE:
	.zero		1400


//--------------------- .nv.constant0._ZN7cutlass13device_kernelIN5flash19enable_sm80_to_sm89INS1_16FlashAttnFwdSm80INS1_25CollectiveMainloopFwdSm80ILi8ELi1ELb0EN4cute5tupleIJNS5_1CILi128EEENS7_ILi64EEENS7_ILi192EEEEEELi192ENS_6half_tEfNS_4arch4Sm80ELb0ELb1ELb0ELb0ELb1ELb0ELb1ELb0EEENS1_21CollectiveEpilogueFwdINS6_IJS8_SA_S9_EEENS6_IJNS7_ILi1EEESI_SI_EEESC_SE_Li256ELb0ELb1ELb0ELb0EEENS1_19SingleTileSchedulerILb0ELb0ELb1ELi128EEEEEEEEEvNT_6ParamsE --------------------------
	.section	.nv.constant0._ZN7cutlass13device_kernelIN5flash19enable_sm80_to_sm89INS1_16FlashAttnFwdSm80INS1_25CollectiveMainloopFwdSm80ILi8ELi1ELb0EN4cute5tupleIJNS5_1CILi128EEENS7_ILi64EEENS7_ILi192EEEEEELi192ENS_6half_tEfNS_4arch4Sm80ELb0ELb1ELb0ELb0ELb1ELb0ELb1ELb0EEENS1_21CollectiveEpilogueFwdINS6_IJS8_SA_S9_EEENS6_IJNS7_ILi1EEESI_SI_EEESC_SE_Li256ELb0ELb1ELb0ELb0EEENS1_19SingleTileSchedulerILb0ELb0ELb1ELi128EEEEEEEEEvNT_6ParamsE,"a",@progbits
	.sectionflags	@""
	.align	4
.nv.constant0._ZN7cutlass13device_kernelIN5flash19enable_sm80_to_sm89INS1_16FlashAttnFwdSm80INS1_25CollectiveMainloopFwdSm80ILi8ELi1ELb0EN4cute5tupleIJNS5_1CILi128EEENS7_ILi64EEENS7_ILi192EEEEEELi192ENS_6half_tEfNS_4arch4Sm80ELb0ELb1ELb0ELb0ELb1ELb0ELb1ELb0EEENS1_21CollectiveEpilogueFwdINS6_IJS8_SA_S9_EEENS6_IJNS7_ILi1EEESI_SI_EEESC_SE_Li256ELb0ELb1ELb0ELb0EEENS1_19SingleTileSchedulerILb0ELb0ELb1ELi128EEEEEEEEEvNT_6ParamsE:
	.zero		1400


//--------------------- .nv.constant0._ZN7cutlass13device_kernelIN5flash19enable_sm80_to_sm89INS1_16FlashAttnFwdSm80INS1_25CollectiveMainloopFwdSm80ILi8ELi1ELb0EN4cute5tupleIJNS5_1CILi128EEENS7_ILi64EEENS7_ILi192EEEEEELi192ENS_6half_tEfNS_4arch4Sm80ELb0ELb1ELb0ELb1ELb1ELb0ELb1ELb0EEENS1_21CollectiveEpilogueFwdINS6_IJS8_SA_S9_EEENS6_IJNS7_ILi1EEESI_SI_EEESC_SE_Li256ELb1ELb1ELb0ELb0EEENS1_19SingleTileSchedulerILb1ELb0ELb1ELi128EEEEEEEEEvNT_6ParamsE --------------------------
	.section	.nv.constant0._ZN7cutlass13device_kernelIN5flash19enable_sm80_to_sm89INS1_16FlashAttnFwdSm80INS1_25CollectiveMainloopFwdSm80ILi8ELi1ELb0EN4cute5tupleIJNS5_1CILi128EEENS7_ILi64EEENS7_ILi192EEEEEELi192ENS_6half_tEfNS_4arch4Sm80ELb0ELb1ELb0ELb1ELb1ELb0ELb1ELb0EEENS1_21CollectiveEpilogueFwdINS6_IJS8_SA_S9_EEENS6_IJNS7_ILi1EEESI_SI_EEESC_SE_Li256ELb1ELb1ELb0ELb0EEENS1_19SingleTileSchedulerILb1ELb0ELb1ELi128EEEEEEEEEvNT_6ParamsE,"a",@progbits
	.sectionflags	@""
	.align	4
.nv.constant0._ZN7cutlass13device_kernelIN5flash19enable_sm80_to_sm89INS1_16FlashAttnFwdSm80INS1_25CollectiveMainloopFwdSm80ILi8ELi1ELb0EN4cute5tupleIJNS5_1CILi128EEENS7_ILi64EEENS7_ILi192EEEEEELi192ENS_6half_tEfNS_4arch4Sm80ELb0ELb1ELb0ELb1ELb1ELb0ELb1ELb0EEENS1_21CollectiveEpilogueFwdINS6_IJS8_SA_S9_EEENS6_IJNS7_ILi1EEESI_SI_EEESC_SE_Li256ELb1ELb1ELb0ELb0EEENS1_19SingleTileSchedulerILb1ELb0ELb1ELi128EEEEEEEEEvNT_6ParamsE:
	.zero		1400


//--------------------- .nv.constant0._ZN7cutlass13device_kernelIN5flash19enable_sm80_to_sm89INS1_16FlashAttnFwdSm80INS1_25CollectiveMainloopFwdSm80ILi8ELi1ELb0EN4cute5tupleIJNS5_1CILi128EEENS7_ILi64EEENS7_ILi192EEEEEELi192ENS_6half_tEfNS_4arch4Sm80ELb0ELb1ELb0ELb1ELb1ELb1ELb1ELb0EEENS1_21CollectiveEpilogueFwdINS6_IJS8_SA_S9_EEENS6_IJNS7_ILi1EEESI_SI_EEESC_SE_Li256ELb1ELb1ELb0ELb0EEENS1_19SingleTileSchedulerILb1ELb0ELb1ELi128EEEEEEEEEvNT_6ParamsE --------------------------
	.section	.nv.constant0._ZN7cutlass13device_kernelIN5flash19enable_sm80_to_sm89INS1_16FlashAttnFwdSm80INS1_25CollectiveMainloopFwdSm80ILi8ELi1ELb0EN4cute5tupleIJNS5_1CILi128EEENS7_ILi64EEENS7_ILi192EEEEEELi192ENS_6half_tEfNS_4arch4Sm80ELb0ELb1ELb0ELb1ELb1ELb1ELb1ELb0EEENS1_21CollectiveEpilogueFwdINS6_IJS8_SA_S9_EEENS6_IJNS7_ILi1EEESI_SI_EEESC_SE_Li256ELb1ELb1ELb0ELb0EEENS1_19SingleTileSchedulerILb1ELb0ELb1ELi128EEEEEEEEEvNT_6ParamsE,"a",@progbits
	.sectionflags	@""
	.align	4
.nv.constant0._ZN7cutlass13device_kernelIN5flash19enable_sm80_to_sm89INS1_16FlashAttnFwdSm80INS1_25CollectiveMainloopFwdSm80ILi8ELi1ELb0EN4cute5tupleIJNS5_1CILi128EEENS7_ILi64EEENS7_ILi192EEEEEELi192ENS_6half_tEfNS_4arch4Sm80ELb0ELb1ELb0ELb1ELb1ELb1ELb1ELb0EEENS1_21CollectiveEpilogueFwdINS6_IJS8_SA_S9_EEENS6_IJNS7_ILi1EEESI_SI_EEESC_SE_Li256ELb1ELb1ELb0ELb0EEENS1_19SingleTileSchedulerILb1ELb0ELb1ELi128EEEEEEEEEvNT_6ParamsE:
	.zero		1400


//--------------------- .nv.constant0._ZN7cutlass13device_kernelIN5flash19enable_sm80_to_sm89INS1_16FlashAttnFwdSm80INS1_25CollectiveMainloopFwdSm80ILi8ELi1ELb0EN4cute5tupleIJNS5_1CILi128EEENS7_ILi64EEENS7_ILi192EEEEEELi192ENS_6half_tEfNS_4arch4Sm80ELb1ELb0ELb0ELb0ELb1ELb0ELb1ELb0EEENS1_21CollectiveEpilogueFwdINS6_IJS8_SA_S9_EEENS6_IJNS7_ILi1EEESI_SI_EEESC_SE_Li256ELb0ELb1ELb0ELb0EEENS1_30DynamicPersistentTileSchedulerILi256ELi256ELb0ELb1ELb0EEEEEEEEEvNT_6ParamsE --------------------------
	.section	.nv.constant0._ZN7cutlass13device_kernelIN5flash19enable_sm80_to_sm89INS1_16FlashAttnFwdSm80INS1_25CollectiveMainloopFwdSm80ILi8ELi1ELb0EN4cute5tupleIJNS5_1CILi128EEENS7_ILi64EEENS7_ILi192EEEEEELi192ENS_6half_tEfNS_4arch4Sm80ELb1ELb0ELb0ELb0ELb1ELb0ELb1ELb0EEENS1_21CollectiveEpilogueFwdINS6_IJS8_SA_S9_EEENS6_IJNS7_ILi1EEESI_SI_EEESC_SE_Li256ELb0ELb1ELb0ELb0EEENS1_30DynamicPersistentTileSchedulerILi256ELi256ELb0ELb1ELb0EEEEEEEEEvNT_6ParamsE,"a",@progbits
	.sectionflags	@""
	.align	4
.nv.constant0._ZN7cutlass13device_kernelIN5flash19enable_sm80_to_sm89INS1_16FlashAttnFwdSm80INS1_25CollectiveMainloopFwdSm80ILi8ELi1ELb0EN4cute5tupleIJNS5_1CILi128EEENS7_ILi64EEENS7_ILi192EEEEEELi192ENS_6half_tEfNS_4arch4Sm80ELb1ELb0ELb0ELb0ELb1ELb0ELb1ELb0EEENS1_21CollectiveEpilogueFwdINS6_IJS8_SA_S9_EEENS6_IJNS7_ILi1EEESI_SI_EEESC_SE_Li256ELb0ELb1ELb0ELb0EEENS1_30DynamicPersistentTileSchedulerILi256ELi256ELb0ELb1ELb0EEEEEEEEEvNT_6ParamsE:
	.zero		1416


//--------------------- .nv.constant0._ZN7cutlass13device_kernelIN5flash19enable_sm80_to_sm89INS1_16FlashAttnFwdSm80INS1_25CollectiveMainloopFwdSm80ILi8ELi1ELb0EN4cute5tupleIJNS5_1CILi128EEENS7_ILi64EEENS7_ILi192EEEEEELi192ENS_6half_tEfNS_4arch4Sm80ELb1ELb0ELb0ELb1ELb1ELb0ELb1ELb0EEENS1_21CollectiveEpilogueFwdINS6_IJS8_SA_S9_EEENS6_IJNS7_ILi1EEESI_SI_EEESC_SE_Li256ELb1ELb1ELb0ELb0EEENS1_19SingleTileSchedulerILb1ELb0ELb1ELi128EEEEEEEEEvNT_6ParamsE --------------------------
	.section	.nv.constant0._ZN7cutlass13device_kernelIN5flash19enable_sm80_to_sm89INS1_16FlashAttnFwdSm80INS1_25CollectiveMainloopFwdSm80ILi8ELi1ELb0EN4cute5tupleIJNS5_1CILi128EEENS7_ILi64EEENS7_ILi192EEEEEELi192ENS_6half_tEfNS_4arch4Sm80ELb1ELb0ELb0ELb1ELb1ELb0ELb1ELb0EEENS1_21CollectiveEpilogueFwdINS6_IJS8_SA_S9_EEENS6_IJNS7_ILi1EEESI_SI_EEESC_SE_Li256ELb1ELb1ELb0ELb0EEENS1_19SingleTileSchedulerILb1ELb0ELb1ELi128EEEEEEEEEvNT_6ParamsE,"a",@progbits
	.sectionflags	@""
	.align	4
.nv.constant0._ZN7cutlass13device_kernelIN5flash19enable_sm80_to_sm89INS1_16FlashAttnFwdSm80INS1_25CollectiveMainloopFwdSm80ILi8ELi1ELb0EN4cute5tupleIJNS5_1CILi128EEENS7_ILi64EEENS7_ILi192EEEEEELi192ENS_6half_tEfNS_4arch4Sm80ELb1ELb0ELb0ELb1ELb1ELb0ELb1ELb0EEENS1_21CollectiveEpilogueFwdINS6_IJS8_SA_S9_EEENS6_IJNS7_ILi1EEESI_SI_EEESC_SE_Li256ELb1ELb1ELb0ELb0EEENS1_19SingleTileSchedulerILb1ELb0ELb1ELi128EEEEEEEEEvNT_6ParamsE:
	.zero		1400


//--------------------- .nv.constant0._ZN7cutlass13device_kernelIN5flash19enable_sm80_to_sm89INS1_16FlashAttnFwdSm80INS1_25CollectiveMainloopFwdSm80ILi8ELi1ELb0EN4cute5tupleIJNS5_1CILi128EEENS7_ILi64EEENS7_ILi192EEEEEELi192ENS_6half_tEfNS_4arch4Sm80ELb1ELb0ELb0ELb1ELb1ELb1ELb1ELb0EEENS1_21CollectiveEpilogueFwdINS6_IJS8_SA_S9_EEENS6_IJNS7_ILi1EEESI_SI_EEESC_SE_Li256ELb1ELb1ELb0ELb0EEENS1_19SingleTileSchedulerILb1ELb0ELb1ELi128EEEEEEEEEvNT_6ParamsE --------------------------
	.section	.nv.constant0._ZN7cutlass13device_kernelIN5flash19enable_sm80_to_sm89INS1_16FlashAttnFwdSm80INS1_25CollectiveMainloopFwdSm80ILi8ELi1ELb0EN4cute5tupleIJNS5_1CILi128EEENS7_ILi64EEENS7_ILi192EEEEEELi192ENS_6half_tEfNS_4arch4Sm80ELb1ELb0ELb0ELb1ELb1ELb1ELb1ELb0EEENS1_21CollectiveEpilogueFwdINS6_IJS8_SA_S9_EEENS6_IJNS7_ILi1EEESI_SI_EEESC_SE_Li256ELb1ELb1ELb0ELb0EEENS1_19SingleTileSchedulerILb1ELb0ELb1ELi128EEEEEEEEEvNT_6ParamsE,"a",@progbits
	.sectionflags	@""
	.align	4
.nv.constant0._ZN7cutlass13device_kernelIN5flash19enable_sm80_to_sm89INS1_16FlashAttnFwdSm80INS1_25CollectiveMainloopFwdSm80ILi8ELi1ELb0EN4cute5tupleIJNS5_1CILi128EEENS7_ILi64EEENS7_ILi192EEEEEELi192ENS_6half_tEfNS_4arch4Sm80ELb1ELb0ELb0ELb1ELb1ELb1ELb1ELb0EEENS1_21CollectiveEpilogueFwdINS6_IJS8_SA_S9_EEENS6_IJNS7_ILi1EEESI_SI_EEESC_SE_Li256ELb1ELb1ELb0ELb0EEENS1_19SingleTileSchedulerILb1ELb0ELb1ELi128EEEEEEEEEvNT_6ParamsE:
	.zero		1400


//--------------------- .nv.constant0._ZN7cutlass13device_kernelIN5flash19enable_sm80_to_sm89INS1_16FlashAttnFwdSm80INS1_25CollectiveMainloopFwdSm80ILi8ELi2ELb0EN4cute5tupleIJNS5_1CILi128EEENS7_ILi64EEENS7_ILi192EEEEEELi192ENS_6half_tEfNS_4arch4Sm80ELb0ELb0ELb0ELb0ELb1ELb0ELb1ELb0EEENS1_21CollectiveEpilogueFwdINS6_IJS8_SA_S9_EEENS6_IJNS7_ILi1EEESI_SI_EEESC_SE_Li256ELb0ELb1ELb0ELb0EEENS1_19SingleTileSchedulerILb0ELb0ELb1ELi128EEEEEEEEEvNT_6ParamsE --------------------------
	.section	.nv.constant0._ZN7cutlass13device_kernelIN5flash19enable_sm80_to_sm89INS1_16FlashAttnFwdSm80INS1_25CollectiveMainloopFwdSm80ILi8ELi2ELb0EN4cute5tupleIJNS5_1CILi128EEENS7_ILi64EEENS7_ILi192EEEEEELi192ENS_6half_tEfNS_4arch4Sm80ELb0ELb0ELb0ELb0ELb1ELb0ELb1ELb0EEENS1_21CollectiveEpilogueFwdINS6_IJS8_SA_S9_EEENS6_IJNS7_ILi1EEESI_SI_EEESC_SE_Li256ELb0ELb1ELb0ELb0EEENS1_19SingleTileSchedulerILb0ELb0ELb1ELi128EEEEEEEEEvNT_6ParamsE,"a",@progbits
	.sectionflags	@""
	.align	4
.nv.constant0._ZN7cutlass13device_kernelIN5flash19enable_sm80_to_sm89INS1_16FlashAttnFwdSm80INS1_25CollectiveMainloopFwdSm80ILi8ELi2ELb0EN4cute5tupleIJNS5_1CILi128EEENS7_ILi64EEENS7_ILi192EEEEEELi192ENS_6half_tEfNS_4arch4Sm80ELb0ELb0ELb0ELb0ELb1ELb0ELb1ELb0EEENS1_21CollectiveEpilogueFwdINS6_IJS8_SA_S9_EEENS6_IJNS7_ILi1EEESI_SI_EEESC_SE_Li256ELb0ELb1ELb0ELb0EEENS1_19SingleTileSchedulerILb0ELb0ELb1ELi128EEEEEEEEEvNT_6ParamsE:
	.zero		1400


//--------------------- .nv.constant0._ZN7cutlass13device_kernelIN5flash19enable_sm80_to_sm89INS1_16FlashAttnFwdSm80INS1_25CollectiveMainloopFwdSm80ILi8ELi2ELb0EN4cute5tupleIJNS5_1CILi128EEENS7_ILi64EEENS7_ILi192EEEEEELi192ENS_6half_tEfNS_4arch4Sm80ELb0ELb0ELb0ELb1ELb1ELb0ELb1ELb0EEENS1_21CollectiveEpilogueFwdINS6_IJS8_SA_S9_EEENS6_IJNS7_ILi1EEESI_SI_EEESC_SE_Li256ELb1ELb1ELb0ELb0EEENS1_19SingleTileSchedulerILb1ELb0ELb1ELi128EEEEEEEEEvNT_6ParamsE --------------------------
	.section	.nv.constant0._ZN7cutlass13device_kernelIN5flash19enable_sm80_to_sm89INS1_16FlashAttnFwdSm80INS1_25CollectiveMainloopFwdSm80ILi8ELi2ELb0EN4cute5tupleIJNS5_1CILi128EEENS7_ILi64EEENS7_ILi192EEEEEELi192ENS_6half_tEfNS_4arch4Sm80ELb0ELb0ELb0ELb1ELb1ELb0ELb1ELb0EEENS1_21CollectiveEpilogueFwdINS6_IJS8_SA_S9_EEENS6_IJNS7_ILi1EEESI_SI_EEESC_SE_Li256ELb1ELb1ELb0ELb0EEENS1_19SingleTileSchedulerILb1ELb0ELb1ELi128EEEEEEEEEvNT_6ParamsE,"a",@progbits
	.sectionflags	@""
	.align	4
.nv.constant0._ZN7cutlass13device_kernelIN5flash19enable_sm80_to_sm89INS1_16FlashAttnFwdSm80INS1_25CollectiveMainloopFwdSm80ILi8ELi2ELb0EN4cute5tupleIJNS5_1CILi128EEENS7_ILi64EEENS7_ILi192EEEEEELi192ENS_6half_tEfNS_4arch4Sm80ELb0ELb0ELb0ELb1ELb1ELb0ELb1ELb0EEENS1_21CollectiveEpilogueFwdINS6_IJS8_SA_S9_EEENS6_IJNS7_ILi1EEESI_SI_EEESC_SE_Li256ELb1ELb1ELb0ELb0EEENS1_19SingleTileSchedulerILb1ELb0ELb1ELi128EEEEEEEEEvNT_6ParamsE:
	.zero		1400


//--------------------- .nv.constant0._ZN7cutlass13device_kernelIN5flash19enable_sm80_to_sm89INS1_16FlashAttnFwdSm80INS1_25CollectiveMainloopFwdSm80ILi8ELi2ELb0EN4cute5tupleIJNS5_1CILi128EEENS7_ILi64EEENS7_ILi192EEEEEELi192ENS_6half_tEfNS_4arch4Sm80ELb0ELb0ELb0ELb1ELb1ELb1ELb1ELb0EEENS1_21CollectiveEpilogueFwdINS6_IJS8_SA_S9_EEENS6_IJNS7_ILi1EEESI_SI_EEESC_SE_Li256ELb1ELb1ELb0ELb0EEENS1_19SingleTileSchedulerILb1ELb0ELb1ELi128EEEEEEEEEvNT_6ParamsE --------------------------
	.section	.nv.constant0._ZN7cutlass13device_kernelIN5flash19enable_sm80_to_sm89INS1_16FlashAttnFwdSm80INS1_25CollectiveMainloopFwdSm80ILi8ELi2ELb0EN4cute5tupleIJNS5_1CILi128EEENS7_ILi64EEENS7_ILi192EEEEEELi192ENS_6half_tEfNS_4arch4Sm80ELb0ELb0ELb0ELb1ELb1ELb1ELb1ELb0EEENS1_21CollectiveEpilogueFwdINS6_IJS8_SA_S9_EEENS6_IJNS7_ILi1EEESI_SI_EEESC_SE_Li256ELb1ELb1ELb0ELb0EEENS1_19SingleTileSchedulerILb1ELb0ELb1ELi128EEEEEEEEEvNT_6ParamsE,"a",@progbits
	.sectionflags	@""
	.align	4
.nv.constant0._ZN7cutlass13device_kernelIN5flash19enable_sm80_to_sm89INS1_16FlashAttnFwdSm80INS1_25CollectiveMainloopFwdSm80ILi8ELi2ELb0EN4cute5tupleIJNS5_1CILi128EEENS7_ILi64EEENS7_ILi192EEEEEELi192ENS_6half_tEfNS_4arch4Sm80ELb0ELb0ELb0ELb1ELb1ELb1ELb1ELb0EEENS1_21CollectiveEpilogueFwdINS6_IJS8_SA_S9_EEENS6_IJNS7_ILi1EEESI_SI_EEESC_SE_Li256ELb1ELb1ELb0ELb0EEENS1_19SingleTileSchedulerILb1ELb0ELb1ELi128EEEEEEEEEvNT_6ParamsE:
	.zero		1400


//--------------------- .nv.constant0._ZN7cutlass13device_kernelIN5flash19enable_sm80_to_sm89INS1_16FlashAttnFwdSm80INS1_25CollectiveMainloopFwdSm80ILi8ELi2ELb0EN4cute5tupleIJNS5_1CILi128EEENS7_ILi64EEENS7_ILi192EEEEEELi192ENS_6half_tEfNS_4arch4Sm80ELb0ELb1ELb0ELb0ELb1ELb0ELb1ELb0EEENS1_21CollectiveEpilogueFwdINS6_IJS8_SA_S9_EEENS6_IJNS7_ILi1EEESI_SI_EEESC_SE_Li256ELb0ELb1ELb0ELb0EEENS1_19SingleTileSchedulerILb0ELb0ELb1ELi128EEEEEEEEEvNT_6ParamsE --------------------------
	.section	.nv.constant0._ZN7cutlass13device_kernelIN5flash19enable_sm80_to_sm89INS1_16FlashAttnFwdSm80INS1_25CollectiveMainloopFwdSm80ILi8ELi2ELb0EN4cute5tupleIJNS5_1CILi128EEENS7_ILi64EEENS7_ILi192EEEEEELi192ENS_6half_tEfNS_4arch4Sm80ELb0ELb1ELb0ELb0ELb1ELb0ELb1ELb0EEENS1_21CollectiveEpilogueFwdINS6_IJS8_SA_S9_EEENS6_IJNS7_ILi1EEESI_SI_EEESC_SE_Li256ELb0ELb1ELb0ELb0EEENS1_19SingleTileSchedulerILb0ELb0ELb1ELi128EEEEEEEEEvNT_6ParamsE,"a",@progbits
	.sectionflags	@""
	.align	4
.nv.constant0._ZN7cutlass13device_kernelIN5flash19enable_sm80_to_sm89INS1_16FlashAttnFwdSm80INS1_25CollectiveMainloopFwdSm80ILi8ELi2ELb0EN4cute5tupleIJNS5_1CILi128EEENS7_ILi64EEENS7_ILi192EEEEEELi192ENS_6half_tEfNS_4arch4Sm80ELb0ELb1ELb0ELb0ELb1ELb0ELb1ELb0EEENS1_21CollectiveEpilogueFwdINS6_IJS8_SA_S9_EEENS6_IJNS7_ILi1EEESI_SI_EEESC_SE_Li256ELb0ELb1ELb0ELb0EEENS1_19SingleTileSchedulerILb0ELb0ELb1ELi128EEEEEEEEEvNT_6ParamsE:
	.zero		1400


//--------------------- .nv.constant0._ZN7cutlass13device_kernelIN5flash19enable_sm80_to_sm89INS1_16FlashAttnFwdSm80INS1_25CollectiveMainloopFwdSm80ILi8ELi2ELb0EN4cute5tupleIJNS5_1CILi128EEENS7_ILi64EEENS7_ILi192EEEEEELi192ENS_6half_tEfNS_4arch4Sm80ELb0ELb1ELb0ELb1ELb1ELb0ELb1ELb0EEENS1_21CollectiveEpilogueFwdINS6_IJS8_SA_S9_EEENS6_IJNS7_ILi1EEESI_SI_EEESC_SE_Li256ELb1ELb1ELb0ELb0EEENS1_19SingleTileSchedulerILb1ELb0ELb1ELi128EEEEEEEEEvNT_6ParamsE --------------------------
	.section	.nv.constant0._ZN7cutlass13device_kernelIN5flash19enable_sm80_to_sm89INS1_16FlashAttnFwdSm80INS1_25CollectiveMainloopFwdSm80ILi8ELi2ELb0EN4cute5tupleIJNS5_1CILi128EEENS7_ILi64EEENS7_ILi192EEEEEELi192ENS_6half_tEfNS_4arch4Sm80ELb0ELb1ELb0ELb1ELb1ELb0ELb1ELb0EEENS1_21CollectiveEpilogueFwdINS6_IJS8_SA_S9_EEENS6_IJNS7_ILi1EEESI_SI_EEESC_SE_Li256ELb1ELb1ELb0ELb0EEENS1_19SingleTileSchedulerILb1ELb0ELb1ELi128EEEEEEEEEvNT_6ParamsE,"a",@progbits
	.sectionflags	@""
	.align	4
.nv.constant0._ZN7cutlass13device_kernelIN5flash19enable_sm80_to_sm89INS1_16FlashAttnFwdSm80INS1_25CollectiveMainloopFwdSm80ILi8ELi2ELb0EN4cute5tupleIJNS5_1CILi128EEENS7_ILi64EEENS7_ILi192EEEEEELi192ENS_6half_tEfNS_4arch4Sm80ELb0ELb1ELb0ELb1ELb1ELb0ELb1ELb0EEENS1_21CollectiveEpilogueFwdINS6_IJS8_SA_S9_EEENS6_IJNS7_ILi1EEESI_SI_EEESC_SE_Li256ELb1ELb1ELb0ELb0EEENS1_19SingleTileSchedulerILb1ELb0ELb1ELi128EEEEEEEEEvNT_6ParamsE:
	.zero		1400


//--------------------- .nv.constant0._ZN7cutlass13device_kernelIN5flash19enable_sm80_to_sm89INS1_16FlashAttnFwdSm80INS1_25CollectiveMainloopFwdSm80ILi8ELi2ELb0EN4cute5tupleIJNS5_1CILi128EEENS7_ILi64EEENS7_ILi192EEEEEELi192ENS_6half_tEfNS_4arch4Sm80ELb0ELb1ELb0ELb1ELb1ELb1ELb1ELb0EEENS1_21CollectiveEpilogueFwdINS6_IJS8_SA_S9_EEENS6_IJNS7_ILi1EEESI_SI_EEESC_SE_Li256ELb1ELb1ELb0ELb0EEENS1_19SingleTileSchedulerILb1ELb0ELb1ELi128EEEEEEEEEvNT_6ParamsE --------------------------
	.section	.nv.constant0._ZN7cutlass13device_kernelIN5flash19enable_sm80_to_sm89INS1_16FlashAttnFwdSm80INS1_25CollectiveMainloopFwdSm80ILi8ELi2ELb0EN4cute5tupleIJNS5_1CILi128EEENS7_ILi64EEENS7_ILi192EEEEEELi192ENS_6half_tEfNS_4arch4Sm80ELb0ELb1ELb0ELb1ELb1ELb1ELb1ELb0EEENS1_21CollectiveEpilogueFwdINS6_IJS8_SA_S9_EEENS6_IJNS7_ILi1EEESI_SI_EEESC_SE_Li256ELb1ELb1ELb0ELb0EEENS1_19SingleTileSchedulerILb1ELb0ELb1ELi128EEEEEEEEEvNT_6ParamsE,"a",@progbits
	.sectionflags	@""
	.align	4
.nv.constant0._ZN7cutlass13device_kernelIN5flash19enable_sm80_to_sm89INS1_16FlashAttnFwdSm80INS1_25CollectiveMainloopFwdSm80ILi8ELi2ELb0EN4cute5tupleIJNS5_1CILi128EEENS7_ILi64EEENS7_ILi192EEEEEELi192ENS_6half_tEfNS_4arch4Sm80ELb0ELb1ELb0ELb1ELb1ELb1ELb1ELb0EEENS1_21CollectiveEpilogueFwdINS6_IJS8_SA_S9_EEENS6_IJNS7_ILi1EEESI_SI_EEESC_SE_Li256ELb1ELb1ELb0ELb0EEENS1_19SingleTileSchedulerILb1ELb0ELb1ELi128EEEEEEEEEvNT_6ParamsE:
	.zero		1400


//--------------------- .nv.constant0._ZN7cutlass13device_kernelIN5flash19enable_sm80_to_sm89INS1_16FlashAttnFwdSm80INS1_25CollectiveMainloopFwdSm80ILi8ELi2ELb0EN4cute5tupleIJNS5_1CILi128EEENS7_ILi64EEENS7_ILi192EEEEEELi192ENS_6half_tEfNS_4arch4Sm80ELb1ELb0ELb0ELb0ELb1ELb0ELb1ELb0EEENS1_21CollectiveEpilogueFwdINS6_IJS8_SA_S9_EEENS6_IJNS7_ILi1EEESI_SI_EEESC_SE_Li256ELb0ELb1ELb0ELb0EEENS1_30DynamicPersistentTileSchedulerILi256ELi256ELb0ELb1ELb0EEEEEEEEEvNT_6ParamsE --------------------------
	.section	.nv.constant0._ZN7cutlass13device_kernelIN5flash19enable_sm80_to_sm89INS1_16FlashAttnFwdSm80INS1_25CollectiveMainloopFwdSm80ILi8ELi2ELb0EN4cute5tupleIJNS5_1CILi128EEENS7_ILi64EEENS7_ILi192EEEEEELi192ENS_6half_tEfNS_4arch4Sm80ELb1ELb0ELb0ELb0ELb1ELb0ELb1ELb0EEENS1_21CollectiveEpilogueFwdINS6_IJS8_SA_S9_EEENS6_IJNS7_ILi1EEESI_SI_EEESC_SE_Li256ELb0ELb1ELb0ELb0EEENS1_30DynamicPersistentTileSchedulerILi256ELi256ELb0ELb1ELb0EEEEEEEEEvNT_6ParamsE,"a",@progbits
	.sectionflags	@""
	.align	4
.nv.constant0._ZN7cutlass13device_kernelIN5flash19enable_sm80_to_sm89INS1_16FlashAttnFwdSm80INS1_25CollectiveMainloopFwdSm80ILi8ELi2ELb0EN4cute5tupleIJNS5_1CILi128EEENS7_ILi64EEENS7_ILi192EEEEEELi192ENS_6half_tEfNS_4arch4Sm80ELb1ELb0ELb0ELb0ELb1ELb0ELb1ELb0EEENS1_21CollectiveEpilogueFwdINS6_IJS8_SA_S9_EEENS6_IJNS7_ILi1EEESI_SI_EEESC_SE_Li256ELb0ELb1ELb0ELb0EEENS1_30DynamicPersistentTileSchedulerILi256ELi256ELb0ELb1ELb0EEEEEEEEEvNT_6ParamsE:
	.zero		1416


//--------------------- .nv.constant0._ZN7cutlass13device_kernelIN5flash19enable_sm80_to_sm89INS1_16FlashAttnFwdSm80INS1_25CollectiveMainloopFwdSm80ILi8ELi2ELb0EN4cute5tupleIJNS5_1CILi128EEENS7_ILi64EEENS7_ILi192EEEEEELi192ENS_6half_tEfNS_4arch4Sm80ELb1ELb0ELb0ELb1ELb1ELb0ELb1ELb0EEENS1_21CollectiveEpilogueFwdINS6_IJS8_SA_S9_EEENS6_IJNS7_ILi1EEESI_SI_EEESC_SE_Li256ELb1ELb1ELb0ELb0EEENS1_19SingleTileSchedulerILb1ELb0ELb1ELi128EEEEEEEEEvNT_6ParamsE --------------------------
	.section	.nv.constant0._ZN7cutlass13device_kernelIN5flash19enable_sm80_to_sm89INS1_16FlashAttnFwdSm80INS1_25CollectiveMainloopFwdSm80ILi8ELi2ELb0EN4cute5tupleIJNS5_1CILi128EEENS7_ILi64EEENS7_ILi192EEEEEELi192ENS_6half_tEfNS_4arch4Sm80ELb1ELb0ELb0ELb1ELb1ELb0ELb1ELb0EEENS1_21CollectiveEpilogueFwdINS6_IJS8_SA_S9_EEENS6_IJNS7_ILi1EEESI_SI_EEESC_SE_Li256ELb1ELb1ELb0ELb0EEENS1_19SingleTileSchedulerILb1ELb0ELb1ELi128EEEEEEEEEvNT_6ParamsE,"a",@progbits
	.sectionflags	@""
	.align	4
.nv.constant0._ZN7cutlass13device_kernelIN5flash19enable_sm80_to_sm89INS1_16FlashAttnFwdSm80INS1_25CollectiveMainloopFwdSm80ILi8ELi2ELb0EN4cute5tupleIJNS5_1CILi128EEENS7_ILi64EEENS7_ILi192EEEEEELi192ENS_6half_tEfNS_4arch4Sm80ELb1ELb0ELb0ELb1ELb1ELb0ELb1ELb0EEENS1_21CollectiveEpilogueFwdINS6_IJS8_SA_S9_EEENS6_IJNS7_ILi1EEESI_SI_EEESC_SE_Li256ELb1ELb1ELb0ELb0EEENS1_19SingleTileSchedulerILb1ELb0ELb1ELi128EEEEEEEEEvNT_6ParamsE:
	.zero		1400


//--------------------- .nv.constant0._ZN7cutlass13device_kernelIN5flash19enable_sm80_to_sm89INS1_16FlashAttnFwdSm80INS1_25CollectiveMainloopFwdSm80ILi8ELi2ELb0EN4cute5tupleIJNS5_1CILi128EEENS7_ILi64EEENS7_ILi192EEEEEELi192ENS_6half_tEfNS_4arch4Sm80ELb1ELb0ELb0ELb1ELb1ELb1ELb1ELb0EEENS1_21CollectiveEpilogueFwdINS6_IJS8_SA_S9_EEENS6_IJNS7_ILi1EEESI_SI_EEESC_SE_Li256ELb1ELb1ELb0ELb0EEENS1_19SingleTileSchedulerILb1ELb0ELb1ELi128EEEEEEEEEvNT_6ParamsE --------------------------
	.section	.nv.constant0._ZN7cutlass13device_kernelIN5flash19enable_sm80_to_sm89INS1_16FlashAttnFwdSm80INS1_25CollectiveMainloopFwdSm80ILi8ELi2ELb0EN4cute5tupleIJNS5_1CILi128EEENS7_ILi64EEENS7_ILi192EEEEEELi192ENS_6half_tEfNS_4arch4Sm80ELb1ELb0ELb0ELb1ELb1ELb1ELb1ELb0EEENS1_21CollectiveEpilogueFwdINS6_IJS8_SA_S9_EEENS6_IJNS7_ILi1EEESI_SI_EEESC_SE_Li256ELb1ELb1ELb0ELb0EEENS1_19SingleTileSchedulerILb1ELb0ELb1ELi128EEEEEEEEEvNT_6ParamsE,"a",@progbits
	.sectionflags	@""
	.align	4
.nv.constant0._ZN7cutlass13device_kernelIN5flash19enable_sm80_to_sm89INS1_16FlashAttnFwdSm80INS1_25CollectiveMainloopFwdSm80ILi8ELi2ELb0EN4cute5tupleIJNS5_1CILi128EEENS7_ILi64EEENS7_ILi192EEEEEELi192ENS_6half_tEfNS_4arch4Sm80ELb1ELb0ELb0ELb1ELb1ELb1ELb1ELb0EEENS1_21CollectiveEpilogueFwdINS6_IJS8_SA_S9_EEENS6_IJNS7_ILi1EEESI_SI_EEESC_SE_Li256ELb1ELb1ELb0ELb0EEENS1_19SingleTileSchedulerILb1ELb0ELb1ELi128EEEEEEEEEvNT_6ParamsE:
	.zero		1400


//--------------------- .text._ZN7cutlass13device_kernelIN5flash19enable_sm80_to_sm89INS1_16FlashAttnFwdSm80INS1_25CollectiveMainloopFwdSm80ILi8ELi1ELb0EN4cute5tupleIJNS5_1CILi128EEENS7_ILi64EEENS7_ILi192EEEEEELi192ENS_6half_tEfNS_4arch4Sm80ELb0ELb0ELb0ELb0ELb1ELb0ELb1ELb0EEENS1_21CollectiveEpilogueFwdINS6_IJS8_SA_S9_EEENS6_IJNS7_ILi1EEESI_SI_EEESC_SE_Li256ELb0ELb1ELb0ELb0EEENS1_19SingleTileSchedulerILb0ELb0ELb1ELi128EEEEEEEEEvNT_6ParamsE --------------------------
	.section	.text._ZN7cutlass13device_kernelIN5flash19enable_sm80_to_sm89INS1_16FlashAttnFwdSm80INS1_25CollectiveMainloopFwdSm80ILi8ELi1ELb0EN4cute5tupleIJNS5_1CILi128EEENS7_ILi64EEENS7_ILi192EEEEEELi192ENS_6half_tEfNS_4arch4Sm80ELb0ELb0ELb0ELb0ELb1ELb0ELb1ELb0EEENS1_21CollectiveEpilogueFwdINS6_IJS8_SA_S9_EEENS6_IJNS7_ILi1EEESI_SI_EEESC_SE_Li256ELb0ELb1ELb0ELb0EEENS1_19SingleTileSchedulerILb0ELb0ELb1ELi128EEEEEEEEEvNT_6ParamsE,"ax",@progbits
	.sectioninfo	@"SHI_REGISTERS=238"
	.align	128
.text._ZN7cutlass13device_kernelIN5flash19enable_sm80_to_sm89INS1_16FlashAttnFwdSm80INS1_25CollectiveMainloopFwdSm80ILi8ELi1ELb0EN4cute5tupleIJNS5_1CILi128EEENS7_ILi64EEENS7_ILi192EEEEEELi192ENS_6half_tEfNS_4arch4Sm80ELb0ELb0ELb0ELb0ELb1ELb0ELb1ELb0EEENS1_21CollectiveEpilogueFwdINS6_IJS8_SA_S9_EEENS6_IJNS7_ILi1EEESI_SI_EEESC_SE_Li256ELb0ELb1ELb0ELb0EEENS1_19SingleTileSchedulerILb0ELb0ELb1ELi128EEEEEEEEEvNT_6ParamsE:
        .type           _ZN7cutlass13device_kernelIN5flash19enable_sm80_to_sm89INS1_16FlashAttnFwdSm80INS1_25CollectiveMainloopFwdSm80ILi8ELi1ELb0EN4cute5tupleIJNS5_1CILi128EEENS7_ILi64EEENS7_ILi192EEEEEELi192ENS_6half_tEfNS_4arch4Sm80ELb0ELb0ELb0ELb0ELb1ELb0ELb1ELb0EEENS1_21CollectiveEpilogueFwdINS6_IJS8_SA_S9_EEENS6_IJNS7_ILi1EEESI_SI_EEESC_SE_Li256ELb0ELb1ELb0ELb0EEENS1_19SingleTileSchedulerILb0ELb0ELb1ELi128EEEEEEEEEvNT_6ParamsE,@function
        .size           _ZN7cutlass13device_kernelIN5flash19enable_sm80_to_sm89INS1_16FlashAttnFwdSm80INS1_25CollectiveMainloopFwdSm80ILi8ELi1ELb0EN4cute5tupleIJNS5_1CILi128EEENS7_ILi64EEENS7_ILi192EEEEEELi192ENS_6half_tEfNS_4arch4Sm80ELb0ELb0ELb0ELb0ELb1ELb0ELb1ELb0EEENS1_21CollectiveEpilogueFwdINS6_IJS8_SA_S9_EEENS6_IJNS7_ILi1EEESI_SI_EEESC_SE_Li256ELb0ELb1ELb0ELb0EEENS1_19SingleTileSchedulerILb0ELb0ELb1ELi128EEEEEEEEEvNT_6ParamsE,(.L_x_1494 - _ZN7cutlass13device_kernelIN5flash19enable_sm80_to_sm89INS1_16FlashAttnFwdSm80INS1_25CollectiveMainloopFwdSm80ILi8ELi1ELb0EN4cute5tupleIJNS5_1CILi128EEENS7_ILi64EEENS7_ILi192EEEEEELi192ENS_6half_tEfNS_4arch4Sm80ELb0ELb0ELb0ELb0ELb1ELb0ELb1ELb0EEENS1_21CollectiveEpilogueFwdINS6_IJS8_SA_S9_EEENS6_IJNS7_ILi1EEESI_SI_EEESC_SE_Li256ELb0ELb1ELb0ELb0EEENS1_19SingleTileSchedulerILb0ELb0ELb1ELi128EEEEEEEEEvNT_6ParamsE)
        .other          _ZN7cutlass13device_kernelIN5flash19enable_sm80_to_sm89INS1_16FlashAttnFwdSm80INS1_25CollectiveMainloopFwdSm80ILi8ELi1ELb0EN4cute5tupleIJNS5_1CILi128EEENS7_ILi64EEENS7_ILi192EEEEEELi192ENS_6half_tEfNS_4arch4Sm80ELb0ELb0ELb0ELb0ELb1ELb0ELb1ELb0EEENS1_21CollectiveEpilogueFwdINS6_IJS8_SA_S9_EEENS6_IJNS7_ILi1EEESI_SI_EEESC_SE_Li256ELb0ELb1ELb0ELb0EEENS1_19SingleTileSchedulerILb0ELb0ELb1ELi128EEEEEEEEEvNT_6ParamsE,@"STO_CUDA_ENTRY STV_DEFAULT"
_ZN7cutlass13device_kernelIN5flash19enable_sm80_to_sm89INS1_16FlashAttnFwdSm80INS1_25CollectiveMainloopFwdSm80ILi8ELi1ELb0EN4cute5tupleIJNS5_1CILi128EEENS7_ILi64EEENS7_ILi192EEEEEELi192ENS_6half_tEfNS_4arch4Sm80ELb0ELb0ELb0ELb0ELb1ELb0ELb1ELb0EEENS1_21CollectiveEpilogueFwdINS6_IJS8_SA_S9_EEENS6_IJNS7_ILi1EEESI_SI_EEESC_SE_Li256ELb0ELb1ELb0ELb0EEENS1_19SingleTileSchedulerILb0ELb0ELb1ELi128EEEEEEEEEvNT_6ParamsE:
[----:B------:R-:W-:Y:S02]  /*0000*/  MOV R1, c[0x0][0x28] ;  /* 0x00000a0000017a02 */ /* 0x000fe40000000f00 */
[----:B------:R-:W1:Y:S02]  /*0010*/  S2UR UR11, SR_CTAID.Z ;  /* 0x00000000000b79c3 */ /* 0x000e640000002700 */
[----:B-1----:R-:W-:-:S13]  /*0020*/  ISETP.LE.AND P0, PT, RZ, UR11, PT ;  /* 0x0000000bff007c0c */ /* 0x002fda000bf03270 */
[----:B------:R-:W-:Y:S05]  /*0030*/  @!P0 EXIT ;  /* 0x000000000000894d */ /* 0x000fea0003800000 */
[----:B------:R-:W-:Y:S02]  /*0040*/  ULDC.64 UR4, c[0x0][0x370] ;  /* 0x0000dc0000047ab9 */ /* 0x000fe40000000a00 */
[----:B------:R-:W-:Y:S02]  /*0050*/  UISETP.NE.U32.AND UP0, UPT, URZ, UR4, UPT ;  /* 0x000000043f00728c */ /* 0x000fe4000bf05070 */
[----:B------:R-:W-:Y:S02]  /*0060*/  ULDC.64 UR8, c[0x0][0x370] ;  /* 0x0000dc0000087ab9 */ /* 0x000fe40000000a00 */
[----:B------:R-:W-:Y:S02]  /*0070*/  UISETP.NE.AND.EX UP0, UPT, URZ, UR5, UPT, UP0 ;  /* 0x000000053f00728c */ /* 0x000fe4000bf05300 */
[----:B------:R-:W-:Y:S02]  /*0080*/  ULDC.64 UR12, c[0x0][0x118] ;  /* 0x00004600000c7ab9 */ /* 0x000fe40000000a00 */
[----:B------:R-:W-:-:S02]  /*0090*/  ULDC.64 UR4, c[0x0][0x340] ;  /* 0x0000d00000047ab9 */ /* 0x000fc40000000a00 */
[----:B------:R-:W-:-:S05]  /*00a0*/  PLOP3.LUT P1, PT, PT, PT, UP0, 0x80, 0x0 ;  /* 0x000000000000781c */ /* 0x000fca0003f2f008 */
[----:B------:R-:W-:Y:S02]  /*00b0*/  @UP0 UMOV UR6, 0x4 ;  /* 0x0000000400060882 */ /* 0x000fe40000000000 */
[----:B------:R-:W-:Y:S02]  /*00c0*/  @UP0 UIMAD.WIDE UR6, UR11, UR6, UR8 ;  /* 0x000000060b0602a5 */ /* 0x000fe4000f8e0208 */
[----:B------:R-:W-:-:S04]  /*00d0*/  UISETP.NE.U32.AND UP0, UPT, URZ, UR4, UPT ;  /* 0x000000043f00728c */ /* 0x000fc8000bf05070 */
[----:B------:R-:W-:Y:S01]  /*00e0*/  UISETP.NE.AND.EX UP0, UPT, URZ, UR5, UPT, UP0 ;  /* 0x000000053f00728c */ /* 0x000fe2000bf05300 */
[----:B------:R-:W-:Y:S02]  /*00f0*/  IMAD.U32 R10, RZ, RZ, UR6 ;  /* 0x00000006ff0a7e24 */ /* 0x000fe4000f8e00ff */
[----:B------:R-:W-:Y:S01]  /*0100*/  IMAD.U32 R11, RZ, RZ, UR7 ;  /* 0x00000007ff0b7e24 */ /* 0x000fe2000f8e00ff */
[----:B------:R-:W-:Y:S02]  /*0110*/  ULDC.64 UR6, c[0x0][0x340] ;  /* 0x0000d00000067ab9 */ /* 0x000fe40000000a00 */
[----:B------:R-:W-:Y:S02]  /*0120*/  PLOP3.LUT P6, PT, PT, PT, UP0, 0x80, 0x0 ;  /* 0x000000000000781c */ /* 0x000fe40003fcf008 */
[----:B------:R1:W2:Y:S03]  /*0130*/  @P1 LDG.E R10, [R10.64] ;  /* 0x0000000c0a0a1981 */ /* 0x0002a6000c1e1900 */
[----:B------:R-:W-:-:S02]  /*0140*/  @UP0 UMOV UR4, 0x4 ;  /* 0x0000000400040882 */ /* 0x000fc40000000000 */
[----:B------:R-:W-:-:S06]  /*0150*/  @UP0 UIMAD.WIDE UR4, UR11, UR4, UR6 ;  /* 0x000000040b0402a5 */ /* 0x000fcc000f8e0206 */
[----:B------:R-:W-:Y:S02]  /*0160*/  IMAD.U32 R12, RZ, RZ, UR4 ;  /* 0x00000004ff0c7e24 */ /* 0x000fe4000f8e00ff */
[----:B------:R-:W-:Y:S01]  /*0170*/  IMAD.U32 R13, RZ, RZ, UR5 ;  /* 0x00000005ff0d7e24 */ /* 0x000fe2000f8e00ff */
[----:B------:R-:W3:Y:S01]  /*0180*/  S2R R3, SR_TID.X ;  /* 0x0000000000037919 */ /* 0x000ee20000002100 */
[----:B------:R-:W4:Y:S03]  /*0190*/  S2UR UR8, SR_CTAID.Y ;  /* 0x00000000000879c3 */ /* 0x000f260000002600 */
[----:B------:R-:W5:Y:S01]  /*01a0*/  S2R R202, SR_CTAID.X ;  /* 0x0000000000ca7919 */ /* 0x000f620000002500 */
[----:B------:R-:W-:Y:S01]  /*01b0*/  IMAD.MOV.U32 R2, RZ, RZ, c[0x0][0x2c4] ;  /* 0x0000b100ff027624 */ /* 0x000fe200078e00ff */
[----:B------:R-:W-:Y:S02]  /*01c0*/  ULDC.64 UR4, c[0x0][0x1b8] ;  /* 0x00006e0000047ab9 */ /* 0x000fe40000000a00 */
[----:B------:R1:W2:Y:S01]  /*01d0*/  @P6 LDG.E R12, [R12.64] ;  /* 0x0000000c0c0c6981 */ /* 0x0002a2000c1e1900 */
[----:B------:R-:W-:Y:S01]  /*01e0*/  USHF.R.S32.HI UR9, URZ, 0x1f, UR11 ;  /* 0x0000001f3f097899 */ /* 0x000fe2000801140b */
[----:B------:R-:W-:Y:S01]  /*01f0*/  ISETP.NE.AND P0, PT, R2, 0x1, PT ;  /* 0x000000010200780c */ /* 0x000fe20003f05270 */
[----:B------:R-:W-:Y:S01]  /*0200*/  IMAD.MOV.U32 R199, RZ, RZ, c[0x0][0x2b8] ;  /* 0x0000ae00ffc77624 */ /* 0x000fe200078e00ff */
[----:B------:R-:W-:Y:S01]  /*0210*/  UMOV UR10, URZ ;  /* 0x0000003f000a7c82 */ /* 0x000fe20008000000 */
[----:B------:R-:W-:-:S03]  /*0220*/  IMAD.MOV.U32 R200, RZ, RZ, RZ ;  /* 0x000000ffffc87224 */ /* 0x000fc600078e00ff */
[----:B------:R-:W-:Y:S02]  /*0230*/  ISETP.NE.AND P3, PT, R199, 0x1, PT ;  /* 0x00000001c700780c */ /* 0x000fe40003f65270 */
[----:B---3--:R-:W-:Y:S01]  /*0240*/  SHF.R.S32.HI R16, RZ, 0x1f, R3 ;  /* 0x0000001fff107819 */ /* 0x008fe20000011403 */
[----:B----4-:R-:W-:Y:S02]  /*0250*/  USHF.R.S32.HI UR6, URZ, 0x1f, UR8 ;  /* 0x0000001f3f067899 */ /* 0x010fe40008011408 */
[----:B------:R-:W-:Y:S01]  /*0260*/  UIMAD.WIDE.U32 UR14, UR8, UR4, URZ ;  /* 0x00000004080e72a5 */ /* 0x000fe2000f8e003f */
[----:B------:R-:W-:Y:S01]  /*0270*/  LEA.HI R5, R16, R3, RZ, 0x3 ;  /* 0x0000000310057211 */ /* 0x000fe200078f18ff */
[----:B------:R-:W-:-:S03]  /*0280*/  UIMAD UR7, UR6, UR4, URZ ;  /* 0x00000004060772a4 */ /* 0x000fc6000f8e023f */
[----:B------:R-:W-:Y:S01]  /*0290*/  LOP3.LUT R0, R5, 0xfffffff8, RZ, 0xc0, !PT ;  /* 0xfffffff805007812 */ /* 0x000fe200078ec0ff */
[----:B------:R-:W-:Y:S01]  /*02a0*/  UIMAD UR7, UR8, UR5, UR7 ;  /* 0x00000005080772a4 */ /* 0x000fe2000f8e0207 */
[----:B------:R-:W-:Y:S02]  /*02b0*/  SHF.R.S32.HI R5, RZ, 0x3, R5 ;  /* 0x00000003ff057819 */ /* 0x000fe40000011405 */
[----:B------:R-:W-:Y:S01]  /*02c0*/  ULDC.64 UR4, c[0x0][0x1c0] ;  /* 0x0000700000047ab9 */ /* 0x000fe20000000a00 */
[----:B------:R-:W-:Y:S01]  /*02d0*/  IMAD.IADD R0, R3, 0x1, -R0 ;  /* 0x0000000103007824 */ /* 0x000fe200078e0a00 */
[----:B------:R-:W-:Y:S01]  /*02e0*/  UIADD3 UR15, UR15, UR7, URZ ;  /* 0x000000070f0f7290 */ /* 0x000fe2000fffe03f */
[----:B------:R-:W-:Y:S01]  /*02f0*/  IMAD.SHL.U32 R203, R5, 0x40, RZ ;  /* 0x0000004005cb7824 */ /* 0x000fe200078e00ff */
[----:B------:R-:W-:Y:S01]  /*0300*/  UIMAD UR9, UR9, UR4, URZ ;  /* 0x00000004090972a4 */ /* 0x000fe2000f8e023f */
[C---:B------:R-:W-:Y:S01]  /*0310*/  IMAD R205, R0.reuse, 0x20, R5 ;  /* 0x0000002000cd7824 */ /* 0x040fe200078e0205 */
[----:B------:R-:W-:Y:S01]  /*0320*/  UIMAD.WIDE.U32 UR14, UR11, UR4, UR14 ;  /* 0x000000040b0e72a5 */ /* 0x000fe2000f8e000e */
[----:B------:R-:W-:Y:S01]  /*0330*/  IMAD.SHL.U32 R208, R0, 0x8, RZ ;  /* 0x0000000800d07824 */ /* 0x000fe200078e00ff */
[----:B------:R-:W-:Y:S01]  /*0340*/  UIMAD UR5, UR11, UR5, UR9 ;  /* 0x000000050b0572a4 */ /* 0x000fe2000f8e0209 */
[C---:B-----5:R-:W-:Y:S01]  /*0350*/  IMAD R204, R202.reuse, 0x80, R205 ;  /* 0x00000080cacc7824 */ /* 0x060fe200078e02cd */
[----:B------:R-:W-:Y:S01]  /*0360*/  LOP3.LUT R203, R203, 0x1c0, RZ, 0xc0, !PT ;  /* 0x000001c0cbcb7812 */ /* 0x000fe200078ec0ff */
[----:B------:R-:W-:Y:S01]  /*0370*/  IMAD R202, R202, 0x80, R5 ;  /* 0x00000080caca7824 */ /* 0x000fe200078e0205 */
[----:B------:R-:W-:Y:S01]  /*0380*/  UIADD3 UR5, UR15, UR5, URZ ;  /* 0x000000050f057290 */ /* 0x000fe2000fffe03f */
[----:B------:R-:W-:Y:S01]  /*0390*/  @P0 IMAD.HI.U32 R4, R204, c[0x0][0x2c8], RZ ;  /* 0x0000b200cc040a27 */ /* 0x000fe200078e00ff */
[C---:B------:R-:W-:Y:S01]  /*03a0*/  IADD3 R207, R208.reuse, 0x40, RZ ;  /* 0x00000040d0cf7810 */ /* 0x040fe20007ffe0ff */
[----:B------:R-:W-:Y:S01]  /*03b0*/  ULDC UR4, c[0x0][0x2ac] ;  /* 0x0000ab0000047ab9 */ /* 0x000fe20000000800 */
[C---:B------:R-:W-:Y:S01]  /*03c0*/  IADD3 R206, R208.reuse, 0x80, RZ ;  /* 0x00000080d0ce7810 */ /* 0x040fe20007ffe0ff */
[----:B------:R-:W-:Y:S01]  /*03d0*/  IMAD.MOV.U32 R7, RZ, RZ, R204 ;  /* 0x000000ffff077224 */ /* 0x000fe200078e00cc */
[----:B------:R-:W-:Y:S01]  /*03e0*/  @P0 SHF.R.U32.HI R7, RZ, c[0x0][0x2cc], R4 ;  /* 0x0000b300ff070a19 */ /* 0x000fe20000011604 */
[----:B------:R-:W-:Y:S01]  /*03f0*/  IMAD.U32 R9, RZ, RZ, UR15 ;  /* 0x0000000fff097e24 */ /* 0x000fe2000f8e00ff */
[----:B------:R-:W-:Y:S01]  /*0400*/  ULDC UR7, c[0x0][0x1d0] ;  /* 0x0000740000077ab9 */ /* 0x000fe20000000800 */
[----:B------:R-:W-:Y:S01]  /*0410*/  IMAD.U32 R8, RZ, RZ, UR14 ;  /* 0x0000000eff087e24 */ /* 0x000fe2000f8e00ff */
[--C-:B------:R-:W-:Y:S01]  /*0420*/  SHF.R.S32.HI R4, RZ, 0x1f, R7.reuse ;  /* 0x0000001fff047819 */ /* 0x100fe20000011407 */
[----:B------:R-:W-:Y:S01]  /*0430*/  IMAD.MOV R9, RZ, RZ, -R7 ;  /* 0x000000ffff097224 */ /* 0x000fe200078e0a07 */
[----:B------:R-:W-:Y:S01]  /*0440*/  UIMAD UR7, UR4, UR7, 0x3f ;  /* 0x0000003f040774a4 */ /* 0x000fe2000f8e0207 */
[----:B------:R-:W-:Y:S01]  /*0450*/  IMAD.U32 R15, RZ, RZ, UR5 ;  /* 0x00000005ff0f7e24 */ /* 0x000fe2000f8e00ff */
[----:B------:R-:W-:Y:S01]  /*0460*/  ISETP.GE.AND P5, PT, R208, c[0x0][0x198], PT ;  /* 0x00006600d0007a0c */ /* 0x000fe20003fa6270 */
[----:B------:R-:W-:Y:S01]  /*0470*/  IMAD R6, R9, c[0x0][0x2c4], R204 ;  /* 0x0000b10009067a24 */ /* 0x000fe200078e02cc */
[----:B------:R-:W-:Y:S01]  /*0480*/  ISETP.GE.AND P4, PT, R207, c[0x0][0x198], PT ;  /* 0x00006600cf007a0c */ /* 0x000fe20003f86270 */
[----:B------:R-:W-:Y:S01]  /*0490*/  IMAD.MOV.U32 R14, RZ, RZ, R8 ;  /* 0x000000ffff0e7224 */ /* 0x000fe200078e0008 */
[----:B------:R-:W-:Y:S01]  /*04a0*/  USHF.R.S32.HI UR5, URZ, 0x1f, UR7 ;  /* 0x0000001f3f057899 */ /* 0x000fe20008011407 */
[----:B------:R-:W-:Y:S01]  /*04b0*/  IMAD R4, R4, c[0x0][0x1b0], RZ ;  /* 0x00006c0004047a24 */ /* 0x000fe200078e02ff */
[----:B------:R-:W-:Y:S01]  /*04c0*/  SHF.R.S32.HI R9, RZ, 0x1f, R6 ;  /* 0x0000001fff097819 */ /* 0x000fe20000011406 */
[----:B------:R-:W-:Y:S01]  /*04d0*/  IMAD.WIDE.U32 R14, R7, c[0x0][0x1b0], R14 ;  /* 0x00006c00070e7a25 */ /* 0x000fe200078e000e */
[----:B------:R-:W-:-:S02]  /*04e0*/  ULEA.HI UR7, UR5, UR7, URZ, 0x6 ;  /* 0x0000000705077291 */ /* 0x000fc4000f8f303f */
[----:B------:R-:W-:Y:S01]  /*04f0*/  ULDC UR9, c[0x0][0x1d0] ;  /* 0x0000740000097ab9 */ /* 0x000fe20000000800 */
[----:B------:R-:W-:Y:S01]  /*0500*/  IMAD R7, R7, c[0x0][0x1b4], R4 ;  /* 0x00006d0007077a24 */ /* 0x000fe200078e0204 */
[----:B------:R-:W-:Y:S01]  /*0510*/  SHF.R.U32.HI R4, RZ, 0x3, R203 ;  /* 0x00000003ff047819 */ /* 0x000fe200000116cb */
[----:B------:R-:W-:Y:S01]  /*0520*/  IMAD R9, R9, c[0x0][0x1a8], RZ ;  /* 0x00006a0009097a24 */ /* 0x000fe200078e02ff */
[----:B------:R-:W-:Y:S01]  /*0530*/  LOP3.LUT R203, R203, 0x38, R208, 0xf8, !PT ;  /* 0x00000038cbcb7812 */ /* 0x000fe200078ef8d0 */
[----:B------:R-:W-:Y:S01]  /*0540*/  IMAD.IADD R15, R15, 0x1, R7 ;  /* 0x000000010f0f7824 */ /* 0x000fe200078e0207 */
[----:B------:R-:W-:Y:S01]  /*0550*/  USHF.R.S32.HI UR7, URZ, 0x6, UR7 ;  /* 0x000000063f077899 */ /* 0x000fe20008011407 */
[C---:B------:R-:W-:Y:S01]  /*0560*/  IMAD R9, R6.reuse, c[0x0][0x1ac], R9 ;  /* 0x00006b0006097a24 */ /* 0x040fe200078e0209 */
[----:B------:R-:W-:Y:S01]  /*0570*/  LOP3.LUT R203, R203, R4, RZ, 0x3c, !PT ;  /* 0x00000004cbcb7212 */ /* 0x000fe200078e3cff */
[----:B------:R-:W-:Y:S01]  /*0580*/  IMAD.WIDE.U32 R6, R6, c[0x0][0x1a8], R14 ;  /* 0x00006a0006067a25 */ /* 0x000fe200078e000e */
[----:B------:R-:W-:Y:S01]  /*0590*/  LEA.HI R4, R16, R3, RZ, 0x6 ;  /* 0x0000000310047211 */ /* 0x000fe200078f30ff */
[----:B------:R-:W-:-:S02]  /*05a0*/  UIMAD UR9, UR4, UR9, URZ ;  /* 0x00000009040972a4 */ /* 0x000fc4000f8e023f */
[----:B------:R-:W-:Y:S01]  /*05b0*/  IMAD.IADD R8, R7, 0x1, R9 ;  /* 0x0000000107087824 */ /* 0x000fe200078e0209 */
[----:B------:R-:W-:Y:S01]  /*05c0*/  LEA R9, P0, R6, c[0x0][0x160], 0x1 ;  /* 0x0000580006097a11 */ /* 0x000fe200078008ff */
[----:B------:R-:W-:Y:S01]  /*05d0*/  IMAD R7, R2, c[0x0][0x168], RZ ;  /* 0x00005a0002077a24 */ /* 0x000fe200078e02ff */
[----:B------:R-:W-:Y:S01]  /*05e0*/  IADD3 R2, R202, 0x20, RZ ;  /* 0x00000020ca027810 */ /* 0x000fe20007ffe0ff */
[----:B------:R-:W-:Y:S01]  /*05f0*/  IMAD.SHL.U32 R4, R4, 0x8, RZ ;  /* 0x0000000804047824 */ /* 0x000fe200078e00ff */
[----:B------:R-:W-:Y:S01]  /*0600*/  LEA.HI.X R8, R6, c[0x0][0x164], R8, 0x1, P0 ;  /* 0x0000590006087a11 */ /* 0x000fe200000f0c08 */
[----:B------:R-:W-:Y:S01]  /*0610*/  SHFL.IDX PT, R14, R9, RZ, 0x181f ;  /* 0x00181fff090e7589 */ /* 0x000fe200000e0000 */
[-C--:B------:R-:W-:Y:S01]  /*0620*/  ISETP.GE.AND P0, PT, R202, R7.reuse, PT ;  /* 0x00000007ca00720c */ /* 0x080fe20003f06270 */
[----:B------:R-:W-:Y:S01]  /*0630*/  ULDC.64 UR4, c[0x0][0x2b0] ;  /* 0x0000ac0000047ab9 */ /* 0x000fe20000000a00 */
[----:B------:R-:W-:Y:S01]  /*0640*/  ISETP.GE.AND P2, PT, R2, R7, PT ;  /* 0x000000070200720c */ /* 0x000fe20003f46270 */
[----:B------:R-:W3:Y:S01]  /*0650*/  SHFL.IDX PT, R15, R8, RZ, 0x181f ;  /* 0x00181fff080f7589 */ /* 0x000ee200000e0000 */
[----:B------:R-:W-:-:S02]  /*0660*/  LOP3.LUT R203, R203, 0xfffffe00, R4, 0xf8, !PT ;  /* 0xfffffe00cbcb7812 */ /* 0x000fc400078ef804 */
[----:B------:R-:W-:Y:S01]  /*0670*/  P2R R2, PR, RZ, 0x8 ;  /* 0x00000008ff027803 */ /* 0x000fe20000000000 */
[----:B------:R-:W-:Y:S01]  /*0680*/  SHFL.IDX PT, R22, R9, 0x1, 0x181f ;  /* 0x00381f0009167f89 */ /* 0x000fe200000e0000 */
[----:B------:R-:W-:Y:S02]  /*0690*/  ISETP.GE.AND P3, PT, R206, c[0x0][0x198], PT ;  /* 0x00006600ce007a0c */ /* 0x000fe40003f66270 */
[----:B------:R-:W-:Y:S01]  /*06a0*/  IADD3 R2, R202, 0x40, RZ ;  /* 0x00000040ca027810 */ /* 0x000fe20007ffe0ff */
[----:B------:R-:W4:Y:S02]  /*06b0*/  SHFL.IDX PT, R23, R8, 0x1, 0x181f ;  /* 0x00381f0008177f89 */ /* 0x000f2400000e0000 */
[----:B------:R-:W-:Y:S02]  /*06c0*/  @!P0 SHF.R.S32.HI R6, RZ, 0x1f, R207 ;  /* 0x0000001fff068819 */ /* 0x000fe400000114cf */
[----:B-1----:R-:W-:Y:S01]  /*06d0*/  @!P0 SHF.R.S32.HI R11, RZ, 0x1f, R206 ;  /* 0x0000001fff0b8819 */ /* 0x002fe200000114ce */
[----:B------:R-:W-:Y:S01]  /*06e0*/  SHFL.IDX PT, R13, R8, 0x2, 0x181f ;  /* 0x00581f00080d7f89 */ /* 0x000fe200000e0000 */
[----:B------:R-:W-:-:S02]  /*06f0*/  @!P0 LEA.HI R6, R6, R207, RZ, 0x3 ;  /* 0x000000cf06068211 */ /* 0x000fc400078f18ff */
[----:B------:R-:W-:Y:S02]  /*0700*/  @!P0 LEA.HI R4, R11, R206, RZ, 0x3 ;  /* 0x000000ce0b048211 */ /* 0x000fe400078f18ff */
[----:B------:R-:W-:Y:S02]  /*0710*/  @!P0 LOP3.LUT R6, R6, 0xfffffff8, RZ, 0xc0, !PT ;  /* 0xfffffff806068812 */ /* 0x000fe400078ec0ff */
[----:B------:R-:W-:Y:S02]  /*0720*/  @!P0 LOP3.LUT R4, R4, 0xfffffff8, RZ, 0xc0, !PT ;  /* 0xfffffff804048812 */ /* 0x000fe400078ec0ff */
[----:B------:R-:W-:Y:S01]  /*0730*/  @!P2 SHF.R.S32.HI R18, RZ, 0x1f, R207 ;  /* 0x0000001fff12a819 */ /* 0x000fe200000114cf */
[----:B---3--:R-:W-:Y:S01]  /*0740*/  @!P0 IMAD.WIDE R20, R6, 0x2, R14 ;  /* 0x0000000206148825 */ /* 0x008fe200078e020e */
[----:B------:R-:W-:Y:S02]  /*0750*/  @!P2 SHF.R.S32.HI R11, RZ, 0x1f, R206 ;  /* 0x0000001fff0ba819 */ /* 0x000fe400000114ce */
[----:B------:R-:W-:Y:S01]  /*0760*/  @!P2 LEA.HI R18, R18, R207, RZ, 0x3 ;  /* 0x000000cf1212a211 */ /* 0x000fe200078f18ff */
[----:B------:R-:W-:-:S03]  /*0770*/  @!P0 IMAD.WIDE R24, R4, 0x2, R14 ;  /* 0x0000000204188825 */ /* 0x000fc600078e020e */
[----:B------:R-:W-:Y:S01]  /*0780*/  @!P2 LOP3.LUT R18, R18, 0xfffffff8, RZ, 0xc0, !PT ;  /* 0xfffffff81212a812 */ /* 0x000fe200078ec0ff */
[----:B------:R-:W-:-:S04]  /*0790*/  @!P0 IMAD.WIDE R14, R208, 0x2, R14 ;  /* 0x00000002d00e8825 */ /* 0x000fc800078e020e */
[----:B----4-:R-:W-:Y:S01]  /*07a0*/  @!P2 IMAD.WIDE R18, R18, 0x2, R22 ;  /* 0x000000021212a825 */ /* 0x010fe200078e0216 */
[----:B--2---:R1:W2:Y:S01]  /*07b0*/  @P1 R2UR UR10, R10 ;  /* 0x000000000a0a13c2 */ /* 0x0042a200000e0000 */
[----:B------:R-:W-:Y:S02]  /*07c0*/  ISETP.GE.AND P1, PT, R2, R7, PT ;  /* 0x000000070200720c */ /* 0x000fe40003f26270 */
[----:B------:R-:W-:-:S11]  /*07d0*/  IADD3 R2, R202, 0x60, RZ ;  /* 0x00000060ca027810 */ /* 0x000fd60007ffe0ff */
[----:B------:R-:W-:Y:S01]  /*07e0*/  @!P1 SHF.R.S32.HI R4, RZ, 0x1f, R207 ;  /* 0x0000001fff049819 */ /* 0x000fe200000114cf */
[----:B------:R-:W-:-:S03]  /*07f0*/  @!P1 IMAD.SHL.U32 R6, R203, 0x2, RZ ;  /* 0x00000002cb069824 */ /* 0x000fc600078e00ff */
[----:B------:R-:W-:Y:S01]  /*0800*/  @!P1 LEA.HI R4, R4, R207, RZ, 0x3 ;  /* 0x000000cf04049211 */ /* 0x000fe200078f18ff */
[----:B------:R3:W4:Y:S01]  /*0810*/  @P6 R2UR UR16, R12 ;  /* 0x000000000c1063c2 */ /* 0x00072200000e0000 */
[----:B-1----:R-:W-:Y:S01]  /*0820*/  @!P0 IMAD.SHL.U32 R10, R203, 0x2, RZ ;  /* 0x00000002cb0a8824 */ /* 0x002fe200078e00ff */
[----:B------:R-:W-:Y:S01]  /*0830*/  ISETP.NE.AND P6, PT, R199, 0x1, PT ;  /* 0x00000001c700780c */ /* 0x000fe20003fc5270 */
[----:B----4-:R-:W-:Y:S01]  /*0840*/  @!UP0 UMOV UR16, UR11 ;  /* 0x0000000b00108c82 */ /* 0x010fe20008000000 */
[----:B------:R-:W-:Y:S01]  /*0850*/  @!P1 LOP3.LUT R4, R4, 0xfffffff8, RZ, 0xc0, !PT ;  /* 0xfffffff804049812 */ /* 0x000fe200078ec0ff */
[----:B------:R-:W-:Y:S01]  /*0860*/  USHF.R.S32.HI UR11, URZ, 0x1f, UR16 ;  /* 0x0000001f3f0b7899 */ /* 0x000fe20008011410 */
[----:B------:R1:W-:Y:S01]  /*0870*/  @!P0 LDGSTS.E.BYPASS.LTC128B.128 [R10+0xc100], [R14.64], !P5 ;  /* 0x0c1000000e0a8fae */ /* 0x0003e2000e901d4c */
[----:B------:R-:W-:Y:S02]  /*0880*/  UIMAD.WIDE.U32 UR14, UR16, UR4, URZ ;  /* 0x00000004100e72a5 */ /* 0x000fe4000f8e003f */
[----:B------:R-:W-:Y:S01]  /*0890*/  UIMAD UR11, UR11, UR4, URZ ;  /* 0x000000040b0b72a4 */ /* 0x000fe2000f8e023f */
[----:B------:R4:W-:Y:S03]  /*08a0*/  @!P0 LDGSTS.E.BYPASS.LTC128B.128 [R10+0x10100], [R20.64], !P4 ;  /* 0x10100000140a8fae */ /* 0x0009e6000e101d4c */
[----:B------:R-:W-:Y:S01]  /*08b0*/  UIMAD UR11, UR16, UR5, UR11 ;  /* 0x00000005100b72a4 */ /* 0x000fe2000f8e020b */
[----:B------:R5:W-:Y:S01]  /*08c0*/  @!P0 LDGSTS.E.BYPASS.LTC128B.128 [R10+0x14100], [R24.64], !P3 ;  /* 0x14100000180a8fae */ /* 0x000be2000d901d4c */
[----:B------:R-:W-:Y:S01]  /*08d0*/  ISETP.GE.AND P0, PT, R2, R7, PT ;  /* 0x000000070200720c */ /* 0x000fe20003f06270 */
[----:B------:R-:W-:Y:S01]  /*08e0*/  @!P2 IMAD.SHL.U32 R7, R203, 0x2, RZ ;  /* 0x00000002cb07a824 */ /* 0x000fe200078e00ff */
[----:B------:R-:W-:-:S02]  /*08f0*/  UIADD3 UR11, UR15, UR11, URZ ;  /* 0x0000000b0f0b7290 */ /* 0x000fc4000fffe03f */
[----:B------:R-:W-:Y:S01]  /*0900*/  ULDC.64 UR4, c[0x0][0x1e8] ;  /* 0x00007a0000047ab9 */ /* 0x000fe20000000a00 */
[----:B---3--:R-:W3:Y:S01]  /*0910*/  SHFL.IDX PT, R12, R9, 0x2, 0x181f ;  /* 0x00581f00090c7f89 */ /* 0x008ee200000e0000 */
[-C--:B-1----:R-:W-:Y:S02]  /*0920*/  @!P2 LEA.HI R14, R11, R206.reuse, RZ, 0x3 ;  /* 0x000000ce0b0ea211 */ /* 0x082fe400078f18ff */
[----:B------:R-:W-:Y:S02]  /*0930*/  @!P1 SHF.R.S32.HI R11, RZ, 0x1f, R206 ;  /* 0x0000001fff0b9819 */ /* 0x000fe400000114ce */
[----:B------:R-:W-:Y:S01]  /*0940*/  @!P2 LOP3.LUT R14, R14, 0xfffffff8, RZ, 0xc0, !PT ;  /* 0xfffffff80e0ea812 */ /* 0x000fe200078ec0ff */
[----:B----4-:R-:W-:Y:S01]  /*0950*/  @!P2 IMAD.WIDE R20, R208, 0x2, R22 ;  /* 0x00000002d014a825 */ /* 0x010fe200078e0216 */
[----:B------:R-:W-:-:S03]  /*0960*/  @!P1 LEA.HI R2, R11, R206, RZ, 0x3 ;  /* 0x000000ce0b029211 */ /* 0x000fc600078f18ff */
[----:B-----5:R-:W-:Y:S01]  /*0970*/  IMAD.U32 R10, RZ, RZ, UR7 ;  /* 0x00000007ff0a7e24 */ /* 0x020fe2000f8e00ff */
[----:B------:R1:W-:Y:S01]  /*0980*/  @!P2 LDGSTS.E.BYPASS.LTC128B.128 [R7+0xd100], [R20.64], !P5 ;  /* 0x0d1000001407afae */ /* 0x0003e2000e901d4c */
[----:B------:R-:W-:Y:S01]  /*0990*/  @!P2 IMAD.WIDE R14, R14, 0x2, R22 ;  /* 0x000000020e0ea825 */ /* 0x000fe200078e0216 */
[----:B------:R-:W-:Y:S02]  /*09a0*/  @!P1 LOP3.LUT R2, R2, 0xfffffff8, RZ, 0xc0, !PT ;  /* 0xfffffff802029812 */ /* 0x000fe400078ec0ff */
[----:B------:R4:W-:Y:S01]  /*09b0*/  @!P2 LDGSTS.E.BYPASS.LTC128B.128 [R7+0x11100], [R18.64], !P4 ;  /* 0x111000001207afae */ /* 0x0009e2000e101d4c */
[----:B------:R-:W-:Y:S02]  /*09c0*/  IMAD R10, R10, 0x40, R205 ;  /* 0x000000400a0a7824 */ /* 0x000fe400078e02cd */
[----:B---3--:R-:W-:Y:S01]  /*09d0*/  @!P1 IMAD.WIDE R22, R4, 0x2, R12 ;  /* 0x0000000204169825 */ /* 0x008fe200078e020c */
[----:B------:R4:W-:Y:S01]  /*09e0*/  @!P2 LDGSTS.E.BYPASS.LTC128B.128 [R7+0x15100], [R14.64], !P3 ;  /* 0x151000000e07afae */ /* 0x0009e2000d901d4c */
[----:B------:R-:W-:-:S02]  /*09f0*/  @!P0 SHF.R.S32.HI R4, RZ, 0x1f, R207 ;  /* 0x0000001fff048819 */ /* 0x000fc400000114cf */
[----:B------:R-:W-:Y:S01]  /*0a00*/  IADD3 R10, R10, -0x40, RZ ;  /* 0xffffffc00a0a7810 */ /* 0x000fe20007ffe0ff */
[----:B------:R-:W-:-:S03]  /*0a10*/  @!P1 IMAD.WIDE R24, R2, 0x2, R12 ;  /* 0x0000000202189825 */ /* 0x000fc600078e020c */
[----:B------:R-:W-:Y:S01]  /*0a20*/  ISETP.GE.AND P2, PT, R10, UR9, PT ;  /* 0x000000090a007c0c */ /* 0x000fe2000bf46270 */
[----:B------:R-:W-:Y:S01]  /*0a30*/  @!P1 IMAD.WIDE R12, R208, 0x2, R12 ;  /* 0x00000002d00c9825 */ /* 0x000fe200078e020c */
[----:B--2---:R-:W-:Y:S02]  /*0a40*/  IADD3 R10, R10, UR10, RZ ;  /* 0x0000000a0a0a7c10 */ /* 0x004fe4000fffe0ff */
[----:B------:R-:W-:Y:S02]  /*0a50*/  ISETP.GT.OR P2, PT, R205, 0x3f, P2 ;  /* 0x0000003fcd00780c */ /* 0x000fe40001744670 */
[----:B------:R2:W-:Y:S01]  /*0a60*/  @!P1 LDGSTS.E.BYPASS.LTC128B.128 [R6+0xe100], [R12.64], !P5 ;  /* 0x0e1000000c069fae */ /* 0x0005e2000e901d4c */
[----:B------:R-:W-:-:S03]  /*0a70*/  IMAD.MOV.U32 R2, RZ, RZ, R10 ;  /* 0x000000ffff027224 */ /* 0x000fc600078e000a */
[----:B------:R3:W-:Y:S04]  /*0a80*/  @!P1 LDGSTS.E.BYPASS.LTC128B.128 [R6+0x12100], [R22.64], !P4 ;  /* 0x1210000016069fae */ /* 0x0007e8000e101d4c */
[----:B-1----:R1:W-:Y:S04]  /*0a90*/  SHFL.IDX PT, R20, R9, 0x3, 0x181f ;  /* 0x00781f0009147f89 */ /* 0x0023e800000e0000 */
[----:B------:R-:W5:Y:S01]  /*0aa0*/  SHFL.IDX PT, R21, R8, 0x3, 0x181f ;  /* 0x00781f0008157f89 */ /* 0x000f6200000e0000 */
[----:B----4-:R-:W-:-:S03]  /*0ab0*/  @P6 IMAD.HI.U32 R7, R10, c[0x0][0x2bc], RZ ;  /* 0x0000af000a076a27 */ /* 0x010fc600078e00ff */
[----:B------:R3:W-:Y:S02]  /*0ac0*/  @!P1 LDGSTS.E.BYPASS.LTC128B.128 [R6+0x16100], [R24.64], !P3 ;  /* 0x1610000018069fae */ /* 0x0007e4000d901d4c */
[----:B------:R-:W-:Y:S02]  /*0ad0*/  @P6 SHF.R.U32.HI R2, RZ, c[0x0][0x2c0], R7 ;  /* 0x0000b000ff026a19 */ /* 0x000fe40000011607 */
[----:B------:R-:W-:-:S04]  /*0ae0*/  @!P0 LEA.HI R7, R4, R207, RZ, 0x3 ;  /* 0x000000cf04078211 */ /* 0x000fc800078f18ff */
[----:B------:R-:W-:Y:S02]  /*0af0*/  @!P0 LOP3.LUT R7, R7, 0xfffffff8, RZ, 0xc0, !PT ;  /* 0xfffffff807078812 */ /* 0x000fe400078ec0ff */
[----:B-1----:R-:W-:-:S04]  /*0b00*/  @!P0 SHF.R.S32.HI R9, RZ, 0x1f, R206 ;  /* 0x0000001fff098819 */ /* 0x002fc800000114ce */
[----:B------:R-:W-:Y:S01]  /*0b10*/  @!P0 LEA.HI R4, R9, R206, RZ, 0x3 ;  /* 0x000000ce09048211 */ /* 0x000fe200078f18ff */
[--C-:B-----5:R-:W-:Y:S01]  /*0b20*/  @!P0 IMAD.WIDE R14, R208, 0x2, R20.reuse ;  /* 0x00000002d00e8825 */ /* 0x120fe200078e0214 */
[----:B------:R-:W-:Y:S02]  /*0b30*/  @!P2 IADD3 R8, P1, R2, UR14, RZ ;  /* 0x0000000e0208ac10 */ /* 0x000fe4000ff3e0ff */
[----:B------:R-:W-:Y:S01]  /*0b40*/  @!P0 LOP3.LUT R9, R4, 0xfffffff8, RZ, 0xc0, !PT ;  /* 0xfffffff804098812 */ /* 0x000fe200078ec0ff */
[----:B------:R-:W-:Y:S01]  /*0b50*/  @!P0 IMAD.SHL.U32 R4, R203, 0x2, RZ ;  /* 0x00000002cb048824 */ /* 0x000fe200078e00ff */
[----:B------:R-:W-:Y:S01]  /*0b60*/  @!P2 LEA.HI.X.SX32 R11, R2, UR11, 0x1, P1 ;  /* 0x0000000b020bac11 */ /* 0x000fe200088f0eff */
[--C-:B------:R-:W-:Y:S01]  /*0b70*/  @!P0 IMAD.WIDE R18, R7, 0x2, R20.reuse ;  /* 0x0000000207128825 */ /* 0x100fe200078e0214 */
[C---:B--2---:R-:W-:Y:S02]  /*0b80*/  @!P2 LEA R12, P1, R8.reuse, c[0x0][0x2a0], 0x2 ;  /* 0x0000a800080caa11 */ /* 0x044fe400078210ff */
[----:B------:R1:W-:Y:S01]  /*0b90*/  @!P0 LDGSTS.E.BYPASS.LTC128B.128 [R4+0xf100], [R14.64], !P5 ;  /* 0x0f1000000e048fae */ /* 0x0003e2000e901d4c */
[----:B------:R-:W-:Y:S01]  /*0ba0*/  @!P0 IMAD.WIDE R20, R9, 0x2, R20 ;  /* 0x0000000209148825 */ /* 0x000fe200078e0214 */
[----:B------:R-:W-:-:S02]  /*0bb0*/  @!P2 LEA.HI.X R13, R8, c[0x0][0x2a4], R11, 0x2, P1 ;  /* 0x0000a900080daa11 */ /* 0x000fc400008f140b */
[----:B------:R1:W-:Y:S04]  /*0bc0*/  @!P0 LDGSTS.E.BYPASS.LTC128B.128 [R4+0x13100], [R18.64], !P4 ;  /* 0x1310000012048fae */ /* 0x0003e8000e101d4c */
[----:B------:R1:W-:Y:S04]  /*0bd0*/  @!P0 LDGSTS.E.BYPASS.LTC128B.128 [R4+0x17100], [R20.64], !P3 ;  /* 0x1710000014048fae */ /* 0x0003e8000d901d4c */
[----:B------:R-:W0:Y:S04]  /*0be0*/  LDGDEPBAR ;  /* 0x00000000000079af */ /* 0x000e280000000000 */
[----:B------:R-:W-:Y:S06]  /*0bf0*/  BAR.SYNC.DEFER_BLOCKING 0x0 ;  /* 0x0000000000007b1d */ /* 0x000fec0000010000 */
[----:B------:R-:W2:Y:S01]  /*0c00*/  @!P2 LDG.E R200, [R12.64] ;  /* 0x0000000c0cc8a981 */ /* 0x000ea2000c1e1900 */
[----:B------:R-:W-:Y:S01]  /*0c10*/  IMAD.MOV R201, RZ, RZ, -R2 ;  /* 0x000000ffffc97224 */ /* 0x000fe200078e0a02 */
[----:B------:R-:W-:Y:S01]  /*0c20*/  UIMAD.WIDE.U32 UR18, UR8, UR4, URZ ;  /* 0x00000004081272a5 */ /* 0x000fe2000f8e003f */
[----:B------:R-:W-:Y:S01]  /*0c30*/  IMAD.SHL.U32 R197, R5, 0x8, RZ ;  /* 0x0000000805c57824 */ /* 0x000fe200078e00ff */
[----:B------:R-:W-:Y:S01]  /*0c40*/  UIMAD UR4, UR6, UR4, URZ ;  /* 0x00000004060472a4 */ /* 0x000fe2000f8e023f */
[----:B------:R-:W-:Y:S01]  /*0c50*/  IMAD R201, R201, c[0x0][0x2b8], R10 ;  /* 0x0000ae00c9c97a24 */ /* 0x000fe200078e020a */
[----:B------:R-:W-:Y:S01]  /*0c60*/  ULEA UR17, UR7, 0xffffffc0, 0x6 ;  /* 0xffffffc007117891 */ /* 0x000fe2000f8e303f */
[----:B------:R-:W-:Y:S01]  /*0c70*/  IMAD.SHL.U32 R10, R0, 0x40, RZ ;  /* 0x00000040000a7824 */ /* 0x000fe200078e00ff */
[----:B------:R-:W-:Y:S01]  /*0c80*/  UIMAD UR4, UR8, UR5, UR4 ;  /* 0x00000005080472a4 */ /* 0x000fe2000f8e0204 */
[----:B---3--:R-:W-:Y:S01]  /*0c90*/  IMAD.WIDE.U32 R6, R201, c[0x0][0x1e0], RZ ;  /* 0x00007800c9067a25 */ /* 0x008fe200078e00ff */
[----:B------:R-:W-:Y:S01]  /*0ca0*/  SHF.R.S32.HI R9, RZ, 0x1f, R201 ;  /* 0x0000001fff097819 */ /* 0x000fe200000114c9 */
[----:B------:R-:W-:Y:S01]  /*0cb0*/  UIADD3 UR17, UR9, -UR17, URZ ;  /* 0x8000001109117290 */ /* 0x000fe2000fffe03f */
[----:B------:R-:W-:Y:S01]  /*0cc0*/  LOP3.LUT R10, R10, 0x1c0, RZ, 0xc0, !PT ;  /* 0x000001c00a0a7812 */ /* 0x000fe200078ec0ff */
[----:B------:R-:W-:Y:S01]  /*0cd0*/  UIADD3 UR16, UR19, UR4, URZ ;  /* 0x0000000413107290 */ /* 0x000fe2000fffe03f */
[----:B------:R-:W-:Y:S01]  /*0ce0*/  ISETP.GE.AND P5, PT, R208, c[0x0][0x1d4], PT ;  /* 0x00007500d0007a0c */ /* 0x000fe20003fa6270 */
[----:B------:R-:W-:Y:S01]  /*0cf0*/  IMAD R2, R9, c[0x0][0x1e0], RZ ;  /* 0x0000780009027a24 */ /* 0x000fe200078e02ff */
[----:B------:R-:W-:Y:S01]  /*0d00*/  LOP3.LUT R197, R10, 0x8, R197, 0xf8, !PT ;  /* 0x000000080ac57812 */ /* 0x000fe200078ef8c5 */
[----:B------:R-:W-:Y:S01]  /*0d10*/  UISETP.GE.AND UP0, UPT, UR9, 0x1, UPT ;  /* 0x000000010900788c */ /* 0x000fe2000bf06270 */
[----:B------:R-:W-:Y:S01]  /*0d20*/  SHF.R.U32.HI R10, RZ, 0x3, R10 ;  /* 0x00000003ff0a7819 */ /* 0x000fe2000001160a */
[----:B------:R-:W-:Y:S01]  /*0d30*/  IMAD R11, R201, c[0x0][0x1e4], R2 ;  /* 0x00007900c90b7a24 */ /* 0x000fe200078e0202 */
[----:B------:R-:W-:Y:S01]  /*0d40*/  LEA.HI R2, R16, R3, RZ, 0x4 ;  /* 0x0000000310027211 */ /* 0x000fe200078f20ff */
[----:B------:R-:W-:Y:S01]  /*0d50*/  ULDC.64 UR4, c[0x0][0x210] ;  /* 0x0000840000047ab9 */ /* 0x000fe20000000a00 */
[----:B------:R-:W-:Y:S01]  /*0d60*/  LOP3.LUT R197, R197, R10, RZ, 0x3c, !PT ;  /* 0x0000000ac5c57212 */ /* 0x000fe200078e3cff */
[----:B------:R-:W-:Y:S01]  /*0d70*/  IMAD.IADD R7, R7, 0x1, R11 ;  /* 0x0000000107077824 */ /* 0x000fe200078e020b */
[----:B------:R-:W-:Y:S01]  /*0d80*/  SHF.R.S32.HI R11, RZ, 0x4, R2 ;  /* 0x00000004ff0b7819 */ /* 0x000fe20000011402 */
[----:B------:R-:W-:Y:S01]  /*0d90*/  UIMAD UR6, UR6, UR4, URZ ;  /* 0x00000004060672a4 */ /* 0x000fe2000f8e023f */
[----:B------:R-:W-:Y:S01]  /*0da0*/  ISETP.GE.AND P4, PT, R207, c[0x0][0x1d4], PT ;  /* 0x00007500cf007a0c */ /* 0x000fe20003f86270 */
[----:B------:R-:W-:Y:S01]  /*0db0*/  UIMAD.WIDE.U32 UR20, UR8, UR4, URZ ;  /* 0x00000004081472a5 */ /* 0x000fe2000f8e003f */
[C---:B-1----:R-:W-:Y:S01]  /*0dc0*/  LEA.HI R4, R2.reuse, R11, RZ, 0x1 ;  /* 0x0000000b02047211 */ /* 0x042fe200078f08ff */
[----:B------:R-:W-:Y:S01]  /*0dd0*/  UIMAD UR5, UR8, UR5, UR6 ;  /* 0x00000005080572a4 */ /* 0x000fe2000f8e0206 */
[----:B------:R-:W-:-:S02]  /*0de0*/  LOP3.LUT R2, R2, 0xfffffff0, RZ, 0xc0, !PT ;  /* 0xfffffff002027812 */ /* 0x000fc400078ec0ff */
[----:B------:R-:W-:Y:S01]  /*0df0*/  LOP3.LUT R4, R4, 0xfffffffe, RZ, 0xc0, !PT ;  /* 0xfffffffe04047812 */ /* 0x000fe200078ec0ff */
[----:B------:R-:W-:Y:S01]  /*0e00*/  UIADD3 UR5, UR21, UR5, URZ ;  /* 0x0000000515057290 */ /* 0x000fe2000fffe03f */
[----:B------:R-:W-:Y:S01]  /*0e10*/  ISETP.GE.AND P6, PT, R206, c[0x0][0x1d4], PT ;  /* 0x00007500ce007a0c */ /* 0x000fe20003fc6270 */
[----:B------:R-:W-:Y:S01]  /*0e20*/  IMAD.IADD R2, R3, 0x1, -R2 ;  /* 0x0000000103027824 */ /* 0x000fe200078e0a02 */
[----:B------:R-:W-:Y:S01]  /*0e30*/  LEA.HI R16, R16, R3, RZ, 0x5 ;  /* 0x0000000310107211 */ /* 0x000fe200078f28ff */
[----:B------:R-:W-:-:S04]  /*0e40*/  IMAD.IADD R4, R11, 0x1, -R4 ;  /* 0x000000010b047824 */ /* 0x000fc800078e0a04 */
[C---:B------:R-:W-:Y:S02]  /*0e50*/  IMAD R197, R4.reuse, 0x200, R197 ;  /* 0x0000020004c57824 */ /* 0x040fe400078e02c5 */
[----:B------:R-:W-:Y:S02]  /*0e60*/  IMAD.SHL.U32 R4, R4, 0x8, RZ ;  /* 0x0000000804047824 */ /* 0x000fe400078e00ff */
[----:B------:R-:W-:-:S05]  /*0e70*/  IMAD.SHL.U32 R197, R197, 0x2, RZ ;  /* 0x00000002c5c57824 */ /* 0x000fca00078e00ff */
[----:B------:R-:W-:Y:S02]  /*0e80*/  IADD3 R195, R197, 0x6120, RZ ;  /* 0x00006120c5c37810 */ /* 0x000fe40007ffe0ff */
[----:B--2---:R-:W-:Y:S01]  /*0e90*/  SHF.R.S32.HI R8, RZ, 0x1f, R200 ;  /* 0x0000001fff087819 */ /* 0x004fe200000114c8 */
[----:B------:R-:W-:-:S04]  /*0ea0*/  IMAD.WIDE.U32 R6, R200, c[0x0][0x1f0], R6 ;  /* 0x00007c00c8067a25 */ /* 0x000fc800078e0006 */
[----:B------:R-:W-:Y:S01]  /*0eb0*/  IMAD R13, R8, c[0x0][0x1f0], RZ ;  /* 0x00007c00080d7a24 */ /* 0x000fe200078e02ff */
[----:B------:R-:W-:Y:S02]  /*0ec0*/  IADD3 R12, P0, R6, UR18, RZ ;  /* 0x00000012060c7c10 */ /* 0x000fe4000ff1e0ff */
[----:B------:R-:W-:Y:S01]  /*0ed0*/  IADD3 R6, -R5, UR17, RZ ;  /* 0x0000001105067c10 */ /* 0x000fe2000fffe1ff */
[----:B------:R-:W-:-:S03]  /*0ee0*/  IMAD R13, R200, c[0x0][0x1f4], R13 ;  /* 0x00007d00c80d7a24 */ /* 0x000fc600078e020d */
[----:B------:R-:W-:Y:S02]  /*0ef0*/  ISETP.GE.AND P1, PT, R6, 0x1, PT ;  /* 0x000000010600780c */ /* 0x000fe40003f26270 */
[----:B------:R-:W-:Y:S02]  /*0f00*/  IADD3.X R13, R7, UR16, R13, P0, !PT ;  /* 0x00000010070d7c10 */ /* 0x000fe400087fe40d */
[C---:B------:R-:W-:Y:S02]  /*0f10*/  LEA R15, P0, R12.reuse, c[0x0][0x1c8], 0x1 ;  /* 0x000072000c0f7a11 */ /* 0x040fe400078008ff */
[----:B------:R-:W-:Y:S02]  /*0f20*/  SHF.R.S32.HI R7, RZ, 0x1f, R2 ;  /* 0x0000001fff077819 */ /* 0x000fe40000011402 */
[----:B------:R-:W-:Y:S01]  /*0f30*/  LEA.HI.X R13, R12, c[0x0][0x1cc], R13, 0x1, P0 ;  /* 0x000073000c0d7a11 */ /* 0x000fe200000f0c0d */
[----:B------:R-:W-:Y:S01]  /*0f40*/  SHFL.IDX PT, R20, R15, RZ, 0x181f ;  /* 0x00181fff0f147589 */ /* 0x000fe200000e0000 */
[----:B------:R-:W-:-:S02]  /*0f50*/  LEA.HI R7, R7, R2, RZ, 0x3 ;  /* 0x0000000207077211 */ /* 0x000fc400078f18ff */
[----:B------:R-:W-:Y:S01]  /*0f60*/  ISETP.GE.AND P0, PT, R6, 0x21, PT ;  /* 0x000000210600780c */ /* 0x000fe20003f06270 */
[----:B------:R-:W1:Y:S01]  /*0f70*/  SHFL.IDX PT, R21, R13, RZ, 0x181f ;  /* 0x00181fff0d157589 */ /* 0x000e6200000e0000 */
[----:B------:R-:W-:Y:S01]  /*0f80*/  LOP3.LUT R5, R7, 0xfffffff8, RZ, 0xc0, !PT ;  /* 0xfffffff807057812 */ /* 0x000fe200078ec0ff */
[----:B------:R-:W-:Y:S01]  /*0f90*/  @P1 IMAD.SHL.U32 R14, R203, 0x2, RZ ;  /* 0x00000002cb0e1824 */ /* 0x000fe200078e00ff */
[----:B------:R-:W-:Y:S01]  /*0fa0*/  @P1 SHF.R.S32.HI R11, RZ, 0x1f, R206 ;  /* 0x0000001fff0b1819 */ /* 0x000fe200000114ce */
[----:B------:R2:W-:Y:S02]  /*0fb0*/  SHFL.IDX PT, R18, R15, 0x1, 0x181f ;  /* 0x00381f000f127f89 */ /* 0x0005e400000e0000 */
[----:B------:R-:W-:Y:S01]  /*0fc0*/  IMAD.IADD R5, R2, 0x1, -R5 ;  /* 0x0000000102057824 */ /* 0x000fe200078e0a05 */
[----:B------:R-:W-:Y:S01]  /*0fd0*/  @P1 SHF.R.S32.HI R2, RZ, 0x1f, R207 ;  /* 0x0000001fff021819 */ /* 0x000fe200000114cf */
[----:B------:R3:W4:Y:S01]  /*0fe0*/  SHFL.IDX PT, R19, R13, 0x1, 0x181f ;  /* 0x00381f000d137f89 */ /* 0x00072200000e0000 */
[----:B------:R-:W-:-:S03]  /*0ff0*/  @P1 LEA.HI R11, R11, R206, RZ, 0x3 ;  /* 0x000000ce0b0b1211 */ /* 0x000fc600078f18ff */
[----:B------:R-:W-:Y:S01]  /*1000*/  @P0 SHF.R.S32.HI R10, RZ, 0x1f, R207 ;  /* 0x0000001fff0a0819 */ /* 0x000fe200000114cf */
[----:B------:R-:W-:Y:S01]  /*1010*/  @P0 IMAD.SHL.U32 R12, R203, 0x2, RZ ;  /* 0x00000002cb0c0824 */ /* 0x000fe200078e00ff */
[----:B------:R-:W-:Y:S02]  /*1020*/  @P1 LOP3.LUT R11, R11, 0xfffffff8, RZ, 0xc0, !PT ;  /* 0xfffffff80b0b1812 */ /* 0x000fe400078ec0ff */
[----:B------:R-:W-:-:S04]  /*1030*/  @P0 LEA.HI R10, R10, R207, RZ, 0x3 ;  /* 0x000000cf0a0a0211 */ /* 0x000fc800078f18ff */
[----:B------:R-:W-:Y:S01]  /*1040*/  @P0 LOP3.LUT R10, R10, 0xfffffff8, RZ, 0xc0, !PT ;  /* 0xfffffff80a0a0812 */ /* 0x000fe200078ec0ff */
[----:B-1----:R-:W-:Y:S01]  /*1050*/  @P1 IMAD.WIDE R24, R11, 0x2, R20 ;  /* 0x000000020b181825 */ /* 0x002fe200078e0214 */
[----:B--2---:R-:W-:-:S03]  /*1060*/  @P0 SHF.R.S32.HI R15, RZ, 0x1f, R206 ;  /* 0x0000001fff0f0819 */ /* 0x004fc600000114ce */
[----:B------:R-:W-:Y:S01]  /*1070*/  IMAD.SHL.U32 R11, R7, 0x40, RZ ;  /* 0x00000040070b7824 */ /* 0x000fe200078e00ff */
[----:B---3--:R-:W-:Y:S01]  /*1080*/  @P1 LEA.HI R13, R2, R207, RZ, 0x3 ;  /* 0x000000cf020d1211 */ /* 0x008fe200078f18ff */
[--C-:B----4-:R-:W-:Y:S01]  /*1090*/  @P0 IMAD.WIDE R28, R208, 0x2, R18.reuse ;  /* 0x00000002d01c0825 */ /* 0x110fe200078e0212 */
[----:B------:R-:W-:Y:S02]  /*10a0*/  @P0 LEA.HI R2, R15, R206, RZ, 0x3 ;  /* 0x000000ce0f020211 */ /* 0x000fe400078f18ff */
[----:B------:R-:W-:Y:S01]  /*10b0*/  @P1 LOP3.LUT R13, R13, 0xfffffff8, RZ, 0xc0, !PT ;  /* 0xfffffff80d0d1812 */ /* 0x000fe200078ec0ff */
[----:B------:R-:W-:Y:S01]  /*10c0*/  @P0 IMAD.WIDE R26, R10, 0x2, R18 ;  /* 0x000000020a1a0825 */ /* 0x000fe200078e0212 */
[----:B------:R-:W-:Y:S02]  /*10d0*/  @P0 LOP3.LUT R2, R2, 0xfffffff8, RZ, 0xc0, !PT ;  /* 0xfffffff802020812 */ /* 0x000fe400078ec0ff */
[----:B------:R-:W-:Y:S01]  /*10e0*/  SHF.R.S32.HI R10, RZ, 0x5, R16 ;  /* 0x00000005ff0a7819 */ /* 0x000fe20000011410 */
[----:B------:R-:W-:Y:S01]  /*10f0*/  @P1 IMAD.WIDE R22, R13, 0x2, R20 ;  /* 0x000000020d161825 */ /* 0x000fe200078e0214 */
[----:B------:R-:W-:-:S02]  /*1100*/  LOP3.LUT R11, R11, 0xfffffe00, RZ, 0xc0, !PT ;  /* 0xfffffe000b0b7812 */ /* 0x000fc400078ec0ff */
[----:B------:R-:W-:Y:S01]  /*1110*/  SHF.R.S32.HI R209, RZ, 0x1f, R10 ;  /* 0x0000001fffd17819 */ /* 0x000fe2000001140a */
[----:B------:R-:W-:Y:S01]  /*1120*/  @P1 IMAD.WIDE R20, R208, 0x2, R20 ;  /* 0x00000002d0141825 */ /* 0x000fe200078e0214 */
[----:B------:R-:W-:Y:S02]  /*1130*/  LOP3.LUT R16, R16, 0xffffffe0, RZ, 0xc0, !PT ;  /* 0xffffffe010107812 */ /* 0x000fe400078ec0ff */
[----:B------:R-:W-:Y:S01]  /*1140*/  LEA.HI R209, R209, R10, RZ, 0x3 ;  /* 0x0000000ad1d17211 */ /* 0x000fe200078f18ff */
[----:B------:R-:W-:Y:S01]  /*1150*/  @P0 IMAD.WIDE R18, R2, 0x2, R18 ;  /* 0x0000000202120825 */ /* 0x000fe200078e0212 */
[----:B------:R1:W-:Y:S02]  /*1160*/  @P1 LDGSTS.E.BYPASS.LTC128B.128 [R14+0x6100], [R20.64], !P5 ;  /* 0x06100000140e1fae */ /* 0x0003e4000e901d4c */
[----:B------:R-:W-:Y:S01]  /*1170*/  LOP3.LUT R209, R209, 0xfffffff8, RZ, 0xc0, !PT ;  /* 0xfffffff8d1d17812 */ /* 0x000fe200078ec0ff */
[----:B------:R-:W-:Y:S01]  /*1180*/  IMAD.MOV.U32 R13, RZ, RZ, 0x10 ;  /* 0x00000010ff0d7424 */ /* 0x000fe200078e00ff */
[----:B------:R1:W-:Y:S01]  /*1190*/  @P1 LDGSTS.E.BYPASS.LTC128B.128 [R14+0x8100], [R22.64], !P4 ;  /* 0x08100000160e1fae */ /* 0x0003e2000e101d4c */
[----:B------:R-:W-:-:S02]  /*11a0*/  IMAD.MOV.U32 R2, RZ, RZ, 0x20 ;  /* 0x00000020ff027424 */ /* 0x000fc400078e00ff */
[----:B------:R-:W-:Y:S01]  /*11b0*/  IMAD.IADD R3, R3, 0x1, -R16 ;  /* 0x0000000103037824 */ /* 0x000fe200078e0a10 */
[----:B------:R2:W-:Y:S01]  /*11c0*/  @P1 LDGSTS.E.BYPASS.LTC128B.128 [R14+0xa100], [R24.64], !P6 ;  /* 0x0a100000180e1fae */ /* 0x0005e2000f101d4c */
[C---:B------:R-:W-:Y:S01]  /*11d0*/  R2P PR, R5.reuse, 0x6 ;  /* 0x0000000605007804 */ /* 0x040fe20000000000 */
[----:B------:R-:W-:Y:S02]  /*11e0*/  IMAD.SHL.U32 R5, R5, 0x40, RZ ;  /* 0x0000004005057824 */ /* 0x000fe400078e00ff */
[----:B------:R3:W-:Y:S01]  /*11f0*/  @P0 LDGSTS.E.BYPASS.LTC128B.128 [R12+0x7100], [R28.64], !P5 ;  /* 0x071000001c0c0fae */ /* 0x0007e2000e901d4c */
[----:B------:R-:W-:Y:S01]  /*1200*/  IMAD.IADD R209, R10, 0x1, -R209 ;  /* 0x000000010ad17824 */ /* 0x000fe200078e0ad1 */
[----:B------:R-:W-:Y:S02]  /*1210*/  SEL R7, R13, 0xfffffff0, !P1 ;  /* 0xfffffff00d077807 */ /* 0x000fe40004800000 */
[----:B------:R3:W-:Y:S01]  /*1220*/  @P0 LDGSTS.E.BYPASS.LTC128B.128 [R12+0x9100], [R26.64], !P4 ;  /* 0x091000001a0c0fae */ /* 0x0007e2000e101d4c */
[----:B------:R-:W-:-:S03]  /*1230*/  LOP3.LUT R5, R5, 0x1c0, RZ, 0xc0, !PT ;  /* 0x000001c005057812 */ /* 0x000fc600078ec0ff */
[----:B------:R3:W-:Y:S01]  /*1240*/  @P0 LDGSTS.E.BYPASS.LTC128B.128 [R12+0xb100], [R18.64], !P6 ;  /* 0x0b100000120c0fae */ /* 0x0007e2000f101d4c */
[----:B------:R-:W-:Y:S02]  /*1250*/  LOP3.LUT R4, R5, 0x8, R4, 0xf8, !PT ;  /* 0x0000000805047812 */ /* 0x000fe400078ef804 */
[----:B------:R-:W-:Y:S01]  /*1260*/  SHF.R.U32.HI R13, RZ, 0x3, R5 ;  /* 0x00000003ff0d7819 */ /* 0x000fe20000011605 */
[----:B------:R-:W0:Y:S01]  /*1270*/  LDGDEPBAR ;  /* 0x00000000000079af */ /* 0x000e220000000000 */
[----:B------:R-:W-:Y:S02]  /*1280*/  SEL R5, R2, 0xffffffe0, !P2 ;  /* 0xffffffe002057807 */ /* 0x000fe40005000000 */
[----:B------:R-:W-:Y:S01]  /*1290*/  LOP3.LUT R4, R4, R13, RZ, 0x3c, !PT ;  /* 0x0000000d04047212 */ /* 0x000fe200078e3cff */
[----:B------:R-:W-:Y:S01]  /*12a0*/  IMAD R13, R10, 0x400, R11 ;  /* 0x000004000a0d7824 */ /* 0x000fe200078e020b */
[----:B------:R-:W-:Y:S02]  /*12b0*/  R2P PR, R0, 0x6 ;  /* 0x0000000600007804 */ /* 0x000fe40000000000 */
[----:B------:R-:W-:Y:S01]  /*12c0*/  PLOP3.LUT P0, PT, PT, PT, UP0, 0x80, 0x0 ;  /* 0x000000000000781c */ /* 0x000fe20003f0f008 */
[----:B------:R-:W-:Y:S01]  /*12d0*/  IMAD.IADD R0, R4, 0x1, R13 ;  /* 0x0000000104007824 */ /* 0x000fe200078e020d */
[----:B------:R-:W-:-:S02]  /*12e0*/  ISETP.GT.AND P3, PT, R205, 0x3f, PT ;  /* 0x0000003fcd00780c */ /* 0x000fc40003f64270 */
[----:B------:R-:W-:Y:S01]  /*12f0*/  SEL R2, R2, 0xffffffe0, !P2 ;  /* 0xffffffe002027807 */ /* 0x000fe20005000000 */
[C---:B------:R-:W-:Y:S01]  /*1300*/  IMAD.SHL.U32 R76, R0.reuse, 0x2, RZ ;  /* 0x00000002004c7824 */ /* 0x040fe200078e00ff */
[----:B------:R-:W-:Y:S02]  /*1310*/  LEA R198, R0, 0xc100, 0x1 ;  /* 0x0000c10000c67811 */ /* 0x000fe400078e08ff */
[----:B------:R-:W-:Y:S02]  /*1320*/  LOP3.LUT R0, R4, R11, RZ, 0xfc, !PT ;  /* 0x0000000b04007212 */ /* 0x000fe400078efcff */
[----:B------:R-:W-:Y:S01]  /*1330*/  SEL R4, RZ, 0x10, P6 ;  /* 0x00000010ff047807 */ /* 0x000fe20003000000 */
[----:B------:R-:W-:Y:S01]  /*1340*/  IMAD R196, R7, 0x2, R198 ;  /* 0x0000000207c47824 */ /* 0x000fe200078e02c6 */
[----:B---3--:R-:W-:Y:S01]  /*1350*/  IADD3 R12, R197, 0x6100, RZ ;  /* 0x00006100c50c7810 */ /* 0x008fe20007ffe0ff */
[----:B------:R-:W-:-:S04]  /*1360*/  DEPBAR.LE SB0, 0x1 ;  /* 0x000080400000791a */ /* 0x000fc80000000000 */
[----:B------:R-:W-:-:S04]  /*1370*/  DEPBAR.LE SB0, 0x0 ;  /* 0x000080000000791a */ /* 0x000fc80000000000 */
[----:B------:R-:W-:Y:S01]  /*1380*/  BAR.SYNC.DEFER_BLOCKING 0x0 ;  /* 0x0000000000007b1d */ /* 0x000fe20000010000 */
[----:B------:R-:W-:-:S04]  /*1390*/  @P1 IADD3 R195, R12, -0x20, RZ ;  /* 0xffffffe00cc31810 */ /* 0x000fc80007ffe0ff */
[C---:B------:R-:W-:Y:S02]  /*13a0*/  IADD3 R187, R195.reuse, 0x800, RZ ;  /* 0x00000800c3bb7810 */ /* 0x040fe40007ffe0ff */
[C---:B------:R-:W-:Y:S02]  /*13b0*/  IADD3 R186, R195.reuse, 0x1000, RZ ;  /* 0x00001000c3ba7810 */ /* 0x040fe40007ffe0ff */
[----:B------:R-:W-:Y:S01]  /*13c0*/  IADD3 R185, R195, 0x1800, RZ ;  /* 0x00001800c3b97810 */ /* 0x000fe20007ffe0ff */
[----:B------:R-:W3:Y:S04]  /*13d0*/  LDSM.16.M88.4 R76, [R76+0xc100] ;  /* 0x00c100004c4c783b */ /* 0x000ee80000000200 */
[----:B------:R4:W3:Y:S04]  /*13e0*/  LDSM.16.M88.4 R28, [R197+0x6100] ;  /* 0x00610000c51c783b */ /* 0x0008e80000000200 */
[----:B-1----:R4:W1:Y:S04]  /*13f0*/  LDSM.16.M88.4 R20, [R197+0x6900] ;  /* 0x00690000c514783b */ /* 0x0028680000000200 */
[----:B--2---:R4:W2:Y:S04]  /*1400*/  LDSM.16.M88.4 R12, [R197+0x7100] ;  /* 0x00710000c50c783b */ /* 0x0048a80000000200 */
[----:B------:R4:W1:Y:S04]  /*1410*/  LDSM.16.M88.4 R40, [R197+0x7900] ;  /* 0x00790000c528783b */ /* 0x0008680000000200 */
[----:B------:R4:W1:Y:S04]  /*1420*/  LDSM.16.M88.4 R56, [R196] ;  /* 0x00000000c438783b */ /* 0x0008680000000200 */
[----:B------:R4:W1:Y:S04]  /*1430*/  LDSM.16.M88.4 R36, [R195] ;  /* 0x00000000c324783b */ /* 0x0008680000000200 */
[----:B------:R4:W1:Y:S04]  /*1440*/  LDSM.16.M88.4 R68, [R195+0x800] ;  /* 0x00080000c344783b */ /* 0x0008680000000200 */
[----:B------:R4:W1:Y:S04]  /*1450*/  LDSM.16.M88.4 R64, [R195+0x1000] ;  /* 0x00100000c340783b */ /* 0x0008680000000200 */
[----:B------:R4:W1:Y:S01]  /*1460*/  LDSM.16.M88.4 R60, [R195+0x1800] ;  /* 0x00180000c33c783b */ /* 0x0008620000000200 */
[----:B------:R-:W-:Y:S05]  /*1470*/  @!P0 BRA `(.L_x_0) ;  /* 0x0000035000008947 */ /* 0x000fea0003800000 */
[----:B------:R-:W-:Y:S01]  /*1480*/  IMAD R16, R9, c[0x0][0x208], RZ ;  /* 0x0000820009107a24 */ /* 0x000fe200078e02ff */
[----:B------:R-:W-:Y:S01]  /*1490*/  ISETP.GE.AND P1, PT, R208, c[0x0][0x1d4], PT ;  /* 0x00007500d0007a0c */ /* 0x000fe20003f26270 */
[----:B------:R-:W-:Y:S01]  /*14a0*/  IMAD.WIDE.U32 R10, R201, c[0x0][0x208], RZ ;  /* 0x00008200c90a7a25 */ /* 0x000fe200078e00ff */
[----:B------:R-:W-:-:S03]  /*14b0*/  SHF.R.S32.HI R19, RZ, 0x1f, R206 ;  /* 0x0000001fff137819 */ /* 0x000fc600000114ce */
[----:B------:R-:W-:Y:S02]  /*14c0*/  IMAD R9, R201, c[0x0][0x20c], R16 ;  /* 0x00008300c9097a24 */ /* 0x000fe400078e0210 */
[----:B------:R-:W-:-:S04]  /*14d0*/  IMAD.WIDE R26, R208, 0x2, RZ ;  /* 0x00000002d01a7825 */ /* 0x000fc800078e02ff */
[----:B------:R-:W-:Y:S02]  /*14e0*/  IMAD.IADD R11, R11, 0x1, R9 ;  /* 0x000000010b0b7824 */ /* 0x000fe400078e0209 */
[----:B------:R-:W-:Y:S02]  /*14f0*/  IMAD R9, R8, c[0x0][0x218], RZ ;  /* 0x0000860008097a24 */ /* 0x000fe400078e02ff */
[----:B------:R-:W-:-:S04]  /*1500*/  IMAD.WIDE.U32 R10, R200, c[0x0][0x218], R10 ;  /* 0x00008600c80a7a25 */ /* 0x000fc800078e000a */
[----:B------:R-:W-:Y:S01]  /*1510*/  IMAD R8, R200, c[0x0][0x21c], R9 ;  /* 0x00008700c8087a24 */ /* 0x000fe200078e0209 */
[----:B------:R-:W-:Y:S01]  /*1520*/  IADD3 R44, P0, R10, UR20, RZ ;  /* 0x000000140a2c7c10 */ /* 0x000fe2000ff1e0ff */
[----:B------:R-:W-:-:S03]  /*1530*/  IMAD.SHL.U32 R10, R203, 0x2, RZ ;  /* 0x00000002cb0a7824 */ /* 0x000fc600078e00ff */
[----:B------:R-:W-:Y:S02]  /*1540*/  IADD3.X R11, R11, UR5, R8, P0, !PT ;  /* 0x000000050b0b7c10 */ /* 0x000fe400087fe408 */
[C---:B------:R-:W-:Y:S02]  /*1550*/  LEA R34, P0, R44.reuse, c[0x0][0x1f8], 0x1 ;  /* 0x00007e002c227a11 */ /* 0x040fe400078008ff */
[----:B------:R-:W-:Y:S02]  /*1560*/  SHF.R.S32.HI R8, RZ, 0x1f, R207 ;  /* 0x0000001fff087819 */ /* 0x000fe400000114cf */
[----:B------:R-:W-:Y:S01]  /*1570*/  LEA.HI.X R44, R44, c[0x0][0x1fc], R11, 0x1, P0 ;  /* 0x00007f002c2c7a11 */ /* 0x000fe200000f0c0b */
[----:B------:R-:W5:Y:S01]  /*1580*/  SHFL.IDX PT, R17, R34, RZ, 0x181f ;  /* 0x00181fff22117589 */ /* 0x000f6200000e0000 */
[----:B------:R-:W-:Y:S02]  /*1590*/  LEA.HI R9, R8, R207, RZ, 0x3 ;  /* 0x000000cf08097211 */ /* 0x000fe400078f18ff */
[----:B------:R-:W-:Y:S01]  /*15a0*/  LEA.HI R8, R19, R206, RZ, 0x3 ;  /* 0x000000ce13087211 */ /* 0x000fe200078f18ff */
[----:B------:R-:W4:Y:S01]  /*15b0*/  SHFL.IDX PT, R18, R44, RZ, 0x181f ;  /* 0x00181fff2c127589 */ /* 0x000f2200000e0000 */
[----:B------:R-:W-:-:S02]  /*15c0*/  LOP3.LUT R9, R9, 0xfffffff8, RZ, 0xc0, !PT ;  /* 0xfffffff809097812 */ /* 0x000fc400078ec0ff */
[----:B------:R-:W-:Y:S01]  /*15d0*/  LOP3.LUT R8, R8, 0xfffffff8, RZ, 0xc0, !PT ;  /* 0xfffffff808087812 */ /* 0x000fe200078ec0ff */
[----:B------:R3:W2:Y:S02]  /*15e0*/  SHFL.IDX PT, R11, R34, 0x1, 0x181f ;  /* 0x00381f00220b7f89 */ /* 0x0006a400000e0000 */
[----:B------:R-:W-:Y:S02]  /*15f0*/  IMAD.WIDE R32, R9, 0x2, RZ ;  /* 0x0000000209207825 */ /* 0x000fe400078e02ff */
[----:B------:R-:W1:Y:S02]  /*1600*/  SHFL.IDX PT, R16, R44, 0x1, 0x181f ;  /* 0x00381f002c107f89 */ /* 0x000e6400000e0000 */
[----:B------:R-:W-:Y:S01]  /*1610*/  IMAD.WIDE R8, R8, 0x2, RZ ;  /* 0x0000000208087825 */ /* 0x000fe200078e02ff */
[----:B-----5:R-:W-:-:S05]  /*1620*/  IADD3 R24, P0, R17, R26, RZ ;  /* 0x0000001a11187210 */ /* 0x020fca0007f1e0ff */
[----:B----4-:R-:W-:Y:S01]  /*1630*/  IMAD.X R25, R18, 0x1, R27, P0 ;  /* 0x0000000112197824 */ /* 0x010fe200000e061b */
[----:B------:R-:W-:Y:S02]  /*1640*/  ISETP.LT.OR P0, PT, R6, 0x1, P1 ;  /* 0x000000010600780c */ /* 0x000fe40000f01670 */
[----:B------:R-:W-:-:S11]  /*1650*/  ISETP.GE.AND P1, PT, R207, c[0x0][0x1d4], PT ;  /* 0x00007500cf007a0c */ /* 0x000fd60003f26270 */
[----:B------:R4:W-:Y:S01]  /*1660*/  LDGSTS.E.BYPASS.LTC128B.128 [R10+0x100], [R24.64], !P0 ;  /* 0x00100000180a7fae */ /* 0x0009e2000c101d4c */
[----:B---3--:R-:W-:-:S05]  /*1670*/  IADD3 R34, P0, R17, R32, RZ ;  /* 0x0000002011227210 */ /* 0x008fca0007f1e0ff */
[----:B------:R-:W-:Y:S01]  /*1680*/  IMAD.X R35, R18, 0x1, R33, P0 ;  /* 0x0000000112237824 */ /* 0x000fe200000e0621 */
[----:B--2---:R-:W-:-:S05]  /*1690*/  IADD3 R26, P0, R26, R11, RZ ;  /* 0x0000000b1a1a7210 */ /* 0x004fca0007f1e0ff */
[----:B-1----:R-:W-:Y:S01]  /*16a0*/  IMAD.X R27, R27, 0x1, R16, P0 ;  /* 0x000000011b1b7824 */ /* 0x002fe200000e0610 */
[----:B------:R-:W-:-:S05]  /*16b0*/  IADD3 R44, P0, R17, R8, RZ ;  /* 0x00000008112c7210 */ /* 0x000fca0007f1e0ff */
[----:B------:R-:W-:Y:S01]  /*16c0*/  IMAD.X R45, R18, 0x1, R9, P0 ;  /* 0x00000001122d7824 */ /* 0x000fe200000e0609 */
[----:B------:R-:W-:-:S05]  /*16d0*/  IADD3 R18, P0, R32, R11, RZ ;  /* 0x0000000b20127210 */ /* 0x000fca0007f1e0ff */
[----:B------:R-:W-:Y:S01]  /*16e0*/  IMAD.X R19, R33, 0x1, R16, P0 ;  /* 0x0000000121137824 */ /* 0x000fe200000e0610 */
[----:B------:R-:W-:-:S05]  /*16f0*/  IADD3 R8, P0, R8, R11, RZ ;  /* 0x0000000b08087210 */ /* 0x000fca0007f1e0ff */
[----:B------:R-:W-:Y:S01]  /*1700*/  IMAD.X R9, R9, 0x1, R16, P0 ;  /* 0x0000000109097824 */ /* 0x000fe200000e0610 */
[C---:B------:R-:W-:Y:S02]  /*1710*/  ISETP.LT.OR P0, PT, R6.reuse, 0x1, P1 ;  /* 0x000000010600780c */ /* 0x040fe40000f01670 */
[----:B------:R-:W-:-:S11]  /*1720*/  ISETP.LT.OR P1, PT, R6, 0x21, P1 ;  /* 0x000000210600780c */ /* 0x000fd60000f21670 */
[----:B------:R4:W-:Y:S01]  /*1730*/  LDGSTS.E.BYPASS.LTC128B.128 [R10+0x2100], [R34.64], !P0 ;  /* 0x02100000220a7fae */ /* 0x0009e2000c101d4c */
[----:B------:R-:W-:-:S04]  /*1740*/  ISETP.GE.AND P0, PT, R206, c[0x0][0x1d4], PT ;  /* 0x00007500ce007a0c */ /* 0x000fc80003f06270 */
[C---:B------:R-:W-:Y:S02]  /*1750*/  ISETP.LT.OR P2, PT, R6.reuse, 0x1, P0 ;  /* 0x000000010600780c */ /* 0x040fe40000741670 */
[----:B------:R-:W-:-:S11]  /*1760*/  ISETP.LT.OR P0, PT, R6, 0x21, P0 ;  /* 0x000000210600780c */ /* 0x000fd60000701670 */
[----:B------:R4:W-:Y:S01]  /*1770*/  LDGSTS.E.BYPASS.LTC128B.128 [R10+0x4100], [R44.64], !P2 ;  /* 0x041000002c0a7fae */ /* 0x0009e2000d101d4c */
[----:B------:R-:W-:-:S04]  /*1780*/  ISETP.GE.AND P2, PT, R208, c[0x0][0x1d4], PT ;  /* 0x00007500d0007a0c */ /* 0x000fc80003f46270 */
[----:B------:R-:W-:-:S13]  /*1790*/  ISETP.LT.OR P2, PT, R6, 0x21, P2 ;  /* 0x000000210600780c */ /* 0x000fda0001741670 */
[----:B------:R4:W-:Y:S04]  /*17a0*/  LDGSTS.E.BYPASS.LTC128B.128 [R10+0x1100], [R26.64], !P2 ;  /* 0x011000001a0a7fae */ /* 0x0009e8000d101d4c */
[----:B------:R4:W-:Y:S04]  /*17b0*/  LDGSTS.E.BYPASS.LTC128B.128 [R10+0x3100], [R18.64], !P1 ;  /* 0x03100000120a7fae */ /* 0x0009e8000c901d4c */
[----:B------:R4:W-:Y:S02]  /*17c0*/  LDGSTS.E.BYPASS.LTC128B.128 [R10+0x5100], [R8.64], !P0 ;  /* 0x05100000080a7fae */ /* 0x0009e4000c101d4c */
.L_x_0:
[C---:B---34-:R-:W-:Y:S01]  /*17d0*/  HMMA.16816.F32 R32, R76.reuse, R28, RZ ;  /* 0x0000001c4c20723c */ /* 0x058fe200000018ff */
[C---:B------:R-:W-:Y:S01]  /*17e0*/  IMAD R194, R5.reuse, 0x2, R198 ;  /* 0x0000000205c27824 */ /* 0x040fe200078e02c6 */
[----:B------:R-:W0:Y:S01]  /*17f0*/  LDGDEPBAR ;  /* 0x00000000000079af */ /* 0x000e220000000000 */
[C---:B------:R-:W-:Y:S01]  /*1800*/  IMAD R191, R2.reuse, 0x2, R197 ;  /* 0x0000000202bf7824 */ /* 0x040fe200078e02c5 */
[----:B------:R-:W-:Y:S01]  /*1810*/  UISETP.GE.AND UP0, UPT, UR9, 0x41, UPT ;  /* 0x000000410900788c */ /* 0x000fe2000bf06270 */
[----:B------:R-:W-:Y:S01]  /*1820*/  IMAD R193, R5, 0x2, R196 ;  /* 0x0000000205c17824 */ /* 0x000fe200078e02c4 */
[----:B------:R-:W-:Y:S01]  /*1830*/  LDSM.16.M88.4 R52, [R194] ;  /* 0x00000000c234783b */ /* 0x000fe20000000200 */
[----:B------:R-:W-:Y:S01]  /*1840*/  IMAD R184, R2, 0x2, R195 ;  /* 0x0000000202b87824 */ /* 0x000fe200078e02c3 */
[----:B------:R-:W-:Y:S01]  /*1850*/  HMMA.16816.F32 R28, R76, R30, RZ ;  /* 0x0000001e4c1c723c */ /* 0x000fe200000018ff */
[----:B------:R-:W-:Y:S01]  /*1860*/  IADD3 R183, R195, 0x2000, RZ ;  /* 0x00002000c3b77810 */ /* 0x000fe20007ffe0ff */
[----:B------:R-:W3:Y:S01]  /*1870*/  LDSM.16.M88.4 R48, [R191+0x6100] ;  /* 0x00610000bf30783b */ /* 0x000ee20000000200 */
[----:B------:R-:W-:-:S02]  /*1880*/  PLOP3.LUT P0, PT, PT, PT, UP0, 0x40, 0x0 ;  /* 0x000000000000781c */ /* 0x000fc40003f0e808 */
[C---:B------:R-:W-:Y:S01]  /*1890*/  IADD3 R182, R195.reuse, 0x2800, RZ ;  /* 0x00002800c3b67810 */ /* 0x040fe20007ffe0ff */
[----:B------:R-:W4:Y:S01]  /*18a0*/  LDSM.16.M88.4 R44, [R191+0x6900] ;  /* 0x00690000bf2c783b */ /* 0x000f220000000200 */
[C---:B------:R-:W-:Y:S01]  /*18b0*/  IADD3 R181, R195.reuse, 0x3000, RZ ;  /* 0x00003000c3b57810 */ /* 0x040fe20007ffe0ff */
[C---:B-1----:R-:W-:Y:S01]  /*18c0*/  HMMA.16816.F32 R24, R76.reuse, R20, RZ ;  /* 0x000000144c18723c */ /* 0x042fe200000018ff */
[C---:B------:R-:W-:Y:S01]  /*18d0*/  IADD3 R180, R195.reuse, 0x3800, RZ ;  /* 0x00003800c3b47810 */ /* 0x040fe20007ffe0ff */
[----:B------:R-:W-:Y:S01]  /*18e0*/  LDSM.16.M88.4 R72, [R193] ;  /* 0x00000000c148783b */ /* 0x000fe20000000200 */
[C---:B------:R-:W-:Y:S02]  /*18f0*/  IADD3 R179, R195.reuse, 0x4000, RZ ;  /* 0x00004000c3b37810 */ /* 0x040fe40007ffe0ff */
[C---:B------:R-:W-:Y:S02]  /*1900*/  IADD3 R178, R195.reuse, 0x4800, RZ ;  /* 0x00004800c3b27810 */ /* 0x040fe40007ffe0ff */
[C---:B------:R-:W-:Y:S01]  /*1910*/  IADD3 R177, R195.reuse, 0x5000, RZ ;  /* 0x00005000c3b17810 */ /* 0x040fe20007ffe0ff */
[----:B--2---:R-:W-:Y:S01]  /*1920*/  HMMA.16816.F32 R16, R76, R12, RZ ;  /* 0x0000000c4c10723c */ /* 0x004fe200000018ff */
[----:B------:R-:W-:-:S07]  /*1930*/  IADD3 R176, R195, 0x5800, RZ ;  /* 0x00005800c3b07810 */ /* 0x000fce0007ffe0ff */
[C---:B------:R-:W-:Y:S08]  /*1940*/  HMMA.16816.F32 R20, R76.reuse, R22, RZ ;  /* 0x000000164c14723c */ /* 0x040ff000000018ff */
[C---:B------:R-:W-:Y:S08]  /*1950*/  HMMA.16816.F32 R12, R76.reuse, R14, RZ ;  /* 0x0000000e4c0c723c */ /* 0x040ff000000018ff */
[C---:B------:R-:W-:Y:S08]  /*1960*/  HMMA.16816.F32 R8, R76.reuse, R40, RZ ;  /* 0x000000284c08723c */ /* 0x040ff000000018ff */
[----:B------:R-:W-:Y:S01]  /*1970*/  HMMA.16816.F32 R76, R76, R42, RZ ;  /* 0x0000002a4c4c723c */ /* 0x000fe200000018ff */
[----:B------:R-:W1:Y:S07]  /*1980*/  LDSM.16.M88.4 R40, [R191+0x7100] ;  /* 0x00710000bf28783b */ /* 0x000e6e0000000200 */
[C---:B------:R-:W-:Y:S08]  /*1990*/  HMMA.16816.F32 R32, R56.reuse, R36, R32 ;  /* 0x000000243820723c */ /* 0x040ff00000001820 */
[C---:B------:R-:W-:Y:S01]  /*19a0*/  HMMA.16816.F32 R28, R56.reuse, R38, R28 ;  /* 0x00000026381c723c */ /* 0x040fe2000000181c */
[----:B------:R-:W2:Y:S07]  /*19b0*/  LDSM.16.M88.4 R36, [R191+0x7900] ;  /* 0x00790000bf24783b */ /* 0x000eae0000000200 */
[C---:B------:R-:W-:Y:S08]  /*19c0*/  HMMA.16816.F32 R24, R56.reuse, R68, R24 ;  /* 0x000000443818723c */ /* 0x040ff00000001818 */
[C---:B------:R-:W-:Y:S01]  /*19d0*/  HMMA.16816.F32 R20, R56.reuse, R70, R20 ;  /* 0x000000463814723c */ /* 0x040fe20000001814 */
[----:B------:R-:W5:Y:S07]  /*19e0*/  LDSM.16.M88.4 R68, [R184] ;  /* 0x00000000b844783b */ /* 0x000f6e0000000200 */
[C---:B------:R-:W-:Y:S08]  /*19f0*/  HMMA.16816.F32 R16, R56.reuse, R64, R16 ;  /* 0x000000403810723c */ /* 0x040ff00000001810 */
[C---:B------:R-:W-:Y:S01]  /*1a00*/  HMMA.16816.F32 R12, R56.reuse, R66, R12 ;  /* 0x00000042380c723c */ /* 0x040fe2000000180c */
[----:B------:R-:W1:Y:S07]  /*1a10*/  LDSM.16.M88.4 R64, [R184+0x800] ;  /* 0x00080000b840783b */ /* 0x000e6e0000000200 */
[C---:B------:R-:W-:Y:S08]  /*1a20*/  HMMA.16816.F32 R8, R56.reuse, R60, R8 ;  /* 0x0000003c3808723c */ /* 0x040ff00000001808 */
[----:B------:R-:W-:Y:S01]  /*1a30*/  HMMA.16816.F32 R76, R56, R62, R76 ;  /* 0x0000003e384c723c */ /* 0x000fe2000000184c */
[----:B------:R-:W2:Y:S04]  /*1a40*/  LDSM.16.M88.4 R60, [R184+0x1000] ;  /* 0x00100000b83c783b */ /* 0x000ea80000000200 */
[----:B------:R-:W2:Y:S03]  /*1a50*/  LDSM.16.M88.4 R56, [R184+0x1800] ;  /* 0x00180000b838783b */ /* 0x000ea60000000200 */
[C---:B---3--:R-:W-:Y:S08]  /*1a60*/  HMMA.16816.F32 R32, R52.reuse, R48, R32 ;  /* 0x000000303420723c */ /* 0x048ff00000001820 */
[C---:B------:R-:W-:Y:S01]  /*1a70*/  HMMA.16816.F32 R28, R52.reuse, R50, R28 ;  /* 0x00000032341c723c */ /* 0x040fe2000000181c */
[----:B------:R-:W-:Y:S07]  /*1a80*/  LDSM.16.M88.4 R48, [R197+0x8100] ;  /* 0x00810000c530783b */ /* 0x000fee0000000200 */
[C---:B----4-:R-:W-:Y:S08]  /*1a90*/  HMMA.16816.F32 R24, R52.reuse, R44, R24 ;  /* 0x0000002c3418723c */ /* 0x050ff00000001818 */
[C---:B------:R-:W-:Y:S01]  /*1aa0*/  HMMA.16816.F32 R20, R52.reuse, R46, R20 ;  /* 0x0000002e3414723c */ /* 0x040fe20000001814 */
[----:B------:R-:W-:Y:S07]  /*1ab0*/  LDSM.16.M88.4 R44, [R197+0x8900] ;  /* 0x00890000c52c783b */ /* 0x000fee0000000200 */
[C---:B-1----:R-:W-:Y:S08]  /*1ac0*/  HMMA.16816.F32 R16, R52.reuse, R40, R16 ;  /* 0x000000283410723c */ /* 0x042ff00000001810 */
[C---:B------:R-:W-:Y:S01]  /*1ad0*/  HMMA.16816.F32 R12, R52.reuse, R42, R12 ;  /* 0x0000002a340c723c */ /* 0x040fe2000000180c */
[----:B------:R-:W-:Y:S07]  /*1ae0*/  LDSM.16.M88.4 R40, [R197+0x9100] ;  /* 0x00910000c528783b */ /* 0x000fee0000000200 */
[C---:B--2---:R-:W-:Y:S08]  /*1af0*/  HMMA.16816.F32 R8, R52.reuse, R36, R8 ;  /* 0x000000243408723c */ /* 0x044ff00000001808 */
[----:B------:R-:W-:Y:S01]  /*1b00*/  HMMA.16816.F32 R76, R52, R38, R76 ;  /* 0x00000026344c723c */ /* 0x000fe2000000184c */
[----:B------:R-:W1:Y:S04]  /*1b10*/  LDSM.16.M88.4 R52, [R198+0x4000] ;  /* 0x00400000c634783b */ /* 0x000e680000000200 */
[----:B------:R-:W2:Y:S03]  /*1b20*/  LDSM.16.M88.4 R36, [R197+0x9900] ;  /* 0x00990000c524783b */ /* 0x000ea60000000200 */
[C---:B-----5:R-:W-:Y:S08]  /*1b30*/  HMMA.16816.F32 R32, R72.reuse, R68, R32 ;  /* 0x000000444820723c */ /* 0x060ff00000001820 */
[C---:B------:R-:W-:Y:S01]  /*1b40*/  HMMA.16816.F32 R28, R72.reuse, R70, R28 ;  /* 0x00000046481c723c */ /* 0x040fe2000000181c */
[----:B------:R-:W-:Y:S07]  /*1b50*/  LDSM.16.M88.4 R68, [R195+0x2000] ;  /* 0x00200000c344783b */ /* 0x000fee0000000200 */
[C---:B------:R-:W-:Y:S08]  /*1b60*/  HMMA.16816.F32 R24, R72.reuse, R64, R24 ;  /* 0x000000404818723c */ /* 0x040ff00000001818 */
[C---:B------:R-:W-:Y:S01]  /*1b70*/  HMMA.16816.F32 R20, R72.reuse, R66, R20 ;  /* 0x000000424814723c */ /* 0x040fe20000001814 */
[----:B------:R-:W-:Y:S07]  /*1b80*/  LDSM.16.M88.4 R64, [R195+0x2800] ;  /* 0x00280000c340783b */ /* 0x000fee0000000200 */
[C---:B------:R-:W-:Y:S08]  /*1b90*/  HMMA.16816.F32 R16, R72.reuse, R60, R16 ;  /* 0x0000003c4810723c */ /* 0x040ff00000001810 */
[C---:B------:R-:W-:Y:S01]  /*1ba0*/  HMMA.16816.F32 R12, R72.reuse, R62, R12 ;  /* 0x0000003e480c723c */ /* 0x040fe2000000180c */
[----:B------:R-:W-:Y:S07]  /*1bb0*/  LDSM.16.M88.4 R60, [R195+0x3000] ;  /* 0x00300000c33c783b */ /* 0x000fee0000000200 */
[C---:B------:R-:W-:Y:S08]  /*1bc0*/  HMMA.16816.F32 R8, R72.reuse, R56, R8 ;  /* 0x000000384808723c */ /* 0x040ff00000001808 */
[----:B------:R-:W-:Y:S01]  /*1bd0*/  HMMA.16816.F32 R76, R72, R58, R76 ;  /* 0x0000003a484c723c */ /* 0x000fe2000000184c */
[----:B------:R-:W3:Y:S04]  /*1be0*/  LDSM.16.M88.4 R72, [R196+0x4000] ;  /* 0x00400000c448783b */ /* 0x000ee80000000200 */
[----:B------:R-:W4:Y:S03]  /*1bf0*/  LDSM.16.M88.4 R56, [R195+0x3800] ;  /* 0x00380000c338783b */ /* 0x000f260000000200 */
[C---:B-1----:R-:W-:Y:S08]  /*1c00*/  HMMA.16816.F32 R32, R52.reuse, R48, R32 ;  /* 0x000000303420723c */ /* 0x042ff00000001820 */
        /* <DEDUP_REMOVED lines=8> */
[C---:B--2---:R-:W-:Y:S08]  /*1c90*/  HMMA.16816.F32 R8, R52.reuse, R36, R8 ;  /* 0x000000243408723c */ /* 0x044ff00000001808 */
[----:B------:R-:W-:Y:S01]  /*1ca0*/  HMMA.16816.F32 R76, R52, R38, R76 ;  /* 0x00000026344c723c */ /* 0x000fe2000000184c */
[----:B------:R-:W1:Y:S04]  /*1cb0*/  LDSM.16.M88.4 R52, [R194+0x4000] ;  /* 0x00400000c234783b */ /* 0x000e680000000200 */
[----:B------:R-:W2:Y:S03]  /*1cc0*/  LDSM.16.M88.4 R36, [R191+0x9900] ;  /* 0x00990000bf24783b */ /* 0x000ea60000000200 */
[C---:B---3--:R-:W-:Y:S08]  /*1cd0*/  HMMA.16816.F32 R32, R72.reuse, R68, R32 ;  /* 0x000000444820723c */ /* 0x048ff00000001820 */
        /* <DEDUP_REMOVED lines=8> */
[C---:B----4-:R-:W-:Y:S08]  /*1d60*/  HMMA.16816.F32 R8, R72.reuse, R56, R8 ;  /* 0x000000384808723c */ /* 0x050ff00000001808 */
        /* <DEDUP_REMOVED lines=54> */
[----:B------:R-:W4:Y:S01]  /*20d0*/  LDSM.16.M88.4 R56, [R184+0x5800] ;  /* 0x00580000b838783b */ /* 0x000f220000000200 */
[----:B------:R-:W-:-:S04]  /*20e0*/  DEPBAR.LE SB0, 0x0 ;  /* 0x000080000000791a */ /* 0x000fc80000000000 */
[C---:B-1----:R-:W-:Y:S08]  /*20f0*/  HMMA.16816.F32 R32, R52.reuse, R48, R32 ;  /* 0x000000303420723c */ /* 0x042ff00000001820 */
[C---:B------:R-:W-:Y:S08]  /*2100*/  HMMA.16816.F32 R28, R52.reuse, R50, R28 ;  /* 0x00000032341c723c */ /* 0x040ff0000000181c */
[C---:B------:R-:W-:Y:S08]  /*2110*/  HMMA.16816.F32 R24, R52.reuse, R44, R24 ;  /* 0x0000002c3418723c */ /* 0x040ff00000001818 */
[C---:B------:R-:W-:Y:S08]  /*2120*/  HMMA.16816.F32 R20, R52.reuse, R46, R20 ;  /* 0x0000002e3414723c */ /* 0x040ff00000001814 */
[C---:B------:R-:W-:Y:S08]  /*2130*/  HMMA.16816.F32 R16, R52.reuse, R40, R16 ;  /* 0x000000283410723c */ /* 0x040ff00000001810 */
[C---:B------:R-:W-:Y:S08]  /*2140*/  HMMA.16816.F32 R12, R52.reuse, R42, R12 ;  /* 0x0000002a340c723c */ /* 0x040ff0000000180c */
[C---:B--2---:R-:W-:Y:S08]  /*2150*/  HMMA.16816.F32 R8, R52.reuse, R36, R8 ;  /* 0x000000243408723c */ /* 0x044ff00000001808 */
[----:B------:R-:W-:Y:S08]  /*2160*/  HMMA.16816.F32 R76, R52, R38, R76 ;  /* 0x00000026344c723c */ /* 0x000ff0000000184c */
[C---:B---3--:R-:W-:Y:S08]  /*2170*/  HMMA.16816.F32 R32, R72.reuse, R68, R32 ;  /* 0x000000444820723c */ /* 0x048ff00000001820 */
[C---:B------:R-:W-:Y:S08]  /*2180*/  HMMA.16816.F32 R28, R72.reuse, R70, R28 ;  /* 0x00000046481c723c */ /* 0x040ff0000000181c */
[C---:B------:R-:W-:Y:S08]  /*2190*/  HMMA.16816.F32 R24, R72.reuse, R64, R24 ;  /* 0x000000404818723c */ /* 0x040ff00000001818 */
[C---:B------:R-:W-:Y:S08]  /*21a0*/  HMMA.16816.F32 R20, R72.reuse, R66, R20 ;  /* 0x000000424814723c */ /* 0x040ff00000001814 */
[C---:B------:R-:W-:Y:S08]  /*21b0*/  HMMA.16816.F32 R16, R72.reuse, R60, R16 ;  /* 0x0000003c4810723c */ /* 0x040ff00000001810 */
[C---:B------:R-:W-:Y:S08]  /*21c0*/  HMMA.16816.F32 R12, R72.reuse, R62, R12 ;  /* 0x0000003e480c723c */ /* 0x040ff0000000180c */
[C---:B----4-:R-:W-:Y:S08]  /*21d0*/  HMMA.16816.F32 R8, R72.reuse, R56, R8 ;  /* 0x000000384808723c */ /* 0x050ff00000001808 */
[----:B------:R-:W-:Y:S01]  /*21e0*/  HMMA.16816.F32 R76, R72, R58, R76 ;  /* 0x0000003a484c723c */ /* 0x000fe2000000184c */
[----:B------:R-:W-:Y:S06]  /*21f0*/  BAR.SYNC.DEFER_BLOCKING 0x0 ;  /* 0x0000000000007b1d */ /* 0x000fec0000010000 */
[----:B------:R-:W-:Y:S05]  /*2200*/  @P0 BRA `(.L_x_1) ;  /* 0x0000047000000947 */ /* 0x000fea0003800000 */
[----:B------:R-:W-:Y:S01]  /*2210*/  ULEA UR4, UR7, UR10, 0x6 ;  /* 0x0000000a07047291 */ /* 0x000fe2000f8e303f */
[----:B------:R-:W-:Y:S01]  /*2220*/  ISETP.NE.AND P1, PT, R199, 0x1, PT ;  /* 0x00000001c700780c */ /* 0x000fe20003f25270 */
[----:B------:R-:W-:-:S04]  /*2230*/  IMAD.MOV.U32 R200, RZ, RZ, RZ ;  /* 0x000000ffffc87224 */ /* 0x000fc800078e00ff */
[----:B------:R-:W-:-:S05]  /*2240*/  IMAD.U32 R2, RZ, RZ, UR4 ;  /* 0x00000004ff027e24 */ /* 0x000fca000f8e00ff */
[----:B------:R-:W-:-:S05]  /*2250*/  IADD3 R201, R2, -0x80, R205 ;  /* 0xffffff8002c97810 */ /* 0x000fca0007ffe0cd */
[----:B------:R-:W-:-:S04]  /*2260*/  @P1 IMAD.HI.U32 R6, R201, c[0x0][0x2bc], RZ ;  /* 0x0000af00c9061a27 */ /* 0x000fc800078e00ff */
[----:B------:R-:W-:Y:S01]  /*2270*/  IMAD.MOV.U32 R2, RZ, RZ, R201 ;  /* 0x000000ffff027224 */ /* 0x000fe200078e00c9 */
[----:B------:R-:W-:-:S04]  /*2280*/  @P1 SHF.R.U32.HI R2, RZ, c[0x0][0x2c0], R6 ;  /* 0x0000b000ff021a19 */ /* 0x000fc80000011606 */
[----:B------:R-:W-:-:S04]  /*2290*/  @!P3 IADD3 R37, P0, R2, UR14, RZ ;  /* 0x0000000e0225bc10 */ /* 0x000fc8000ff1e0ff */
[----:B------:R-:W-:Y:S02]  /*22a0*/  @!P3 LEA.HI.X.SX32 R6, R2, UR11, 0x1, P0 ;  /* 0x0000000b0206bc11 */ /* 0x000fe400080f0eff */
[----:B------:R-:W-:-:S04]  /*22b0*/  @!P3 LEA R36, P0, R37, c[0x0][0x2a0], 0x2 ;  /* 0x0000a8002524ba11 */ /* 0x000fc800078010ff */
[----:B------:R-:W-:-:S05]  /*22c0*/  @!P3 LEA.HI.X R37, R37, c[0x0][0x2a4], R6, 0x2, P0 ;  /* 0x0000a9002525ba11 */ /* 0x000fca00000f1406 */
[----:B------:R-:W2:Y:S01]  /*22d0*/  @!P3 LDG.E R200, [R36.64] ;  /* 0x0000000c24c8b981 */ /* 0x000ea2000c1e1900 */
[----:B------:R-:W-:Y:S01]  /*22e0*/  IMAD.MOV R2, RZ, RZ, -R2 ;  /* 0x000000ffff027224 */ /* 0x000fe200078e0a02 */
[----:B------:R-:W-:Y:S01]  /*22f0*/  SHF.R.S32.HI R44, RZ, 0x1f, R207 ;  /* 0x0000001fff2c7819 */ /* 0x000fe200000114cf */
[----:B------:R-:W-:Y:S01]  /*2300*/  IMAD.WIDE R46, R208, 0x2, RZ ;  /* 0x00000002d02e7825 */ /* 0x000fe200078e02ff */
[----:B------:R-:W-:Y:S02]  /*2310*/  SHF.R.S32.HI R43, RZ, 0x1f, R206 ;  /* 0x0000001fff2b7819 */ /* 0x000fe400000114ce */
[----:B------:R-:W-:Y:S01]  /*2320*/  LEA.HI R44, R44, R207, RZ, 0x3 ;  /* 0x000000cf2c2c7211 */ /* 0x000fe200078f18ff */
[----:B------:R-:W-:-:S03]  /*2330*/  IMAD R201, R2, c[0x0][0x2b8], R201 ;  /* 0x0000ae0002c97a24 */ /* 0x000fc600078e02c9 */
[----:B------:R-:W-:Y:S01]  /*2340*/  LOP3.LUT R44, R44, 0xfffffff8, RZ, 0xc0, !PT ;  /* 0xfffffff82c2c7812 */ /* 0x000fe200078ec0ff */
[----:B------:R-:W-:Y:S01]  /*2350*/  IMAD.WIDE.U32 R40, R201, c[0x0][0x1e0], RZ ;  /* 0x00007800c9287a25 */ /* 0x000fe200078e00ff */
[----:B------:R-:W-:-:S03]  /*2360*/  SHF.R.S32.HI R2, RZ, 0x1f, R201 ;  /* 0x0000001fff027819 */ /* 0x000fc600000114c9 */
[----:B------:R-:W-:-:S04]  /*2370*/  IMAD.WIDE R44, R44, 0x2, RZ ;  /* 0x000000022c2c7825 */ /* 0x000fc800078e02ff */
[----:B------:R-:W-:-:S04]  /*2380*/  IMAD R2, R2, c[0x0][0x1e0], RZ ;  /* 0x0000780002027a24 */ /* 0x000fc800078e02ff */
[----:B------:R-:W-:-:S04]  /*2390*/  IMAD R39, R201, c[0x0][0x1e4], R2 ;  /* 0x00007900c9277a24 */ /* 0x000fc800078e0202 */
[----:B------:R-:W-:Y:S01]  /*23a0*/  IMAD.IADD R41, R41, 0x1, R39 ;  /* 0x0000000129297824 */ /* 0x000fe200078e0227 */
[----:B--2---:R-:W-:-:S03]  /*23b0*/  SHF.R.S32.HI R39, RZ, 0x1f, R200 ;  /* 0x0000001fff277819 */ /* 0x004fc600000114c8 */
[----:B------:R-:W-:Y:S01]  /*23c0*/  IMAD.WIDE.U32 R36, R200, c[0x0][0x1f0], R40 ;  /* 0x00007c00c8247a25 */ /* 0x000fe200078e0028 */
[----:B------:R-:W-:-:S03]  /*23d0*/  SEL R40, RZ, 0x10, P5 ;  /* 0x00000010ff287807 */ /* 0x000fc60002800000 */
[----:B------:R-:W-:Y:S01]  /*23e0*/  IMAD R39, R39, c[0x0][0x1f0], RZ ;  /* 0x00007c0027277a24 */ /* 0x000fe200078e02ff */
[----:B------:R-:W-:Y:S02]  /*23f0*/  IADD3 R42, P0, R36, UR18, RZ ;  /* 0x00000012242a7c10 */ /* 0x000fe4000ff1e0ff */
[----:B------:R-:W-:Y:S01]  /*2400*/  IADD3 R48, -R40, 0x10, RZ ;  /* 0x0000001028307810 */ /* 0x000fe20007ffe1ff */
[----:B------:R-:W-:Y:S01]  /*2410*/  IMAD R2, R200, c[0x0][0x1f4], R39 ;  /* 0x00007d00c8027a24 */ /* 0x000fe200078e0227 */
[----:B------:R-:W-:Y:S02]  /*2420*/  SEL R39, RZ, 0x10, P4 ;  /* 0x00000010ff277807 */ /* 0x000fe40002000000 */
[----:B------:R-:W-:Y:S02]  /*2430*/  LOP3.LUT R48, R48, 0xf, RZ, 0xc0, !PT ;  /* 0x0000000f30307812 */ /* 0x000fe400078ec0ff */
[----:B------:R-:W-:Y:S02]  /*2440*/  IADD3.X R37, R37, UR16, R2, P0, !PT ;  /* 0x0000001025257c10 */ /* 0x000fe400087fe402 */
[----:B------:R-:W-:-:S02]  /*2450*/  LEA R6, P0, R42, c[0x0][0x1c8], 0x1 ;  /* 0x000072002a067a11 */ /* 0x000fc400078008ff */
[----:B------:R-:W-:Y:S02]  /*2460*/  LEA.HI R2, R43, R206, RZ, 0x3 ;  /* 0x000000ce2b027211 */ /* 0x000fe400078f18ff */
[----:B------:R-:W-:Y:S01]  /*2470*/  LEA.HI.X R42, R42, c[0x0][0x1cc], R37, 0x1, P0 ;  /* 0x000073002a2a7a11 */ /* 0x000fe200000f0c25 */
[----:B------:R-:W-:Y:S01]  /*2480*/  SHFL.IDX PT, R41, R6, RZ, 0x181f ;  /* 0x00181fff06297589 */ /* 0x000fe200000e0000 */
[----:B------:R-:W-:Y:S02]  /*2490*/  IADD3 R36, -R39, 0x10, RZ ;  /* 0x0000001027247810 */ /* 0x000fe40007ffe1ff */
[----:B------:R-:W-:Y:S01]  /*24a0*/  LOP3.LUT R2, R2, 0xfffffff8, RZ, 0xc0, !PT ;  /* 0xfffffff802027812 */ /* 0x000fe200078ec0ff */
[----:B------:R1:W2:Y:S01]  /*24b0*/  SHFL.IDX PT, R37, R6, 0x1, 0x181f ;  /* 0x00381f0006257f89 */ /* 0x0002a200000e0000 */
[----:B------:R-:W-:Y:S02]  /*24c0*/  LOP3.LUT R36, R36, 0xf, RZ, 0xc0, !PT ;  /* 0x0000000f24247812 */ /* 0x000fe400078ec0ff */
[----:B------:R-:W-:Y:S01]  /*24d0*/  ISETP.NE.U32.AND P2, PT, R40, RZ, PT ;  /* 0x000000ff2800720c */ /* 0x000fe20003f45070 */
[----:B------:R-:W3:Y:S01]  /*24e0*/  SHFL.IDX PT, R38, R42, 0x1, 0x181f ;  /* 0x00381f002a267f89 */ /* 0x000ee200000e0000 */
[----:B------:R-:W-:-:S03]  /*24f0*/  IMAD.WIDE R50, R2, 0x2, RZ ;  /* 0x0000000202327825 */ /* 0x000fc600078e02ff */
[----:B------:R-:W4:Y:S01]  /*2500*/  SHFL.IDX PT, R42, R42, RZ, 0x181f ;  /* 0x00181fff2a2a7589 */ /* 0x000f2200000e0000 */
[----:B-1----:R-:W-:Y:S02]  /*2510*/  IADD3 R6, -R4, 0x10, RZ ;  /* 0x0000001004067810 */ /* 0x002fe40007ffe1ff */
[-C--:B--2---:R-:W-:Y:S02]  /*2520*/  IADD3 R48, P1, P0, R48, R37.reuse, R46 ;  /* 0x0000002530307210 */ /* 0x084fe4000783e02e */
[----:B------:R-:W-:Y:S02]  /*2530*/  LOP3.LUT R6, R6, 0xf, RZ, 0xc0, !PT ;  /* 0x0000000f06067812 */ /* 0x000fe400078ec0ff */
[----:B---3--:R-:W-:Y:S02]  /*2540*/  IADD3.X R49, RZ, R38, R47, P1, P0 ;  /* 0x00000026ff317210 */ /* 0x008fe40000fe042f */
[----:B------:R-:W-:-:S04]  /*2550*/  IADD3 R52, P1, P0, R36, R37, R44 ;  /* 0x0000002524347210 */ /* 0x000fc8000783e02c */
[----:B------:R-:W-:Y:S02]  /*2560*/  IADD3.X R53, RZ, R38, R45, P1, P0 ;  /* 0x00000026ff357210 */ /* 0x000fe40000fe042d */
[----:B------:R-:W-:-:S04]  /*2570*/  IADD3 R36, P1, P0, R6, R37, R50 ;  /* 0x0000002506247210 */ /* 0x000fc8000783e032 */
[----:B------:R-:W-:Y:S02]  /*2580*/  IADD3.X R37, RZ, R38, R51, P1, P0 ;  /* 0x00000026ff257210 */ /* 0x000fe40000fe0433 */
[-C--:B------:R-:W-:Y:S02]  /*2590*/  IADD3 R44, P0, R44, R41.reuse, RZ ;  /* 0x000000292c2c7210 */ /* 0x080fe40007f1e0ff */
[----:B------:R-:W-:-:S03]  /*25a0*/  IADD3 R46, P1, R46, R41, RZ ;  /* 0x000000292e2e7210 */ /* 0x000fc60007f3e0ff */
[--C-:B----4-:R-:W-:Y:S01]  /*25b0*/  IMAD.X R45, R45, 0x1, R42.reuse, P0 ;  /* 0x000000012d2d7824 */ /* 0x110fe200000e062a */
[----:B------:R-:W-:Y:S01]  /*25c0*/  IADD3 R50, P0, R50, R41, RZ ;  /* 0x0000002932327210 */ /* 0x000fe20007f1e0ff */
[--C-:B------:R-:W-:Y:S01]  /*25d0*/  IMAD.X R47, R47, 0x1, R42.reuse, P1 ;  /* 0x000000012f2f7824 */ /* 0x100fe200008e062a */
[----:B------:R-:W-:Y:S01]  /*25e0*/  ISETP.NE.U32.AND P1, PT, R39, RZ, PT ;  /* 0x000000ff2700720c */ /* 0x000fe20003f25070 */
[----:B------:R-:W-:Y:S02]  /*25f0*/  IMAD.SHL.U32 R41, R203, 0x2, RZ ;  /* 0x00000002cb297824 */ /* 0x000fe400078e00ff */
[----:B------:R-:W-:Y:S01]  /*2600*/  IMAD.X R51, R51, 0x1, R42, P0 ;  /* 0x0000000133337824 */ /* 0x000fe200000e062a */
[----:B------:R-:W-:Y:S02]  /*2610*/  ISETP.NE.U32.AND P0, PT, R4, RZ, PT ;  /* 0x000000ff0400720c */ /* 0x000fe40003f05070 */
[----:B------:R1:W-:Y:S04]  /*2620*/  LDGSTS.E.BYPASS.LTC128B.128 [R41+0x6100], [R46.64], !P5 ;  /* 0x061000002e297fae */ /* 0x0003e8000e901d4c */
[----:B------:R1:W-:Y:S04]  /*2630*/  LDGSTS.E.BYPASS.LTC128B.128 [R41+0x8100], [R44.64], !P4 ;  /* 0x081000002c297fae */ /* 0x0003e8000e101d4c */
[----:B------:R1:W-:Y:S04]  /*2640*/  LDGSTS.E.BYPASS.LTC128B.128 [R41+0xa100], [R50.64], !P6 ;  /* 0x0a10000032297fae */ /* 0x0003e8000f101d4c */
[----:B------:R1:W-:Y:S04]  /*2650*/  LDGSTS.E.BYPASS.LTC128B.128.ZFILL [R41+0x7100], [R48.64], P2 ;  /* 0x0710000030297fae */ /* 0x0003e80009141d4c */
[----:B------:R1:W-:Y:S04]  /*2660*/  LDGSTS.E.BYPASS.LTC128B.128.ZFILL [R41+0x9100], [R52.64], P1 ;  /* 0x0910000034297fae */ /* 0x0003e80008941d4c */
[----:B------:R1:W-:Y:S02]  /*2670*/  LDGSTS.E.BYPASS.LTC128B.128.ZFILL [R41+0xb100], [R36.64], P0 ;  /* 0x0b10000024297fae */ /* 0x0003e40008141d4c */
.L_x_1:
[----:B------:R-:W-:Y:S01]  /*2680*/  SHF.R.S32.HI R210, RZ, 0x1f, R3 ;  /* 0x0000001fffd27819 */ /* 0x000fe20000011403 */
[----:B------:R-:W-:Y:S01]  /*2690*/  IMAD.U32 R2, RZ, RZ, UR17 ;  /* 0x00000011ff027e24 */ /* 0x000fe2000f8e00ff */
[----:B------:R-:W0:Y:S01]  /*26a0*/  LDGDEPBAR ;  /* 0x00000000000079af */ /* 0x000e220000000000 */
[----:B------:R-:W-:Y:S01]  /*26b0*/  IMAD.SHL.U32 R192, R0, 0x2, RZ ;  /* 0x0000000200c07824 */ /* 0x000fe200078e00ff */
[----:B------:R-:W-:-:S03]  /*26c0*/  LEA.HI R210, R210, R3, RZ, 0x2 ;  /* 0x00000003d2d27211 */ /* 0x000fc600078f10ff */
[--C-:B------:R-:W-:Y:S01]  /*26d0*/  IMAD R189, R5, 0x2, R192.reuse ;  /* 0x0000000205bd7824 */ /* 0x100fe200078e02c0 */
[----:B------:R-:W-:Y:S01]  /*26e0*/  LOP3.LUT R4, R210, 0x7ffffffc, RZ, 0xc0, !PT ;  /* 0x7ffffffcd2047812 */ /* 0x000fe200078ec0ff */
[----:B------:R-:W-:Y:S01]  /*26f0*/  LDSM.16.MT88.4 R68, [R192+0x2100] ;  /* 0x00210000c044783b */ /* 0x000fe20000004200 */
[----:B------:R-:W-:-:S03]  /*2700*/  IMAD R190, R7, 0x2, R192 ;  /* 0x0000000207be7824 */ /* 0x000fc600078e02c0 */
[----:B------:R-:W-:Y:S01]  /*2710*/  IMAD.IADD R3, R3, 0x1, -R4 ;  /* 0x0000000103037824 */ /* 0x000fe200078e0a04 */
[----:B------:R-:W-:Y:S01]  /*2720*/  LDSM.16.MT88.4 R84, [R189+0x2100] ;  /* 0x00210000bd54783b */ /* 0x000fe20000004200 */
[----:B------:R-:W-:Y:S02]  /*2730*/  IMAD R188, R5, 0x2, R190 ;  /* 0x0000000205bc7824 */ /* 0x000fe400078e02be */
[----:B------:R-:W-:Y:S01]  /*2740*/  IMAD R2, R3, -0x2, R2 ;  /* 0xfffffffe03027824 */ /* 0x000fe200078e0202 */
[----:B-1----:R-:W-:Y:S04]  /*2750*/  LDSM.16.MT88.4 R52, [R189+0x100] ;  /* 0x00010000bd34783b */ /* 0x002fe80000004200 */
[C---:B------:R-:W-:Y:S01]  /*2760*/  ISETP.GT.AND P0, PT, R2.reuse, RZ, PT ;  /* 0x000000ff0200720c */ /* 0x040fe20003f04270 */
[----:B------:R-:W-:Y:S01]  /*2770*/  LDSM.16.MT88.4 R60, [R188+0x100] ;  /* 0x00010000bc3c783b */ /* 0x000fe20000004200 */
[----:B------:R-:W-:-:S02]  /*2780*/  ISETP.GT.AND P1, PT, R2, 0x1, PT ;  /* 0x000000010200780c */ /* 0x000fc40003f24270 */
[----:B------:R-:W-:Y:S01]  /*2790*/  FSEL R34, R34, -INF , P0 ;  /* 0xff80000022227808 */ /* 0x000fe20000000000 */
[----:B------:R-:W-:Y:S01]  /*27a0*/  LDSM.16.MT88.4 R92, [R188+0x2100] ;  /* 0x00210000bc5c783b */ /* 0x000fe20000004200 */
[----:B------:R-:W-:Y:S02]  /*27b0*/  FSEL R32, R32, -INF , P0 ;  /* 0xff80000020207808 */ /* 0x000fe40000000000 */
[C---:B------:R-:W-:Y:S01]  /*27c0*/  ISETP.GT.AND P0, PT, R2.reuse, 0x8, PT ;  /* 0x000000080200780c */ /* 0x040fe20003f04270 */
[----:B------:R-:W-:Y:S01]  /*27d0*/  LDSM.16.MT88.4 R100, [R192+0x4100] ;  /* 0x00410000c064783b */ /* 0x000fe20000004200 */
[----:B------:R-:W-:Y:S02]  /*27e0*/  FSEL R39, R33, -INF , P1 ;  /* 0xff80000021277808 */ /* 0x000fe40000800000 */
[----:B------:R-:W-:Y:S01]  /*27f0*/  FSEL R37, R35, -INF , P1 ;  /* 0xff80000023257808 */ /* 0x000fe20000800000 */
[----:B------:R-:W-:Y:S01]  /*2800*/  LDSM.16.MT88.4 R104, [R190+0x4100] ;  /* 0x00410000be68783b */ /* 0x000fe20000004200 */
[----:B------:R-:W-:-:S02]  /*2810*/  ISETP.GT.AND P1, PT, R2, 0x9, PT ;  /* 0x000000090200780c */ /* 0x000fc40003f24270 */
[----:B------:R-:W-:Y:S01]  /*2820*/  FSEL R47, R28, -INF , P0 ;  /* 0xff8000001c2f7808 */ /* 0x000fe20000000000 */
[----:B------:R-:W-:Y:S01]  /*2830*/  LDSM.16.MT88.4 R112, [R189+0x4100] ;  /* 0x00410000bd70783b */ /* 0x000fe20000004200 */
[----:B------:R-:W-:Y:S02]  /*2840*/  FMNMX.FTZ R4, R32, R39, !PT ;  /* 0x0000002720047209 */ /* 0x000fe40007810000 */
[----:B------:R-:W-:Y:S01]  /*2850*/  FSEL R43, R30, -INF , P0 ;  /* 0xff8000001e2b7808 */ /* 0x000fe20000000000 */
[----:B------:R-:W-:Y:S01]  /*2860*/  LDSM.16.MT88.4 R136, [R190+0x900] ;  /* 0x00090000be88783b */ /* 0x000fe20000004200 */
[----:B------:R-:W-:Y:S02]  /*2870*/  ISETP.GT.AND P0, PT, R2, 0x10, PT ;  /* 0x000000100200780c */ /* 0x000fe40003f04270 */
[----:B------:R-:W-:Y:S02]  /*2880*/  FSEL R45, R29, -INF , P1 ;  /* 0xff8000001d2d7808 */ /* 0x000fe40000800000 */
[----:B------:R-:W-:-:S02]  /*2890*/  FMNMX.FTZ R4, R47, R4, !PT ;  /* 0x000000042f047209 */ /* 0x000fc40007810000 */
[----:B------:R-:W-:Y:S02]  /*28a0*/  FMNMX.FTZ R6, R34, R37, !PT ;  /* 0x0000002522067209 */ /* 0x000fe40007810000 */
[----:B------:R-:W-:Y:S02]  /*28b0*/  FSEL R41, R31, -INF , P1 ;  /* 0xff8000001f297808 */ /* 0x000fe40000800000 */
[----:B------:R-:W-:Y:S02]  /*28c0*/  ISETP.GT.AND P1, PT, R2, 0x11, PT ;  /* 0x000000110200780c */ /* 0x000fe40003f24270 */
[----:B------:R-:W-:Y:S02]  /*28d0*/  FSEL R89, R24, -INF , P0 ;  /* 0xff80000018597808 */ /* 0x000fe40000000000 */
[----:B------:R-:W-:Y:S02]  /*28e0*/  FMNMX.FTZ R4, R45, R4, !PT ;  /* 0x000000042d047209 */ /* 0x000fe40007810000 */
[----:B------:R-:W-:-:S02]  /*28f0*/  FMNMX.FTZ R6, R43, R6, !PT ;  /* 0x000000062b067209 */ /* 0x000fc40007810000 */
[----:B------:R-:W-:Y:S02]  /*2900*/  FSEL R31, R26, -INF , P0 ;  /* 0xff8000001a1f7808 */ /* 0x000fe40000000000 */
[C---:B------:R-:W-:Y:S02]  /*2910*/  ISETP.GT.AND P0, PT, R2.reuse, 0x18, PT ;  /* 0x000000180200780c */ /* 0x040fe40003f04270 */
[----:B------:R-:W-:Y:S02]  /*2920*/  FSEL R35, R25, -INF , P1 ;  /* 0xff80000019237808 */ /* 0x000fe40000800000 */
[----:B------:R-:W-:Y:S02]  /*2930*/  FMNMX.FTZ R4, R89, R4, !PT ;  /* 0x0000000459047209 */ /* 0x000fe40007810000 */
[----:B------:R-:W-:Y:S02]  /*2940*/  FMNMX.FTZ R6, R41, R6, !PT ;  /* 0x0000000629067209 */ /* 0x000fe40007810000 */
[----:B------:R-:W-:-:S02]  /*2950*/  ISETP.GT.AND P2, PT, R2, 0x19, PT ;  /* 0x000000190200780c */ /* 0x000fc40003f44270 */
[----:B------:R-:W-:Y:S02]  /*2960*/  FSEL R33, R20, -INF , P0 ;  /* 0xff80000014217808 */ /* 0x000fe40000000000 */
[----:B------:R-:W-:Y:S02]  /*2970*/  FMNMX.FTZ R4, R35, R4, !PT ;  /* 0x0000000423047209 */ /* 0x000fe40007810000 */
[----:B------:R-:W-:Y:S02]  /*2980*/  FSEL R29, R27, -INF , P1 ;  /* 0xff8000001b1d7808 */ /* 0x000fe40000800000 */
[----:B------:R-:W-:Y:S02]  /*2990*/  FMNMX.FTZ R6, R31, R6, !PT ;  /* 0x000000061f067209 */ /* 0x000fe40007810000 */
[----:B------:R-:W-:Y:S02]  /*29a0*/  FSEL R27, R22, -INF , P0 ;  /* 0xff800000161b7808 */ /* 0x000fe40000000000 */
[----:B------:R-:W-:-:S02]  /*29b0*/  ISETP.GT.AND P1, PT, R2, 0x20, PT ;  /* 0x000000200200780c */ /* 0x000fc40003f24270 */
[----:B------:R-:W-:Y:S02]  /*29c0*/  FSEL R21, R21, -INF , P2 ;  /* 0xff80000015157808 */ /* 0x000fe40001000000 */
[----:B------:R-:W-:Y:S02]  /*29d0*/  FMNMX.FTZ R4, R33, R4, !PT ;  /* 0x0000000421047209 */ /* 0x000fe40007810000 */
[----:B------:R-:W-:Y:S02]  /*29e0*/  ISETP.GT.AND P0, PT, R2, 0x21, PT ;  /* 0x000000210200780c */ /* 0x000fe40003f04270 */
[----:B------:R-:W-:Y:S02]  /*29f0*/  FMNMX.FTZ R6, R29, R6, !PT ;  /* 0x000000061d067209 */ /* 0x000fe40007810000 */
[----:B------:R-:W-:Y:S02]  /*2a00*/  FSEL R217, R16, -INF , P1 ;  /* 0xff80000010d97808 */ /* 0x000fe40000800000 */
[----:B------:R-:W-:-:S02]  /*2a10*/  FMNMX.FTZ R4, R21, R4, !PT ;  /* 0x0000000415047209 */ /* 0x000fc40007810000 */
[----:B------:R-:W-:Y:S02]  /*2a20*/  FSEL R25, R23, -INF , P2 ;  /* 0xff80000017197808 */ /* 0x000fe40001000000 */
[----:B------:R-:W-:Y:S02]  /*2a30*/  FSEL R213, R18, -INF , P1 ;  /* 0xff80000012d57808 */ /* 0x000fe40000800000 */
[----:B------:R-:W-:Y:S02]  /*2a40*/  FSEL R163, R19, -INF , P0 ;  /* 0xff80000013a37808 */ /* 0x000fe40000000000 */
[----:B------:R-:W-:Y:S02]  /*2a50*/  FSEL R157, R17, -INF , P0 ;  /* 0xff800000119d7808 */ /* 0x000fe40000000000 */
[----:B------:R-:W-:Y:S01]  /*2a60*/  FMNMX.FTZ R6, R27, R6, !PT ;  /* 0x000000061b067209 */ /* 0x000fe20007810000 */
[----:B------:R-:W-:Y:S01]  /*2a70*/  LDSM.16.MT88.4 R16, [R189+0x2900] ;  /* 0x00290000bd10783b */ /* 0x000fe20000004200 */
[----:B------:R-:W-:-:S02]  /*2a80*/  ISETP.GT.AND P1, PT, R2, 0x28, PT ;  /* 0x000000280200780c */ /* 0x000fc40003f24270 */
[----:B------:R-:W-:Y:S02]  /*2a90*/  ISETP.GT.AND P0, PT, R2, 0x29, PT ;  /* 0x000000290200780c */ /* 0x000fe40003f04270 */
[----:B------:R-:W-:Y:S02]  /*2aa0*/  FMNMX.FTZ R4, R217, R4, !PT ;  /* 0x00000004d9047209 */ /* 0x000fe40007810000 */
[----:B------:R-:W-:Y:S02]  /*2ab0*/  FMNMX.FTZ R6, R25, R6, !PT ;  /* 0x0000000619067209 */ /* 0x000fe40007810000 */
[----:B------:R-:W-:Y:S02]  /*2ac0*/  FSEL R211, R14, -INF , P1 ;  /* 0xff8000000ed37808 */ /* 0x000fe40000800000 */
[----:B------:R-:W-:Y:S02]  /*2ad0*/  FSEL R215, R12, -INF , P1 ;  /* 0xff8000000cd77808 */ /* 0x000fe40000800000 */
[----:B------:R-:W-:-:S02]  /*2ae0*/  FSEL R165, R15, -INF , P0 ;  /* 0xff8000000fa57808 */ /* 0x000fc40000000000 */
[----:B------:R-:W-:Y:S02]  /*2af0*/  FSEL R159, R13, -INF , P0 ;  /* 0xff8000000d9f7808 */ /* 0x000fe40000000000 */
[C---:B------:R-:W-:Y:S01]  /*2b00*/  ISETP.GT.AND P1, PT, R2.reuse, 0x30, PT ;  /* 0x000000300200780c */ /* 0x040fe20003f24270 */
[----:B------:R-:W-:Y:S01]  /*2b10*/  LDSM.16.MT88.4 R12, [R188+0x2900] ;  /* 0x00290000bc0c783b */ /* 0x000fe20000004200 */
[----:B------:R-:W-:Y:S02]  /*2b20*/  ISETP.GT.AND P0, PT, R2, 0x31, PT ;  /* 0x000000310200780c */ /* 0x000fe40003f04270 */
[----:B------:R-:W-:Y:S02]  /*2b30*/  FMNMX.FTZ R4, R157, R4, !PT ;  /* 0x000000049d047209 */ /* 0x000fe40007810000 */
[----:B------:R-:W-:Y:S02]  /*2b40*/  FMNMX.FTZ R6, R213, R6, !PT ;  /* 0x00000006d5067209 */ /* 0x000fe40007810000 */
[----:B------:R-:W-:-:S02]  /*2b50*/  FSEL R167, R10, -INF , P1 ;  /* 0xff8000000aa77808 */ /* 0x000fc40000800000 */
[----:B------:R-:W-:Y:S02]  /*2b60*/  FSEL R175, R8, -INF , P1 ;  /* 0xff80000008af7808 */ /* 0x000fe40000800000 */
[----:B------:R-:W-:Y:S02]  /*2b70*/  FSEL R143, R11, -INF , P0 ;  /* 0xff8000000b8f7808 */ /* 0x000fe40000000000 */
[----:B------:R-:W-:Y:S02]  /*2b80*/  FSEL R173, R9, -INF , P0 ;  /* 0xff80000009ad7808 */ /* 0x000fe40000000000 */
[----:B------:R-:W-:Y:S02]  /*2b90*/  FMNMX.FTZ R4, R215, R4, !PT ;  /* 0x00000004d7047209 */ /* 0x000fe40007810000 */
[C---:B------:R-:W-:Y:S02]  /*2ba0*/  ISETP.GT.AND P1, PT, R2.reuse, 0x38, PT ;  /* 0x000000380200780c */ /* 0x040fe40003f24270 */
[----:B------:R-:W-:-:S02]  /*2bb0*/  ISETP.GT.AND P0, PT, R2, 0x39, PT ;  /* 0x000000390200780c */ /* 0x000fc40003f04270 */
[----:B------:R-:W-:Y:S02]  /*2bc0*/  FMNMX.FTZ R2, R163, R6, !PT ;  /* 0x00000006a3027209 */ /* 0x000fe40007810000 */
[----:B------:R-:W-:Y:S02]  /*2bd0*/  FMNMX.FTZ R4, R159, R4, !PT ;  /* 0x000000049f047209 */ /* 0x000fe40007810000 */
[----:B------:R-:W-:Y:S02]  /*2be0*/  FMNMX.FTZ R2, R211, R2, !PT ;  /* 0x00000002d3027209 */ /* 0x000fe40007810000 */
[----:B------:R-:W-:Y:S02]  /*2bf0*/  FMNMX.FTZ R4, R175, R4, !PT ;  /* 0x00000004af047209 */ /* 0x000fe40007810000 */
[----:B------:R-:W-:Y:S02]  /*2c00*/  FMNMX.FTZ R2, R165, R2, !PT ;  /* 0x00000002a5027209 */ /* 0x000fe40007810000 */
[----:B------:R-:W-:-:S02]  /*2c10*/  FSEL R171, R76, -INF , P1 ;  /* 0xff8000004cab7808 */ /* 0x000fc40000800000 */
[----:B------:R-:W-:Y:S02]  /*2c20*/  FMNMX.FTZ R4, R173, R4, !PT ;  /* 0x00000004ad047209 */ /* 0x000fe40007810000 */
[----:B------:R-:W-:Y:S02]  /*2c30*/  FMNMX.FTZ R2, R167, R2, !PT ;  /* 0x00000002a7027209 */ /* 0x000fe40007810000 */
[----:B------:R-:W-:Y:S02]  /*2c40*/  FSEL R169, R77, -INF , P0 ;  /* 0xff8000004da97808 */ /* 0x000fe40000000000 */
[----:B------:R-:W-:Y:S02]  /*2c50*/  FMNMX.FTZ R4, R171, R4, !PT ;  /* 0x00000004ab047209 */ /* 0x000fe40007810000 */
[----:B------:R-:W-:Y:S02]  /*2c60*/  FSEL R141, R78, -INF , P1 ;  /* 0xff8000004e8d7808 */ /* 0x000fe40000800000 */
[----:B------:R-:W-:-:S02]  /*2c70*/  FMNMX.FTZ R2, R143, R2, !PT ;  /* 0x000000028f027209 */ /* 0x000fc40007810000 */
[----:B------:R-:W-:Y:S02]  /*2c80*/  FMNMX.FTZ R4, R169, R4, !PT ;  /* 0x00000004a9047209 */ /* 0x000fe40007810000 */
[----:B------:R-:W-:Y:S02]  /*2c90*/  FSEL R161, R79, -INF , P0 ;  /* 0xff8000004fa17808 */ /* 0x000fe40000000000 */
[----:B------:R-:W-:Y:S01]  /*2ca0*/  FMNMX.FTZ R2, R141, R2, !PT ;  /* 0x000000028d027209 */ /* 0x000fe20007810000 */
[----:B------:R-:W1:Y:S03]  /*2cb0*/  SHFL.BFLY PT, R9, R4, 0x2, 0x1f ;  /* 0x0c401f0004097f89 */ /* 0x000e6600000e0000 */
[----:B------:R-:W-:Y:S01]  /*2cc0*/  FMNMX.FTZ R11, R161, R2, !PT ;  /* 0x00000002a10b7209 */ /* 0x000fe20007810000 */
[----:B------:R-:W-:Y:S04]  /*2cd0*/  LDSM.16.MT88.4 R76, [R190+0x2100] ;  /* 0x00210000be4c783b */ /* 0x000fe80000004200 */
[----:B------:R-:W2:Y:S01]  /*2ce0*/  SHFL.BFLY PT, R2, R11, 0x2, 0x1f ;  /* 0x0c401f000b027f89 */ /* 0x000ea200000e0000 */
[----:B-1----:R-:W-:-:S03]  /*2cf0*/  FMNMX.FTZ R9, R4, R9, !PT ;  /* 0x0000000904097209 */ /* 0x002fc60007810000 */
[----:B------:R-:W-:Y:S04]  /*2d00*/  LDSM.16.MT88.4 R4, [R188+0x4100] ;  /* 0x00410000bc04783b */ /* 0x000fe80000004200 */
[----:B------:R-:W1:Y:S01]  /*2d10*/  SHFL.BFLY PT, R132, R9, 0x1, 0x1f ;  /* 0x0c201f0009847f89 */ /* 0x000e6200000e0000 */
[----:B--2---:R-:W-:-:S05]  /*2d20*/  FMNMX.FTZ R2, R11, R2, !PT ;  /* 0x000000020b027209 */ /* 0x004fca0007810000 */
[----:B------:R-:W2:Y:S01]  /*2d30*/  SHFL.BFLY PT, R3, R2, 0x1, 0x1f ;  /* 0x0c201f0002037f89 */ /* 0x000ea200000e0000 */
[----:B-1----:R-:W-:-:S03]  /*2d40*/  FMNMX.FTZ R132, R9, R132, !PT ;  /* 0x0000008409847209 */ /* 0x002fc60007810000 */
[----:B------:R-:W-:Y:S01]  /*2d50*/  LDSM.16.MT88.4 R8, [R192+0x2900] ;  /* 0x00290000c008783b */ /* 0x000fe20000004200 */
[C---:B------:R-:W-:Y:S01]  /*2d60*/  FSETP.NEU.FTZ.AND P0, PT, R132.reuse, -INF , PT ;  /* 0xff8000008400780b */ /* 0x040fe20003f1d000 */
[----:B------:R-:W-:Y:S01]  /*2d70*/  FMUL.FTZ R140, R132, c[0x0][0x2d0] ;  /* 0x0000b400848c7a20 */ /* 0x000fe20000410000 */
[----:B--2---:R-:W-:-:S04]  /*2d80*/  FMNMX.FTZ R3, R2, R3, !PT ;  /* 0x0000000302037209 */ /* 0x004fc80007810000 */
[----:B------:R-:W-:Y:S01]  /*2d90*/  FSEL R140, R140, RZ, P0 ;  /* 0x000000ff8c8c7208 */ /* 0x000fe20000000000 */
[C---:B------:R-:W-:Y:S01]  /*2da0*/  FMUL.FTZ R158, R3.reuse, c[0x0][0x2d0] ;  /* 0x0000b400039e7a20 */ /* 0x040fe20000410000 */
[----:B------:R-:W-:-:S03]  /*2db0*/  FSETP.NEU.FTZ.AND P0, PT, R3, -INF , PT ;  /* 0xff8000000300780b */ /* 0x000fc60003f1d000 */
[--C-:B------:R-:W-:Y:S01]  /*2dc0*/  FFMA.FTZ R151, R32, c[0x0][0x2d0], -R140.reuse ;  /* 0x0000b40020977a23 */ /* 0x100fe2000001088c */
[----:B------:R-:W-:Y:S01]  /*2dd0*/  FSEL R158, R158, RZ, P0 ;  /* 0x000000ff9e9e7208 */ /* 0x000fe20000000000 */
[--C-:B------:R-:W-:Y:S01]  /*2de0*/  FFMA.FTZ R150, R39, c[0x0][0x2d0], -R140.reuse ;  /* 0x0000b40027967a23 */ /* 0x100fe2000001088c */
[----:B------:R-:W-:Y:S01]  /*2df0*/  PLOP3.LUT P0, PT, PT, PT, UP0, 0x40, 0x0 ;  /* 0x000000000000781c */ /* 0x000fe20003f0e808 */
[--C-:B------:R-:W-:Y:S02]  /*2e00*/  FFMA.FTZ R148, R47, c[0x0][0x2d0], -R140.reuse ;  /* 0x0000b4002f947a23 */ /* 0x100fe4000001088c */
[----:B------:R-:W-:Y:S01]  /*2e10*/  MUFU.EX2 R151, R151 ;  /* 0x0000009700977308 */ /* 0x000fe20000000800 */
[----:B------:R-:W-:Y:S02]  /*2e20*/  FFMA.FTZ R145, R45, c[0x0][0x2d0], -R140 ;  /* 0x0000b4002d917a23 */ /* 0x000fe4000001088c */
[--C-:B------:R-:W-:Y:S01]  /*2e30*/  FFMA.FTZ R152, R34, c[0x0][0x2d0], -R158.reuse ;  /* 0x0000b40022987a23 */ /* 0x100fe2000001089e */
[----:B------:R-:W-:Y:S01]  /*2e40*/  LDSM.16.MT88.4 R44, [R190+0x100] ;  /* 0x00010000be2c783b */ /* 0x000fe20000004200 */
[----:B------:R-:W-:-:S02]  /*2e50*/  FFMA.FTZ R153, R37, c[0x0][0x2d0], -R158 ;  /* 0x0000b40025997a23 */ /* 0x000fc4000001089e */
[--C-:B------:R-:W-:Y:S01]  /*2e60*/  FFMA.FTZ R155, R43, c[0x0][0x2d0], -R158.reuse ;  /* 0x0000b4002b9b7a23 */ /* 0x100fe2000001089e */
[----:B------:R-:W1:Y:S01]  /*2e70*/  LDSM.16.MT88.4 R36, [R192+0x100] ;  /* 0x00010000c024783b */ /* 0x000e620000004200 */
[----:B------:R-:W-:Y:S01]  /*2e80*/  FFMA.FTZ R146, R41, c[0x0][0x2d0], -R158 ;  /* 0x0000b40029927a23 */ /* 0x000fe2000001089e */
[----:B------:R-:W2:Y:S01]  /*2e90*/  MUFU.EX2 R150, R150 ;  /* 0x0000009600967308 */ /* 0x000ea20000000800 */
[--C-:B------:R-:W-:Y:S02]  /*2ea0*/  FFMA.FTZ R149, R89, c[0x0][0x2d0], -R140.reuse ;  /* 0x0000b40059957a23 */ /* 0x100fe4000001088c */
[--C-:B------:R-:W-:Y:S02]  /*2eb0*/  FFMA.FTZ R144, R35, c[0x0][0x2d0], -R140.reuse ;  /* 0x0000b40023907a23 */ /* 0x100fe4000001088c */
[--C-:B------:R-:W-:Y:S02]  /*2ec0*/  FFMA.FTZ R135, R33, c[0x0][0x2d0], -R140.reuse ;  /* 0x0000b40021877a23 */ /* 0x100fe4000001088c */
[----:B------:R-:W-:Y:S01]  /*2ed0*/  FFMA.FTZ R2, R21, c[0x0][0x2d0], -R140 ;  /* 0x0000b40015027a23 */ /* 0x000fe2000001088c */
[----:B------:R-:W-:Y:S01]  /*2ee0*/  MUFU.EX2 R148, R148 ;  /* 0x0000009400947308 */ /* 0x000fe20000000800 */
[--C-:B------:R-:W-:Y:S01]  /*2ef0*/  FFMA.FTZ R147, R31, c[0x0][0x2d0], -R158.reuse ;  /* 0x0000b4001f937a23 */ /* 0x100fe2000001089e */
[----:B------:R-:W3:Y:S01]  /*2f00*/  LDSM.16.MT88.4 R20, [R192+0x900] ;  /* 0x00090000c014783b */ /* 0x000ee20000004200 */
[----:B------:R-:W-:-:S02]  /*2f10*/  FFMA.FTZ R134, R29, c[0x0][0x2d0], -R158 ;  /* 0x0000b4001d867a23 */ /* 0x000fc4000001089e */
[--C-:B------:R-:W-:Y:S01]  /*2f20*/  FFMA.FTZ R133, R27, c[0x0][0x2d0], -R158.reuse ;  /* 0x0000b4001b857a23 */ /* 0x100fe2000001089e */
[----:B------:R-:W-:Y:S01]  /*2f30*/  LDSM.16.MT88.4 R32, [R189+0x900] ;  /* 0x00090000bd20783b */ /* 0x000fe20000004200 */
[----:B------:R-:W-:Y:S01]  /*2f40*/  FFMA.FTZ R0, R25, c[0x0][0x2d0], -R158 ;  /* 0x0000b40019007a23 */ /* 0x000fe2000001089e */
[----:B------:R-:W4:Y:S01]  /*2f50*/  MUFU.EX2 R145, R145 ;  /* 0x0000009100917308 */ /* 0x000f220000000800 */
[----:B--2---:R-:W-:Y:S01]  /*2f60*/  F2FP.PACK_AB R116, R150, R151 ;  /* 0x000000979674723e */ /* 0x004fe200000000ff */
[----:B------:R-:W-:Y:S01]  /*2f70*/  LDSM.16.MT88.4 R28, [R188+0x900] ;  /* 0x00090000bc1c783b */ /* 0x000fe20000004200 */
[--C-:B------:R-:W-:Y:S02]  /*2f80*/  FFMA.FTZ R154, R217, c[0x0][0x2d0], -R140.reuse ;  /* 0x0000b400d99a7a23 */ /* 0x100fe4000001088c */
[--C-:B------:R-:W-:Y:S01]  /*2f90*/  FFMA.FTZ R157, R157, c[0x0][0x2d0], -R140.reuse ;  /* 0x0000b4009d9d7a23 */ /* 0x100fe2000001088c */
[----:B------:R-:W-:Y:S01]  /*2fa0*/  LDSM.16.MT88.4 R24, [R190+0x2900] ;  /* 0x00290000be18783b */ /* 0x000fe20000004200 */
[--C-:B------:R-:W-:Y:S01]  /*2fb0*/  FFMA.FTZ R156, R215, c[0x0][0x2d0], -R140.reuse ;  /* 0x0000b400d79c7a23 */ /* 0x100fe2000001088c */
[----:B------:R-:W-:Y:S01]  /*2fc0*/  MUFU.EX2 R152, R152 ;  /* 0x0000009800987308 */ /* 0x000fe20000000800 */
[----:B------:R-:W-:-:S02]  /*2fd0*/  FFMA.FTZ R159, R159, c[0x0][0x2d0], -R140 ;  /* 0x0000b4009f9f7a23 */ /* 0x000fc4000001088c */
[--C-:B------:R-:W-:Y:S02]  /*2fe0*/  FFMA.FTZ R160, R213, c[0x0][0x2d0], -R158.reuse ;  /* 0x0000b400d5a07a23 */ /* 0x100fe4000001089e */
[--C-:B------:R-:W-:Y:S02]  /*2ff0*/  FFMA.FTZ R163, R163, c[0x0][0x2d0], -R158.reuse ;  /* 0x0000b400a3a37a23 */ /* 0x100fe4000001089e */
[--C-:B------:R-:W-:Y:S01]  /*3000*/  FFMA.FTZ R162, R211, c[0x0][0x2d0], -R158.reuse ;  /* 0x0000b400d3a27a23 */ /* 0x100fe2000001089e */
[----:B------:R-:W2:Y:S01]  /*3010*/  MUFU.EX2 R153, R153 ;  /* 0x0000009900997308 */ /* 0x000ea20000000800 */
[----:B----4-:R-:W-:Y:S01]  /*3020*/  F2FP.PACK_AB R118, R145, R148 ;  /* 0x000000949176723e */ /* 0x010fe200000000ff */
[----:B------:R-:W-:Y:S02]  /*3030*/  FFMA.FTZ R165, R165, c[0x0][0x2d0], -R158 ;  /* 0x0000b400a5a57a23 */ /* 0x000fe4000001089e */
[----:B------:R-:W-:Y:S02]  /*3040*/  FFMA.FTZ R225, R169, c[0x0][0x2d0], -R140 ;  /* 0x0000b400a9e17a23 */ /* 0x000fe4000001088c */
[----:B------:R-:W-:-:S02]  /*3050*/  FFMA.FTZ R167, R167, c[0x0][0x2d0], -R158 ;  /* 0x0000b400a7a77a23 */ /* 0x000fc4000001089e */
[----:B------:R-:W-:Y:S01]  /*3060*/  MUFU.EX2 R155, R155 ;  /* 0x0000009b009b7308 */ /* 0x000fe20000000800 */
[--C-:B------:R-:W-:Y:S02]  /*3070*/  FFMA.FTZ R168, R143, c[0x0][0x2d0], -R158.reuse ;  /* 0x0000b4008fa87a23 */ /* 0x100fe4000001089e */
[----:B------:R-:W-:Y:S02]  /*3080*/  FFMA.FTZ R169, R141, c[0x0][0x2d0], -R158 ;  /* 0x0000b4008da97a23 */ /* 0x000fe4000001089e */
[--C-:B------:R-:W-:Y:S02]  /*3090*/  FFMA.FTZ R164, R175, c[0x0][0x2d0], -R140.reuse ;  /* 0x0000b400afa47a23 */ /* 0x100fe4000001088c */
[--C-:B------:R-:W-:Y:S01]  /*30a0*/  FFMA.FTZ R173, R173, c[0x0][0x2d0], -R140.reuse ;  /* 0x0000b400adad7a23 */ /* 0x100fe2000001088c */
[----:B------:R-:W4:Y:S01]  /*30b0*/  MUFU.EX2 R146, R146 ;  /* 0x0000009200927308 */ /* 0x000f220000000800 */
[----:B--2---:R-:W-:Y:S01]  /*30c0*/  F2FP.PACK_AB R117, R153, R152 ;  /* 0x000000989975723e */ /* 0x004fe200000000ff */
[----:B------:R-:W-:-:S02]  /*30d0*/  FFMA.FTZ R166, R171, c[0x0][0x2d0], -R140 ;  /* 0x0000b400aba67a23 */ /* 0x000fc4000001088c */
[----:B------:R-:W-:Y:S01]  /*30e0*/  FFMA.FTZ R158, R161, c[0x0][0x2d0], -R158 ;  /* 0x0000b400a19e7a23 */ /* 0x000fe2000001089e */
[----:B------:R-:W-:Y:S01]  /*30f0*/  LDSM.16.MT88.4 R140, [R190+0x1900] ;  /* 0x00190000be8c783b */ /* 0x000fe20000004200 */
[----:B------:R-:W-:Y:S02]  /*3100*/  FADD.FTZ R151, R151, R150 ;  /* 0x0000009697977221 */ /* 0x000fe40000010000 */
[----:B------:R-:W-:Y:S01]  /*3110*/  MUFU.EX2 R149, R149 ;  /* 0x0000009500957308 */ /* 0x000fe20000000800 */
[----:B------:R-:W-:Y:S02]  /*3120*/  FADD.FTZ R152, R152, R153 ;  /* 0x0000009998987221 */ /* 0x000fe40000010000 */
[----:B------:R-:W-:-:S04]  /*3130*/  FADD.FTZ R148, R148, R151 ;  /* 0x0000009794947221 */ /* 0x000fc80000010000 */
[----:B------:R-:W-:Y:S01]  /*3140*/  FADD.FTZ R148, R145, R148 ;  /* 0x0000009491947221 */ /* 0x000fe20000010000 */
[----:B----4-:R-:W-:Y:S01]  /*3150*/  F2FP.PACK_AB R119, R146, R155 ;  /* 0x0000009b9277723e */ /* 0x010fe200000000ff */
[----:B------:R-:W2:Y:S01]  /*3160*/  MUFU.EX2 R144, R144 ;  /* 0x0000009000907308 */ /* 0x000ea20000000800 */
[----:B------:R-:W-:-:S04]  /*3170*/  FADD.FTZ R155, R155, R152 ;  /* 0x000000989b9b7221 */ /* 0x000fc80000010000 */
[----:B------:R-:W-:Y:S01]  /*3180*/  FADD.FTZ R146, R146, R155 ;  /* 0x0000009b92927221 */ /* 0x000fe20000010000 */
[C---:B------:R-:W-:Y:S02]  /*3190*/  HMMA.16816.F32 R64, R116.reuse, R68, RZ ;  /* 0x000000447440723c */ /* 0x040fe400000018ff */
[----:B------:R-:W-:Y:S06]  /*31a0*/  MUFU.EX2 R135, R135 ;  /* 0x0000008700877308 */ /* 0x000fec0000000800 */
[C---:B------:R-:W-:Y:S02]  /*31b0*/  HMMA.16816.F32 R80, R116.reuse, R84, RZ ;  /* 0x000000547450723c */ /* 0x040fe400000018ff */
[----:B------:R-:W-:Y:S06]  /*31c0*/  MUFU.EX2 R2, R2 ;  /* 0x0000000200027308 */ /* 0x000fec0000000800 */
[C---:B------:R-:W-:Y:S02]  /*31d0*/  HMMA.16816.F32 R68, R116.reuse, R70, RZ ;  /* 0x000000467444723c */ /* 0x040fe400000018ff */
[----:B------:R-:W-:Y:S06]  /*31e0*/  MUFU.EX2 R147, R147 ;  /* 0x0000009300937308 */ /* 0x000fec0000000800 */
[C---:B------:R-:W-:Y:S02]  /*31f0*/  HMMA.16816.F32 R84, R116.reuse, R86, RZ ;  /* 0x000000567454723c */ /* 0x040fe400000018ff */
[----:B------:R-:W4:Y:S06]  /*3200*/  MUFU.EX2 R134, R134 ;  /* 0x0000008600867308 */ /* 0x000f2c0000000800 */
[C---:B-1----:R-:W-:Y:S02]  /*3210*/  HMMA.16816.F32 R128, R116.reuse, R36, RZ ;  /* 0x000000247480723c */ /* 0x042fe400000018ff */
[----:B------:R-:W-:Y:S06]  /*3220*/  MUFU.EX2 R133, R133 ;  /* 0x0000008500857308 */ /* 0x000fec0000000800 */
[C---:B------:R-:W-:Y:S02]  /*3230*/  HMMA.16816.F32 R40, R116.reuse, R44, RZ ;  /* 0x0000002c7428723c */ /* 0x040fe400000018ff */
[----:B------:R-:W1:Y:S06]  /*3240*/  MUFU.EX2 R0, R0 ;  /* 0x0000000000007308 */ /* 0x000e6c0000000800 */
[C---:B------:R-:W-:Y:S02]  /*3250*/  HMMA.16816.F32 R48, R116.reuse, R52, RZ ;  /* 0x000000347430723c */ /* 0x040fe400000018ff */
[----:B------:R-:W-:Y:S06]  /*3260*/  MUFU.EX2 R154, R154 ;  /* 0x0000009a009a7308 */ /* 0x000fec0000000800 */
[C---:B------:R-:W-:Y:S02]  /*3270*/  HMMA.16816.F32 R56, R116.reuse, R60, RZ ;  /* 0x0000003c7438723c */ /* 0x040fe400000018ff */
[----:B------:R-:W5:Y:S06]  /*3280*/  MUFU.EX2 R157, R157 ;  /* 0x0000009d009d7308 */ /* 0x000f6c0000000800 */
[C---:B------:R-:W-:Y:S02]  /*3290*/  HMMA.16816.F32 R72, R116.reuse, R76, RZ ;  /* 0x0000004c7448723c */ /* 0x040fe400000018ff */
[----:B------:R-:W-:Y:S06]  /*32a0*/  MUFU.EX2 R156, R156 ;  /* 0x0000009c009c7308 */ /* 0x000fec0000000800 */
[C---:B------:R-:W-:Y:S02]  /*32b0*/  HMMA.16816.F32 R88, R116.reuse, R92, RZ ;  /* 0x0000005c7458723c */ /* 0x040fe400000018ff */
[----:B------:R-:W1:Y:S06]  /*32c0*/  MUFU.EX2 R159, R159 ;  /* 0x0000009f009f7308 */ /* 0x000e6c0000000800 */
        /* <DEDUP_REMOVED lines=24> */
[C---:B------:R-:W-:Y:S07]  /*3450*/  HMMA.16816.F32 R120, R116.reuse, R4, RZ ;  /* 0x000000047478723c */ /* 0x040fee00000018ff */
[----:B--2---:R-:W-:Y:S01]  /*3460*/  F2FP.PACK_AB R4, R144, R149 ;  /* 0x000000959004723e */ /* 0x004fe200000000ff */
[----:B------:R-:W-:Y:S01]  /*3470*/  HMMA.16816.F32 R116, R116, R6, RZ ;  /* 0x000000067474723c */ /* 0x000fe200000018ff */
[----:B----4-:R-:W-:Y:S01]  /*3480*/  F2FP.PACK_AB R5, R134, R147 ;  /* 0x000000938605723e */ /* 0x010fe200000000ff */
[----:B------:R-:W-:-:S02]  /*3490*/  FADD.FTZ R149, R149, R148 ;  /* 0x0000009495957221 */ /* 0x000fc40000010000 */
[----:B------:R-:W-:Y:S02]  /*34a0*/  FADD.FTZ R147, R147, R146 ;  /* 0x0000009293937221 */ /* 0x000fe40000010000 */
[----:B------:R-:W-:Y:S01]  /*34b0*/  FADD.FTZ R144, R144, R149 ;  /* 0x0000009590907221 */ /* 0x000fe20000010000 */
[----:B------:R-:W-:Y:S01]  /*34c0*/  F2FP.PACK_AB R6, R2, R135 ;  /* 0x000000870206723e */ /* 0x000fe200000000ff */
[----:B------:R-:W-:Y:S01]  /*34d0*/  FADD.FTZ R134, R134, R147 ;  /* 0x0000009386867221 */ /* 0x000fe20000010000 */
[----:B-1----:R-:W-:Y:S01]  /*34e0*/  F2FP.PACK_AB R7, R0, R133 ;  /* 0x000000850007723e */ /* 0x002fe200000000ff */
[----:B------:R-:W-:Y:S02]  /*34f0*/  FADD.FTZ R135, R135, R144 ;  /* 0x0000009087877221 */ /* 0x000fe40000010000 */
[----:B------:R-:W-:Y:S02]  /*3500*/  FADD.FTZ R133, R133, R134 ;  /* 0x0000008685857221 */ /* 0x000fe40000010000 */
[----:B------:R-:W-:-:S02]  /*3510*/  FADD.FTZ R135, R2, R135 ;  /* 0x0000008702877221 */ /* 0x000fc40000010000 */
[----:B------:R-:W-:Y:S01]  /*3520*/  HMMA.16816.F32 R64, R4, R8, R64 ;  /* 0x000000080440723c */ /* 0x000fe20000001840 */
[----:B------:R-:W-:-:S07]  /*3530*/  FADD.FTZ R133, R0, R133 ;  /* 0x0000008500857221 */ /* 0x000fce0000010000 */
[C---:B------:R-:W-:Y:S01]  /*3540*/  HMMA.16816.F32 R68, R4.reuse, R10, R68 ;  /* 0x0000000a0444723c */ /* 0x040fe20000001844 */
[----:B------:R-:W1:Y:S07]  /*3550*/  LDSM.16.MT88.4 R8, [R190+0x4900] ;  /* 0x00490000be08783b */ /* 0x000e6e0000004200 */
[C---:B------:R-:W-:Y:S08]  /*3560*/  HMMA.16816.F32 R80, R4.reuse, R16, R80 ;  /* 0x000000100450723c */ /* 0x040ff00000001850 */
[C---:B------:R-:W-:Y:S01]  /*3570*/  HMMA.16816.F32 R84, R4.reuse, R18, R84 ;  /* 0x000000120454723c */ /* 0x040fe20000001854 */
[----:B------:R-:W2:Y:S07]  /*3580*/  LDSM.16.MT88.4 R16, [R189+0x4900] ;  /* 0x00490000bd10783b */ /* 0x000eae0000004200 */
[C---:B---3--:R-:W-:Y:S08]  /*3590*/  HMMA.16816.F32 R128, R4.reuse, R20, R128 ;  /* 0x000000140480723c */ /* 0x048ff00000001880 */
[C---:B------:R-:W-:Y:S01]  /*35a0*/  HMMA.16816.F32 R36, R4.reuse, R22, R36 ;  /* 0x000000160424723c */ /* 0x040fe20000001824 */
[----:B------:R-:W3:Y:S07]  /*35b0*/  LDSM.16.MT88.4 R20, [R192+0x4900] ;  /* 0x00490000c014783b */ /* 0x000eee0000004200 */
[C---:B------:R-:W-:Y:S08]  /*35c0*/  HMMA.16816.F32 R88, R4.reuse, R12, R88 ;  /* 0x0000000c0458723c */ /* 0x040ff00000001858 */
[C---:B------:R-:W-:Y:S01]  /*35d0*/  HMMA.16816.F32 R92, R4.reuse, R14, R92 ;  /* 0x0000000e045c723c */ /* 0x040fe2000000185c */
[----:B------:R-:W4:Y:S07]  /*35e0*/  LDSM.16.MT88.4 R12, [R188+0x4900] ;  /* 0x00490000bc0c783b */ /* 0x000f2e0000004200 */
[C---:B-1----:R-:W-:Y:S08]  /*35f0*/  HMMA.16816.F32 R124, R4.reuse, R8, R124 ;  /* 0x00000008047c723c */ /* 0x042ff0000000187c */
[C---:B------:R-:W-:Y:S01]  /*3600*/  HMMA.16816.F32 R104, R4.reuse, R10, R104 ;  /* 0x0000000a0468723c */ /* 0x040fe20000001868 */
[----:B------:R-:W1:Y:S07]  /*3610*/  LDSM.16.MT88.4 R8, [R192+0x1100] ;  /* 0x00110000c008783b */ /* 0x000e6e0000004200 */
[C---:B--2---:R-:W-:Y:S08]  /*3620*/  HMMA.16816.F32 R108, R4.reuse, R16, R108 ;  /* 0x00000010046c723c */ /* 0x044ff0000000186c */
[C---:B------:R-:W-:Y:S01]  /*3630*/  HMMA.16816.F32 R112, R4.reuse, R18, R112 ;  /* 0x000000120470723c */ /* 0x040fe20000001870 */
[----:B------:R-:W2:Y:S07]  /*3640*/  LDSM.16.MT88.4 R16, [R190+0x1100] ;  /* 0x00110000be10783b */ /* 0x000eae0000004200 */
[C---:B------:R-:W-:Y:S08]  /*3650*/  HMMA.16816.F32 R40, R4.reuse, R136, R40 ;  /* 0x000000880428723c */ /* 0x040ff00000001828 */
[C---:B------:R-:W-:Y:S01]  /*3660*/  HMMA.16816.F32 R44, R4.reuse, R138, R44 ;  /* 0x0000008a042c723c */ /* 0x040fe2000000182c */
[----:B------:R-:W-:Y:S07]  /*3670*/  LDSM.16.MT88.4 R136, [R189+0x1900] ;  /* 0x00190000bd88783b */ /* 0x000fee0000004200 */
        /* <DEDUP_REMOVED lines=9> */
[C---:B---3--:R-:W-:Y:S08]  /*3710*/  HMMA.16816.F32 R96, R4.reuse, R20, R96 ;  /* 0x000000140460723c */ /* 0x048ff00000001860 */
[C---:B------:R-:W-:Y:S01]  /*3720*/  HMMA.16816.F32 R100, R4.reuse, R22, R100 ;  /* 0x000000160464723c */ /* 0x040fe20000001864 */
[----:B------:R-:W-:Y:S07]  /*3730*/  LDSM.16.MT88.4 R20, [R192+0x5100] ;  /* 0x00510000c014783b */ /* 0x000fee0000004200 */
[C---:B----4-:R-:W-:Y:S08]  /*3740*/  HMMA.16816.F32 R120, R4.reuse, R12, R120 ;  /* 0x0000000c0478723c */ /* 0x050ff00000001878 */
[----:B------:R-:W-:Y:S01]  /*3750*/  HMMA.16816.F32 R116, R4, R14, R116 ;  /* 0x0000000e0474723c */ /* 0x000fe20000001874 */
[----:B------:R-:W3:Y:S06]  /*3760*/  LDSM.16.MT88.4 R12, [R192+0x3100] ;  /* 0x00310000c00c783b */ /* 0x000eec0000004200 */
[----:B-----5:R-:W-:Y:S01]  /*3770*/  F2FP.PACK_AB R4, R157, R154 ;  /* 0x0000009a9d04723e */ /* 0x020fe200000000ff */
[----:B------:R-:W-:Y:S01]  /*3780*/  FADD.FTZ R154, R154, R135 ;  /* 0x000000879a9a7221 */ /* 0x000fe20000010000 */
[----:B------:R-:W-:-:S02]  /*3790*/  F2FP.PACK_AB R6, R159, R156 ;  /* 0x0000009c9f06723e */ /* 0x000fc400000000ff */
[----:B------:R-:W-:Y:S01]  /*37a0*/  F2FP.PACK_AB R5, R163, R160 ;  /* 0x000000a0a305723e */ /* 0x000fe200000000ff */
[----:B------:R-:W-:Y:S01]  /*37b0*/  FADD.FTZ R160, R160, R133 ;  /* 0x00000085a0a07221 */ /* 0x000fe20000010000 */
[----:B------:R-:W-:Y:S01]  /*37c0*/  F2FP.PACK_AB R7, R165, R162 ;  /* 0x000000a2a507723e */ /* 0x000fe200000000ff */
[----:B------:R-:W-:Y:S02]  /*37d0*/  FADD.FTZ R157, R157, R154 ;  /* 0x0000009a9d9d7221 */ /* 0x000fe40000010000 */
[----:B------:R-:W-:Y:S02]  /*37e0*/  FADD.FTZ R163, R163, R160 ;  /* 0x000000a0a3a37221 */ /* 0x000fe40000010000 */
[----:B------:R-:W-:Y:S02]  /*37f0*/  FADD.FTZ R156, R156, R157 ;  /* 0x0000009d9c9c7221 */ /* 0x000fe40000010000 */
[----:B-1----:R-:W-:Y:S01]  /*3800*/  HMMA.16816.F32 R128, R4, R8, R128 ;  /* 0x000000080480723c */ /* 0x002fe20000001880 */
[----:B------:R-:W-:-:S02]  /*3810*/  FADD.FTZ R162, R162, R163 ;  /* 0x000000a3a2a27221 */ /* 0x000fc40000010000 */
[----:B------:R-:W-:Y:S02]  /*3820*/  FADD.FTZ R159, R159, R156 ;  /* 0x0000009c9f9f7221 */ /* 0x000fe40000010000 */
[----:B------:R-:W-:-:S03]  /*3830*/  FADD.FTZ R162, R165, R162 ;  /* 0x000000a2a5a27221 */ /* 0x000fc60000010000 */
[C---:B------:R-:W-:Y:S01]  /*3840*/  HMMA.16816.F32 R36, R4.reuse, R10, R36 ;  /* 0x0000000a0424723c */ /* 0x040fe20000001824 */
[----:B------:R-:W1:Y:S07]  /*3850*/  LDSM.16.MT88.4 R8, [R189+0x3100] ;  /* 0x00310000bd08783b */ /* 0x000e6e0000004200 */
[C---:B--2---:R-:W-:Y:S08]  /*3860*/  HMMA.16816.F32 R40, R4.reuse, R16, R40 ;  /* 0x000000100428723c */ /* 0x044ff00000001828 */
[C---:B------:R-:W-:Y:S01]  /*3870*/  HMMA.16816.F32 R44, R4.reuse, R18, R44 ;  /* 0x00000012042c723c */ /* 0x040fe2000000182c */
[----:B------:R-:W2:Y:S07]  /*3880*/  LDSM.16.MT88.4 R16, [R188+0x3100] ;  /* 0x00310000bc10783b */ /* 0x000eae0000004200 */
[C---:B---3--:R-:W-:Y:S08]  /*3890*/  HMMA.16816.F32 R64, R4.reuse, R12, R64 ;  /* 0x0000000c0440723c */ /* 0x048ff00000001840 */
[C---:B------:R-:W-:Y:S01]  /*38a0*/  HMMA.16816.F32 R68, R4.reuse, R14, R68 ;  /* 0x0000000e0444723c */ /* 0x040fe20000001844 */
[----:B------:R-:W3:Y:S07]  /*38b0*/  LDSM.16.MT88.4 R12, [R190+0x5100] ;  /* 0x00510000be0c783b */ /* 0x000eee0000004200 */
[C---:B------:R-:W-:Y:S08]  /*38c0*/  HMMA.16816.F32 R96, R4.reuse, R20, R96 ;  /* 0x000000140460723c */ /* 0x040ff00000001860 */
[C---:B-1----:R-:W-:Y:S08]  /*38d0*/  HMMA.16816.F32 R80, R4.reuse, R8, R80 ;  /* 0x000000080450723c */ /* 0x042ff00000001850 */
        /* <DEDUP_REMOVED lines=8> */
[C---:B------:R-:W-:Y:S01]  /*3960*/  HMMA.16816.F32 R100, R4.reuse, R22, R100 ;  /* 0x000000160464723c */ /* 0x040fe20000001864 */
[----:B------:R-:W-:Y:S07]  /*3970*/  LDSM.16.MT88.4 R20, [R188+0x3900] ;  /* 0x00390000bc14783b */ /* 0x000fee0000004200 */
        /* <DEDUP_REMOVED lines=8> */
[----:B------:R-:W4:Y:S07]  /*3a00*/  LDSM.16.MT88.4 R32, [R188+0x1900] ;  /* 0x00190000bc20783b */ /* 0x000f2e0000004200 */
[C---:B------:R-:W-:Y:S08]  /*3a10*/  HMMA.16816.F32 R56, R4.reuse, R28, R56 ;  /* 0x0000001c0438723c */ /* 0x040ff00000001838 */
[C---:B------:R-:W-:Y:S01]  /*3a20*/  HMMA.16816.F32 R60, R4.reuse, R30, R60 ;  /* 0x0000001e043c723c */ /* 0x040fe2000000183c */
[----:B------:R-:W5:Y:S07]  /*3a30*/  LDSM.16.MT88.4 R28, [R190+0x3900] ;  /* 0x00390000be1c783b */ /* 0x000f6e0000004200 */
[C---:B------:R-:W-:Y:S08]  /*3a40*/  HMMA.16816.F32 R72, R4.reuse, R24, R72 ;  /* 0x000000180448723c */ /* 0x040ff00000001848 */
[----:B------:R-:W-:Y:S01]  /*3a50*/  HMMA.16816.F32 R76, R4, R26, R76 ;  /* 0x0000001a044c723c */ /* 0x000fe2000000184c */
[----:B------:R-:W2:Y:S06]  /*3a60*/  LDSM.16.MT88.4 R24, [R189+0x3900] ;  /* 0x00390000bd18783b */ /* 0x000eac0000004200 */
[----:B------:R-:W-:Y:S01]  /*3a70*/  F2FP.PACK_AB R4, R173, R164 ;  /* 0x000000a4ad04723e */ /* 0x000fe200000000ff */
        /* <DEDUP_REMOVED lines=8> */
[----:B---3--:R-:W-:Y:S01]  /*3b00*/  HMMA.16816.F32 R128, R4, R12, R128 ;  /* 0x0000000c0480723c */ /* 0x008fe20000001880 */
[----:B------:R-:W-:-:S02]  /*3b10*/  FADD.FTZ R169, R169, R168 ;  /* 0x000000a8a9a97221 */ /* 0x000fc40000010000 */
[----:B------:R-:W-:Y:S02]  /*3b20*/  FADD.FTZ R225, R225, R166 ;  /* 0x000000a6e1e17221 */ /* 0x000fe40000010000 */
[----:B------:R-:W-:-:S03]  /*3b30*/  FADD.FTZ R221, R158, R169 ;  /* 0x000000a99edd7221 */ /* 0x000fc60000010000 */
[C---:B------:R-:W-:Y:S01]  /*3b40*/  HMMA.16816.F32 R36, R4.reuse, R14, R36 ;  /* 0x0000000e0424723c */ /* 0x040fe20000001824 */
[----:B------:R-:W3:Y:S07]  /*3b50*/  LDSM.16.MT88.4 R12, [R190+0x5900] ;  /* 0x00590000be0c783b */ /* 0x000eee0000004200 */
[C---:B-1----:R-:W-:Y:S08]  /*3b60*/  HMMA.16816.F32 R64, R4.reuse, R8, R64 ;  /* 0x000000080440723c */ /* 0x042ff00000001840 */
[C---:B------:R-:W-:Y:S01]  /*3b70*/  HMMA.16816.F32 R68, R4.reuse, R10, R68 ;  /* 0x0000000a0444723c */ /* 0x040fe20000001844 */
[----:B------:R-:W1:Y:S07]  /*3b80*/  LDSM.16.MT88.4 R8, [R189+0x5900] ;  /* 0x00590000bd08783b */ /* 0x000e6e0000004200 */
[C---:B--2---:R-:W-:Y:S08]  /*3b90*/  HMMA.16816.F32 R96, R4.reuse, R16, R96 ;  /* 0x000000100460723c */ /* 0x044ff00000001860 */
[C---:B------:R-:W-:Y:S01]  /*3ba0*/  HMMA.16816.F32 R100, R4.reuse, R18, R100 ;  /* 0x000000120464723c */ /* 0x040fe20000001864 */
[----:B------:R-:W2:Y:S07]  /*3bb0*/  LDSM.16.MT88.4 R16, [R188+0x5900] ;  /* 0x00590000bc10783b */ /* 0x000eae0000004200 */
[C---:B------:R-:W-:Y:S08]  /*3bc0*/  HMMA.16816.F32 R40, R4.reuse, R140, R40 ;  /* 0x0000008c0428723c */ /* 0x040ff00000001828 */
[C---:B------:R-:W-:Y:S08]  /*3bd0*/  HMMA.16816.F32 R44, R4.reuse, R142, R44 ;  /* 0x0000008e042c723c */ /* 0x040ff0000000182c */
[C---:B------:R-:W-:Y:S08]  /*3be0*/  HMMA.16816.F32 R48, R4.reuse, R136, R48 ;  /* 0x000000880430723c */ /* 0x040ff00000001830 */
[C---:B------:R-:W-:Y:S08]  /*3bf0*/  HMMA.16816.F32 R52, R4.reuse, R138, R52 ;  /* 0x0000008a0434723c */ /* 0x040ff00000001834 */
[C---:B----4-:R-:W-:Y:S08]  /*3c00*/  HMMA.16816.F32 R56, R4.reuse, R32, R56 ;  /* 0x000000200438723c */ /* 0x050ff00000001838 */
[C---:B------:R-:W-:Y:S08]  /*3c10*/  HMMA.16816.F32 R60, R4.reuse, R34, R60 ;  /* 0x00000022043c723c */ /* 0x040ff0000000183c */
[C---:B-----5:R-:W-:Y:S08]  /*3c20*/  HMMA.16816.F32 R72, R4.reuse, R28, R72 ;  /* 0x0000001c0448723c */ /* 0x060ff00000001848 */
[C---:B------:R-:W-:Y:S08]  /*3c30*/  HMMA.16816.F32 R76, R4.reuse, R30, R76 ;  /* 0x0000001e044c723c */ /* 0x040ff0000000184c */
[C---:B------:R-:W-:Y:S08]  /*3c40*/  HMMA.16816.F32 R80, R4.reuse, R24, R80 ;  /* 0x000000180450723c */ /* 0x040ff00000001850 */
[C---:B------:R-:W-:Y:S08]  /*3c50*/  HMMA.16816.F32 R84, R4.reuse, R26, R84 ;  /* 0x0000001a0454723c */ /* 0x040ff00000001854 */
[C---:B------:R-:W-:Y:S08]  /*3c60*/  HMMA.16816.F32 R88, R4.reuse, R20, R88 ;  /* 0x000000140458723c */ /* 0x040ff00000001858 */
[C---:B------:R-:W-:Y:S08]  /*3c70*/  HMMA.16816.F32 R92, R4.reuse, R22, R92 ;  /* 0x00000016045c723c */ /* 0x040ff0000000185c */
[C---:B---3--:R-:W-:Y:S08]  /*3c80*/  HMMA.16816.F32 R124, R4.reuse, R12, R124 ;  /* 0x0000000c047c723c */ /* 0x048ff0000000187c */
[C---:B------:R-:W-:Y:S08]  /*3c90*/  HMMA.16816.F32 R104, R4.reuse, R14, R104 ;  /* 0x0000000e0468723c */ /* 0x040ff00000001868 */
[C---:B-1----:R-:W-:Y:S08]  /*3ca0*/  HMMA.16816.F32 R108, R4.reuse, R8, R108 ;  /* 0x00000008046c723c */ /* 0x042ff0000000186c */
[C---:B------:R-:W-:Y:S08]  /*3cb0*/  HMMA.16816.F32 R112, R4.reuse, R10, R112 ;  /* 0x0000000a0470723c */ /* 0x040ff00000001870 */
[C---:B--2---:R-:W-:Y:S08]  /*3cc0*/  HMMA.16816.F32 R120, R4.reuse, R16, R120 ;  /* 0x000000100478723c */ /* 0x044ff00000001878 */
[----:B------:R-:W-:Y:S01]  /*3cd0*/  HMMA.16816.F32 R116, R4, R18, R116 ;  /* 0x000000120474723c */ /* 0x000fe20000001874 */
[----:B------:R-:W-:Y:S07]  /*3ce0*/  @P0 BRA `(.L_x_2) ;  /* 0x00002b7000000947 */ /* 0x000fee0003800000 */
[----:B------:R-:W-:Y:S01]  /*3cf0*/  SHF.R.S32.HI R0, RZ, 0x1f, R207 ;  /* 0x0000001fff007819 */ /* 0x000fe200000114cf */
[----:B------:R-:W-:Y:S01]  /*3d00*/  IMAD.MOV.U32 R133, RZ, RZ, R132 ;  /* 0x000000ffff857224 */ /* 0x000fe200078e0084 */
[----:B------:R-:W-:Y:S01]  /*3d10*/  SHF.R.S32.HI R5, RZ, 0x1f, R206 ;  /* 0x0000001fff057819 */ /* 0x000fe200000114ce */
[----:B------:R-:W-:Y:S01]  /*3d20*/  IMAD.WIDE R222, R208, 0x2, RZ ;  /* 0x00000002d0de7825 */ /* 0x000fe200078e02ff */
[----:B------:R-:W-:Y:S01]  /*3d30*/  LEA.HI R219, R0, R207, RZ, 0x3 ;  /* 0x000000cf00db7211 */ /* 0x000fe200078f18ff */
[----:B------:R-:W-:Y:S01]  /*3d40*/  UIADD3 UR7, UR7, -0x2, URZ ;  /* 0xfffffffe07077890 */ /* 0x000fe2000fffe03f */
[----:B------:R-:W-:Y:S01]  /*3d50*/  LEA.HI R220, R5, R206, RZ, 0x3 ;  /* 0x000000ce05dc7211 */ /* 0x000fe200078f18ff */
[----:B------:R-:W-:Y:S01]  /*3d60*/  IMAD.MOV.U32 R0, RZ, RZ, R3 ;  /* 0x000000ffff007224 */ /* 0x000fe200078e0003 */
[----:B------:R-:W-:-:S02]  /*3d70*/  LOP3.LUT R219, R219, 0xfffffff8, RZ, 0xc0, !PT ;  /* 0xfffffff8dbdb7812 */ /* 0x000fc400078ec0ff */
[----:B------:R-:W-:Y:S02]  /*3d80*/  LOP3.LUT R220, R220, 0xfffffff8, RZ, 0xc0, !PT ;  /* 0xfffffff8dcdc7812 */ /* 0x000fe400078ec0ff */
[----:B------:R-:W-:Y:S02]  /*3d90*/  SHF.R.S32.HI R2, RZ, 0x1f, R219 ;  /* 0x0000001fff027819 */ /* 0x000fe400000114db */
[----:B------:R-:W-:Y:S02]  /*3da0*/  SHF.R.S32.HI R3, RZ, 0x1f, R220 ;  /* 0x0000001fff037819 */ /* 0x000fe400000114dc */
[C---:B------:R-:W-:Y:S01]  /*3db0*/  SHF.L.U64.HI R217, R219.reuse, 0x1, R2 ;  /* 0x00000001dbd97819 */ /* 0x040fe20000010202 */
[----:B------:R-:W-:Y:S01]  /*3dc0*/  IMAD.SHL.U32 R219, R219, 0x2, RZ ;  /* 0x00000002dbdb7824 */ /* 0x000fe200078e00ff */
[----:B------:R-:W-:Y:S01]  /*3dd0*/  SEL R215, RZ, 0x10, P5 ;  /* 0x00000010ffd77807 */ /* 0x000fe20002800000 */
[----:B------:R-:W-:Y:S01]  /*3de0*/  IMAD.SHL.U32 R216, R203, 0x2, RZ ;  /* 0x00000002cbd87824 */ /* 0x000fe200078e00ff */
[----:B------:R-:W-:Y:S02]  /*3df0*/  SEL R214, RZ, 0x10, P4 ;  /* 0x00000010ffd67807 */ /* 0x000fe40002000000 */
[----:B------:R-:W-:-:S02]  /*3e00*/  SEL R2, RZ, 0x10, P6 ;  /* 0x00000010ff027807 */ /* 0x000fc40003000000 */
[C---:B------:R-:W-:Y:S02]  /*3e10*/  ISETP.NE.U32.AND P1, PT, R215.reuse, RZ, PT ;  /* 0x000000ffd700720c */ /* 0x040fe40003f25070 */
[----:B------:R-:W-:Y:S02]  /*3e20*/  IADD3 R213, -R215, 0x10, RZ ;  /* 0x00000010d7d57810 */ /* 0x000fe40007ffe1ff */
[C---:B------:R-:W-:Y:S02]  /*3e30*/  ISETP.NE.U32.AND P0, PT, R214.reuse, RZ, PT ;  /* 0x000000ffd600720c */ /* 0x040fe40003f05070 */
[----:B------:R-:W-:Y:S02]  /*3e40*/  IADD3 R212, -R214, 0x10, RZ ;  /* 0x00000010d6d47810 */ /* 0x000fe40007ffe1ff */
[----:B------:R-:W-:Y:S02]  /*3e50*/  IADD3 R211, -R2, 0x10, RZ ;  /* 0x0000001002d37810 */ /* 0x000fe40007ffe1ff */
[C---:B------:R-:W-:Y:S01]  /*3e60*/  SHF.L.U64.HI R218, R220.reuse, 0x1, R3 ;  /* 0x00000001dcda7819 */ /* 0x040fe20000010203 */
[----:B------:R-:W-:Y:S01]  /*3e70*/  IMAD.SHL.U32 R220, R220, 0x2, RZ ;  /* 0x00000002dcdc7824 */ /* 0x000fe200078e00ff */
[----:B------:R-:W-:-:S02]  /*3e80*/  P2R R3, PR, RZ, 0x2 ;  /* 0x00000002ff037803 */ /* 0x000fc40000000000 */
[----:B------:R-:W-:Y:S02]  /*3e90*/  P2R R3, PR, RZ, 0x1 ;  /* 0x00000001ff037803 */ /* 0x000fe40000000000 */
[----:B------:R-:W-:Y:S02]  /*3ea0*/  LOP3.LUT R213, R213, 0xf, RZ, 0xc0, !PT ;  /* 0x0000000fd5d57812 */ /* 0x000fe400078ec0ff */
[----:B------:R-:W-:Y:S02]  /*3eb0*/  LOP3.LUT R212, R212, 0xf, RZ, 0xc0, !PT ;  /* 0x0000000fd4d47812 */ /* 0x000fe400078ec0ff */
[----:B------:R-:W-:Y:S02]  /*3ec0*/  LOP3.LUT R211, R211, 0xf, RZ, 0xc0, !PT ;  /* 0x0000000fd3d37812 */ /* 0x000fe400078ec0ff */
[----:B------:R-:W-:Y:S01]  /*3ed0*/  ISETP.NE.U32.AND P2, PT, R2, RZ, PT ;  /* 0x000000ff0200720c */ /* 0x000fe20003f45070 */
[----:B------:R-:W-:Y:S05]  /*3ee0*/  BRA `(.L_x_3) ;  /* 0x0000034000007947 */ /* 0x000fea0003800000 */
.L_x_5:
[----:B------:R-:W-:Y:S01]  /*3ef0*/  ULEA UR4, UR7, UR10, 0x6 ;  /* 0x0000000a07047291 */ /* 0x000fe2000f8e303f */
[----:B------:R-:W-:Y:S01]  /*3f00*/  ISETP.NE.AND P1, PT, R199, 0x1, PT ;  /* 0x00000001c700780c */ /* 0x000fe20003f25270 */
[----:B------:R-:W-:Y:S04]  /*3f10*/  IMAD.MOV.U32 R200, RZ, RZ, RZ ;  /* 0x000000ffffc87224 */ /* 0x000fe800078e00ff */
[----:B------:R-:W-:Y:S05]  /*3f20*/  IMAD.U32 R2, RZ, RZ, UR4 ;  /* 0x00000004ff027e24 */ /* 0x000fea000f8e00ff */
[----:B------:R-:W-:Y:S05]  /*3f30*/  IADD3 R201, R2, -0x40, R205 ;  /* 0xffffffc002c97810 */ /* 0x000fea0007ffe0cd */
[----:B------:R-:W-:Y:S04]  /*3f40*/  @P1 IMAD.HI.U32 R3, R201, c[0x0][0x2bc], RZ ;  /* 0x0000af00c9031a27 */ /* 0x000fe800078e00ff */
[----:B------:R-:W-:Y:S01]  /*3f50*/  IMAD.MOV.U32 R2, RZ, RZ, R201 ;  /* 0x000000ffff027224 */ /* 0x000fe200078e00c9 */
[----:B------:R-:W-:Y:S04]  /*3f60*/  @P1 SHF.R.U32.HI R2, RZ, c[0x0][0x2c0], R3 ;  /* 0x0000b000ff021a19 */ /* 0x000fe80000011603 */
[C---:B------:R-:W-:Y:S04]  /*3f70*/  @!P3 IADD3 R132, P0, R2.reuse, UR14, RZ ;  /* 0x0000000e0284bc10 */ /* 0x040fe8000ff1e0ff */
[----:B------:R-:W-:Y:S01]  /*3f80*/  @!P3 LEA.HI.X.SX32 R3, R2, UR11, 0x1, P0 ;  /* 0x0000000b0203bc11 */ /* 0x000fe200080f0eff */
[----:B------:R-:W-:Y:S01]  /*3f90*/  IMAD.MOV R2, RZ, RZ, -R2 ;  /* 0x000000ffff027224 */ /* 0x000fe200078e0a02 */
[----:B------:R-:W-:Y:S03]  /*3fa0*/  @!P3 LEA R134, P0, R132, c[0x0][0x2a0], 0x2 ;  /* 0x0000a8008486ba11 */ /* 0x000fe600078010ff */
[----:B------:R-:W-:Y:S01]  /*3fb0*/  IMAD R201, R2, c[0x0][0x2b8], R201 ;  /* 0x0000ae0002c97a24 */ /* 0x000fe200078e02c9 */
[----:B------:R-:W-:Y:S03]  /*3fc0*/  @!P3 LEA.HI.X R135, R132, c[0x0][0x2a4], R3, 0x2, P0 ;  /* 0x0000a9008487ba11 */ /* 0x000fe600000f1403 */
[----:B------:R-:W-:Y:S01]  /*3fd0*/  IMAD.WIDE.U32 R136, R201, c[0x0][0x1e0], RZ ;  /* 0x00007800c9887a25 */ /* 0x000fe200078e00ff */
[----:B------:R-:W-:Y:S01]  /*3fe0*/  SHF.R.S32.HI R3, RZ, 0x1f, R201 ;  /* 0x0000001fff037819 */ /* 0x000fe200000114c9 */
[----:B------:R-:W2:Y:S04]  /*3ff0*/  @!P3 LDG.E R200, [R134.64] ;  /* 0x0000000c86c8b981 */ /* 0x000ea8000c1e1900 */
[----:B------:R-:W-:Y:S04]  /*4000*/  IMAD R3, R3, c[0x0][0x1e0], RZ ;  /* 0x0000780003037a24 */ /* 0x000fe800078e02ff */
[----:B------:R-:W-:Y:S04]  /*4010*/  IMAD R3, R201, c[0x0][0x1e4], R3 ;  /* 0x00007900c9037a24 */ /* 0x000fe800078e0203 */
[----:B------:R-:W-:Y:S01]  /*4020*/  IMAD.IADD R137, R137, 0x1, R3 ;  /* 0x0000000189897824 */ /* 0x000fe200078e0203 */
[----:B--2---:R-:W-:Y:S03]  /*4030*/  SHF.R.S32.HI R132, RZ, 0x1f, R200 ;  /* 0x0000001fff847819 */ /* 0x004fe600000114c8 */
[----:B------:R-:W-:Y:S04]  /*4040*/  IMAD.WIDE.U32 R136, R200, c[0x0][0x1f0], R136 ;  /* 0x00007c00c8887a25 */ /* 0x000fe800078e0088 */
[----:B------:R-:W-:Y:S01]  /*4050*/  IMAD R132, R132, c[0x0][0x1f0], RZ ;  /* 0x00007c0084847a24 */ /* 0x000fe200078e02ff */
[----:B------:R-:W-:Y:S03]  /*4060*/  IADD3 R135, P0, R136, UR18, RZ ;  /* 0x0000001288877c10 */ /* 0x000fe6000ff1e0ff */
[----:B------:R-:W-:Y:S05]  /*4070*/  IMAD R132, R200, c[0x0][0x1f4], R132 ;  /* 0x00007d00c8847a24 */ /* 0x000fea00078e0284 */
[----:B------:R-:W-:Y:S02]  /*4080*/  IADD3.X R132, R137, UR16, R132, P0, !PT ;  /* 0x0000001089847c10 */ /* 0x000fe400087fe484 */
[C---:B------:R-:W-:Y:S04]  /*4090*/  LEA R3, P0, R135.reuse, c[0x0][0x1c8], 0x1 ;  /* 0x0000720087037a11 */ /* 0x040fe800078008ff */
[----:B------:R-:W-:Y:S02]  /*40a0*/  LEA.HI.X R2, R135, c[0x0][0x1cc], R132, 0x1, P0 ;  /* 0x0000730087027a11 */ /* 0x000fe400000f0c84 */
[----:B------:R-:W1:Y:S04]  /*40b0*/  SHFL.IDX PT, R135, R3, RZ, 0x181f ;  /* 0x00181fff03877589 */ /* 0x000e6800000e0000 */
[----:B------:R-:W2:Y:S01]  /*40c0*/  SHFL.IDX PT, R137, R2, RZ, 0x181f ;  /* 0x00181fff02897589 */ /* 0x000ea200000e0000 */
[C---:B-1----:R-:W-:Y:S05]  /*40d0*/  IADD3 R140, P0, R222.reuse, R135, RZ ;  /* 0x00000087de8c7210 */ /* 0x042fea0007f1e0ff */
[----:B--2---:R-:W-:Y:S01]  /*40e0*/  IMAD.X R141, R223, 0x1, R137, P0 ;  /* 0x00000001df8d7824 */ /* 0x004fe200000e0689 */
[----:B------:R-:W-:Y:S04]  /*40f0*/  IADD3 R138, P0, R135, R219, RZ ;  /* 0x000000db878a7210 */ /* 0x000fe80007f1e0ff */
[----:B------:R-:W-:Y:S01]  /*4100*/  @!PT LDS RZ, [RZ] ;  /* 0x00000000fffff984 */ /* 0x000fe20000000800 */
[----:B------:R1:W-:Y:S01]  /*4110*/  LDGSTS.E.BYPASS.LTC128B.128 [R216+0x6100], [R140.64], !P5 ;  /* 0x061000008cd87fae */ /* 0x0003e2000e901d4c */
[----:B------:R-:W-:Y:S01]  /*4120*/  IMAD.X R139, R137, 0x1, R217, P0 ;  /* 0x00000001898b7824 */ /* 0x000fe200000e06d9 */
[-C--:B------:R-:W-:Y:S02]  /*4130*/  IADD3 R142, P0, R135, R220.reuse, RZ ;  /* 0x000000dc878e7210 */ /* 0x080fe40007f1e0ff */
[----:B------:R-:W2:Y:S03]  /*4140*/  SHFL.IDX PT, R135, R3, 0x1, 0x181f ;  /* 0x00381f0003877f89 */ /* 0x000ea600000e0000 */
[--C-:B------:R-:W-:Y:S01]  /*4150*/  IMAD.X R143, R137, 0x1, R218.reuse, P0 ;  /* 0x00000001898f7824 */ /* 0x100fe200000e06da */
[----:B------:R1:W-:Y:S04]  /*4160*/  LDGSTS.E.BYPASS.LTC128B.128 [R216+0x8100], [R138.64], !P4 ;  /* 0x081000008ad87fae */ /* 0x0003e8000e101d4c */
[----:B------:R-:W3:Y:S04]  /*4170*/  SHFL.IDX PT, R137, R2, 0x1, 0x181f ;  /* 0x00381f0002897f89 */ /* 0x000ee800000e0000 */
[----:B------:R1:W-:Y:S01]  /*4180*/  LDGSTS.E.BYPASS.LTC128B.128 [R216+0xa100], [R142.64], !P6 ;  /* 0x0a1000008ed87fae */ /* 0x0003e2000f101d4c */
[----:B--2---:R-:W-:Y:S05]  /*4190*/  IADD3 R146, P0, R222, R135, RZ ;  /* 0x00000087de927210 */ /* 0x004fea0007f1e0ff */
[----:B---3--:R-:W-:Y:S01]  /*41a0*/  IMAD.X R147, R223, 0x1, R137, P0 ;  /* 0x00000001df937824 */ /* 0x008fe200000e0689 */
[----:B------:R-:W-:Y:S04]  /*41b0*/  IADD3 R144, P0, R135, R219, RZ ;  /* 0x000000db87907210 */ /* 0x000fe80007f1e0ff */
[----:B------:R1:W-:Y:S01]  /*41c0*/  LDGSTS.E.BYPASS.LTC128B.128 [R216+0x7100], [R146.64], !P5 ;  /* 0x0710000092d87fae */ /* 0x0003e2000e901d4c */
[----:B------:R-:W-:Y:S01]  /*41d0*/  IMAD.X R145, R137, 0x1, R217, P0 ;  /* 0x0000000189917824 */ /* 0x000fe200000e06d9 */
[----:B------:R-:W-:Y:S04]  /*41e0*/  IADD3 R134, P0, R135, R220, RZ ;  /* 0x000000dc87867210 */ /* 0x000fe80007f1e0ff */
[----:B------:R1:W-:Y:S01]  /*41f0*/  LDGSTS.E.BYPASS.LTC128B.128 [R216+0x9100], [R144.64], !P4 ;  /* 0x0910000090d87fae */ /* 0x0003e2000e101d4c */
[----:B------:R-:W-:Y:S05]  /*4200*/  IMAD.X R135, R137, 0x1, R218, P0 ;  /* 0x0000000189877824 */ /* 0x000fea00000e06da */
[----:B------:R1:W-:Y:S01]  /*4210*/  LDGSTS.E.BYPASS.LTC128B.128 [R216+0xb100], [R134.64], !P6 ;  /* 0x0b10000086d87fae */ /* 0x0003e2000f101d4c */
[----:B------:R-:W-:-:S05]  /*4220*/  BRA `(.L_x_4) ;  /* 0x00000cc000007947 */ /* 0x000fca0003800000 */
.L_x_3:
[----:B------:R-:W-:Y:S04]  /*4230*/  DEPBAR.LE SB0, 0x0 ;  /* 0x000080000000791a */ /* 0x000fe80000000000 */
[----:B------:R-:W-:Y:S01]  /*4240*/  BAR.SYNC.DEFER_BLOCKING 0x0 ;  /* 0x0000000000007b1d */ /* 0x000fe20000010000 */
[----:B------:R-:W-:Y:S01]  /*4250*/  SHF.R.S32.HI R227, RZ, 0x1f, R201 ;  /* 0x0000001fffe37819 */ /* 0x000fe200000114c9 */
[----:B------:R-:W-:Y:S01]  /*4260*/  IMAD.WIDE.U32 R134, R201, c[0x0][0x208], RZ ;  /* 0x00008200c9867a25 */ /* 0x000fe200078e00ff */
[----:B------:R-:W-:Y:S01]  /*4270*/  SHF.R.S32.HI R3, RZ, 0x1f, R200 ;  /* 0x0000001fff037819 */ /* 0x000fe200000114c8 */
[----:B------:R-:W-:Y:S02]  /*4280*/  UISETP.GE.AND UP0, UPT, UR7, 0x1, UPT ;  /* 0x000000010700788c */ /* 0x000fe4000bf06270 */
[----:B------:R-:W-:Y:S02]  /*4290*/  IMAD R227, R227, c[0x0][0x208], RZ ;  /* 0x00008200e3e37a24 */ /* 0x000fe400078e02ff */
[----:B------:R-:W-:Y:S02]  /*42a0*/  IMAD R3, R3, c[0x0][0x218], RZ ;  /* 0x0000860003037a24 */ /* 0x000fe400078e02ff */
[----:B------:R-:W-:Y:S02]  /*42b0*/  IMAD R227, R201, c[0x0][0x20c], R227 ;  /* 0x00008300c9e37a24 */ /* 0x000fe400078e02e3 */
[C---:B------:R-:W-:Y:S02]  /*42c0*/  IMAD R3, R200.reuse, c[0x0][0x21c], R3 ;  /* 0x00008700c8037a24 */ /* 0x040fe400078e0203 */
[----:B------:R-:W-:Y:S04]  /*42d0*/  IMAD.IADD R135, R135, 0x1, R227 ;  /* 0x0000000187877824 */ /* 0x000fe800078e02e3 */
[----:B------:R-:W-:Y:S05]  /*42e0*/  IMAD.WIDE.U32 R134, R200, c[0x0][0x218], R134 ;  /* 0x00008600c8867a25 */ /* 0x000fea00078e0086 */
[----:B------:R-:W-:Y:S01]  /*42f0*/  IADD3 R2, P0, R134, UR20, RZ ;  /* 0x0000001486027c10 */ /* 0x000fe2000ff1e0ff */
[----:B------:R-:W-:Y:S03]  /*4300*/  LDSM.16.M88.4 R136, [R198] ;  /* 0x00000000c688783b */ /* 0x000fe60000000200 */
[----:B------:R-:W-:Y:S01]  /*4310*/  IADD3.X R3, R135, UR5, R3, P0, !PT ;  /* 0x0000000587037c10 */ /* 0x000fe200087fe403 */
[----:B------:R-:W1:Y:S01]  /*4320*/  LDSM.16.M88.4 R140, [R197+0x6100] ;  /* 0x00610000c58c783b */ /* 0x000e620000000200 */
[C---:B------:R-:W-:Y:S03]  /*4330*/  LEA R224, P0, R2.reuse, c[0x0][0x1f8], 0x1 ;  /* 0x00007e0002e07a11 */ /* 0x040fe600078008ff */
[----:B------:R-:W-:Y:S01]  /*4340*/  LDSM.16.M88.4 R144, [R197+0x6900] ;  /* 0x00690000c590783b */ /* 0x000fe20000000200 */
[----:B------:R-:W-:Y:S03]  /*4350*/  LEA.HI.X R132, R2, c[0x0][0x1fc], R3, 0x1, P0 ;  /* 0x00007f0002847a11 */ /* 0x000fe600000f0c03 */
[----:B------:R-:W-:Y:S04]  /*4360*/  LDSM.16.M88.4 R148, [R197+0x7100] ;  /* 0x00710000c594783b */ /* 0x000fe80000000200 */
[----:B------:R-:W-:Y:S04]  /*4370*/  LDSM.16.M88.4 R152, [R197+0x7900] ;  /* 0x00790000c598783b */ /* 0x000fe80000000200 */
[----:B------:R-:W-:Y:S04]  /*4380*/  LDSM.16.M88.4 R156, [R187] ;  /* 0x00000000bb9c783b */ /* 0x000fe80000000200 */
[----:B------:R-:W-:Y:S04]  /*4390*/  LDSM.16.M88.4 R160, [R186] ;  /* 0x00000000baa0783b */ /* 0x000fe80000000200 */
[----:B------:R-:W-:Y:S04]  /*43a0*/  LDSM.16.M88.4 R164, [R185] ;  /* 0x00000000b9a4783b */ /* 0x000fe80000000200 */
[----:B------:R-:W2:Y:S04]  /*43b0*/  SHFL.IDX PT, R2, R224, 0x1, 0x181f ;  /* 0x00381f00e0027f89 */ /* 0x000ea800000e0000 */
[----:B------:R-:W3:Y:S04]  /*43c0*/  SHFL.IDX PT, R3, R132, 0x1, 0x181f ;  /* 0x00381f0084037f89 */ /* 0x000ee800000e0000 */
[----:B------:R-:W4:Y:S01]  /*43d0*/  SHFL.IDX PT, R235, R224, RZ, 0x181f ;  /* 0x00181fffe0eb7589 */ /* 0x000f2200000e0000 */
[C---:B-1----:R-:W-:Y:S03]  /*43e0*/  HMMA.16816.F32 R4, R136.reuse, R140, RZ ;  /* 0x0000008c8804723c */ /* 0x042fe600000018ff */
[----:B------:R-:W1:Y:S05]  /*43f0*/  SHFL.IDX PT, R229, R132, RZ, 0x181f ;  /* 0x00181fff84e57589 */ /* 0x000e6a00000e0000 */
[C---:B------:R-:W-:Y:S01]  /*4400*/  HMMA.16816.F32 R8, R136.reuse, R142, RZ ;  /* 0x0000008e8808723c */ /* 0x040fe200000018ff */
[----:B------:R-:W-:Y:S03]  /*4410*/  LDSM.16.M88.4 R140, [R196] ;  /* 0x00000000c48c783b */ /* 0x000fe60000000200 */
[-C--:B--2---:R-:W-:Y:S04]  /*4420*/  IADD3 R226, P1, P0, R213, R2.reuse, R222 ;  /* 0x00000002d5e27210 */ /* 0x084fe8000783e0de */
[C---:B------:R-:W-:Y:S01]  /*4430*/  HMMA.16816.F32 R12, R136.reuse, R144, RZ ;  /* 0x00000090880c723c */ /* 0x040fe200000018ff */
[-C--:B---3--:R-:W-:Y:S03]  /*4440*/  IADD3.X R227, RZ, R3.reuse, R223, P1, P0 ;  /* 0x00000003ffe37210 */ /* 0x088fe60000fe04df */
[-C--:B------:R-:W-:Y:S04]  /*4450*/  IADD3 R134, P1, P0, R212, R2.reuse, R219 ;  /* 0x00000002d4867210 */ /* 0x080fe8000783e0db */
[C---:B------:R-:W-:Y:S01]  /*4460*/  HMMA.16816.F32 R16, R136.reuse, R146, RZ ;  /* 0x000000928810723c */ /* 0x040fe200000018ff */
[----:B------:R-:W2:Y:S03]  /*4470*/  LDSM.16.M88.4 R144, [R195] ;  /* 0x00000000c390783b */ /* 0x000ea60000000200 */
[-C--:B------:R-:W-:Y:S02]  /*4480*/  IADD3.X R135, RZ, R3.reuse, R217, P1, P0 ;  /* 0x00000003ff877210 */ /* 0x080fe40000fe04d9 */
[----:B------:R-:W-:Y:S02]  /*4490*/  IADD3 R2, P1, P0, R211, R2, R220 ;  /* 0x00000002d3027210 */ /* 0x000fe4000783e0dc */
[C---:B------:R-:W-:Y:S04]  /*44a0*/  HMMA.16816.F32 R20, R136.reuse, R148, RZ ;  /* 0x000000948814723c */ /* 0x040fe800000018ff */
[--C-:B------:R-:W-:Y:S02]  /*44b0*/  IADD3.X R3, RZ, R3, R218.reuse, P1, P0 ;  /* 0x00000003ff037210 */ /* 0x100fe40000fe04da */
[----:B----4-:R-:W-:Y:S02]  /*44c0*/  IADD3 R232, P0, R222, R235, RZ ;  /* 0x000000ebdee87210 */ /* 0x010fe40007f1e0ff */
[C---:B------:R-:W-:Y:S01]  /*44d0*/  HMMA.16816.F32 R24, R136.reuse, R150, RZ ;  /* 0x000000968818723c */ /* 0x040fe200000018ff */
[----:B------:R-:W-:Y:S03]  /*44e0*/  ISETP.NE.U32.AND P1, PT, R214, RZ, PT ;  /* 0x000000ffd600720c */ /* 0x000fe60003f25070 */
[----:B-1----:R-:W-:Y:S01]  /*44f0*/  IMAD.X R233, R223, 0x1, R229, P0 ;  /* 0x00000001dfe97824 */ /* 0x002fe200000e06e5 */
[----:B------:R-:W-:Y:S03]  /*4500*/  IADD3 R230, P0, R235, R219, RZ ;  /* 0x000000dbebe67210 */ /* 0x000fe60007f1e0ff */
[C---:B------:R-:W-:Y:S01]  /*4510*/  HMMA.16816.F32 R28, R136.reuse, R152, RZ ;  /* 0x00000098881c723c */ /* 0x040fe200000018ff */
[----:B------:R-:W-:Y:S01]  /*4520*/  @!PT LDS RZ, [RZ] ;  /* 0x00000000fffff984 */ /* 0x000fe20000000800 */
[----:B------:R-:W-:Y:S01]  /*4530*/  @!PT LDS RZ, [RZ] ;  /* 0x00000000fffff984 */ /* 0x000fe20000000800 */
[----:B------:R-:W-:Y:S01]  /*4540*/  @!PT LDS RZ, [RZ] ;  /* 0x00000000fffff984 */ /* 0x000fe20000000800 */
[----:B------:R1:W-:Y:S03]  /*4550*/  LDGSTS.E.BYPASS.LTC128B.128 [R216+0x100], [R232.64], !P5 ;  /* 0x00100000e8d87fae */ /* 0x0003e6000e901d4c */
[----:B------:R-:W-:Y:S01]  /*4560*/  IMAD.X R231, R229, 0x1, R217, P0 ;  /* 0x00000001e5e77824 */ /* 0x000fe200000e06d9 */
[----:B------:R-:W-:Y:S03]  /*4570*/  IADD3 R228, P0, R235, R220, RZ ;  /* 0x000000dcebe47210 */ /* 0x000fe60007f1e0ff */
[----:B------:R-:W-:Y:S01]  /*4580*/  HMMA.16816.F32 R32, R136, R154, RZ ;  /* 0x0000009a8820723c */ /* 0x000fe200000018ff */
[----:B------:R1:W-:Y:S03]  /*4590*/  LDGSTS.E.BYPASS.LTC128B.128 [R216+0x2100], [R230.64], !P4 ;  /* 0x02100000e6d87fae */ /* 0x0003e6000e101d4c */
[----:B------:R-:W-:Y:S01]  /*45a0*/  IMAD.X R229, R229, 0x1, R218, P0 ;  /* 0x00000001e5e57824 */ /* 0x000fe200000e06da */
[----:B------:R-:W-:Y:S03]  /*45b0*/  ISETP.NE.U32.AND P0, PT, R215, RZ, PT ;  /* 0x000000ffd700720c */ /* 0x000fe60003f05070 */
[C---:B--2---:R-:W-:Y:S01]  /*45c0*/  HMMA.16816.F32 R4, R140.reuse, R144, R4 ;  /* 0x000000908c04723c */ /* 0x044fe20000001804 */
[----:B------:R1:W-:Y:S07]  /*45d0*/  LDGSTS.E.BYPASS.LTC128B.128 [R216+0x4100], [R228.64], !P6 ;  /* 0x04100000e4d87fae */ /* 0x0003ee000f101d4c */
[C---:B------:R-:W-:Y:S02]  /*45e0*/  HMMA.16816.F32 R8, R140.reuse, R146, R8 ;  /* 0x000000928c08723c */ /* 0x040fe40000001808 */
[----:B------:R1:W-:Y:S01]  /*45f0*/  LDGSTS.E.BYPASS.LTC128B.128.ZFILL [R216+0x1100], [R226.64], P0 ;  /* 0x01100000e2d87fae */ /* 0x0003e20008141d4c */
[----:B------:R-:W-:Y:S03]  /*4600*/  PLOP3.LUT P0, PT, PT, PT, UP0, 0x80, 0x0 ;  /* 0x000000000000781c */ /* 0x000fe60003f0f008 */
[----:B------:R1:W-:Y:S02]  /*4610*/  LDGSTS.E.BYPASS.LTC128B.128.ZFILL [R216+0x3100], [R134.64], P1 ;  /* 0x0310000086d87fae */ /* 0x0003e40008941d4c */
[C---:B------:R-:W-:Y:S02]  /*4620*/  HMMA.16816.F32 R12, R140.reuse, R156, R12 ;  /* 0x0000009c8c0c723c */ /* 0x040fe4000000180c */
[----:B------:R1:W-:Y:S04]  /*4630*/  LDGSTS.E.BYPASS.LTC128B.128.ZFILL [R216+0x5100], [R2.64], P2 ;  /* 0x0510000002d87fae */ /* 0x0003e80009141d4c */
[----:B------:R-:W-:Y:S02]  /*4640*/  LDSM.16.M88.4 R148, [R194] ;  /* 0x00000000c294783b */ /* 0x000fe40000000200 */
[C---:B------:R-:W-:Y:S02]  /*4650*/  HMMA.16816.F32 R16, R140.reuse, R158, R16 ;  /* 0x0000009e8c10723c */ /* 0x040fe40000001810 */
[----:B------:R-:W2:Y:S04]  /*4660*/  LDSM.16.M88.4 R168, [R191+0x6100] ;  /* 0x00610000bfa8783b */ /* 0x000ea80000000200 */
[----:B------:R-:W0:Y:S02]  /*4670*/  LDGDEPBAR ;  /* 0x00000000000079af */ /* 0x000e240000000000 */
[C---:B------:R-:W-:Y:S02]  /*4680*/  HMMA.16816.F32 R20, R140.reuse, R160, R20 ;  /* 0x000000a08c14723c */ /* 0x040fe40000001814 */
[----:B------:R-:W3:Y:S04]  /*4690*/  LDSM.16.M88.4 R172, [R191+0x6900] ;  /* 0x00690000bfac783b */ /* 0x000ee80000000200 */
[----:B------:R-:W4:Y:S02]  /*46a0*/  LDSM.16.M88.4 R136, [R191+0x7100] ;  /* 0x00710000bf88783b */ /* 0x000f240000000200 */
[C---:B------:R-:W-:Y:S02]  /*46b0*/  HMMA.16816.F32 R24, R140.reuse, R162, R24 ;  /* 0x000000a28c18723c */ /* 0x040fe40000001818 */
[----:B------:R-:W5:Y:S04]  /*46c0*/  LDSM.16.M88.4 R152, [R191+0x7900] ;  /* 0x00790000bf98783b */ /* 0x000f680000000200 */
[----:B------:R-:W-:Y:S02]  /*46d0*/  LDSM.16.M88.4 R144, [R193] ;  /* 0x00000000c190783b */ /* 0x000fe40000000200 */
[C---:B------:R-:W-:Y:S02]  /*46e0*/  HMMA.16816.F32 R28, R140.reuse, R164, R28 ;  /* 0x000000a48c1c723c */ /* 0x040fe4000000181c */
[----:B------:R-:W1:Y:S04]  /*46f0*/  LDSM.16.M88.4 R156, [R184] ;  /* 0x00000000b89c783b */ /* 0x000e680000000200 */
[----:B------:R-:W1:Y:S02]  /*4700*/  LDSM.16.M88.4 R160, [R184+0x800] ;  /* 0x00080000b8a0783b */ /* 0x000e640000000200 */
[----:B------:R-:W-:Y:S02]  /*4710*/  HMMA.16816.F32 R32, R140, R166, R32 ;  /* 0x000000a68c20723c */ /* 0x000fe40000001820 */
[----:B------:R-:W1:Y:S04]  /*4720*/  LDSM.16.M88.4 R140, [R184+0x1000] ;  /* 0x00100000b88c783b */ /* 0x000e680000000200 */
[----:B------:R-:W1:Y:S02]  /*4730*/  LDSM.16.M88.4 R164, [R184+0x1800] ;  /* 0x00180000b8a4783b */ /* 0x000e640000000200 */
[C---:B--2---:R-:W-:Y:S08]  /*4740*/  HMMA.16816.F32 R4, R148.reuse, R168, R4 ;  /* 0x000000a89404723c */ /* 0x044ff00000001804 */
[C---:B------:R-:W-:Y:S01]  /*4750*/  HMMA.16816.F32 R8, R148.reuse, R170, R8 ;  /* 0x000000aa9408723c */ /* 0x040fe20000001808 */
[----:B------:R-:W-:Y:S07]  /*4760*/  LDSM.16.M88.4 R168, [R197+0x8100] ;  /* 0x00810000c5a8783b */ /* 0x000fee0000000200 */
[C---:B---3--:R-:W-:Y:S08]  /*4770*/  HMMA.16816.F32 R12, R148.reuse, R172, R12 ;  /* 0x000000ac940c723c */ /* 0x048ff0000000180c */
[C---:B------:R-:W-:Y:S01]  /*4780*/  HMMA.16816.F32 R16, R148.reuse, R174, R16 ;  /* 0x000000ae9410723c */ /* 0x040fe20000001810 */
[----:B------:R-:W-:Y:S07]  /*4790*/  LDSM.16.M88.4 R172, [R197+0x8900] ;  /* 0x00890000c5ac783b */ /* 0x000fee0000000200 */
[C---:B----4-:R-:W-:Y:S08]  /*47a0*/  HMMA.16816.F32 R20, R148.reuse, R136, R20 ;  /* 0x000000889414723c */ /* 0x050ff00000001814 */
[C---:B------:R-:W-:Y:S01]  /*47b0*/  HMMA.16816.F32 R24, R148.reuse, R138, R24 ;  /* 0x0000008a9418723c */ /* 0x040fe20000001818 */
[----:B------:R-:W2:Y:S07]  /*47c0*/  LDSM.16.M88.4 R136, [R198+0x4000] ;  /* 0x00400000c688783b */ /* 0x000eae0000000200 */
[C---:B-----5:R-:W-:Y:S08]  /*47d0*/  HMMA.16816.F32 R28, R148.reuse, R152, R28 ;  /* 0x00000098941c723c */ /* 0x060ff0000000181c */
[----:B------:R-:W-:Y:S01]  /*47e0*/  HMMA.16816.F32 R32, R148, R154, R32 ;  /* 0x0000009a9420723c */ /* 0x000fe20000001820 */
[----:B------:R-:W3:Y:S04]  /*47f0*/  LDSM.16.M88.4 R148, [R197+0x9100] ;  /* 0x00910000c594783b */ /* 0x000ee80000000200 */
[----:B------:R-:W4:Y:S03]  /*4800*/  LDSM.16.M88.4 R152, [R197+0x9900] ;  /* 0x00990000c598783b */ /* 0x000f260000000200 */
[C---:B-1----:R-:W-:Y:S08]  /*4810*/  HMMA.16816.F32 R4, R144.reuse, R156, R4 ;  /* 0x0000009c9004723c */ /* 0x042ff00000001804 */
[C---:B------:R-:W-:Y:S01]  /*4820*/  HMMA.16816.F32 R8, R144.reuse, R158, R8 ;  /* 0x0000009e9008723c */ /* 0x040fe20000001808 */
[----:B------:R-:W-:Y:S07]  /*4830*/  LDSM.16.M88.4 R156, [R183] ;  /* 0x00000000b79c783b */ /* 0x000fee0000000200 */
[C---:B------:R-:W-:Y:S08]  /*4840*/  HMMA.16816.F32 R12, R144.reuse, R160, R12 ;  /* 0x000000a0900c723c */ /* 0x040ff0000000180c */
[C---:B------:R-:W-:Y:S01]  /*4850*/  HMMA.16816.F32 R16, R144.reuse, R162, R16 ;  /* 0x000000a29010723c */ /* 0x040fe20000001810 */
[----:B------:R-:W-:Y:S07]  /*4860*/  LDSM.16.M88.4 R160, [R182] ;  /* 0x00000000b6a0783b */ /* 0x000fee0000000200 */
[C---:B------:R-:W-:Y:S08]  /*4870*/  HMMA.16816.F32 R20, R144.reuse, R140, R20 ;  /* 0x0000008c9014723c */ /* 0x040ff00000001814 */
[C---:B------:R-:W-:Y:S01]  /*4880*/  HMMA.16816.F32 R24, R144.reuse, R142, R24 ;  /* 0x0000008e9018723c */ /* 0x040fe20000001818 */
[----:B------:R-:W1:Y:S07]  /*4890*/  LDSM.16.M88.4 R140, [R196+0x4000] ;  /* 0x00400000c48c783b */ /* 0x000e6e0000000200 */
[C---:B------:R-:W-:Y:S08]  /*48a0*/  HMMA.16816.F32 R28, R144.reuse, R164, R28 ;  /* 0x000000a4901c723c */ /* 0x040ff0000000181c */
[----:B------:R-:W-:Y:S01]  /*48b0*/  HMMA.16816.F32 R32, R144, R166, R32 ;  /* 0x000000a69020723c */ /* 0x000fe20000001820 */
[----:B------:R-:W5:Y:S04]  /*48c0*/  LDSM.16.M88.4 R144, [R181] ;  /* 0x00000000b590783b */ /* 0x000f680000000200 */
[----:B------:R-:W1:Y:S03]  /*48d0*/  LDSM.16.M88.4 R164, [R180] ;  /* 0x00000000b4a4783b */ /* 0x000e660000000200 */
[C---:B--2---:R-:W-:Y:S08]  /*48e0*/  HMMA.16816.F32 R4, R136.reuse, R168, R4 ;  /* 0x000000a88804723c */ /* 0x044ff00000001804 */
[C---:B------:R-:W-:Y:S01]  /*48f0*/  HMMA.16816.F32 R8, R136.reuse, R170, R8 ;  /* 0x000000aa8808723c */ /* 0x040fe20000001808 */
[----:B------:R-:W-:Y:S07]  /*4900*/  LDSM.16.M88.4 R168, [R191+0x8100] ;  /* 0x00810000bfa8783b */ /* 0x000fee0000000200 */
[C---:B------:R-:W-:Y:S08]  /*4910*/  HMMA.16816.F32 R12, R136.reuse, R172, R12 ;  /* 0x000000ac880c723c */ /* 0x040ff0000000180c */
[C---:B------:R-:W-:Y:S01]  /*4920*/  HMMA.16816.F32 R16, R136.reuse, R174, R16 ;  /* 0x000000ae8810723c */ /* 0x040fe20000001810 */
[----:B------:R-:W-:Y:S07]  /*4930*/  LDSM.16.M88.4 R172, [R191+0x8900] ;  /* 0x00890000bfac783b */ /* 0x000fee0000000200 */
[C---:B---3--:R-:W-:Y:S08]  /*4940*/  HMMA.16816.F32 R20, R136.reuse, R148, R20 ;  /* 0x000000948814723c */ /* 0x048ff00000001814 */
[C---:B------:R-:W-:Y:S01]  /*4950*/  HMMA.16816.F32 R24, R136.reuse, R150, R24 ;  /* 0x000000968818723c */ /* 0x040fe20000001818 */
[----:B------:R-:W2:Y:S07]  /*4960*/  LDSM.16.M88.4 R148, [R194+0x4000] ;  /* 0x00400000c294783b */ /* 0x000eae0000000200 */
        /* <DEDUP_REMOVED lines=10> */
[C---:B-----5:R-:W-:Y:S08]  /*4a10*/  HMMA.16816.F32 R20, R140.reuse, R144, R20 ;  /* 0x000000908c14723c */ /* 0x060ff00000001814 */
[C---:B------:R-:W-:Y:S01]  /*4a20*/  HMMA.16816.F32 R24, R140.reuse, R146, R24 ;  /* 0x000000928c18723c */ /* 0x040fe20000001818 */
[----:B------:R-:W1:Y:S07]  /*4a30*/  LDSM.16.M88.4 R144, [R193+0x4000] ;  /* 0x00400000c190783b */ /* 0x000e6e0000000200 */
[C---:B------:R-:W-:Y:S08]  /*4a40*/  HMMA.16816.F32 R28, R140.reuse, R164, R28 ;  /* 0x000000a48c1c723c */ /* 0x040ff0000000181c */
[----:B------:R-:W-:Y:S01]  /*4a50*/  HMMA.16816.F32 R32, R140, R166, R32 ;  /* 0x000000a68c20723c */ /* 0x000fe20000001820 */
[----:B------:R-:W5:Y:S04]  /*4a60*/  LDSM.16.M88.4 R140, [R184+0x3000] ;  /* 0x00300000b88c783b */ /* 0x000f680000000200 */
[----:B------:R-:W1:Y:S03]  /*4a70*/  LDSM.16.M88.4 R164, [R184+0x3800] ;  /* 0x00380000b8a4783b */ /* 0x000e660000000200 */
        /* <DEDUP_REMOVED lines=19> */
[C---:B-----5:R-:W-:Y:S08]  /*4bb0*/  HMMA.16816.F32 R20, R144.reuse, R140, R20 ;  /* 0x0000008c9014723c */ /* 0x060ff00000001814 */
        /* <DEDUP_REMOVED lines=32> */
[C---:B--2---:R-:W-:Y:S01]  /*4dc0*/  HMMA.16816.F32 R4, R148.reuse, R168, R4 ;  /* 0x000000a89404723c */ /* 0x044fe20000001804 */
[----:B------:R-:W-:Y:S04]  /*4dd0*/  DEPBAR.LE SB0, 0x0 ;  /* 0x000080000000791a */ /* 0x000fe80000000000 */
[----:B------:R-:W-:Y:S03]  /*4de0*/  BAR.SYNC.DEFER_BLOCKING 0x0 ;  /* 0x0000000000007b1d */ /* 0x000fe60000010000 */
[C---:B------:R-:W-:Y:S08]  /*4df0*/  HMMA.16816.F32 R8, R148.reuse, R170, R8 ;  /* 0x000000aa9408723c */ /* 0x040ff00000001808 */
[C---:B------:R-:W-:Y:S08]  /*4e00*/  HMMA.16816.F32 R12, R148.reuse, R172, R12 ;  /* 0x000000ac940c723c */ /* 0x040ff0000000180c */
[C---:B------:R-:W-:Y:S08]  /*4e10*/  HMMA.16816.F32 R16, R148.reuse, R174, R16 ;  /* 0x000000ae9410723c */ /* 0x040ff00000001810 */
[C---:B---3--:R-:W-:Y:S08]  /*4e20*/  HMMA.16816.F32 R20, R148.reuse, R136, R20 ;  /* 0x000000889414723c */ /* 0x048ff00000001814 */
[C---:B------:R-:W-:Y:S08]  /*4e30*/  HMMA.16816.F32 R24, R148.reuse, R138, R24 ;  /* 0x0000008a9418723c */ /* 0x040ff00000001818 */
[C---:B----4-:R-:W-:Y:S08]  /*4e40*/  HMMA.16816.F32 R28, R148.reuse, R152, R28 ;  /* 0x00000098941c723c */ /* 0x050ff0000000181c */
[----:B------:R-:W-:Y:S08]  /*4e50*/  HMMA.16816.F32 R32, R148, R154, R32 ;  /* 0x0000009a9420723c */ /* 0x000ff00000001820 */
[C---:B-1----:R-:W-:Y:S08]  /*4e60*/  HMMA.16816.F32 R4, R144.reuse, R156, R4 ;  /* 0x0000009c9004723c */ /* 0x042ff00000001804 */
[C---:B------:R-:W-:Y:S08]  /*4e70*/  HMMA.16816.F32 R8, R144.reuse, R158, R8 ;  /* 0x0000009e9008723c */ /* 0x040ff00000001808 */
[C---:B------:R-:W-:Y:S08]  /*4e80*/  HMMA.16816.F32 R12, R144.reuse, R160, R12 ;  /* 0x000000a0900c723c */ /* 0x040ff0000000180c */
[C---:B------:R-:W-:Y:S08]  /*4e90*/  HMMA.16816.F32 R16, R144.reuse, R162, R16 ;  /* 0x000000a29010723c */ /* 0x040ff00000001810 */
[C---:B-----5:R-:W-:Y:S08]  /*4ea0*/  HMMA.16816.F32 R20, R144.reuse, R140, R20 ;  /* 0x0000008c9014723c */ /* 0x060ff00000001814 */
[C---:B------:R-:W-:Y:S08]  /*4eb0*/  HMMA.16816.F32 R24, R144.reuse, R142, R24 ;  /* 0x0000008e9018723c */ /* 0x040ff00000001818 */
[C---:B------:R-:W-:Y:S08]  /*4ec0*/  HMMA.16816.F32 R28, R144.reuse, R164, R28 ;  /* 0x000000a4901c723c */ /* 0x040ff0000000181c */
[----:B------:R-:W-:Y:S01]  /*4ed0*/  HMMA.16816.F32 R32, R144, R166, R32 ;  /* 0x000000a69020723c */ /* 0x000fe20000001820 */
[----:B------:R-:W-:-:S07]  /*4ee0*/  @P0 BRA `(.L_x_5) ;  /* 0xfffff00000000947 */ /* 0x000fce000383ffff */
.L_x_4:
[----:B------:R-:W-:Y:S01]  /*4ef0*/  FMNMX.FTZ R2, R4, R133, !PT ;  /* 0x0000008504027209 */ /* 0x000fe20007810000 */
[----:B-1----:R-:W-:Y:S01]  /*4f00*/  LDSM.16.MT88.4 R140, [R190+0x100] ;  /* 0x00010000be8c783b */ /* 0x002fe20000004200 */
[----:B------:R-:W-:Y:S01]  /*4f10*/  FMNMX.FTZ R132, R6, R0, !PT ;  /* 0x0000000006847209 */ /* 0x000fe20007810000 */
[----:B------:R-:W-:Y:S01]  /*4f20*/  UIADD3 UR4, UR7, -0x1, URZ ;  /* 0xffffffff07047890 */ /* 0x000fe2000fffe03f */
[----:B------:R-:W-:Y:S02]  /*4f30*/  FMNMX.FTZ R3, R5, R2, !PT ;  /* 0x0000000205037209 */ /* 0x000fe40007810000 */
[----:B------:R-:W-:Y:S02]  /*4f40*/  FMNMX.FTZ R135, R7, R132, !PT ;  /* 0x0000008407877209 */ /* 0x000fe40007810000 */
[----:B------:R-:W-:Y:S01]  /*4f50*/  FMNMX.FTZ R2, R8, R3, !PT ;  /* 0x0000000308027209 */ /* 0x000fe20007810000 */
[----:B------:R-:W-:Y:S01]  /*4f60*/  LDSM.16.MT88.4 R144, [R189+0x100] ;  /* 0x00010000bd90783b */ /* 0x000fe20000004200 */
[----:B------:R-:W-:Y:S02]  /*4f70*/  FMNMX.FTZ R132, R10, R135, !PT ;  /* 0x000000870a847209 */ /* 0x000fe40007810000 */
        /* <DEDUP_REMOVED lines=23> */
[----:B------:R-:W0:Y:S01]  /*50f0*/  LDGDEPBAR ;  /* 0x00000000000079af */ /* 0x000e220000000000 */
[----:B------:R-:W-:Y:S02]  /*5100*/  FMNMX.FTZ R132, R30, R135, !PT ;  /* 0x000000871e847209 */ /* 0x000fe40007810000 */
[----:B------:R-:W-:Y:S02]  /*5110*/  FMNMX.FTZ R3, R29, R2, !PT ;  /* 0x000000021d037209 */ /* 0x000fe40007810000 */
[----:B------:R-:W-:Y:S01]  /*5120*/  ISETP.LT.AND P0, PT, RZ, UR7, PT ;  /* 0x00000007ff007c0c */ /* 0x000fe2000bf01270 */
[----:B------:R-:W-:Y:S01]  /*5130*/  UMOV UR7, UR4 ;  /* 0x0000000400077c82 */ /* 0x000fe20008000000 */
[----:B------:R-:W-:Y:S02]  /*5140*/  FMNMX.FTZ R2, R32, R3, !PT ;  /* 0x0000000320027209 */ /* 0x000fe40007810000 */
[----:B------:R-:W-:Y:S02]  /*5150*/  FMNMX.FTZ R3, R31, R132, !PT ;  /* 0x000000841f037209 */ /* 0x000fe40007810000 */
[----:B------:R-:W-:Y:S02]  /*5160*/  FMNMX.FTZ R136, R33, R2, !PT ;  /* 0x0000000221887209 */ /* 0x000fe40007810000 */
[----:B------:R-:W-:Y:S03]  /*5170*/  FMNMX.FTZ R2, R34, R3, !PT ;  /* 0x0000000322027209 */ /* 0x000fe60007810000 */
[----:B------:R-:W-:Y:S01]  /*5180*/  SHFL.BFLY PT, R3, R136, 0x2, 0x1f ;  /* 0x0c401f0088037f89 */ /* 0x000fe200000e0000 */
[----:B------:R-:W-:Y:S07]  /*5190*/  FMNMX.FTZ R137, R35, R2, !PT ;  /* 0x0000000223897209 */ /* 0x000fee0007810000 */
[----:B------:R-:W1:Y:S02]  /*51a0*/  SHFL.BFLY PT, R2, R137, 0x2, 0x1f ;  /* 0x0c401f0089027f89 */ /* 0x000e6400000e0000 */
[----:B-1----:R-:W-:Y:S02]  /*51b0*/  FMNMX.FTZ R134, R137, R2, !PT ;  /* 0x0000000289867209 */ /* 0x002fe40007810000 */
[----:B------:R-:W-:Y:S04]  /*51c0*/  FMNMX.FTZ R139, R136, R3, !PT ;  /* 0x00000003888b7209 */ /* 0x000fe80007810000 */
[----:B------:R-:W1:Y:S08]  /*51d0*/  SHFL.BFLY PT, R3, R134, 0x1, 0x1f ;  /* 0x0c201f0086037f89 */ /* 0x000e7000000e0000 */
[----:B------:R-:W2:Y:S01]  /*51e0*/  SHFL.BFLY PT, R132, R139, 0x1, 0x1f ;  /* 0x0c201f008b847f89 */ /* 0x000ea200000e0000 */
[----:B-1----:R-:W-:Y:S05]  /*51f0*/  FMNMX.FTZ R3, R134, R3, !PT ;  /* 0x0000000386037209 */ /* 0x002fea0007810000 */
[----:B------:R-:W-:Y:S01]  /*5200*/  FMUL.FTZ R167, R3, c[0x0][0x2d0] ;  /* 0x0000b40003a77a20 */ /* 0x000fe20000410000 */
[----:B--2---:R-:W-:Y:S03]  /*5210*/  FMNMX.FTZ R132, R139, R132, !PT ;  /* 0x000000848b847209 */ /* 0x004fe60007810000 */
[--C-:B------:R-:W-:Y:S01]  /*5220*/  FFMA.FTZ R166, R7, c[0x0][0x2d0], -R167.reuse ;  /* 0x0000b40007a67a23 */ /* 0x100fe200000108a7 */
[----:B------:R-:W1:Y:S01]  /*5230*/  LDSM.16.MT88.4 R136, [R192+0x100] ;  /* 0x00010000c088783b */ /* 0x000e620000004200 */
[----:B------:R-:W-:Y:S02]  /*5240*/  FFMA.FTZ R7, R11, c[0x0][0x2d0], -R167 ;  /* 0x0000b4000b077a23 */ /* 0x000fe400000108a7 */
[C---:B------:R-:W-:Y:S02]  /*5250*/  FADD.FTZ R2, -R132.reuse, R133 ;  /* 0x0000008584027221 */ /* 0x040fe40000010100 */
[----:B------:R-:W-:Y:S01]  /*5260*/  FMUL.FTZ R168, R132, c[0x0][0x2d0] ;  /* 0x0000b40084a87a20 */ /* 0x000fe20000410000 */
[----:B------:R-:W-:Y:S01]  /*5270*/  MUFU.EX2 R166, R166 ;  /* 0x000000a600a67308 */ /* 0x000fe20000000800 */
[----:B------:R-:W-:Y:S02]  /*5280*/  FMUL.FTZ R135, R2, c[0x0][0x2d0] ;  /* 0x0000b40002877a20 */ /* 0x000fe40000410000 */
[----:B------:R-:W-:Y:S02]  /*5290*/  FADD.FTZ R133, -R3, R0 ;  /* 0x0000000003857221 */ /* 0x000fe40000010100 */
[--C-:B------:R-:W-:Y:S02]  /*52a0*/  FFMA.FTZ R164, R4, c[0x0][0x2d0], -R168.reuse ;  /* 0x0000b40004a47a23 */ /* 0x100fe400000108a8 */
[--C-:B------:R-:W-:Y:S02]  /*52b0*/  FFMA.FTZ R165, R5, c[0x0][0x2d0], -R168.reuse ;  /* 0x0000b40005a57a23 */ /* 0x100fe400000108a8 */
[--C-:B------:R-:W-:Y:S01]  /*52c0*/  FFMA.FTZ R5, R8, c[0x0][0x2d0], -R168.reuse ;  /* 0x0000b40008057a23 */ /* 0x100fe200000108a8 */
[----:B------:R2:W3:Y:S01]  /*52d0*/  MUFU.EX2 R2, R135 ;  /* 0x0000008700027308 */ /* 0x0004e20000000800 */
[--C-:B------:R-:W-:Y:S02]  /*52e0*/  FFMA.FTZ R134, R9, c[0x0][0x2d0], -R168.reuse ;  /* 0x0000b40009867a23 */ /* 0x100fe400000108a8 */
[----:B------:R-:W-:Y:S01]  /*52f0*/  FMUL.FTZ R0, R133, c[0x0][0x2d0] ;  /* 0x0000b40085007a20 */ /* 0x000fe20000410000 */
[----:B------:R-:W-:Y:S01]  /*5300*/  MOV R133, R132 ;  /* 0x0000008400857202 */ /* 0x000fe20000000f00 */
[--C-:B------:R-:W-:Y:S02]  /*5310*/  FFMA.FTZ R226, R32, c[0x0][0x2d0], -R168.reuse ;  /* 0x0000b40020e27a23 */ /* 0x100fe400000108a8 */
[--C-:B------:R-:W-:Y:S02]  /*5320*/  FFMA.FTZ R228, R34, c[0x0][0x2d0], -R167.reuse ;  /* 0x0000b40022e47a23 */ /* 0x100fe400000108a7 */
[--C-:B------:R-:W-:Y:S01]  /*5330*/  FFMA.FTZ R169, R12, c[0x0][0x2d0], -R168.reuse ;  /* 0x0000b4000ca97a23 */ /* 0x100fe200000108a8 */
[----:B------:R-:W4:Y:S01]  /*5340*/  MUFU.EX2 R0, R0 ;  /* 0x0000000000007308 */ /* 0x000f220000000800 */
[--C-:B------:R-:W-:Y:S02]  /*5350*/  FFMA.FTZ R170, R13, c[0x0][0x2d0], -R168.reuse ;  /* 0x0000b4000daa7a23 */ /* 0x100fe400000108a8 */
[--C-:B------:R-:W-:Y:S02]  /*5360*/  FFMA.FTZ R171, R14, c[0x0][0x2d0], -R167.reuse ;  /* 0x0000b4000eab7a23 */ /* 0x100fe400000108a7 */
[--C-:B------:R-:W-:Y:S02]  /*5370*/  FFMA.FTZ R172, R15, c[0x0][0x2d0], -R167.reuse ;  /* 0x0000b4000fac7a23 */ /* 0x100fe400000108a7 */
[--C-:B------:R-:W-:Y:S02]  /*5380*/  FFMA.FTZ R173, R16, c[0x0][0x2d0], -R168.reuse ;  /* 0x0000b40010ad7a23 */ /* 0x100fe400000108a8 */
[----:B------:R-:W-:Y:S01]  /*5390*/  FFMA.FTZ R174, R17, c[0x0][0x2d0], -R168 ;  /* 0x0000b40011ae7a23 */ /* 0x000fe200000108a8 */
[----:B------:R-:W-:Y:S01]  /*53a0*/  MUFU.EX2 R164, R164 ;  /* 0x000000a400a47308 */ /* 0x000fe20000000800 */
[--C-:B------:R-:W-:Y:S02]  /*53b0*/  FFMA.FTZ R175, R18, c[0x0][0x2d0], -R167.reuse ;  /* 0x0000b40012af7a23 */ /* 0x100fe400000108a7 */
[--C-:B------:R-:W-:Y:S02]  /*53c0*/  FFMA.FTZ R224, R19, c[0x0][0x2d0], -R167.reuse ;  /* 0x0000b40013e07a23 */ /* 0x100fe400000108a7 */
[--C-:B--2---:R-:W-:Y:S02]  /*53d0*/  FFMA.FTZ R135, R6, c[0x0][0x2d0], -R167.reuse ;  /* 0x0000b40006877a23 */ /* 0x104fe400000108a7 */
[----:B------:R-:W-:Y:S02]  /*53e0*/  FFMA.FTZ R6, R10, c[0x0][0x2d0], -R167 ;  /* 0x0000b4000a067a23 */ /* 0x000fe400000108a7 */
[C---:B---3--:R-:W-:Y:S01]  /*53f0*/  FMUL.FTZ R8, R2.reuse, R128 ;  /* 0x0000008002087220 */ /* 0x048fe20000410000 */
[----:B------:R-:W2:Y:S01]  /*5400*/  MUFU.EX2 R165, R165 ;  /* 0x000000a500a57308 */ /* 0x000ea20000000800 */
[C---:B------:R-:W-:Y:S02]  /*5410*/  FMUL.FTZ R9, R2.reuse, R129 ;  /* 0x0000008102097220 */ /* 0x040fe40000410000 */
[----:B------:R-:W-:Y:S02]  /*5420*/  FMUL.FTZ R36, R2, R36 ;  /* 0x0000002402247220 */ /* 0x000fe40000410000 */
[C---:B----4-:R-:W-:Y:S02]  /*5430*/  FMUL.FTZ R10, R0.reuse, R130 ;  /* 0x00000082000a7220 */ /* 0x050fe40000410000 */
[----:B------:R-:W-:Y:S02]  /*5440*/  FMUL.FTZ R11, R0, R131 ;  /* 0x00000083000b7220 */ /* 0x000fe40000410000 */
[----:B------:R-:W-:Y:S01]  /*5450*/  FMUL.FTZ R37, R2, R37 ;  /* 0x0000002502257220 */ /* 0x000fe20000410000 */
[----:B------:R-:W-:Y:S01]  /*5460*/  MUFU.EX2 R5, R5 ;  /* 0x0000000500057308 */ /* 0x000fe20000000800 */
[C---:B------:R-:W-:Y:S02]  /*5470*/  FMUL.FTZ R38, R0.reuse, R38 ;  /* 0x0000002600267220 */ /* 0x040fe40000410000 */
[----:B------:R-:W-:Y:S02]  /*5480*/  FMUL.FTZ R39, R0, R39 ;  /* 0x0000002700277220 */ /* 0x000fe40000410000 */
[C---:B------:R-:W-:Y:S02]  /*5490*/  FMUL.FTZ R40, R2.reuse, R40 ;  /* 0x0000002802287220 */ /* 0x040fe40000410000 */
[----:B------:R-:W-:Y:S02]  /*54a0*/  FMUL.FTZ R41, R2, R41 ;  /* 0x0000002902297220 */ /* 0x000fe40000410000 */
[C---:B------:R-:W-:Y:S01]  /*54b0*/  FMUL.FTZ R42, R0.reuse, R42 ;  /* 0x0000002a002a7220 */ /* 0x040fe20000410000 */
[----:B------:R-:W3:Y:S01]  /*54c0*/  MUFU.EX2 R134, R134 ;  /* 0x0000008600867308 */ /* 0x000ee20000000800 */
[----:B------:R-:W-:Y:S02]  /*54d0*/  FMUL.FTZ R43, R0, R43 ;  /* 0x0000002b002b7220 */ /* 0x000fe40000410000 */
[C---:B------:R-:W-:Y:S01]  /*54e0*/  FMUL.FTZ R44, R2.reuse, R44 ;  /* 0x0000002c022c7220 */ /* 0x040fe20000410000 */
[----:B--2---:R-:W-:Y:S01]  /*54f0*/  F2FP.PACK_AB R128, R165, R164 ;  /* 0x000000a4a580723e */ /* 0x004fe200000000ff */
[----:B------:R-:W-:Y:S02]  /*5500*/  FMUL.FTZ R45, R2, R45 ;  /* 0x0000002d022d7220 */ /* 0x000fe40000410000 */
[C---:B------:R-:W-:Y:S02]  /*5510*/  FMUL.FTZ R46, R0.reuse, R46 ;  /* 0x0000002e002e7220 */ /* 0x040fe40000410000 */
[----:B------:R-:W-:Y:S01]  /*5520*/  FMUL.FTZ R47, R0, R47 ;  /* 0x0000002f002f7220 */ /* 0x000fe20000410000 */
[----:B------:R-:W2:Y:S01]  /*5530*/  MUFU.EX2 R135, R135 ;  /* 0x0000008700877308 */ /* 0x000ea20000000800 */
[C---:B------:R-:W-:Y:S02]  /*5540*/  FMUL.FTZ R48, R2.reuse, R48 ;  /* 0x0000003002307220 */ /* 0x040fe40000410000 */
[----:B------:R-:W-:Y:S02]  /*5550*/  FMUL.FTZ R49, R2, R49 ;  /* 0x0000003102317220 */ /* 0x000fe40000410000 */
[C---:B------:R-:W-:Y:S02]  /*5560*/  FMUL.FTZ R50, R0.reuse, R50 ;  /* 0x0000003200327220 */ /* 0x040fe40000410000 */
[----:B------:R-:W-:Y:S02]  /*5570*/  FMUL.FTZ R51, R0, R51 ;  /* 0x0000003300337220 */ /* 0x000fe40000410000 */
[C---:B------:R-:W-:Y:S01]  /*5580*/  FMUL.FTZ R12, R2.reuse, R124 ;  /* 0x0000007c020c7220 */ /* 0x040fe20000410000 */
[----:B------:R-:W-:Y:S01]  /*5590*/  MUFU.EX2 R6, R6 ;  /* 0x0000000600067308 */ /* 0x000fe20000000800 */
[----:B------:R-:W-:Y:S02]  /*55a0*/  FMUL.FTZ R13, R2, R125 ;  /* 0x0000007d020d7220 */ /* 0x000fe40000410000 */
[----:B------:R-:W-:Y:S01]  /*55b0*/  FMUL.FTZ R14, R0, R126 ;  /* 0x0000007e000e7220 */ /* 0x000fe20000410000 */
[----:B---3--:R-:W-:Y:S01]  /*55c0*/  F2FP.PACK_AB R130, R134, R5 ;  /* 0x000000058682723e */ /* 0x008fe200000000ff */
[----:B------:R-:W-:Y:S02]  /*55d0*/  FMUL.FTZ R15, R0, R127 ;  /* 0x0000007f000f7220 */ /* 0x000fe40000410000 */
[----:B------:R-:W-:Y:S01]  /*55e0*/  LDSM.16.MT88.4 R124, [R188+0x4100] ;  /* 0x00410000bc7c783b */ /* 0x000fe20000004200 */
[C---:B------:R-:W-:Y:S02]  /*55f0*/  FMUL.FTZ R52, R2.reuse, R52 ;  /* 0x0000003402347220 */ /* 0x040fe40000410000 */
[----:B------:R-:W3:Y:S01]  /*5600*/  MUFU.EX2 R7, R7 ;  /* 0x0000000700077308 */ /* 0x000ee20000000800 */
[----:B------:R-:W-:Y:S02]  /*5610*/  FMUL.FTZ R53, R2, R53 ;  /* 0x0000003502357220 */ /* 0x000fe40000410000 */
[----:B------:R-:W-:Y:S01]  /*5620*/  FMUL.FTZ R54, R0, R54 ;  /* 0x0000003600367220 */ /* 0x000fe20000410000 */
[----:B--2---:R-:W-:Y:S01]  /*5630*/  F2FP.PACK_AB R129, R166, R135 ;  /* 0x00000087a681723e */ /* 0x004fe200000000ff */
[----:B------:R-:W-:Y:S02]  /*5640*/  FMUL.FTZ R55, R0, R55 ;  /* 0x0000003700377220 */ /* 0x000fe40000410000 */
[C---:B------:R-:W-:Y:S02]  /*5650*/  FMUL.FTZ R56, R2.reuse, R56 ;  /* 0x0000003802387220 */ /* 0x040fe40000410000 */
[----:B------:R-:W-:Y:S01]  /*5660*/  FMUL.FTZ R57, R2, R57 ;  /* 0x0000003902397220 */ /* 0x000fe20000410000 */
[----:B------:R-:W-:Y:S01]  /*5670*/  MUFU.EX2 R169, R169 ;  /* 0x000000a900a97308 */ /* 0x000fe20000000800 */
[C---:B------:R-:W-:Y:S02]  /*5680*/  FMUL.FTZ R58, R0.reuse, R58 ;  /* 0x0000003a003a7220 */ /* 0x040fe40000410000 */
[----:B------:R-:W-:Y:S02]  /*5690*/  FMUL.FTZ R59, R0, R59 ;  /* 0x0000003b003b7220 */ /* 0x000fe40000410000 */
[C---:B------:R-:W-:Y:S02]  /*56a0*/  FMUL.FTZ R60, R2.reuse, R60 ;  /* 0x0000003c023c7220 */ /* 0x040fe40000410000 */
[----:B------:R-:W-:Y:S02]  /*56b0*/  FMUL.FTZ R61, R2, R61 ;  /* 0x0000003d023d7220 */ /* 0x000fe40000410000 */
[C---:B------:R-:W-:Y:S01]  /*56c0*/  FMUL.FTZ R62, R0.reuse, R62 ;  /* 0x0000003e003e7220 */ /* 0x040fe20000410000 */
[----:B------:R-:W2:Y:S01]  /*56d0*/  MUFU.EX2 R170, R170 ;  /* 0x000000aa00aa7308 */ /* 0x000ea20000000800 */
[----:B------:R-:W-:Y:S02]  /*56e0*/  FMUL.FTZ R63, R0, R63 ;  /* 0x0000003f003f7220 */ /* 0x000fe40000410000 */
[C---:B------:R-:W-:Y:S01]  /*56f0*/  FMUL.FTZ R64, R2.reuse, R64 ;  /* 0x0000004002407220 */ /* 0x040fe20000410000 */
[----:B---3--:R-:W-:Y:S01]  /*5700*/  F2FP.PACK_AB R131, R7, R6 ;  /* 0x000000060783723e */ /* 0x008fe200000000ff */
[----:B------:R-:W-:Y:S02]  /*5710*/  FMUL.FTZ R65, R2, R65 ;  /* 0x0000004102417220 */ /* 0x000fe40000410000 */
[C---:B------:R-:W-:Y:S02]  /*5720*/  FMUL.FTZ R66, R0.reuse, R66 ;  /* 0x0000004200427220 */ /* 0x040fe40000410000 */
[----:B------:R-:W-:Y:S01]  /*5730*/  FMUL.FTZ R67, R0, R67 ;  /* 0x0000004300437220 */ /* 0x000fe20000410000 */
[----:B------:R-:W-:Y:S01]  /*5740*/  MUFU.EX2 R171, R171 ;  /* 0x000000ab00ab7308 */ /* 0x000fe20000000800 */
[C---:B-1----:R-:W-:Y:S05]  /*5750*/  HMMA.16816.F32 R8, R128.reuse, R136, R8 ;  /* 0x000000888008723c */ /* 0x042fea0000001808 */
[C---:B------:R-:W-:Y:S02]  /*5760*/  FMUL.FTZ R68, R2.reuse, R68 ;  /* 0x0000004402447220 */ /* 0x040fe40000410000 */
[----:B------:R-:W-:Y:S01]  /*5770*/  FMUL.FTZ R69, R2, R69 ;  /* 0x0000004502457220 */ /* 0x000fe20000410000 */
[C---:B------:R-:W-:Y:S01]  /*5780*/  HMMA.16816.F32 R36, R128.reuse, R138, R36 ;  /* 0x0000008a8024723c */ /* 0x040fe20000001824 */
[----:B------:R-:W1:Y:S01]  /*5790*/  LDSM.16.MT88.4 R136, [R188+0x100] ;  /* 0x00010000bc88783b */ /* 0x000e620000004200 */
[----:B------:R-:W3:Y:S02]  /*57a0*/  MUFU.EX2 R172, R172 ;  /* 0x000000ac00ac7308 */ /* 0x000ee40000000800 */
[C---:B------:R-:W-:Y:S02]  /*57b0*/  FMUL.FTZ R70, R0.reuse, R70 ;  /* 0x0000004600467220 */ /* 0x040fe40000410000 */
[----:B------:R-:W-:Y:S02]  /*57c0*/  FMUL.FTZ R71, R0, R71 ;  /* 0x0000004700477220 */ /* 0x000fe40000410000 */
[C---:B------:R-:W-:Y:S04]  /*57d0*/  HMMA.16816.F32 R40, R128.reuse, R140, R40 ;  /* 0x0000008c8028723c */ /* 0x040fe80000001828 */
[C---:B------:R-:W-:Y:S01]  /*57e0*/  FMUL.FTZ R72, R2.reuse, R72 ;  /* 0x0000004802487220 */ /* 0x040fe20000410000 */
[----:B------:R-:W-:Y:S01]  /*57f0*/  MUFU.EX2 R173, R173 ;  /* 0x000000ad00ad7308 */ /* 0x000fe20000000800 */
[----:B------:R-:W-:Y:S02]  /*5800*/  FMUL.FTZ R73, R2, R73 ;  /* 0x0000004902497220 */ /* 0x000fe40000410000 */
[C---:B------:R-:W-:Y:S01]  /*5810*/  HMMA.16816.F32 R44, R128.reuse, R142, R44 ;  /* 0x0000008e802c723c */ /* 0x040fe2000000182c */
[----:B------:R-:W4:Y:S03]  /*5820*/  LDSM.16.MT88.4 R140, [R192+0x2100] ;  /* 0x00210000c08c783b */ /* 0x000f260000004200 */
[C---:B------:R-:W-:Y:S02]  /*5830*/  FMUL.FTZ R74, R0.reuse, R74 ;  /* 0x0000004a004a7220 */ /* 0x040fe40000410000 */
[----:B------:R-:W-:Y:S01]  /*5840*/  FMUL.FTZ R75, R0, R75 ;  /* 0x0000004b004b7220 */ /* 0x000fe20000410000 */
[----:B------:R-:W5:Y:S01]  /*5850*/  MUFU.EX2 R174, R174 ;  /* 0x000000ae00ae7308 */ /* 0x000f620000000800 */
[C---:B------:R-:W-:Y:S04]  /*5860*/  HMMA.16816.F32 R48, R128.reuse, R144, R48 ;  /* 0x000000908030723c */ /* 0x040fe80000001830 */
[C---:B------:R-:W-:Y:S02]  /*5870*/  FMUL.FTZ R76, R2.reuse, R76 ;  /* 0x0000004c024c7220 */ /* 0x040fe40000410000 */
[----:B------:R-:W-:Y:S02]  /*5880*/  FMUL.FTZ R77, R2, R77 ;  /* 0x0000004d024d7220 */ /* 0x000fe40000410000 */
[C---:B------:R-:W-:Y:S01]  /*5890*/  HMMA.16816.F32 R52, R128.reuse, R146, R52 ;  /* 0x000000928034723c */ /* 0x040fe20000001834 */
[----:B------:R-:W2:Y:S01]  /*58a0*/  LDSM.16.MT88.4 R144, [R190+0x2100] ;  /* 0x00210000be90783b */ /* 0x000ea20000004200 */
[----:B------:R-:W-:Y:S02]  /*58b0*/  MUFU.EX2 R175, R175 ;  /* 0x000000af00af7308 */ /* 0x000fe40000000800 */
[C---:B------:R-:W-:Y:S02]  /*58c0*/  FMUL.FTZ R78, R0.reuse, R78 ;  /* 0x0000004e004e7220 */ /* 0x040fe40000410000 */
[----:B------:R-:W-:Y:S02]  /*58d0*/  FMUL.FTZ R79, R0, R79 ;  /* 0x0000004f004f7220 */ /* 0x000fe40000410000 */
[C---:B------:R-:W-:Y:S01]  /*58e0*/  FMUL.FTZ R80, R2.reuse, R80 ;  /* 0x0000005002507220 */ /* 0x040fe20000410000 */
[C---:B-1----:R-:W-:Y:S03]  /*58f0*/  HMMA.16816.F32 R56, R128.reuse, R136, R56 ;  /* 0x000000888038723c */ /* 0x042fe60000001838 */
[----:B------:R-:W-:Y:S01]  /*5900*/  FMUL.FTZ R81, R2, R81 ;  /* 0x0000005102517220 */ /* 0x000fe20000410000 */
[----:B------:R-:W1:Y:S01]  /*5910*/  MUFU.EX2 R224, R224 ;  /* 0x000000e000e07308 */ /* 0x000e620000000800 */
[C---:B------:R-:W-:Y:S02]  /*5920*/  FMUL.FTZ R82, R0.reuse, R82 ;  /* 0x0000005200527220 */ /* 0x040fe40000410000 */
[----:B------:R-:W-:Y:S01]  /*5930*/  FMUL.FTZ R83, R0, R83 ;  /* 0x0000005300537220 */ /* 0x000fe20000410000 */
[C---:B------:R-:W-:Y:S01]  /*5940*/  HMMA.16816.F32 R60, R128.reuse, R138, R60 ;  /* 0x0000008a803c723c */ /* 0x040fe2000000183c */
[----:B------:R-:W1:Y:S03]  /*5950*/  LDSM.16.MT88.4 R136, [R189+0x2100] ;  /* 0x00210000bd88783b */ /* 0x000e660000004200 */
[C---:B------:R-:W-:Y:S02]  /*5960*/  FMUL.FTZ R84, R2.reuse, R84 ;  /* 0x0000005402547220 */ /* 0x040fe40000410000 */
[----:B------:R-:W-:Y:S01]  /*5970*/  FMUL.FTZ R85, R2, R85 ;  /* 0x0000005502557220 */ /* 0x000fe20000410000 */
[----:B------:R-:W-:Y:S01]  /*5980*/  MUFU.EX2 R226, R226 ;  /* 0x000000e200e27308 */ /* 0x000fe20000000800 */
[C---:B----4-:R-:W-:Y:S04]  /*5990*/  HMMA.16816.F32 R64, R128.reuse, R140, R64 ;  /* 0x0000008c8040723c */ /* 0x050fe80000001840 */
[C---:B------:R-:W-:Y:S02]  /*59a0*/  FMUL.FTZ R86, R0.reuse, R86 ;  /* 0x0000005600567220 */ /* 0x040fe40000410000 */
[----:B------:R-:W-:Y:S02]  /*59b0*/  FMUL.FTZ R87, R0, R87 ;  /* 0x0000005700577220 */ /* 0x000fe40000410000 */
[C---:B------:R-:W-:Y:S01]  /*59c0*/  HMMA.16816.F32 R68, R128.reuse, R142, R68 ;  /* 0x0000008e8044723c */ /* 0x040fe20000001844 */
[----:B------:R-:W4:Y:S01]  /*59d0*/  LDSM.16.MT88.4 R140, [R188+0x2100] ;  /* 0x00210000bc8c783b */ /* 0x000f220000004200 */
[----:B------:R-:W-:Y:S02]  /*59e0*/  MUFU.EX2 R228, R228 ;  /* 0x000000e400e47308 */ /* 0x000fe40000000800 */
[C---:B------:R-:W-:Y:S02]  /*59f0*/  FMUL.FTZ R88, R2.reuse, R88 ;  /* 0x0000005802587220 */ /* 0x040fe40000410000 */
[----:B------:R-:W-:Y:S02]  /*5a00*/  FMUL.FTZ R89, R2, R89 ;  /* 0x0000005902597220 */ /* 0x000fe40000410000 */
[C---:B--2---:R-:W-:Y:S04]  /*5a10*/  HMMA.16816.F32 R72, R128.reuse, R144, R72 ;  /* 0x000000908048723c */ /* 0x044fe80000001848 */
[C---:B------:R-:W-:Y:S02]  /*5a20*/  FMUL.FTZ R90, R0.reuse, R90 ;  /* 0x0000005a005a7220 */ /* 0x040fe40000410000 */
[----:B------:R-:W-:Y:S02]  /*5a30*/  FMUL.FTZ R91, R0, R91 ;  /* 0x0000005b005b7220 */ /* 0x000fe40000410000 */
[C---:B------:R-:W-:Y:S01]  /*5a40*/  HMMA.16816.F32 R76, R128.reuse, R146, R76 ;  /* 0x00000092804c723c */ /* 0x040fe2000000184c */
[----:B------:R-:W2:Y:S03]  /*5a50*/  LDSM.16.MT88.4 R144, [R192+0x4100] ;  /* 0x00410000c090783b */ /* 0x000ea60000004200 */
[C---:B------:R-:W-:Y:S02]  /*5a60*/  FMUL.FTZ R92, R2.reuse, R92 ;  /* 0x0000005c025c7220 */ /* 0x040fe40000410000 */
[----:B------:R-:W-:Y:S02]  /*5a70*/  FMUL.FTZ R93, R2, R93 ;  /* 0x0000005d025d7220 */ /* 0x000fe40000410000 */
[C---:B------:R-:W-:Y:S01]  /*5a80*/  FMUL.FTZ R94, R0.reuse, R94 ;  /* 0x0000005e005e7220 */ /* 0x040fe20000410000 */
[C---:B-1----:R-:W-:Y:S03]  /*5a90*/  HMMA.16816.F32 R80, R128.reuse, R136, R80 ;  /* 0x000000888050723c */ /* 0x042fe60000001850 */
[----:B------:R-:W-:Y:S02]  /*5aa0*/  FMUL.FTZ R95, R0, R95 ;  /* 0x0000005f005f7220 */ /* 0x000fe40000410000 */
[C---:B------:R-:W-:Y:S02]  /*5ab0*/  FMUL.FTZ R96, R2.reuse, R96 ;  /* 0x0000006002607220 */ /* 0x040fe40000410000 */
[----:B------:R-:W-:Y:S01]  /*5ac0*/  FMUL.FTZ R97, R2, R97 ;  /* 0x0000006102617220 */ /* 0x000fe20000410000 */
[C---:B------:R-:W-:Y:S01]  /*5ad0*/  HMMA.16816.F32 R84, R128.reuse, R138, R84 ;  /* 0x0000008a8054723c */ /* 0x040fe20000001854 */
[----:B------:R-:W1:Y:S03]  /*5ae0*/  LDSM.16.MT88.4 R136, [R190+0x4100] ;  /* 0x00410000be88783b */ /* 0x000e660000004200 */
[C---:B------:R-:W-:Y:S02]  /*5af0*/  FMUL.FTZ R98, R0.reuse, R98 ;  /* 0x0000006200627220 */ /* 0x040fe40000410000 */
[----:B------:R-:W-:Y:S02]  /*5b00*/  FMUL.FTZ R99, R0, R99 ;  /* 0x0000006300637220 */ /* 0x000fe40000410000 */
[C---:B----4-:R-:W-:Y:S04]  /*5b10*/  HMMA.16816.F32 R88, R128.reuse, R140, R88 ;  /* 0x0000008c8058723c */ /* 0x050fe80000001858 */
[C---:B------:R-:W-:Y:S02]  /*5b20*/  FMUL.FTZ R100, R2.reuse, R100 ;  /* 0x0000006402647220 */ /* 0x040fe40000410000 */
[----:B------:R-:W-:Y:S02]  /*5b30*/  FMUL.FTZ R101, R2, R101 ;  /* 0x0000006502657220 */ /* 0x000fe40000410000 */
[C---:B------:R-:W-:Y:S01]  /*5b40*/  HMMA.16816.F32 R92, R128.reuse, R142, R92 ;  /* 0x0000008e805c723c */ /* 0x040fe2000000185c */
[----:B------:R-:W4:Y:S03]  /*5b50*/  LDSM.16.MT88.4 R140, [R189+0x4100] ;  /* 0x00410000bd8c783b */ /* 0x000f260000004200 */
[C---:B------:R-:W-:Y:S02]  /*5b60*/  FMUL.FTZ R102, R0.reuse, R102 ;  /* 0x0000006600667220 */ /* 0x040fe40000410000 */
[----:B------:R-:W-:Y:S02]  /*5b70*/  FMUL.FTZ R103, R0, R103 ;  /* 0x0000006700677220 */ /* 0x000fe40000410000 */
[C---:B--2---:R-:W-:Y:S04]  /*5b80*/  HMMA.16816.F32 R96, R128.reuse, R144, R96 ;  /* 0x000000908060723c */ /* 0x044fe80000001860 */
[C---:B------:R-:W-:Y:S02]  /*5b90*/  FMUL.FTZ R104, R2.reuse, R104 ;  /* 0x0000006802687220 */ /* 0x040fe40000410000 */
[----:B------:R-:W-:Y:S02]  /*5ba0*/  FMUL.FTZ R105, R2, R105 ;  /* 0x0000006902697220 */ /* 0x000fe40000410000 */
[C---:B------:R-:W-:Y:S01]  /*5bb0*/  HMMA.16816.F32 R100, R128.reuse, R146, R100 ;  /* 0x000000928064723c */ /* 0x040fe20000001864 */
[----:B------:R-:W-:Y:S03]  /*5bc0*/  LDSM.16.MT88.4 R144, [R189+0x900] ;  /* 0x00090000bd90783b */ /* 0x000fe60000004200 */
        /* <DEDUP_REMOVED lines=14> */
[----:B------:R-:W-:Y:S01]  /*5cb0*/  FMUL.FTZ R16, R2, R120 ;  /* 0x0000007802107220 */ /* 0x000fe20000410000 */
[----:B------:R-:W-:Y:S03]  /*5cc0*/  F2FP.PACK_AB R120, R170, R169 ;  /* 0x000000a9aa78723e */ /* 0x000fe600000000ff */
[----:B------:R-:W-:Y:S01]  /*5cd0*/  FMUL.FTZ R17, R2, R121 ;  /* 0x0000007902117220 */ /* 0x000fe20000410000 */
[C---:B------:R-:W-:Y:S01]  /*5ce0*/  HMMA.16816.F32 R112, R128.reuse, R142, R112 ;  /* 0x0000008e8070723c */ /* 0x040fe20000001870 */
[----:B------:R-:W2:Y:S02]  /*5cf0*/  LDSM.16.MT88.4 R140, [R190+0x900] ;  /* 0x00090000be8c783b */ /* 0x000ea40000004200 */
[----:B------:R-:W-:Y:S01]  /*5d00*/  FMUL.FTZ R18, R0, R122 ;  /* 0x0000007a00127220 */ /* 0x000fe20000410000 */
[----:B---3--:R-:W-:Y:S01]  /*5d10*/  F2FP.PACK_AB R121, R172, R171 ;  /* 0x000000abac79723e */ /* 0x008fe200000000ff */
[----:B------:R-:W-:Y:S01]  /*5d20*/  FMUL.FTZ R19, R0, R123 ;  /* 0x0000007b00137220 */ /* 0x000fe20000410000 */
[----:B-----5:R-:W-:Y:S01]  /*5d30*/  F2FP.PACK_AB R122, R174, R173 ;  /* 0x000000adae7a723e */ /* 0x020fe200000000ff */
[----:B------:R-:W-:Y:S01]  /*5d40*/  FMUL.FTZ R116, R2, R116 ;  /* 0x0000007402747220 */ /* 0x000fe20000410000 */
[----:B------:R-:W-:Y:S01]  /*5d50*/  F2FP.PACK_AB R123, R224, R175 ;  /* 0x000000afe07b723e */ /* 0x000fe200000000ff */
[----:B------:R-:W-:Y:S03]  /*5d60*/  FMUL.FTZ R117, R2, R117 ;  /* 0x0000007502757220 */ /* 0x000fe60000410000 */
[C---:B------:R-:W-:Y:S03]  /*5d70*/  HMMA.16816.F32 R16, R128.reuse, R124, R16 ;  /* 0x0000007c8010723c */ /* 0x040fe60000001810 */
[C---:B------:R-:W-:Y:S02]  /*5d80*/  FMUL.FTZ R118, R0.reuse, R118 ;  /* 0x0000007600767220 */ /* 0x040fe40000410000 */
[----:B------:R-:W-:Y:S02]  /*5d90*/  FMUL.FTZ R119, R0, R119 ;  /* 0x0000007700777220 */ /* 0x000fe40000410000 */
[----:B------:R-:W-:Y:S02]  /*5da0*/  FFMA.FTZ R164, R2, R225, R164 ;  /* 0x000000e102a47223 */ /* 0x000fe400000100a4 */
[----:B------:R-:W-:Y:S03]  /*5db0*/  FFMA.FTZ R135, R0, R221, R135 ;  /* 0x000000dd00877223 */ /* 0x000fe60000010087 */
[----:B------:R-:W-:Y:S01]  /*5dc0*/  HMMA.16816.F32 R116, R128, R126, R116 ;  /* 0x0000007e8074723c */ /* 0x000fe20000001874 */
[----:B------:R-:W3:Y:S02]  /*5dd0*/  LDSM.16.MT88.4 R124, [R188+0x2900] ;  /* 0x00290000bc7c783b */ /* 0x000ee40000004200 */
[----:B------:R-:W-:Y:S02]  /*5de0*/  FADD.FTZ R164, R165, R164 ;  /* 0x000000a4a5a47221 */ /* 0x000fe40000010000 */
[----:B------:R-:W-:Y:S02]  /*5df0*/  FADD.FTZ R135, R166, R135 ;  /* 0x00000087a6877221 */ /* 0x000fe40000010000 */
[----:B------:R-:W-:Y:S01]  /*5e00*/  FADD.FTZ R5, R5, R164 ;  /* 0x000000a405057221 */ /* 0x000fe20000010000 */
[C---:B-1----:R-:W-:Y:S01]  /*5e10*/  HMMA.16816.F32 R8, R120.reuse, R136, R8 ;  /* 0x000000887808723c */ /* 0x042fe20000001808 */
[----:B------:R-:W1:Y:S04]  /*5e20*/  LDSM.16.MT88.4 R128, [R192+0x4900] ;  /* 0x00490000c080783b */ /* 0x000e680000004200 */
[----:B------:R-:W-:Y:S02]  /*5e30*/  FADD.FTZ R0, R6, R135 ;  /* 0x0000008706007221 */ /* 0x000fe40000010000 */
[----:B------:R-:W-:Y:S01]  /*5e40*/  FADD.FTZ R134, R134, R5 ;  /* 0x0000000586867221 */ /* 0x000fe20000010000 */
[C---:B------:R-:W-:Y:S01]  /*5e50*/  HMMA.16816.F32 R36, R120.reuse, R138, R36 ;  /* 0x0000008a7824723c */ /* 0x040fe20000001824 */
[----:B------:R-:W4:Y:S03]  /*5e60*/  LDSM.16.MT88.4 R136, [R190+0x4900] ;  /* 0x00490000be88783b */ /* 0x000f260000004200 */
[----:B------:R-:W-:Y:S02]  /*5e70*/  FADD.FTZ R0, R7, R0 ;  /* 0x0000000007007221 */ /* 0x000fe40000010000 */
[----:B------:R-:W-:Y:S02]  /*5e80*/  FADD.FTZ R169, R169, R134 ;  /* 0x00000086a9a97221 */ /* 0x000fe40000010000 */
[C---:B--2---:R-:W-:Y:S04]  /*5e90*/  HMMA.16816.F32 R40, R120.reuse, R140, R40 ;  /* 0x0000008c7828723c */ /* 0x044fe80000001828 */
[----:B------:R-:W-:Y:S01]  /*5ea0*/  FADD.FTZ R171, R171, R0 ;  /* 0x00000000abab7221 */ /* 0x000fe20000010000 */
[----:B------:R-:W-:Y:S01]  /*5eb0*/  MOV R0, R3 ;  /* 0x0000000300007202 */ /* 0x000fe20000000f00 */
[----:B------:R-:W-:Y:S02]  /*5ec0*/  FADD.FTZ R170, R170, R169 ;  /* 0x000000a9aaaa7221 */ /* 0x000fe40000010000 */
[C---:B------:R-:W-:Y:S01]  /*5ed0*/  HMMA.16816.F32 R44, R120.reuse, R142, R44 ;  /* 0x0000008e782c723c */ /* 0x040fe2000000182c */
[----:B------:R-:W2:Y:S03]  /*5ee0*/  LDSM.16.MT88.4 R140, [R189+0x4900] ;  /* 0x00490000bd8c783b */ /* 0x000ea60000004200 */
[----:B------:R-:W-:Y:S02]  /*5ef0*/  FADD.FTZ R172, R172, R171 ;  /* 0x000000abacac7221 */ /* 0x000fe40000010000 */
[----:B------:R-:W-:Y:S02]  /*5f00*/  FADD.FTZ R5, R173, R170 ;  /* 0x000000aaad057221 */ /* 0x000fe40000010000 */
[C---:B------:R-:W-:Y:S04]  /*5f10*/  HMMA.16816.F32 R48, R120.reuse, R144, R48 ;  /* 0x000000907830723c */ /* 0x040fe80000001830 */
[----:B------:R-:W-:Y:S02]  /*5f20*/  FADD.FTZ R7, R175, R172 ;  /* 0x000000acaf077221 */ /* 0x000fe40000010000 */
[----:B------:R-:W-:Y:S02]  /*5f30*/  FADD.FTZ R5, R174, R5 ;  /* 0x00000005ae057221 */ /* 0x000fe40000010000 */
[C---:B------:R-:W-:Y:S01]  /*5f40*/  HMMA.16816.F32 R52, R120.reuse, R146, R52 ;  /* 0x000000927834723c */ /* 0x040fe20000001834 */
[----:B------:R-:W-:Y:S03]  /*5f50*/  LDSM.16.MT88.4 R144, [R189+0x3900] ;  /* 0x00390000bd90783b */ /* 0x000fe60000004200 */
[----:B------:R-:W-:Y:S04]  /*5f60*/  FADD.FTZ R7, R224, R7 ;  /* 0x00000007e0077221 */ /* 0x000fe80000010000 */
[C---:B------:R-:W-:Y:S08]  /*5f70*/  HMMA.16816.F32 R56, R120.reuse, R148, R56 ;  /* 0x000000947838723c */ /* 0x040ff00000001838 */
[C---:B------:R-:W-:Y:S01]  /*5f80*/  HMMA.16816.F32 R60, R120.reuse, R150, R60 ;  /* 0x00000096783c723c */ /* 0x040fe2000000183c */
[----:B------:R-:W-:Y:S07]  /*5f90*/  LDSM.16.MT88.4 R148, [R188+0x3900] ;  /* 0x00390000bc94783b */ /* 0x000fee0000004200 */
[C---:B------:R-:W-:Y:S07]  /*5fa0*/  HMMA.16816.F32 R64, R120.reuse, R152, R64 ;  /* 0x000000987840723c */ /* 0x040fee0000001840 */
[--C-:B------:R-:W-:Y:S01]  /*5fb0*/  FFMA.FTZ R152, R20, c[0x0][0x2d0], -R168.reuse ;  /* 0x0000b40014987a23 */ /* 0x100fe200000108a8 */
[C---:B------:R-:W-:Y:S04]  /*5fc0*/  HMMA.16816.F32 R68, R120.reuse, R154, R68 ;  /* 0x0000009a7844723c */ /* 0x040fe80000001844 */
[--C-:B------:R-:W-:Y:S01]  /*5fd0*/  FFMA.FTZ R153, R21, c[0x0][0x2d0], -R168.reuse ;  /* 0x0000b40015997a23 */ /* 0x100fe200000108a8 */
[----:B------:R-:W-:Y:S02]  /*5fe0*/  MUFU.EX2 R152, R152 ;  /* 0x0000009800987308 */ /* 0x000fe40000000800 */
[--C-:B------:R-:W-:Y:S01]  /*5ff0*/  FFMA.FTZ R154, R22, c[0x0][0x2d0], -R167.reuse ;  /* 0x0000b400169a7a23 */ /* 0x100fe200000108a7 */
[C---:B------:R-:W-:Y:S04]  /*6000*/  HMMA.16816.F32 R72, R120.reuse, R156, R72 ;  /* 0x0000009c7848723c */ /* 0x040fe80000001848 */
[--C-:B------:R-:W-:Y:S02]  /*6010*/  FFMA.FTZ R155, R23, c[0x0][0x2d0], -R167.reuse ;  /* 0x0000b400179b7a23 */ /* 0x100fe400000108a7 */
[----:B------:R-:W5:Y:S01]  /*6020*/  LDSM.16.MT88.4 R20, [R188+0x4900] ;  /* 0x00490000bc14783b */ /* 0x000f620000004200 */
[--C-:B------:R-:W-:Y:S01]  /*6030*/  FFMA.FTZ R156, R24, c[0x0][0x2d0], -R168.reuse ;  /* 0x0000b400189c7a23 */ /* 0x100fe200000108a8 */
[C---:B------:R-:W-:Y:S01]  /*6040*/  HMMA.16816.F32 R76, R120.reuse, R158, R76 ;  /* 0x0000009e784c723c */ /* 0x040fe2000000184c */
[----:B------:R-:W1:Y:S03]  /*6050*/  MUFU.EX2 R153, R153 ;  /* 0x0000009900997308 */ /* 0x000e660000000800 */
[--C-:B------:R-:W-:Y:S03]  /*6060*/  FFMA.FTZ R157, R25, c[0x0][0x2d0], -R168.reuse ;  /* 0x0000b400199d7a23 */ /* 0x100fe600000108a8 */
[--C-:B------:R-:W-:Y:S01]  /*6070*/  FFMA.FTZ R158, R26, c[0x0][0x2d0], -R167.reuse ;  /* 0x0000b4001a9e7a23 */ /* 0x100fe200000108a7 */
[C---:B------:R-:W-:Y:S03]  /*6080*/  HMMA.16816.F32 R80, R120.reuse, R160, R80 ;  /* 0x000000a07850723c */ /* 0x040fe60000001850 */
[----:B------:R-:W-:Y:S01]  /*6090*/  MUFU.EX2 R154, R154 ;  /* 0x0000009a009a7308 */ /* 0x000fe20000000800 */
[--C-:B------:R-:W-:Y:S02]  /*60a0*/  FFMA.FTZ R159, R27, c[0x0][0x2d0], -R167.reuse ;  /* 0x0000b4001b9f7a23 */ /* 0x100fe400000108a7 */
[----:B------:R-:W-:Y:S01]  /*60b0*/  LDSM.16.MT88.4 R24, [R190+0x1100] ;  /* 0x00110000be18783b */ /* 0x000fe20000004200 */
[--C-:B------:R-:W-:Y:S01]  /*60c0*/  FFMA.FTZ R160, R28, c[0x0][0x2d0], -R168.reuse ;  /* 0x0000b4001ca07a23 */ /* 0x100fe200000108a8 */
[C---:B------:R-:W-:Y:S04]  /*60d0*/  HMMA.16816.F32 R84, R120.reuse, R162, R84 ;  /* 0x000000a27854723c */ /* 0x040fe80000001854 */
[--C-:B------:R-:W-:Y:S01]  /*60e0*/  FFMA.FTZ R161, R29, c[0x0][0x2d0], -R168.reuse ;  /* 0x0000b4001da17a23 */ /* 0x100fe200000108a8 */
[----:B------:R-:W2:Y:S01]  /*60f0*/  MUFU.EX2 R155, R155 ;  /* 0x0000009b009b7308 */ /* 0x000ea20000000800 */
[----:B------:R-:W-:Y:S02]  /*6100*/  FFMA.FTZ R168, R33, c[0x0][0x2d0], -R168 ;  /* 0x0000b40021a87a23 */ /* 0x000fe400000108a8 */
[C---:B---3--:R-:W-:Y:S04]  /*6110*/  HMMA.16816.F32 R88, R120.reuse, R124, R88 ;  /* 0x0000007c7858723c */ /* 0x048fe80000001858 */
[--C-:B------:R-:W-:Y:S02]  /*6120*/  FFMA.FTZ R162, R30, c[0x0][0x2d0], -R167.reuse ;  /* 0x0000b4001ea27a23 */ /* 0x100fe400000108a7 */
[--C-:B------:R-:W-:Y:S01]  /*6130*/  FFMA.FTZ R163, R31, c[0x0][0x2d0], -R167.reuse ;  /* 0x0000b4001fa37a23 */ /* 0x100fe200000108a7 */
[----:B------:R-:W-:Y:S01]  /*6140*/  MUFU.EX2 R156, R156 ;  /* 0x0000009c009c7308 */ /* 0x000fe20000000800 */
[C---:B------:R-:W-:Y:S01]  /*6150*/  HMMA.16816.F32 R92, R120.reuse, R126, R92 ;  /* 0x0000007e785c723c */ /* 0x040fe2000000185c */
[----:B------:R-:W3:Y:S03]  /*6160*/  LDSM.16.MT88.4 R124, [R192+0x1100] ;  /* 0x00110000c07c783b */ /* 0x000ee60000004200 */
[----:B------:R-:W-:Y:S04]  /*6170*/  FFMA.FTZ R167, R35, c[0x0][0x2d0], -R167 ;  /* 0x0000b40023a77a23 */ /* 0x000fe800000108a7 */
[C---:B-1----:R-:W-:Y:S01]  /*6180*/  HMMA.16816.F32 R96, R120.reuse, R128, R96 ;  /* 0x000000807860723c */ /* 0x042fe20000001860 */
[----:B------:R-:W-:Y:S01]  /*6190*/  LDSM.16.MT88.4 R28, [R192+0x1900] ;  /* 0x00190000c01c783b */ /* 0x000fe20000004200 */
[----:B------:R-:W1:Y:S06]  /*61a0*/  MUFU.EX2 R157, R157 ;  /* 0x0000009d009d7308 */ /* 0x000e6c0000000800 */
[C---:B------:R-:W-:Y:S01]  /*61b0*/  HMMA.16816.F32 R100, R120.reuse, R130, R100 ;  /* 0x000000827864723c */ /* 0x040fe20000001864 */
[----:B------:R-:W1:Y:S03]  /*61c0*/  LDSM.16.MT88.4 R128, [R189+0x1100] ;  /* 0x00110000bd80783b */ /* 0x000e660000004200 */
[----:B------:R-:W-:Y:S04]  /*61d0*/  MUFU.EX2 R158, R158 ;  /* 0x0000009e009e7308 */ /* 0x000fe80000000800 */
[C---:B----4-:R-:W-:Y:S01]  /*61e0*/  HMMA.16816.F32 R12, R120.reuse, R136, R12 ;  /* 0x00000088780c723c */ /* 0x050fe2000000180c */
[----:B------:R-:W-:Y:S05]  /*61f0*/  LDSM.16.MT88.4 R32, [R188+0x1900] ;  /* 0x00190000bc20783b */ /* 0x000fea0000004200 */
[----:B------:R-:W4:Y:S02]  /*6200*/  MUFU.EX2 R159, R159 ;  /* 0x0000009f009f7308 */ /* 0x000f240000000800 */
[C---:B------:R-:W-:Y:S01]  /*6210*/  HMMA.16816.F32 R104, R120.reuse, R138, R104 ;  /* 0x0000008a7868723c */ /* 0x040fe20000001868 */
[----:B------:R-:W3:Y:S07]  /*6220*/  LDSM.16.MT88.4 R136, [R188+0x1100] ;  /* 0x00110000bc88783b */ /* 0x000eee0000004200 */
[C---:B--2---:R-:W-:Y:S01]  /*6230*/  HMMA.16816.F32 R108, R120.reuse, R140, R108 ;  /* 0x0000008c786c723c */ /* 0x044fe2000000186c */
[----:B------:R-:W-:Y:S07]  /*6240*/  MUFU.EX2 R160, R160 ;  /* 0x000000a000a07308 */ /* 0x000fee0000000800 */
[C---:B------:R-:W-:Y:S01]  /*6250*/  HMMA.16816.F32 R112, R120.reuse, R142, R112 ;  /* 0x0000008e7870723c */ /* 0x040fe20000001870 */
[----:B------:R-:W-:Y:S02]  /*6260*/  LDSM.16.MT88.4 R140, [R190+0x3100] ;  /* 0x00310000be8c783b */ /* 0x000fe40000004200 */
[----:B------:R-:W2:Y:S05]  /*6270*/  MUFU.EX2 R161, R161 ;  /* 0x000000a100a17308 */ /* 0x000eaa0000000800 */
[C---:B-----5:R-:W-:Y:S05]  /*6280*/  HMMA.16816.F32 R16, R120.reuse, R20, R16 ;  /* 0x000000147810723c */ /* 0x060fea0000001810 */
[----:B------:R-:W-:Y:S02]  /*6290*/  MUFU.EX2 R162, R162 ;  /* 0x000000a200a27308 */ /* 0x000fe40000000800 */
[----:B------:R-:W-:Y:S01]  /*62a0*/  F2FP.PACK_AB R20, R153, R152 ;  /* 0x000000989914723e */ /* 0x000fe200000000ff */
[----:B------:R-:W-:Y:S01]  /*62b0*/  HMMA.16816.F32 R116, R120, R22, R116 ;  /* 0x000000167874723c */ /* 0x000fe20000001874 */
[----:B------:R-:W5:Y:S03]  /*62c0*/  LDSM.16.MT88.4 R120, [R192+0x3100] ;  /* 0x00310000c078783b */ /* 0x000f660000004200 */
[----:B------:R-:W-:Y:S01]  /*62d0*/  F2FP.PACK_AB R21, R155, R154 ;  /* 0x0000009a9b15723e */ /* 0x000fe200000000ff */
[----:B------:R-:W-:Y:S02]  /*62e0*/  FADD.FTZ R152, R152, R5 ;  /* 0x0000000598987221 */ /* 0x000fe40000010000 */
[----:B-1----:R-:W-:Y:S01]  /*62f0*/  F2FP.PACK_AB R22, R157, R156 ;  /* 0x0000009c9d16723e */ /* 0x002fe200000000ff */
[----:B------:R-:W1:Y:S01]  /*6300*/  MUFU.EX2 R163, R163 ;  /* 0x000000a300a37308 */ /* 0x000e620000000800 */
[----:B----4-:R-:W-:Y:S03]  /*6310*/  F2FP.PACK_AB R23, R159, R158 ;  /* 0x0000009e9f17723e */ /* 0x010fe600000000ff */
[----:B------:R-:W-:Y:S02]  /*6320*/  FADD.FTZ R154, R154, R7 ;  /* 0x000000079a9a7221 */ /* 0x000fe40000010000 */
[----:B------:R-:W-:Y:S02]  /*6330*/  FADD.FTZ R153, R153, R152 ;  /* 0x0000009899997221 */ /* 0x000fe40000010000 */
[C---:B---3--:R-:W-:Y:S02]  /*6340*/  HMMA.16816.F32 R8, R20.reuse, R124, R8 ;  /* 0x0000007c1408723c */ /* 0x048fe40000001808 */
[----:B------:R-:W3:Y:S03]  /*6350*/  MUFU.EX2 R227, R168 ;  /* 0x000000a800e37308 */ /* 0x000ee60000000800 */
[----:B------:R-:W-:Y:S02]  /*6360*/  FADD.FTZ R155, R155, R154 ;  /* 0x0000009a9b9b7221 */ /* 0x000fe40000010000 */
[----:B------:R-:W-:Y:S01]  /*6370*/  FADD.FTZ R156, R156, R153 ;  /* 0x000000999c9c7221 */ /* 0x000fe20000010000 */
[C---:B------:R-:W-:Y:S01]  /*6380*/  HMMA.16816.F32 R36, R20.reuse, R126, R36 ;  /* 0x0000007e1424723c */ /* 0x040fe20000001824 */
[----:B------:R-:W4:Y:S03]  /*6390*/  LDSM.16.MT88.4 R124, [R189+0x3100] ;  /* 0x00310000bd7c783b */ /* 0x000f260000004200 */
[----:B------:R-:W1:Y:S01]  /*63a0*/  MUFU.EX2 R167, R167 ;  /* 0x000000a700a77308 */ /* 0x000e620000000800 */
[----:B------:R-:W-:Y:S02]  /*63b0*/  FADD.FTZ R158, R158, R155 ;  /* 0x0000009b9e9e7221 */ /* 0x000fe40000010000 */
[----:B------:R-:W-:Y:S01]  /*63c0*/  FADD.FTZ R157, R157, R156 ;  /* 0x0000009c9d9d7221 */ /* 0x000fe20000010000 */
[C---:B------:R-:W-:Y:S04]  /*63d0*/  HMMA.16816.F32 R40, R20.reuse, R24, R40 ;  /* 0x000000181428723c */ /* 0x040fe80000001828 */
[----:B------:R-:W-:Y:S04]  /*63e0*/  FADD.FTZ R159, R159, R158 ;  /* 0x0000009e9f9f7221 */ /* 0x000fe80000010000 */
[C---:B------:R-:W-:Y:S01]  /*63f0*/  HMMA.16816.F32 R44, R20.reuse, R26, R44 ;  /* 0x0000001a142c723c */ /* 0x040fe2000000182c */
[----:B------:R-:W1:Y:S07]  /*6400*/  LDSM.16.MT88.4 R24, [R188+0x3100] ;  /* 0x00310000bc18783b */ /* 0x000e6e0000004200 */
[C---:B------:R-:W-:Y:S08]  /*6410*/  HMMA.16816.F32 R48, R20.reuse, R128, R48 ;  /* 0x000000801430723c */ /* 0x040ff00000001830 */
[C---:B------:R-:W-:Y:S01]  /*6420*/  HMMA.16816.F32 R52, R20.reuse, R130, R52 ;  /* 0x000000821434723c */ /* 0x040fe20000001834 */
[----:B------:R-:W1:Y:S07]  /*6430*/  LDSM.16.MT88.4 R128, [R192+0x5100] ;  /* 0x00510000c080783b */ /* 0x000e6e0000004200 */
[C---:B------:R-:W-:Y:S08]  /*6440*/  HMMA.16816.F32 R56, R20.reuse, R136, R56 ;  /* 0x000000881438723c */ /* 0x040ff00000001838 */
[C---:B------:R-:W-:Y:S01]  /*6450*/  HMMA.16816.F32 R60, R20.reuse, R138, R60 ;  /* 0x0000008a143c723c */ /* 0x040fe2000000183c */
[----:B------:R-:W-:Y:S07]  /*6460*/  LDSM.16.MT88.4 R136, [R189+0x1900] ;  /* 0x00190000bd88783b */ /* 0x000fee0000004200 */
[C---:B-----5:R-:W-:Y:S08]  /*6470*/  HMMA.16816.F32 R64, R20.reuse, R120, R64 ;  /* 0x000000781440723c */ /* 0x060ff00000001840 */
[C---:B------:R-:W-:Y:S01]  /*6480*/  HMMA.16816.F32 R68, R20.reuse, R122, R68 ;  /* 0x0000007a1444723c */ /* 0x040fe20000001844 */
[----:B------:R-:W5:Y:S07]  /*6490*/  LDSM.16.MT88.4 R120, [R190+0x5100] ;  /* 0x00510000be78783b */ /* 0x000f6e0000004200 */
[C---:B------:R-:W-:Y:S08]  /*64a0*/  HMMA.16816.F32 R72, R20.reuse, R140, R72 ;  /* 0x0000008c1448723c */ /* 0x040ff00000001848 */
[C---:B------:R-:W-:Y:S01]  /*64b0*/  HMMA.16816.F32 R76, R20.reuse, R142, R76 ;  /* 0x0000008e144c723c */ /* 0x040fe2000000184c */
[----:B------:R-:W-:Y:S07]  /*64c0*/  LDSM.16.MT88.4 R140, [R190+0x3900] ;  /* 0x00390000be8c783b */ /* 0x000fee0000004200 */
[C---:B----4-:R-:W-:Y:S08]  /*64d0*/  HMMA.16816.F32 R80, R20.reuse, R124, R80 ;  /* 0x0000007c1450723c */ /* 0x050ff00000001850 */
[C---:B------:R-:W-:Y:S01]  /*64e0*/  HMMA.16816.F32 R84, R20.reuse, R126, R84 ;  /* 0x0000007e1454723c */ /* 0x040fe20000001854 */
[----:B------:R-:W4:Y:S07]  /*64f0*/  LDSM.16.MT88.4 R124, [R189+0x5100] ;  /* 0x00510000bd7c783b */ /* 0x000f2e0000004200 */
[C---:B-1----:R-:W-:Y:S08]  /*6500*/  HMMA.16816.F32 R88, R20.reuse, R24, R88 ;  /* 0x000000181458723c */ /* 0x042ff00000001858 */
[C---:B------:R-:W-:Y:S01]  /*6510*/  HMMA.16816.F32 R92, R20.reuse, R26, R92 ;  /* 0x0000001a145c723c */ /* 0x040fe2000000185c */
[----:B------:R-:W1:Y:S07]  /*6520*/  LDSM.16.MT88.4 R24, [R188+0x5100] ;  /* 0x00510000bc18783b */ /* 0x000e6e0000004200 */
[C---:B------:R-:W-:Y:S08]  /*6530*/  HMMA.16816.F32 R96, R20.reuse, R128, R96 ;  /* 0x000000801460723c */ /* 0x040ff00000001860 */
[C---:B------:R-:W-:Y:S08]  /*6540*/  HMMA.16816.F32 R100, R20.reuse, R130, R100 ;  /* 0x000000821464723c */ /* 0x040ff00000001864 */
[C---:B-----5:R-:W-:Y:S08]  /*6550*/  HMMA.16816.F32 R12, R20.reuse, R120, R12 ;  /* 0x00000078140c723c */ /* 0x060ff0000000180c */
[C---:B------:R-:W-:Y:S01]  /*6560*/  HMMA.16816.F32 R104, R20.reuse, R122, R104 ;  /* 0x0000007a1468723c */ /* 0x040fe20000001868 */
[----:B------:R-:W5:Y:S07]  /*6570*/  LDSM.16.MT88.4 R120, [R190+0x1900] ;  /* 0x00190000be78783b */ /* 0x000f6e0000004200 */
[C---:B----4-:R-:W-:Y:S08]  /*6580*/  HMMA.16816.F32 R108, R20.reuse, R124, R108 ;  /* 0x0000007c146c723c */ /* 0x050ff0000000186c */
[C---:B------:R-:W-:Y:S01]  /*6590*/  HMMA.16816.F32 R112, R20.reuse, R126, R112 ;  /* 0x0000007e1470723c */ /* 0x040fe20000001870 */
[----:B------:R-:W4:Y:S07]  /*65a0*/  LDSM.16.MT88.4 R124, [R192+0x3900] ;  /* 0x00390000c07c783b */ /* 0x000f2e0000004200 */
[C---:B-1----:R-:W-:Y:S08]  /*65b0*/  HMMA.16816.F32 R16, R20.reuse, R24, R16 ;  /* 0x000000181410723c */ /* 0x042ff00000001810 */
[----:B------:R-:W-:Y:S01]  /*65c0*/  HMMA.16816.F32 R116, R20, R26, R116 ;  /* 0x0000001a1474723c */ /* 0x000fe20000001874 */
[----:B------:R-:W1:Y:S06]  /*65d0*/  LDSM.16.MT88.4 R24, [R192+0x5900] ;  /* 0x00590000c018783b */ /* 0x000e6c0000004200 */
[----:B--2---:R-:W-:Y:S01]  /*65e0*/  F2FP.PACK_AB R20, R161, R160 ;  /* 0x000000a0a114723e */ /* 0x004fe200000000ff */
[----:B------:R-:W-:Y:S01]  /*65f0*/  FADD.FTZ R160, R160, R157 ;  /* 0x0000009da0a07221 */ /* 0x000fe20000010000 */
[----:B------:R-:W-:Y:S03]  /*6600*/  F2FP.PACK_AB R21, R163, R162 ;  /* 0x000000a2a315723e */ /* 0x000fe600000000ff */
[----:B---3--:R-:W-:Y:S01]  /*6610*/  F2FP.PACK_AB R22, R227, R226 ;  /* 0x000000e2e316723e */ /* 0x008fe200000000ff */
[----:B------:R-:W-:Y:S01]  /*6620*/  FADD.FTZ R162, R162, R159 ;  /* 0x0000009fa2a27221 */ /* 0x000fe20000010000 */
[----:B------:R-:W-:Y:S01]  /*6630*/  F2FP.PACK_AB R23, R167, R228 ;  /* 0x000000e4a717723e */ /* 0x000fe200000000ff */
[----:B------:R-:W-:Y:S02]  /*6640*/  FADD.FTZ R161, R161, R160 ;  /* 0x000000a0a1a17221 */ /* 0x000fe40000010000 */
[----:B------:R-:W-:Y:S02]  /*6650*/  FADD.FTZ R163, R163, R162 ;  /* 0x000000a2a3a37221 */ /* 0x000fe40000010000 */
[----:B------:R-:W-:Y:S02]  /*6660*/  FADD.FTZ R226, R226, R161 ;  /* 0x000000a1e2e27221 */ /* 0x000fe40000010000 */
[C---:B------:R-:W-:Y:S01]  /*6670*/  HMMA.16816.F32 R128, R20.reuse, R28, R8 ;  /* 0x0000001c1480723c */ /* 0x040fe20000001808 */
[----:B------:R-:W2:Y:S02]  /*6680*/  LDSM.16.MT88.4 R8, [R190+0x5900] ;  /* 0x00590000be08783b */ /* 0x000ea40000004200 */
[----:B------:R-:W-:Y:S02]  /*6690*/  FADD.FTZ R228, R228, R163 ;  /* 0x000000a3e4e47221 */ /* 0x000fe40000010000 */
[----:B------:R-:W-:Y:S02]  /*66a0*/  FADD.FTZ R225, R227, R226 ;  /* 0x000000e2e3e17221 */ /* 0x000fe40000010000 */
[----:B------:R-:W-:Y:S01]  /*66b0*/  FADD.FTZ R221, R167, R228 ;  /* 0x000000e4a7dd7221 */ /* 0x000fe20000010000 */
[C---:B------:R-:W-:Y:S01]  /*66c0*/  HMMA.16816.F32 R36, R20.reuse, R30, R36 ;  /* 0x0000001e1424723c */ /* 0x040fe20000001824 */
[----:B------:R-:W3:Y:S07]  /*66d0*/  LDSM.16.MT88.4 R28, [R189+0x5900] ;  /* 0x00590000bd1c783b */ /* 0x000eee0000004200 */
[C---:B-----5:R-:W-:Y:S08]  /*66e0*/  HMMA.16816.F32 R40, R20.reuse, R120, R40 ;  /* 0x000000781428723c */ /* 0x060ff00000001828 */
[C---:B------:R-:W-:Y:S08]  /*66f0*/  HMMA.16816.F32 R44, R20.reuse, R122, R44 ;  /* 0x0000007a142c723c */ /* 0x040ff0000000182c */
[C---:B------:R-:W-:Y:S08]  /*6700*/  HMMA.16816.F32 R48, R20.reuse, R136, R48 ;  /* 0x000000881430723c */ /* 0x040ff00000001830 */
[C---:B------:R-:W-:Y:S08]  /*6710*/  HMMA.16816.F32 R52, R20.reuse, R138, R52 ;  /* 0x0000008a1434723c */ /* 0x040ff00000001834 */
[C---:B------:R-:W-:Y:S08]  /*6720*/  HMMA.16816.F32 R56, R20.reuse, R32, R56 ;  /* 0x000000201438723c */ /* 0x040ff00000001838 */
[C---:B------:R-:W-:Y:S08]  /*6730*/  HMMA.16816.F32 R60, R20.reuse, R34, R60 ;  /* 0x00000022143c723c */ /* 0x040ff0000000183c */
[C---:B----4-:R-:W-:Y:S08]  /*6740*/  HMMA.16816.F32 R64, R20.reuse, R124, R64 ;  /* 0x0000007c1440723c */ /* 0x050ff00000001840 */
[C---:B------:R-:W-:Y:S08]  /*6750*/  HMMA.16816.F32 R68, R20.reuse, R126, R68 ;  /* 0x0000007e1444723c */ /* 0x040ff00000001844 */
[C---:B------:R-:W-:Y:S08]  /*6760*/  HMMA.16816.F32 R72, R20.reuse, R140, R72 ;  /* 0x0000008c1448723c */ /* 0x040ff00000001848 */
[C---:B------:R-:W-:Y:S08]  /*6770*/  HMMA.16816.F32 R76, R20.reuse, R142, R76 ;  /* 0x0000008e144c723c */ /* 0x040ff0000000184c */
[C---:B------:R-:W-:Y:S08]  /*6780*/  HMMA.16816.F32 R80, R20.reuse, R144, R80 ;  /* 0x000000901450723c */ /* 0x040ff00000001850 */
[C---:B------:R-:W-:Y:S08]  /*6790*/  HMMA.16816.F32 R84, R20.reuse, R146, R84 ;  /* 0x000000921454723c */ /* 0x040ff00000001854 */
[C---:B------:R-:W-:Y:S08]  /*67a0*/  HMMA.16816.F32 R88, R20.reuse, R148, R88 ;  /* 0x000000941458723c */ /* 0x040ff00000001858 */
[C---:B------:R-:W-:Y:S08]  /*67b0*/  HMMA.16816.F32 R92, R20.reuse, R150, R92 ;  /* 0x00000096145c723c */ /* 0x040ff0000000185c */
[C---:B-1----:R-:W-:Y:S08]  /*67c0*/  HMMA.16816.F32 R96, R20.reuse, R24, R96 ;  /* 0x000000181460723c */ /* 0x042ff00000001860 */
[C---:B------:R-:W-:Y:S01]  /*67d0*/  HMMA.16816.F32 R100, R20.reuse, R26, R100 ;  /* 0x0000001a1464723c */ /* 0x040fe20000001864 */
[----:B------:R-:W1:Y:S07]  /*67e0*/  LDSM.16.MT88.4 R24, [R188+0x5900] ;  /* 0x00590000bc18783b */ /* 0x000e6e0000004200 */
[C---:B--2---:R-:W-:Y:S08]  /*67f0*/  HMMA.16816.F32 R124, R20.reuse, R8, R12 ;  /* 0x00000008147c723c */ /* 0x044ff0000000180c */
[C---:B------:R-:W-:Y:S08]  /*6800*/  HMMA.16816.F32 R104, R20.reuse, R10, R104 ;  /* 0x0000000a1468723c */ /* 0x040ff00000001868 */
[C---:B---3--:R-:W-:Y:S08]  /*6810*/  HMMA.16816.F32 R108, R20.reuse, R28, R108 ;  /* 0x0000001c146c723c */ /* 0x048ff0000000186c */
[C---:B------:R-:W-:Y:S08]  /*6820*/  HMMA.16816.F32 R112, R20.reuse, R30, R112 ;  /* 0x0000001e1470723c */ /* 0x040ff00000001870 */
[C---:B-1----:R-:W-:Y:S08]  /*6830*/  HMMA.16816.F32 R120, R20.reuse, R24, R16 ;  /* 0x000000181478723c */ /* 0x042ff00000001810 */
[----:B------:R-:W-:Y:S01]  /*6840*/  HMMA.16816.F32 R116, R20, R26, R116 ;  /* 0x0000001a1474723c */ /* 0x000fe20000001874 */
[----:B------:R-:W-:-:S07]  /*6850*/  @P0 BRA `(.L_x_3) ;  /* 0xffffd9d000000947 */ /* 0x000fce000383ffff */
.L_x_2:
[----:B------:R-:W1:Y:S01]  /*6860*/  SHFL.BFLY PT, R0, R221, 0x2, 0x1f ;  /* 0x0c401f00dd007f89 */ /* 0x000e6200000e0000 */
[----:B------:R-:W-:Y:S01]  /*6870*/  MOV R5, c[0x0][0x4e8] ;  /* 0x00013a0000057a02 */ /* 0x000fe20000000f00 */
[----:B------:R-:W2:Y:S01]  /*6880*/  S2UR UR7, SR_CTAID.Y ;  /* 0x00000000000779c3 */ /* 0x000ea20000002600 */
[----:B------:R-:W-:Y:S01]  /*6890*/  MOV R6, R204 ;  /* 0x000000cc00067202 */ /* 0x000fe20000000f00 */
[----:B------:R-:W3:Y:S01]  /*68a0*/  SHFL.BFLY PT, R2, R225, 0x2, 0x1f ;  /* 0x0c401f00e1027f89 */ /* 0x000ee200000e0000 */
[C---:B------:R-:W-:Y:S01]  /*68b0*/  ISETP.NE.AND P4, PT, R5.reuse, 0x1, PT ;  /* 0x000000010500780c */ /* 0x040fe20003f85270 */
[----:B------:R-:W-:Y:S01]  /*68c0*/  IMAD R19, R5, c[0x0][0x388], RZ ;  /* 0x0000e20005137a24 */ /* 0x000fe200078e02ff */
[----:B------:R-:W-:Y:S01]  /*68d0*/  ULDC.64 UR4, c[0x0][0x490] ;  /* 0x0001240000047ab9 */ /* 0x000fe20000000a00 */
[----:B------:R-:W4:Y:S01]  /*68e0*/  S2R R9, SR_TID.X ;  /* 0x0000000000097919 */ /* 0x000f220000002100 */
[----:B------:R-:W-:Y:S01]  /*68f0*/  MOV R8, RZ ;  /* 0x000000ff00087202 */ /* 0x000fe20000000f00 */
[----:B------:R-:W-:Y:S01]  /*6900*/  BSSY B0, `(.L_x_6) ;  /* 0x000016a000007945 */ /* 0x000fe20003800000 */
[----:B------:R-:W-:-:S02]  /*6910*/  SHF.R.S32.HI R210, RZ, 0x2, R210 ;  /* 0x00000002ffd27819 */ /* 0x000fc400000114d2 */
[----:B------:R-:W-:Y:S02]  /*6920*/  SHF.L.U32 R203, R203, 0x1, RZ ;  /* 0x00000001cbcb7819 */ /* 0x000fe400000006ff */
[----:B------:R-:W-:Y:S01]  /*6930*/  LEA R209, R209, R210, 0x4 ;  /* 0x000000d2d1d17211 */ /* 0x000fe200078e20ff */
[----:B-1----:R-:W-:Y:S01]  /*6940*/  FADD.FTZ R7, R0, R221 ;  /* 0x000000dd00077221 */ /* 0x002fe20000010000 */
[----:B--2---:R-:W-:Y:S01]  /*6950*/  USHF.R.S32.HI UR6, URZ, 0x1f, UR7 ;  /* 0x0000001f3f067899 */ /* 0x004fe20008011407 */
[----:B---3--:R-:W-:Y:S01]  /*6960*/  FADD.FTZ R11, R2, R225 ;  /* 0x000000e1020b7221 */ /* 0x008fe20000010000 */
[----:B------:R-:W-:Y:S02]  /*6970*/  UIMAD.WIDE.U32 UR10, UR7, UR4, URZ ;  /* 0x00000004070a72a5 */ /* 0x000fe4000f8e003f */
[----:B------:R-:W1:Y:S01]  /*6980*/  SHFL.BFLY PT, R2, R7, 0x1, 0x1f ;  /* 0x0c201f0007027f89 */ /* 0x000e6200000e0000 */
[----:B------:R-:W-:Y:S01]  /*6990*/  UIMAD UR8, UR6, UR4, URZ ;  /* 0x00000004060872a4 */ /* 0x000fe2000f8e023f */
[----:B----4-:R-:W-:-:S02]  /*69a0*/  SHF.R.S32.HI R10, RZ, 0x1f, R9 ;  /* 0x0000001fff0a7819 */ /* 0x010fc40000011409 */
[----:B------:R-:W2:Y:S01]  /*69b0*/  SHFL.BFLY PT, R4, R11, 0x1, 0x1f ;  /* 0x0c201f000b047f89 */ /* 0x000ea200000e0000 */
[----:B------:R-:W-:Y:S01]  /*69c0*/  UIMAD UR8, UR7, UR5, UR8 ;  /* 0x00000005070872a4 */ /* 0x000fe2000f8e0208 */
[----:B------:R-:W-:Y:S02]  /*69d0*/  LEA.HI R0, R10, R9, RZ, 0x5 ;  /* 0x000000090a007211 */ /* 0x000fe400078f28ff */
[----:B------:R-:W-:Y:S01]  /*69e0*/  ULDC.64 UR4, c[0x0][0x3e8] ;  /* 0x0000fa0000047ab9 */ /* 0x000fe20000000a00 */
[----:B------:R-:W-:Y:S01]  /*69f0*/  MOV R16, UR10 ;  /* 0x0000000a00107c02 */ /* 0x000fe20008000f00 */
[----:B------:R-:W-:Y:S01]  /*6a00*/  UIADD3 UR8, UR11, UR8, URZ ;  /* 0x000000080b087290 */ /* 0x000fe2000fffe03f */
[----:B------:R-:W-:Y:S01]  /*6a10*/  MOV R17, UR11 ;  /* 0x0000000b00117c02 */ /* 0x000fe20008000f00 */
[----:B------:R-:W-:-:S04]  /*6a20*/  UIMAD UR6, UR6, UR4, URZ ;  /* 0x00000004060672a4 */ /* 0x000fc8000f8e023f */
[----:B------:R-:W-:Y:S01]  /*6a30*/  MOV R15, UR8 ;  /* 0x00000008000f7c02 */ /* 0x000fe20008000f00 */
[----:B------:R-:W-:Y:S02]  /*6a40*/  UIMAD.WIDE.U32 UR8, UR7, UR4, URZ ;  /* 0x00000004070872a5 */ /* 0x000fe4000f8e003f */
[----:B------:R-:W-:-:S04]  /*6a50*/  UIMAD UR5, UR7, UR5, UR6 ;  /* 0x00000005070572a4 */ /* 0x000fc8000f8e0206 */
[----:B------:R-:W-:Y:S01]  /*6a60*/  MOV R21, UR9 ;  /* 0x0000000900157c02 */ /* 0x000fe20008000f00 */
[----:B-1----:R-:W-:Y:S01]  /*6a70*/  FADD.FTZ R2, R7, R2 ;  /* 0x0000000207027221 */ /* 0x002fe20000010000 */
[----:B------:R-:W-:Y:S01]  /*6a80*/  LEA.HI R7, R10, R9, RZ, 0x2 ;  /* 0x000000090a077211 */ /* 0x000fe200078f10ff */
[----:B------:R-:W-:Y:S01]  /*6a90*/  UIADD3 UR5, UR9, UR5, URZ ;  /* 0x0000000509057290 */ /* 0x000fe2000fffe03f */
[----:B------:R-:W-:Y:S01]  /*6aa0*/  LOP3.LUT R10, R0, 0xffffffe0, RZ, 0xc0, !PT ;  /* 0xffffffe0000a7812 */ /* 0x000fe200078ec0ff */
[----:B--2---:R-:W-:Y:S01]  /*6ab0*/  FADD.FTZ R4, R11, R4 ;  /* 0x000000040b047221 */ /* 0x004fe20000010000 */
[----:B------:R-:W-:Y:S01]  /*6ac0*/  FSETP.NE.FTZ.AND P0, PT, R2, RZ, PT ;  /* 0x000000ff0200720b */ /* 0x000fe20003f15000 */
[----:B------:R-:W-:Y:S01]  /*6ad0*/  @P4 IMAD.HI.U32 R11, R204, c[0x0][0x4ec], RZ ;  /* 0x00013b00cc0b4a27 */ /* 0x000fe200078e00ff */
[----:B------:R-:W-:Y:S02]  /*6ae0*/  SHF.R.S32.HI R14, RZ, 0x1f, R7 ;  /* 0x0000001fff0e7819 */ /* 0x000fe40000011407 */
[----:B------:R-:W-:-:S02]  /*6af0*/  LOP3.LUT R12, R7, 0xfffffffc, RZ, 0xc0, !PT ;  /* 0xfffffffc070c7812 */ /* 0x000fc400078ec0ff */
[----:B------:R-:W-:Y:S02]  /*6b00*/  @P4 SHF.R.U32.HI R6, RZ, c[0x0][0x4f0], R11 ;  /* 0x00013c00ff064a19 */ /* 0x000fe4000001160b */
[----:B------:R-:W-:Y:S01]  /*6b10*/  IADD3 R11, -R10, R9, RZ ;  /* 0x000000090a0b7210 */ /* 0x000fe20007ffe1ff */
[----:B------:R-:W-:Y:S01]  /*6b20*/  IMAD.IADD R9, R9, 0x1, -R12 ;  /* 0x0000000109097824 */ /* 0x000fe200078e0a0c */
[----:B------:R-:W-:Y:S01]  /*6b30*/  MOV R10, RZ ;  /* 0x000000ff000a7202 */ /* 0x000fe20000000f00 */
[----:B------:R-:W1:Y:S01]  /*6b40*/  S2R R12, SR_CTAID.X ;  /* 0x00000000000c7919 */ /* 0x000e620000002500 */
[----:B------:R-:W-:Y:S02]  /*6b50*/  IADD3 R13, -R6, RZ, RZ ;  /* 0x000000ff060d7210 */ /* 0x000fe40007ffe1ff */
[----:B------:R-:W-:Y:S02]  /*6b60*/  LOP3.LUT P2, RZ, R11, 0x3, RZ, 0xc0, !PT ;  /* 0x000000030bff7812 */ /* 0x000fe4000784c0ff */
[----:B------:R-:W2:Y:S01]  /*6b70*/  @P0 MUFU.RCP R10, R2 ;  /* 0x00000002000a0308 */ /* 0x000ea20000001000 */
[----:B------:R-:W-:Y:S01]  /*6b80*/  IMAD R11, R13, c[0x0][0x4e8], R204 ;  /* 0x00013a000d0b7a24 */ /* 0x000fe200078e02cc */
[----:B------:R-:W-:-:S02]  /*6b90*/  SHF.R.S32.HI R13, RZ, 0x2, R7 ;  /* 0x00000002ff0d7819 */ /* 0x000fc40000011407 */
[----:B------:R-:W-:Y:S02]  /*6ba0*/  FSETP.NE.FTZ.AND P1, PT, R4, RZ, PT ;  /* 0x000000ff0400720b */ /* 0x000fe40003f35000 */
[----:B------:R-:W-:Y:S02]  /*6bb0*/  LEA.HI R7, R14, R13, RZ, 0x3 ;  /* 0x0000000d0e077211 */ /* 0x000fe400078f18ff */
[----:B------:R-:W3:Y:S01]  /*6bc0*/  @P0 MUFU.LG2 R2, R2 ;  /* 0x0000000200020308 */ /* 0x000ee20000000c00 */
[----:B------:R-:W-:Y:S02]  /*6bd0*/  @P0 MOV R5, 0x3f317218 ;  /* 0x3f31721800050802 */ /* 0x000fe40000000f00 */
[----:B------:R-:W-:Y:S02]  /*6be0*/  LOP3.LUT R14, R7, 0xfffffff8, RZ, 0xc0, !PT ;  /* 0xfffffff8070e7812 */ /* 0x000fe400078ec0ff */
[----:B------:R-:W-:Y:S01]  /*6bf0*/  MOV R20, UR8 ;  /* 0x0000000800147c02 */ /* 0x000fe20008000f00 */
[----:B------:R-:W-:Y:S01]  /*6c00*/  @P0 FMUL.FTZ R5, R5, c[0x0][0x2d0] ;  /* 0x0000b40005050a20 */ /* 0x000fe20000410000 */
[----:B------:R-:W-:Y:S01]  /*6c10*/  IADD3 R7, R13, -R14, RZ ;  /* 0x8000000e0d077210 */ /* 0x000fe20007ffe0ff */
[----:B------:R-:W-:Y:S01]  /*6c20*/  IMAD.MOV.U32 R13, RZ, RZ, -0x800000 ;  /* 0xff800000ff0d7424 */ /* 0x000fe200078e00ff */
[----:B------:R-:W-:Y:S01]  /*6c30*/  @P1 MUFU.RCP R8, R4 ;  /* 0x0000000400081308 */ /* 0x000fe20000001000 */
[C---:B--2---:R-:W-:Y:S01]  /*6c40*/  FMUL.FTZ R131, R10.reuse, R131 ;  /* 0x000000830a837220 */ /* 0x044fe20000410000 */
[----:B------:R-:W-:Y:S01]  /*6c50*/  MOV R23, UR5 ;  /* 0x0000000500177c02 */ /* 0x000fe20008000f00 */
[----:B------:R-:W-:Y:S01]  /*6c60*/  FMUL.FTZ R130, R10, R130 ;  /* 0x000000820a827220 */ /* 0x000fe20000410000 */
[----:B-1----:R-:W-:Y:S01]  /*6c70*/  LEA R18, R12, R209, 0x7 ;  /* 0x000000d10c127211 */ /* 0x002fe200078e38ff */
[----:B------:R-:W-:Y:S01]  /*6c80*/  FMUL.FTZ R39, R10, R39 ;  /* 0x000000270a277220 */ /* 0x000fe20000410000 */
[----:B------:R-:W-:Y:S01]  /*6c90*/  MOV R14, R16 ;  /* 0x00000010000e7202 */ /* 0x000fe20000000f00 */
[----:B---3--:R-:W-:Y:S01]  /*6ca0*/  @P0 FMUL.FTZ R2, R2, 0.69314718246459960938 ;  /* 0x3f31721802020820 */ /* 0x008fe20000410000 */
[----:B------:R-:W1:Y:S01]  /*6cb0*/  @P1 MUFU.LG2 R4, R4 ;  /* 0x0000000400041308 */ /* 0x000e620000000c00 */
[C---:B------:R-:W-:Y:S01]  /*6cc0*/  FMUL.FTZ R38, R10.reuse, R38 ;  /* 0x000000260a267220 */ /* 0x040fe20000410000 */
[----:B------:R-:W-:Y:S01]  /*6cd0*/  @P1 MOV R17, 0x3f317218 ;  /* 0x3f31721800111802 */ /* 0x000fe20000000f00 */
[----:B------:R-:W-:Y:S01]  /*6ce0*/  @P0 FFMA.FTZ R13, R5, R3, R2 ;  /* 0x00000003050d0223 */ /* 0x000fe20000010002 */
[----:B------:R-:W-:Y:S01]  /*6cf0*/  SHF.L.U32 R5, R7, 0x6, RZ ;  /* 0x0000000607057819 */ /* 0x000fe200000006ff */
[----:B------:R-:W2:Y:S01]  /*6d00*/  S2R R3, SR_CTAID.Z ;  /* 0x0000000000037919 */ /* 0x000ea20000002700 */
[----:B------:R-:W-:Y:S01]  /*6d10*/  FMUL.FTZ R43, R10, R43 ;  /* 0x0000002b0a2b7220 */ /* 0x000fe20000410000 */
[----:B------:R-:W-:Y:S01]  /*6d20*/  ISETP.GE.OR P6, PT, R18, R19, P2 ;  /* 0x000000131200720c */ /* 0x000fe200017c6670 */
[----:B------:R-:W-:Y:S01]  /*6d30*/  FMUL.FTZ R42, R10, R42 ;  /* 0x0000002a0a2a7220 */ /* 0x000fe20000410000 */
[----:B------:R-:W-:Y:S01]  /*6d40*/  IADD3 R18, R18, 0x8, RZ ;  /* 0x0000000812127810 */ /* 0x000fe20007ffe0ff */
[C---:B------:R-:W-:Y:S01]  /*6d50*/  FMUL.FTZ R47, R10.reuse, R47 ;  /* 0x0000002f0a2f7220 */ /* 0x040fe20000410000 */
[----:B------:R-:W-:Y:S01]  /*6d60*/  SHF.R.S32.HI R0, RZ, 0x5, R0 ;  /* 0x00000005ff007819 */ /* 0x000fe20000011400 */
[C---:B------:R-:W-:Y:S01]  /*6d70*/  FMUL.FTZ R46, R10.reuse, R46 ;  /* 0x0000002e0a2e7220 */ /* 0x040fe20000410000 */
[----:B------:R-:W-:Y:S01]  /*6d80*/  LOP3.LUT R5, R5, 0x1c0, RZ, 0xc0, !PT ;  /* 0x000001c005057812 */ /* 0x000fe200078ec0ff */
[----:B------:R-:W-:Y:S01]  /*6d90*/  FMUL.FTZ R51, R10, R51 ;  /* 0x000000330a337220 */ /* 0x000fe20000410000 */
[----:B------:R-:W-:Y:S01]  /*6da0*/  MOV R16, 0xff800000 ;  /* 0xff80000000107802 */ /* 0x000fe20000000f00 */
[----:B-1----:R-:W-:Y:S01]  /*6db0*/  @P1 FMUL.FTZ R21, R4, 0.69314718246459960938 ;  /* 0x3f31721804151820 */ /* 0x002fe20000410000 */
[C---:B------:R-:W-:Y:S01]  /*6dc0*/  LEA.HI R4, R9.reuse, R9, RZ, 0x1 ;  /* 0x0000000909047211 */ /* 0x040fe200078f08ff */
[----:B------:R-:W-:Y:S01]  /*6dd0*/  FMUL.FTZ R50, R10, R50 ;  /* 0x000000320a327220 */ /* 0x000fe20000410000 */
[----:B------:R-:W-:Y:S01]  /*6de0*/  ISETP.GE.OR P5, PT, R18, R19, P2 ;  /* 0x000000131200720c */ /* 0x000fe200017a6670 */
[----:B------:R-:W-:Y:S01]  /*6df0*/  FMUL.FTZ R55, R10, R55 ;  /* 0x000000370a377220 */ /* 0x000fe20000410000 */
[----:B------:R-:W-:Y:S01]  /*6e00*/  LOP3.LUT R4, R4, 0x1ffffffe, RZ, 0xc0, !PT ;  /* 0x1ffffffe04047812 */ /* 0x000fe200078ec0ff */
[----:B------:R-:W-:Y:S01]  /*6e10*/  FMUL.FTZ R54, R10, R54 ;  /* 0x000000360a367220 */ /* 0x000fe20000410000 */
[----:B------:R-:W-:Y:S01]  /*6e20*/  LEA R0, R0, R9, 0x9 ;  /* 0x0000000900007211 */ /* 0x000fe200078e48ff */
[C---:B------:R-:W-:Y:S01]  /*6e30*/  FMUL.FTZ R59, R10.reuse, R59 ;  /* 0x0000003b0a3b7220 */ /* 0x040fe20000410000 */
[----:B------:R-:W-:Y:S01]  /*6e40*/  IADD3 R4, R9, -R4, RZ ;  /* 0x8000000409047210 */ /* 0x000fe20007ffe0ff */
[C---:B------:R-:W-:Y:S01]  /*6e50*/  FMUL.FTZ R58, R10.reuse, R58 ;  /* 0x0000003a0a3a7220 */ /* 0x040fe20000410000 */
[----:B------:R-:W-:Y:S01]  /*6e60*/  LEA.HI R5, R5, R5, RZ, 0x1d ;  /* 0x0000000505057211 */ /* 0x000fe200078fe8ff */
[C---:B------:R-:W-:Y:S01]  /*6e70*/  FMUL.FTZ R63, R10.reuse, R63 ;  /* 0x0000003f0a3f7220 */ /* 0x040fe20000410000 */
[----:B--2---:R-:W-:Y:S01]  /*6e80*/  SHF.R.S32.HI R2, RZ, 0x1f, R3 ;  /* 0x0000001fff027819 */ /* 0x004fe20000011403 */
[----:B------:R-:W-:Y:S01]  /*6e90*/  FMUL.FTZ R62, R10, R62 ;  /* 0x0000003e0a3e7220 */ /* 0x000fe20000410000 */
[----:B------:R-:W-:Y:S01]  /*6ea0*/  LEA R209, R4, R209, 0x3 ;  /* 0x000000d104d17211 */ /* 0x000fe200078e18ff */
[C---:B------:R-:W-:Y:S01]  /*6eb0*/  FMUL.FTZ R67, R10.reuse, R67 ;  /* 0x000000430a437220 */ /* 0x040fe20000410000 */
[----:B------:R-:W-:Y:S01]  /*6ec0*/  SHF.R.S32.HI R4, RZ, 0x1f, R6 ;  /* 0x0000001fff047819 */ /* 0x000fe20000011406 */
[----:B------:R-:W-:Y:S01]  /*6ed0*/  FMUL.FTZ R66, R10, R66 ;  /* 0x000000420a427220 */ /* 0x000fe20000410000 */
[----:B------:R-:W-:Y:S01]  /*6ee0*/  LEA R209, R12, R209, 0x7 ;  /* 0x000000d10cd17211 */ /* 0x000fe200078e38ff */
[C---:B------:R-:W-:Y:S01]  /*6ef0*/  FMUL.FTZ R71, R10.reuse, R71 ;  /* 0x000000470a477220 */ /* 0x040fe20000410000 */
[----:B------:R-:W-:Y:S01]  /*6f00*/  F2FP.PACK_AB R130, R131, R130 ;  /* 0x000000828382723e */ /* 0x000fe200000000ff */
        /* <DEDUP_REMOVED lines=30> */
[----:B------:R-:W-:-:S02]  /*70f0*/  FMUL.FTZ R103, R10, R103 ;  /* 0x000000670a677220 */ /* 0x000fc40000410000 */
[C---:B------:R-:W-:Y:S01]  /*7100*/  FMUL.FTZ R102, R10.reuse, R102 ;  /* 0x000000660a667220 */ /* 0x040fe20000410000 */
[----:B------:R-:W-:Y:S01]  /*7110*/  F2FP.PACK_AB R98, R99, R98 ;  /* 0x000000626362723e */ /* 0x000fe200000000ff */
[C---:B------:R-:W-:Y:S02]  /*7120*/  FMUL.FTZ R127, R10.reuse, R127 ;  /* 0x0000007f0a7f7220 */ /* 0x040fe40000410000 */
[C---:B------:R-:W-:Y:S01]  /*7130*/  FMUL.FTZ R126, R10.reuse, R126 ;  /* 0x0000007e0a7e7220 */ /* 0x040fe20000410000 */
[----:B------:R-:W-:Y:S01]  /*7140*/  F2FP.PACK_AB R102, R103, R102 ;  /* 0x000000666766723e */ /* 0x000fe200000000ff */
[C---:B------:R-:W-:Y:S02]  /*7150*/  FMUL.FTZ R107, R10.reuse, R107 ;  /* 0x0000006b0a6b7220 */ /* 0x040fe40000410000 */
        /* <DEDUP_REMOVED lines=12> */
[----:B------:R-:W-:Y:S01]  /*7220*/  FMUL.FTZ R10, R10, R118 ;  /* 0x000000760a0a7220 */ /* 0x000fe20000410000 */
[----:B------:R-:W-:Y:S01]  /*7230*/  F2FP.PACK_AB R122, R123, R122 ;  /* 0x0000007a7b7a723e */ /* 0x000fe200000000ff */
[----:B------:R-:W-:Y:S02]  /*7240*/  IMAD.MOV.U32 R22, RZ, RZ, R20 ;  /* 0x000000ffff167224 */ /* 0x000fe400078e0014 */
[----:B------:R-:W-:Y:S01]  /*7250*/  @P1 FMUL.FTZ R17, R17, c[0x0][0x2d0] ;  /* 0x0000b40011111a20 */ /* 0x000fe20000410000 */
[----:B------:R-:W-:Y:S01]  /*7260*/  F2FP.PACK_AB R119, R119, R10 ;  /* 0x0000000a7777723e */ /* 0x000fe200000000ff */
[----:B------:R-:W-:Y:S02]  /*7270*/  IMAD R10, R2, c[0x0][0x3f0], RZ ;  /* 0x0000fc00020a7a24 */ /* 0x000fe400078e02ff */
[----:B------:R-:W-:-:S04]  /*7280*/  IMAD.WIDE.U32 R22, R3, c[0x0][0x3f0], R22 ;  /* 0x0000fc0003167a25 */ /* 0x000fc800078e0016 */
[C---:B------:R-:W-:Y:S02]  /*7290*/  IMAD R10, R3.reuse, c[0x0][0x3f4], R10 ;  /* 0x0000fd00030a7a24 */ /* 0x040fe400078e020a */
[----:B------:R-:W-:Y:S02]  /*72a0*/  IMAD R2, R2, c[0x0][0x498], RZ ;  /* 0x0001260002027a24 */ /* 0x000fe400078e02ff */
[----:B------:R-:W-:Y:S01]  /*72b0*/  IMAD.WIDE.U32 R14, R3, c[0x0][0x498], R14 ;  /* 0x00012600030e7a25 */ /* 0x000fe200078e000e */
[----:B------:R-:W-:-:S03]  /*72c0*/  IADD3 R23, R23, R10, RZ ;  /* 0x0000000a17177210 */ /* 0x000fc60007ffe0ff */
[----:B------:R-:W-:Y:S02]  /*72d0*/  IMAD R2, R3, c[0x0][0x49c], R2 ;  /* 0x0001270003027a24 */ /* 0x000fe400078e0202 */
[----:B------:R-:W-:Y:S02]  /*72e0*/  IMAD R3, R4, c[0x0][0x3e0], RZ ;  /* 0x0000f80004037a24 */ /* 0x000fe400078e02ff */
[----:B------:R-:W-:Y:S01]  /*72f0*/  @P1 FFMA.FTZ R16, R17, R132, R21 ;  /* 0x0000008411101223 */ /* 0x000fe20000010015 */
[C---:B------:R-:W-:Y:S01]  /*7300*/  R2P PR, R7.reuse, 0x6 ;  /* 0x0000000607007804 */ /* 0x040fe20000000000 */
[C---:B------:R-:W-:Y:S02]  /*7310*/  IMAD R3, R6.reuse, c[0x0][0x3e4], R3 ;  /* 0x0000f90006037a24 */ /* 0x040fe400078e0203 */
[----:B------:R-:W-:Y:S01]  /*7320*/  IMAD.WIDE.U32 R20, R6, c[0x0][0x3e0], R22 ;  /* 0x0000f80006147a25 */ /* 0x000fe200078e0016 */
[----:B------:R-:W-:-:S03]  /*7330*/  LOP3.LUT R6, R7, 0x1, RZ, 0xc0, !PT ;  /* 0x0000000107067812 */ /* 0x000fc600078ec0ff */
[----:B------:R-:W-:Y:S01]  /*7340*/  @P4 IMAD.HI.U32 R4, R209, c[0x0][0x4ec], RZ ;  /* 0x00013b00d1044a27 */ /* 0x000fe200078e00ff */
[----:B------:R-:W-:Y:S02]  /*7350*/  ISETP.NE.U32.AND P3, PT, R6, 0x1, PT ;  /* 0x000000010600780c */ /* 0x000fe40003f65070 */
[----:B------:R-:W-:Y:S01]  /*7360*/  IADD3 R21, R21, R3, RZ ;  /* 0x0000000315157210 */ /* 0x000fe20007ffe0ff */
[----:B------:R-:W-:Y:S01]  /*7370*/  IMAD.U32 R0, R0, 0x2, R5 ;  /* 0x0000000200007824 */ /* 0x000fe200078e0005 */
[----:B------:R-:W-:Y:S01]  /*7380*/  MOV R5, R209 ;  /* 0x000000d100057202 */ /* 0x000fe20000000f00 */
[C---:B------:R-:W-:Y:S01]  /*7390*/  FMUL.FTZ R129, R8.reuse, R129 ;  /* 0x0000008108817220 */ /* 0x040fe20000410000 */
[----:B------:R-:W-:Y:S01]  /*73a0*/  @P4 SHF.R.U32.HI R5, RZ, c[0x0][0x4f0], R4 ;  /* 0x00013c00ff054a19 */ /* 0x000fe20000011604 */
[----:B------:R-:W-:Y:S01]  /*73b0*/  FMUL.FTZ R128, R8, R128 ;  /* 0x0000008008807220 */ /* 0x000fe20000410000 */
[----:B------:R-:W-:Y:S01]  /*73c0*/  SHF.L.U32 R7, R0, 0x1, RZ ;  /* 0x0000000100077819 */ /* 0x000fe200000006ff */
[----:B------:R-:W-:Y:S01]  /*73d0*/  BAR.SYNC.DEFER_BLOCKING 0x1, 0x100 ;  /* 0x0044000000007b1d */ /* 0x000fe20000010000 */
[----:B------:R-:W-:Y:S01]  /*73e0*/  IADD3 R6, -R5, RZ, RZ ;  /* 0x000000ff05067210 */ /* 0x000fe20007ffe1ff */
[C---:B------:R-:W-:Y:S01]  /*73f0*/  FMUL.FTZ R37, R8.reuse, R37 ;  /* 0x0000002508257220 */ /* 0x040fe20000410000 */
[----:B------:R-:W-:Y:S01]  /*7400*/  IADD3 R4, R7, 0x80, RZ ;  /* 0x0000008007047810 */ /* 0x000fe20007ffe0ff */
[----:B------:R-:W-:Y:S01]  /*7410*/  FMUL.FTZ R36, R8, R36 ;  /* 0x0000002408247220 */ /* 0x000fe20000410000 */
[----:B------:R-:W-:Y:S01]  /*7420*/  MOV R0, 0x20 ;  /* 0x0000002000007802 */ /* 0x000fe20000000f00 */
[----:B------:R-:W-:Y:S01]  /*7430*/  IMAD R209, R6, c[0x0][0x4e8], R209 ;  /* 0x00013a0006d17a24 */ /* 0x000fe200078e02d1 */
[----:B------:R-:W-:Y:S01]  /*7440*/  SHF.R.S32.HI R3, RZ, 0x1f, R11 ;  /* 0x0000001fff037819 */ /* 0x000fe2000001140b */
[C---:B------:R-:W-:Y:S01]  /*7450*/  FMUL.FTZ R41, R8.reuse, R41 ;  /* 0x0000002908297220 */ /* 0x040fe20000410000 */
[----:B------:R-:W-:Y:S01]  /*7460*/  SHF.R.S32.HI R9, RZ, 0x1f, R5 ;  /* 0x0000001fff097819 */ /* 0x000fe20000011405 */
[C---:B------:R-:W-:Y:S01]  /*7470*/  FMUL.FTZ R40, R8.reuse, R40 ;  /* 0x0000002808287220 */ /* 0x040fe20000410000 */
[----:B------:R-:W-:Y:S01]  /*7480*/  IADD3 R14, P0, R5, R14, RZ ;  /* 0x0000000e050e7210 */ /* 0x000fe20007f1e0ff */
[C---:B------:R-:W-:Y:S01]  /*7490*/  FMUL.FTZ R45, R8.reuse, R45 ;  /* 0x0000002d082d7220 */ /* 0x040fe20000410000 */
[----:B------:R-:W-:Y:S01]  /*74a0*/  IADD3 R17, R7, 0x70, RZ ;  /* 0x0000007007117810 */ /* 0x000fe20007ffe0ff */
[----:B------:R-:W-:Y:S01]  /*74b0*/  FMUL.FTZ R44, R8, R44 ;  /* 0x0000002c082c7220 */ /* 0x000fe20000410000 */
[----:B------:R-:W-:Y:S01]  /*74c0*/  @P3 IADD3 R17, R4, 0x10, RZ ;  /* 0x0000001004113810 */ /* 0x000fe20007ffe0ff */
[C---:B------:R-:W-:Y:S01]  /*74d0*/  FMUL.FTZ R49, R8.reuse, R49 ;  /* 0x0000003108317220 */ /* 0x040fe20000410000 */
[----:B------:R-:W-:Y:S01]  /*74e0*/  MOV R4, 0x40 ;  /* 0x0000004000047802 */ /* 0x000fe20000000f00 */
[----:B------:R-:W-:Y:S01]  /*74f0*/  FMUL.FTZ R48, R8, R48 ;  /* 0x0000003008307220 */ /* 0x000fe20000410000 */
[----:B------:R-:W-:Y:S01]  /*7500*/  SEL R0, R0, 0xffffffe0, !P1 ;  /* 0xffffffe000007807 */ /* 0x000fe20004800000 */
[C---:B------:R-:W-:Y:S01]  /*7510*/  FMUL.FTZ R53, R8.reuse, R53 ;  /* 0x0000003508357220 */ /* 0x040fe20000410000 */
[----:B------:R-:W-:Y:S01]  /*7520*/  IADD3.X R15, R9, R15, R2, P0, !PT ;  /* 0x0000000f090f7210 */ /* 0x000fe200007fe402 */
[----:B------:R-:W-:Y:S01]  /*7530*/  IMAD R2, R3, c[0x0][0x3d8], RZ ;  /* 0x0000f60003027a24 */ /* 0x000fe200078e02ff */
[----:B------:R-:W-:Y:S01]  /*7540*/  SHF.R.S32.HI R5, RZ, 0x1f, R209 ;  /* 0x0000001fff057819 */ /* 0x000fe200000114d1 */
[C---:B------:R-:W-:Y:S01]  /*7550*/  FMUL.FTZ R52, R8.reuse, R52 ;  /* 0x0000003408347220 */ /* 0x040fe20000410000 */
[----:B------:R-:W-:Y:S01]  /*7560*/  F2FP.PACK_AB R128, R129, R128 ;  /* 0x000000808180723e */ /* 0x000fe200000000ff */
[----:B------:R-:W-:Y:S01]  /*7570*/  FMUL.FTZ R57, R8, R57 ;  /* 0x0000003908397220 */ /* 0x000fe20000410000 */
[----:B------:R-:W-:Y:S01]  /*7580*/  SEL R4, R4, 0xffffffc0, !P2 ;  /* 0xffffffc004047807 */ /* 0x000fe20005000000 */
[C---:B------:R-:W-:Y:S01]  /*7590*/  FMUL.FTZ R56, R8.reuse, R56 ;  /* 0x0000003808387220 */ /* 0x040fe20000410000 */
[----:B------:R-:W-:Y:S01]  /*75a0*/  F2FP.PACK_AB R36, R37, R36 ;  /* 0x000000242524723e */ /* 0x000fe200000000ff */
[C---:B------:R-:W-:Y:S01]  /*75b0*/  FMUL.FTZ R61, R8.reuse, R61 ;  /* 0x0000003d083d7220 */ /* 0x040fe20000410000 */
[----:B------:R-:W-:Y:S01]  /*75c0*/  F2FP.PACK_AB R40, R41, R40 ;  /* 0x000000282928723e */ /* 0x000fe200000000ff */
[----:B------:R-:W-:Y:S01]  /*75d0*/  FMUL.FTZ R60, R8, R60 ;  /* 0x0000003c083c7220 */ /* 0x000fe20000410000 */
[----:B------:R-:W-:Y:S01]  /*75e0*/  IADD3 R3, R7, R0, RZ ;  /* 0x0000000007037210 */ /* 0x000fe20007ffe0ff */
[----:B------:R-:W-:Y:S01]  /*75f0*/  IMAD.IADD R9, R0, 0x1, R17 ;  /* 0x0000000100097824 */ /* 0x000fe200078e0211 */
[----:B------:R-:W-:Y:S01]  /*7600*/  F2FP.PACK_AB R44, R45, R44 ;  /* 0x0000002c2d2c723e */ /* 0x000fe200000000ff */
[C---:B------:R-:W-:Y:S01]  /*7610*/  FMUL.FTZ R65, R8.reuse, R65 ;  /* 0x0000004108417220 */ /* 0x040fe20000410000 */
[----:B------:R-:W-:Y:S01]  /*7620*/  F2FP.PACK_AB R48, R49, R48 ;  /* 0x000000303130723e */ /* 0x000fe200000000ff */
[C---:B------:R-:W-:Y:S01]  /*7630*/  FMUL.FTZ R64, R8.reuse, R64 ;  /* 0x0000004008407220 */ /* 0x040fe20000410000 */
[----:B------:R-:W-:Y:S01]  /*7640*/  F2FP.PACK_AB R52, R53, R52 ;  /* 0x000000343534723e */ /* 0x000fe200000000ff */
[----:B------:R-:W-:Y:S01]  /*7650*/  IMAD R2, R11, c[0x0][0x3dc], R2 ;  /* 0x0000f7000b027a24 */ /* 0x000fe200078e0202 */
[----:B------:R-:W-:Y:S01]  /*7660*/  STS [R7+0x80], R128 ;  /* 0x0000808007007388 */ /* 0x000fe20000000800 */
[----:B------:R-:W-:Y:S01]  /*7670*/  IMAD R0, R5, c[0x0][0x488], RZ ;  /* 0x0001220005007a24 */ /* 0x000fe200078e02ff */
[----:B------:R-:W-:Y:S01]  /*7680*/  IADD3 R5, R7, R4, RZ ;  /* 0x0000000407057210 */ /* 0x000fe20007ffe0ff */
[C---:B------:R-:W-:Y:S01]  /*7690*/  FMUL.FTZ R69, R8.reuse, R69 ;  /* 0x0000004508457220 */ /* 0x040fe20000410000 */
[----:B------:R-:W-:Y:S01]  /*76a0*/  STS [R7+0x480], R130 ;  /* 0x0004808207007388 */ /* 0x000fe20000000800 */
[----:B------:R-:W-:Y:S01]  /*76b0*/  FMUL.FTZ R68, R8, R68 ;  /* 0x0000004408447220 */ /* 0x000fe20000410000 */
[----:B------:R-:W-:Y:S01]  /*76c0*/  F2FP.PACK_AB R56, R57, R56 ;  /* 0x000000383938723e */ /* 0x000fe200000000ff */
[----:B------:R-:W-:Y:S01]  /*76d0*/  IMAD.WIDE.U32 R10, R11, c[0x0][0x3d8], R20 ;  /* 0x0000f6000b0a7a25 */ /* 0x000fe200078e0014 */
[C---:B------:R-:W-:Y:S01]  /*76e0*/  IADD3 R21, R4.reuse, R17, RZ ;  /* 0x0000001104157210 */ /* 0x040fe20007ffe0ff */
[----:B------:R-:W-:Y:S01]  /*76f0*/  STS [R17], R36 ;  /* 0x0000002411007388 */ /* 0x000fe20000000800 */
[----:B------:R-:W-:Y:S01]  /*7700*/  IADD3 R23, R4, R3, RZ ;  /* 0x0000000304177210 */ /* 0x000fe20007ffe0ff */
[C---:B------:R-:W-:Y:S01]  /*7710*/  FMUL.FTZ R73, R8.reuse, R73 ;  /* 0x0000004908497220 */ /* 0x040fe20000410000 */
[----:B------:R-:W-:Y:S01]  /*7720*/  F2FP.PACK_AB R60, R61, R60 ;  /* 0x0000003c3d3c723e */ /* 0x000fe200000000ff */
[C---:B------:R-:W-:Y:S01]  /*7730*/  FMUL.FTZ R72, R8.reuse, R72 ;  /* 0x0000004808487220 */ /* 0x040fe20000410000 */
[----:B------:R-:W-:Y:S01]  /*7740*/  STS [R17+0x400], R38 ;  /* 0x0004002611007388 */ /* 0x000fe20000000800 */
[C---:B------:R-:W-:Y:S01]  /*7750*/  FMUL.FTZ R77, R8.reuse, R77 ;  /* 0x0000004d084d7220 */ /* 0x040fe20000410000 */
[----:B------:R-:W-:Y:S01]  /*7760*/  IADD3 R25, R9, R4, RZ ;  /* 0x0000000409197210 */ /* 0x000fe20007ffe0ff */
[C---:B------:R-:W-:Y:S01]  /*7770*/  FMUL.FTZ R76, R8.reuse, R76 ;  /* 0x0000004c084c7220 */ /* 0x040fe20000410000 */
[----:B------:R-:W-:Y:S01]  /*7780*/  STS [R3+0x80], R40 ;  /* 0x0000802803007388 */ /* 0x000fe20000000800 */
[C---:B------:R-:W-:Y:S01]  /*7790*/  FMUL.FTZ R81, R8.reuse, R81 ;  /* 0x0000005108517220 */ /* 0x040fe20000410000 */
[----:B------:R-:W-:Y:S01]  /*77a0*/  F2FP.PACK_AB R64, R65, R64 ;  /* 0x000000404140723e */ /* 0x000fe200000000ff */
[C---:B------:R-:W-:Y:S01]  /*77b0*/  FMUL.FTZ R80, R8.reuse, R80 ;  /* 0x0000005008507220 */ /* 0x040fe20000410000 */
[----:B------:R-:W-:Y:S01]  /*77c0*/  STS [R3+0x480], R42 ;  /* 0x0004802a03007388 */ /* 0x000fe20000000800 */
[C---:B------:R-:W-:Y:S01]  /*77d0*/  FMUL.FTZ R85, R8.reuse, R85 ;  /* 0x0000005508557220 */ /* 0x040fe20000410000 */
[----:B------:R-:W-:Y:S01]  /*77e0*/  F2FP.PACK_AB R68, R69, R68 ;  /* 0x000000444544723e */ /* 0x000fe200000000ff */
[C---:B------:R-:W-:Y:S01]  /*77f0*/  FMUL.FTZ R84, R8.reuse, R84 ;  /* 0x0000005408547220 */ /* 0x040fe20000410000 */
[----:B------:R-:W-:Y:S01]  /*7800*/  STS [R9], R44 ;  /* 0x0000002c09007388 */ /* 0x000fe20000000800 */
[C---:B------:R-:W-:Y:S01]  /*7810*/  FMUL.FTZ R89, R8.reuse, R89 ;  /* 0x0000005908597220 */ /* 0x040fe20000410000 */
[----:B------:R-:W-:Y:S01]  /*7820*/  F2FP.PACK_AB R72, R73, R72 ;  /* 0x000000484948723e */ /* 0x000fe200000000ff */
        /* <DEDUP_REMOVED lines=24> */
[----:B------:R-:W-:Y:S01]  /*79b0*/  FMUL.FTZ R108, R8, R108 ;  /* 0x0000006c086c7220 */ /* 0x000fe20000410000 */
[----:B------:R-:W-:Y:S01]  /*79c0*/  STS [R23+0x480], R58 ;  /* 0x0004803a17007388 */ /* 0x000fe20000000800 */
[----:B------:R-:W-:Y:S01]  /*79d0*/  IMAD.WIDE.U32 R14, R209, c[0x0][0x488], R14 ;  /* 0x00012200d10e7a25 */ /* 0x000fe200078e000e */
[----:B------:R-:W-:-:S02]  /*79e0*/  F2FP.PACK_AB R100, R101, R100 ;  /* 0x000000646564723e */ /* 0x000fc400000000ff */
[----:B------:R-:W-:Y:S01]  /*79f0*/  STS [R25], R60 ;  /* 0x0000003c19007388 */ /* 0x000fe20000000800 */
[----:B------:R-:W-:Y:S01]  /*7a00*/  IMAD R0, R209, c[0x0][0x48c], R0 ;  /* 0x00012300d1007a24 */ /* 0x000fe200078e0200 */
        /* <DEDUP_REMOVED lines=11> */
[----:B------:R-:W-:Y:S01]  /*7ac0*/  FMUL.FTZ R8, R8, R116 ;  /* 0x0000007408087220 */ /* 0x000fe20000410000 */
[----:B------:R-:W-:-:S02]  /*7ad0*/  LEA R6, P0, R14, c[0x0][0x450], 0x2 ;  /* 0x000114000e067a11 */ /* 0x000fc400078010ff */
[----:B------:R-:W-:Y:S01]  /*7ae0*/  STS [R17+0x4000], R68 ;  /* 0x0040004411007388 */ /* 0x000fe20000000800 */
[----:B------:R-:W-:Y:S02]  /*7af0*/  IADD3 R15, R15, R0, RZ ;  /* 0x000000000f0f7210 */ /* 0x000fe40007ffe0ff */
[----:B------:R-:W-:Y:S01]  /*7b00*/  F2FP.PACK_AB R112, R113, R112 ;  /* 0x000000707170723e */ /* 0x000fe200000000ff */
[----:B------:R-:W-:Y:S01]  /*7b10*/  STS [R17+0x4400], R70 ;  /* 0x0044004611007388 */ /* 0x000fe20000000800 */
[----:B------:R-:W-:Y:S02]  /*7b20*/  F2FP.PACK_AB R120, R121, R120 ;  /* 0x000000787978723e */ /* 0x000fe400000000ff */
[----:B------:R-:W-:Y:S01]  /*7b30*/  F2FP.PACK_AB R8, R117, R8 ;  /* 0x000000087508723e */ /* 0x000fe200000000ff */
[----:B------:R-:W-:Y:S01]  /*7b40*/  STS [R3+0x4080], R72 ;  /* 0x0040804803007388 */ /* 0x000fe20000000800 */
[----:B------:R-:W-:Y:S02]  /*7b50*/  LEA.HI.X R15, R14, c[0x0][0x454], R15, 0x2, P0 ;  /* 0x000115000e0f7a11 */ /* 0x000fe400000f140f */
[----:B------:R-:W-:Y:S01]  /*7b60*/  LEA R0, P0, R10, c[0x0][0x380], 0x1 ;  /* 0x0000e0000a007a11 */ /* 0x000fe200078008ff */
[----:B------:R-:W-:Y:S04]  /*7b70*/  STS [R3+0x4480], R74 ;  /* 0x0044804a03007388 */ /* 0x000fe80000000800 */
        /* <DEDUP_REMOVED lines=15> */
[----:B------:R1:W-:Y:S04]  /*7c70*/  STS [R3+0x8480], R126 ;  /* 0x0084807e03007388 */ /* 0x0003e80000000800 */
[----:B------:R-:W-:Y:S04]  /*7c80*/  STS [R9+0x8000], R104 ;  /* 0x0080006809007388 */ /* 0x000fe80000000800 */
[----:B------:R-:W-:Y:S04]  /*7c90*/  STS [R9+0x8400], R106 ;  /* 0x0084006a09007388 */ /* 0x000fe80000000800 */
[----:B------:R-:W-:Y:S04]  /*7ca0*/  STS [R5+0x8080], R108 ;  /* 0x0080806c05007388 */ /* 0x000fe80000000800 */
[----:B------:R-:W-:Y:S04]  /*7cb0*/  STS [R5+0x8480], R110 ;  /* 0x0084806e05007388 */ /* 0x000fe80000000800 */
[----:B------:R-:W-:Y:S04]  /*7cc0*/  STS [R21+0x8000], R112 ;  /* 0x0080007015007388 */ /* 0x000fe80000000800 */
[----:B------:R-:W-:Y:S01]  /*7cd0*/  STS [R21+0x8400], R114 ;  /* 0x0084007215007388 */ /* 0x000fe20000000800 */
[----:B-1----:R-:W-:-:S03]  /*7ce0*/  IADD3 R3, R11, R2, RZ ;  /* 0x000000020b037210 */ /* 0x002fc60007ffe0ff */
[----:B------:R-:W-:Y:S04]  /*7cf0*/  STS [R23+0x8080], R120 ;  /* 0x0080807817007388 */ /* 0x000fe80000000800 */
[----:B------:R-:W-:Y:S04]  /*7d00*/  STS [R23+0x8480], R122 ;  /* 0x0084807a17007388 */ /* 0x000fe80000000800 */
[----:B------:R-:W-:Y:S04]  /*7d10*/  STS [R25+0x8000], R8 ;  /* 0x0080000819007388 */ /* 0x000fe80000000800 */
[----:B------:R-:W-:Y:S04]  /*7d20*/  STS [R25+0x8400], R119 ;  /* 0x0084007719007388 */ /* 0x000fe80000000800 */
[----:B------:R-:W-:Y:S04]  /*7d30*/  SHFL.IDX PT, R52, R6, RZ, 0x1c1f ;  /* 0x001c1fff06347589 */ /* 0x000fe800000e0000 */
[----:B------:R-:W1:Y:S04]  /*7d40*/  SHFL.IDX PT, R53, R15, RZ, 0x1c1f ;  /* 0x001c1fff0f357589 */ /* 0x000e6800000e0000 */
[----:B------:R-:W-:Y:S06]  /*7d50*/  BAR.SYNC.DEFER_BLOCKING 0x1, 0x100 ;  /* 0x0044000000007b1d */ /* 0x000fec0000010000 */
[----:B------:R-:W-:Y:S04]  /*7d60*/  SHFL.IDX PT, R54, R6, 0x1, 0x1c1f ;  /* 0x003c1f0006367f89 */ /* 0x000fe800000e0000 */
[----:B------:R-:W2:Y:S04]  /*7d70*/  SHFL.IDX PT, R55, R15, 0x1, 0x1c1f ;  /* 0x003c1f000f377f89 */ /* 0x000ea800000e0000 */
[----:B------:R-:W3:Y:S04]  /*7d80*/  SHFL.IDX PT, R56, R0, RZ, 0x181f ;  /* 0x00181fff00387589 */ /* 0x000ee800000e0000 */
[----:B-1----:R1:W-:Y:S04]  /*7d90*/  @!P6 ST.E [R52.64], R16 ;  /* 0x000000103400e985 */ /* 0x0023e8000c10190c */
[----:B--2---:R2:W-:Y:S04]  /*7da0*/  @!P5 ST.E [R54.64], R13 ;  /* 0x0000000d3600d985 */ /* 0x0045e8000c10190c */
[----:B------:R2:W4:Y:S04]  /*7db0*/  LDS.128 R48, [R203+0x1080] ;  /* 0x00108000cb307984 */ /* 0x0005280000000c00 */
[----:B------:R2:W2:Y:S04]  /*7dc0*/  LDS.128 R44, [R203+0x2080] ;  /* 0x00208000cb2c7984 */ /* 0x0004a80000000c00 */
[----:B------:R2:W2:Y:S04]  /*7dd0*/  LDS.128 R40, [R203+0x3080] ;  /* 0x00308000cb287984 */ /* 0x0004a80000000c00 */
[----:B------:R2:W2:Y:S01]  /*7de0*/  LDS.128 R36, [R203+0x5080] ;  /* 0x00508000cb247984 */ /* 0x0004a20000000c00 */
[----:B-1----:R-:W-:-:S02]  /*7df0*/  LEA.HI.X R16, R10, c[0x0][0x384], R3, 0x1, P0 ;  /* 0x0000e1000a107a11 */ /* 0x002fc400000f0c03 */
[----:B------:R-:W-:Y:S01]  /*7e00*/  ISETP.GE.AND P0, PT, R202, R19, PT ;  /* 0x00000013ca00720c */ /* 0x000fe20003f06270 */
[----:B------:R1:W1:Y:S04]  /*7e10*/  LDS.128 R32, [R203+0x6080] ;  /* 0x00608000cb207984 */ /* 0x0002680000000c00 */
[----:B------:R1:W1:Y:S04]  /*7e20*/  LDS.128 R28, [R203+0x7080] ;  /* 0x00708000cb1c7984 */ /* 0x0002680000000c00 */
[----:B------:R1:W1:Y:S04]  /*7e30*/  LDS.128 R24, [R203+0x9080] ;  /* 0x00908000cb187984 */ /* 0x0002680000000c00 */
[----:B------:R1:W1:Y:S04]  /*7e40*/  LDS.128 R20, [R203+0xa080] ;  /* 0x00a08000cb147984 */ /* 0x0002680000000c00 */
[----:B------:R1:W1:Y:S04]  /*7e50*/  LDS.128 R4, [R203+0xb080] ;  /* 0x00b08000cb047984 */ /* 0x0002680000000c00 */
[----:B------:R1:W1:Y:S01]  /*7e60*/  SHFL.IDX PT, R57, R16, RZ, 0x181f ;  /* 0x00181fff10397589 */ /* 0x00026200000e0000 */
[----:B------:R-:W-:Y:S05]  /*7e70*/  @P0 BRA `(.L_x_7) ;  /* 0x0000012000000947 */ /* 0x000fea0003800000 */
[----:B--23--:R-:W2:Y:S01]  /*7e80*/  LDS.128 R52, [R203+0x80] ;  /* 0x00008000cb347984 */ /* 0x00cea20000000c00 */
[----:B------:R-:W-:-:S02]  /*7e90*/  ISETP.GE.AND P1, PT, R207, c[0x0][0x3c8], PT ;  /* 0x0000f200cf007a0c */ /* 0x000fc40003f26270 */
[----:B------:R-:W-:Y:S01]  /*7ea0*/  ISETP.GE.AND P0, PT, R206, c[0x0][0x3c8], PT ;  /* 0x0000f200ce007a0c */ /* 0x000fe20003f06270 */
[----:B------:R-:W3:Y:S01]  /*7eb0*/  LDS.128 R12, [R203+0x4080] ;  /* 0x00408000cb0c7984 */ /* 0x000ee20000000c00 */
[----:B------:R-:W-:-:S03]  /*7ec0*/  ISETP.GE.AND P2, PT, R208, c[0x0][0x3c8], PT ;  /* 0x0000f200d0007a0c */ /* 0x000fc60003f46270 */
[----:B------:R-:W5:Y:S06]  /*7ed0*/  LDS.128 R8, [R203+0x8080] ;  /* 0x00808000cb087984 */ /* 0x000f6c0000000c00 */
[----:B------:R-:W-:Y:S02]  /*7ee0*/  @!P1 SHF.R.S32.HI R2, RZ, 0x1f, R207 ;  /* 0x0000001fff029819 */ /* 0x000fe400000114cf */
[----:B------:R-:W-:Y:S02]  /*7ef0*/  @!P0 SHF.R.S32.HI R17, RZ, 0x1f, R206 ;  /* 0x0000001fff118819 */ /* 0x000fe400000114ce */
[----:B------:R-:W-:Y:S01]  /*7f00*/  @!P1 LEA.HI R3, R2, R207, RZ, 0x3 ;  /* 0x000000cf02039211 */ /* 0x000fe200078f18ff */
[----:B-1----:R-:W-:Y:S01]  /*7f10*/  @!P2 IMAD.WIDE R58, R208, 0x2, R56 ;  /* 0x00000002d03aa825 */ /* 0x002fe200078e0238 */
[----:B------:R-:W-:-:S02]  /*7f20*/  @!P0 LEA.HI R2, R17, R206, RZ, 0x3 ;  /* 0x000000ce11028211 */ /* 0x000fc400078f18ff */
[----:B------:R-:W-:Y:S02]  /*7f30*/  @!P1 LOP3.LUT R3, R3, 0xfffffff8, RZ, 0xc0, !PT ;  /* 0xfffffff803039812 */ /* 0x000fe400078ec0ff */
[----:B------:R-:W-:-:S03]  /*7f40*/  @!P0 LOP3.LUT R2, R2, 0xfffffff8, RZ, 0xc0, !PT ;  /* 0xfffffff802028812 */ /* 0x000fc600078ec0ff */
[----:B------:R-:W-:-:S04]  /*7f50*/  @!P1 IMAD.WIDE R60, R3, 0x2, R56 ;  /* 0x00000002033c9825 */ /* 0x000fc800078e0238 */
[----:B------:R-:W-:Y:S01]  /*7f60*/  @!P0 IMAD.WIDE R2, R2, 0x2, R56 ;  /* 0x0000000202028825 */ /* 0x000fe200078e0238 */
[----:B--2---:R1:W-:Y:S04]  /*7f70*/  @!P2 ST.E.128 [R58.64], R52 ;  /* 0x000000343a00a985 */ /* 0x0043e8000c101d0c */
[----:B---3--:R1:W-:Y:S04]  /*7f80*/  @!P1 ST.E.128 [R60.64], R12 ;  /* 0x0000000c3c009985 */ /* 0x0083e8000c101d0c */
[----:B-----5:R1:W-:Y:S02]  /*7f90*/  @!P0 ST.E.128 [R2.64], R8 ;  /* 0x0000000802008985 */ /* 0x0203e4000c101d0c */
.L_x_7:
[----:B---3--:R-:W-:Y:S05]  /*7fa0*/  BSYNC B0 ;  /* 0x0000000000007941 */ /* 0x008fea0003800000 */
.L_x_6:
[----:B-1----:R-:W-:Y:S01]  /*7fb0*/  IADD3 R2, R202, 0x20, RZ ;  /* 0x00000020ca027810 */ /* 0x002fe20007ffe0ff */
[----:B------:R1:W3:Y:S01]  /*7fc0*/  SHFL.IDX PT, R11, R16, 0x1, 0x181f ;  /* 0x00381f00100b7f89 */ /* 0x0002e200000e0000 */
[----:B------:R-:W-:Y:S02]  /*7fd0*/  BSSY B0, `(.L_x_8) ;  /* 0x0000013000007945 */ /* 0x000fe40003800000 */
[----:B------:R-:W-:Y:S01]  /*7fe0*/  ISETP.GE.AND P0, PT, R2, R19, PT ;  /* 0x000000130200720c */ /* 0x000fe20003f06270 */
[----:B------:R1:W4:-:S12]  /*7ff0*/  SHFL.IDX PT, R10, R0, 0x1, 0x181f ;  /* 0x00381f00000a7f89 */ /* 0x00031800000e0000 */
[----:B------:R-:W-:Y:S05]  /*8000*/  @P0 BRA `(.L_x_9) ;  /* 0x000000f000000947 */ /* 0x000fea0003800000 */
[----:B------:R-:W-:Y:S02]  /*8010*/  ISETP.GE.AND P1, PT, R207, c[0x0][0x3c8], PT ;  /* 0x0000f200cf007a0c */ /* 0x000fe40003f26270 */
[----:B------:R-:W-:Y:S02]  /*8020*/  ISETP.GE.AND P0, PT, R206, c[0x0][0x3c8], PT ;  /* 0x0000f200ce007a0c */ /* 0x000fe40003f06270 */
[----:B------:R-:W-:-:S09]  /*8030*/  ISETP.GE.AND P2, PT, R208, c[0x0][0x3c8], PT ;  /* 0x0000f200d0007a0c */ /* 0x000fd20003f46270 */
[----:B------:R-:W-:Y:S02]  /*8040*/  @!P1 SHF.R.S32.HI R2, RZ, 0x1f, R207 ;  /* 0x0000001fff029819 */ /* 0x000fe400000114cf */
[----:B------:R-:W-:Y:S02]  /*8050*/  @!P0 SHF.R.S32.HI R9, RZ, 0x1f, R206 ;  /* 0x0000001fff098819 */ /* 0x000fe400000114ce */
[----:B------:R-:W-:Y:S02]  /*8060*/  @!P1 LEA.HI R3, R2, R207, RZ, 0x3 ;  /* 0x000000cf02039211 */ /* 0x000fe400078f18ff */
[----:B------:R-:W-:Y:S01]  /*8070*/  @!P0 LEA.HI R2, R9, R206, RZ, 0x3 ;  /* 0x000000ce09028211 */ /* 0x000fe200078f18ff */
[----:B---34-:R-:W-:Y:S01]  /*8080*/  @!P2 IMAD.WIDE R8, R208, 0x2, R10 ;  /* 0x00000002d008a825 */ /* 0x018fe200078e020a */
[----:B------:R-:W-:Y:S02]  /*8090*/  @!P1 LOP3.LUT R3, R3, 0xfffffff8, RZ, 0xc0, !PT ;  /* 0xfffffff803039812 */ /* 0x000fe400078ec0ff */
[----:B------:R-:W-:-:S02]  /*80a0*/  @!P0 LOP3.LUT R2, R2, 0xfffffff8, RZ, 0xc0, !PT ;  /* 0xfffffff802028812 */ /* 0x000fc400078ec0ff */
[----:B------:R3:W-:Y:S01]  /*80b0*/  @!P2 ST.E.128 [R8.64], R48 ;  /* 0x000000300800a985 */ /* 0x0007e2000c101d0c */
[----:B--2---:R-:W-:-:S04]  /*80c0*/  @!P1 IMAD.WIDE R12, R3, 0x2, R10 ;  /* 0x00000002030c9825 */ /* 0x004fc800078e020a */
[----:B------:R-:W-:Y:S01]  /*80d0*/  @!P0 IMAD.WIDE R2, R2, 0x2, R10 ;  /* 0x0000000202028825 */ /* 0x000fe200078e020a */
[----:B------:R3:W-:Y:S04]  /*80e0*/  @!P1 ST.E.128 [R12.64], R36 ;  /* 0x000000240c009985 */ /* 0x0007e8000c101d0c */
[----:B------:R3:W-:Y:S02]  /*80f0*/  @!P0 ST.E.128 [R2.64], R24 ;  /* 0x0000001802008985 */ /* 0x0007e4000c101d0c */
.L_x_9:
[----:B------:R-:W-:Y:S05]  /*8100*/  BSYNC B0 ;  /* 0x0000000000007941 */ /* 0x000fea0003800000 */
.L_x_8:
[----:B---3--:R-:W-:Y:S01]  /*8110*/  IADD3 R2, R202, 0x40, RZ ;  /* 0x00000040ca027810 */ /* 0x008fe20007ffe0ff */
[----:B------:R3:W1:Y:S01]  /*8120*/  SHFL.IDX PT, R11, R16, 0x2, 0x181f ;  /* 0x00581f00100b7f89 */ /* 0x00066200000e0000 */
[----:B------:R-:W-:Y:S02]  /*8130*/  BSSY B0, `(.L_x_10) ;  /* 0x0000013000007945 */ /* 0x000fe40003800000 */
[----:B------:R-:W-:Y:S01]  /*8140*/  ISETP.GE.AND P0, PT, R2, R19, PT ;  /* 0x000000130200720c */ /* 0x000fe20003f06270 */
[----:B----4-:R3:W4:-:S12]  /*8150*/  SHFL.IDX PT, R10, R0, 0x2, 0x181f ;  /* 0x00581f00000a7f89 */ /* 0x01071800000e0000 */
        /* <DEDUP_REMOVED lines=8> */
[----:B-1--4-:R-:W-:Y:S01]  /*81e0*/  @!P2 IMAD.WIDE R8, R208, 0x2, R10 ;  /* 0x00000002d008a825 */ /* 0x012fe200078e020a */
[----:B------:R-:W-:Y:S02]  /*81f0*/  @!P1 LOP3.LUT R3, R3, 0xfffffff8, RZ, 0xc0, !PT ;  /* 0xfffffff803039812 */ /* 0x000fe400078ec0ff */
[----:B------:R-:W-:-:S02]  /*8200*/  @!P0 LOP3.LUT R2, R2, 0xfffffff8, RZ, 0xc0, !PT ;  /* 0xfffffff802028812 */ /* 0x000fc400078ec0ff */
[----:B--2---:R1:W-:Y:S01]  /*8210*/  @!P2 ST.E.128 [R8.64], R44 ;  /* 0x0000002c0800a985 */ /* 0x0043e2000c101d0c */
[----:B------:R-:W-:-:S04]  /*8220*/  @!P1 IMAD.WIDE R12, R3, 0x2, R10 ;  /* 0x00000002030c9825 */ /* 0x000fc800078e020a */
[----:B------:R-:W-:Y:S01]  /*8230*/  @!P0 IMAD.WIDE R2, R2, 0x2, R10 ;  /* 0x0000000202028825 */ /* 0x000fe200078e020a */
[----:B------:R1:W-:Y:S04]  /*8240*/  @!P1 ST.E.128 [R12.64], R32 ;  /* 0x000000200c009985 */ /* 0x0003e8000c101d0c */
[----:B------:R1:W-:Y:S02]  /*8250*/  @!P0 ST.E.128 [R2.64], R20 ;  /* 0x0000001402008985 */ /* 0x0003e4000c101d0c */
.L_x_11:
[----:B------:R-:W-:Y:S05]  /*8260*/  BSYNC B0 ;  /* 0x0000000000007941 */ /* 0x000fea0003800000 */
.L_x_10:
[----:B------:R-:W-:Y:S01]  /*8270*/  IADD3 R202, R202, 0x60, RZ ;  /* 0x00000060caca7810 */ /* 0x000fe20007ffe0ff */
[----:B-1----:R1:W3:Y:S03]  /*8280*/  SHFL.IDX PT, R3, R16, 0x3, 0x181f ;  /* 0x00781f0010037f89 */ /* 0x0022e600000e0000 */
[----:B------:R-:W-:Y:S01]  /*8290*/  ISETP.GE.AND P0, PT, R202, R19, PT ;  /* 0x00000013ca00720c */ /* 0x000fe20003f06270 */
[----:B------:R1:W4:-:S12]  /*82a0*/  SHFL.IDX PT, R2, R0, 0x3, 0x181f ;  /* 0x00781f0000027f89 */ /* 0x00031800000e0000 */
[----:B------:R-:W-:Y:S05]  /*82b0*/  @P0 EXIT ;  /* 0x000000000000094d */ /* 0x000fea0003800000 */
[----:B------:R-:W-:Y:S02]  /*82c0*/  ISETP.GE.AND P0, PT, R207, c[0x0][0x3c8], PT ;  /* 0x0000f200cf007a0c */ /* 0x000fe40003f06270 */
[----:B------:R-:W-:-:S11]  /*82d0*/  ISETP.GE.AND P1, PT, R208, c[0x0][0x3c8], PT ;  /* 0x0000f200d0007a0c */ /* 0x000fd60003f26270 */
[----:B-1-3--:R-:W-:Y:S02]  /*82e0*/  @!P0 SHF.R.S32.HI R0, RZ, 0x1f, R207 ;  /* 0x0000001fff008819 */ /* 0x00afe400000114cf */
[----:B----4-:R-:W-:Y:S02]  /*82f0*/  @!P1 IMAD.WIDE R208, R208, 0x2, R2 ;  /* 0x00000002d0d09825 */ /* 0x010fe400078e0202 */
[----:B------:R-:W-:-:S03]  /*8300*/  @!P0 LEA.HI R0, R0, R207, RZ, 0x3 ;  /* 0x000000cf00008211 */ /* 0x000fc600078f18ff */
[----:B--2---:R1:W-:Y:S01]  /*8310*/  @!P1 ST.E.128 [R208.64], R40 ;  /* 0x00000028d0009985 */ /* 0x0043e2000c101d0c */
[----:B------:R-:W-:-:S05]  /*8320*/  @!P0 LOP3.LUT R0, R0, 0xfffffff8, RZ, 0xc0, !PT ;  /* 0xfffffff800008812 */ /* 0x000fca00078ec0ff */
[----:B------:R-:W-:-:S05]  /*8330*/  @!P0 IMAD.WIDE R8, R0, 0x2, R2 ;  /* 0x0000000200088825 */ /* 0x000fca00078e0202 */
[----:B------:R1:W-:Y:S01]  /*8340*/  @!P0 ST.E.128 [R8.64], R28 ;  /* 0x0000001c08008985 */ /* 0x0003e2000c101d0c */
[----:B------:R-:W-:-:S13]  /*8350*/  ISETP.GE.AND P0, PT, R206, c[0x0][0x3c8], PT ;  /* 0x0000f200ce007a0c */ /* 0x000fda0003f06270 */
[----:B------:R-:W-:Y:S05]  /*8360*/  @P0 EXIT ;  /* 0x000000000000094d */ /* 0x000fea0003800000 */
[----:B-1----:R-:W-:-:S04]  /*8370*/  SHF.R.S32.HI R9, RZ, 0x1f, R206 ;  /* 0x0000001fff097819 */ /* 0x002fc800000114ce */
[----:B------:R-:W-:-:S04]  /*8380*/  LEA.HI R9, R9, R206, RZ, 0x3 ;  /* 0x000000ce09097211 */ /* 0x000fc800078f18ff */
[----:B------:R-:W-:-:S05]  /*8390*/  LOP3.LUT R9, R9, 0xfffffff8, RZ, 0xc0, !PT ;  /* 0xfffffff809097812 */ /* 0x000fca00078ec0ff */
[----:B------:R-:W-:-:S05]  /*83a0*/  IMAD.WIDE R2, R9, 0x2, R2 ;  /* 0x0000000209027825 */ /* 0x000fca00078e0202 */
[----:B------:R-:W-:Y:S01]  /*83b0*/  ST.E.128 [R2.64], R4 ;  /* 0x0000000402007985 */ /* 0x000fe2000c101d0c */
[----:B------:R-:W-:Y:S05]  /*83c0*/  EXIT ;  /* 0x000000000000794d */ /* 0x000fea0003800000 */
.L_x_12:
[----:B------:R-:W-:-:S00]  /*83d0*/  BRA `(.L_x_12) ;  /* 0xfffffff000007947 */ /* 0x000fc0000383ffff */
[----:B------:R-:W-:-:S00]  /*83e0*/  NOP ;  /* 0x0000000000007918 */ /* 0x000fc00000000000 */
        /* <DEDUP_REMOVED lines=9> */
.L_x_1494:


//--------------------- .text._ZN7cutlass13device_kernelIN5flash19enable_sm80_to_sm89INS1_16FlashAttnFwdSm80INS1_25CollectiveMainloopFwdSm80ILi8ELi1ELb0EN4cute5tupleIJNS5_1CILi128EEENS7_ILi64EEENS7_ILi192EEEEEELi192ENS_6half_tEfNS_4arch4Sm80ELb0ELb0ELb0ELb1ELb1ELb0ELb1ELb0EEENS1_21CollectiveEpilogueFwdINS6_IJS8_SA_S9_EEENS6_IJNS7_ILi1EEESI_SI_EEESC_SE_Li256ELb1ELb1ELb0ELb0EEENS1_19SingleTileSchedulerILb1ELb0ELb1ELi128EEEEEEEEEvNT_6ParamsE --------------------------
	.section	.text._ZN7cutlass13device_kernelIN5flash19enable_sm80_to_sm89INS1_16FlashAttnFwdSm80INS1_25CollectiveMainloopFwdSm80ILi8ELi1ELb0EN4cute5tupleIJNS5_1CILi128EEENS7_ILi64EEENS7_ILi192EEEEEELi192ENS_6half_tEfNS_4arch4Sm80ELb0ELb0ELb0ELb1ELb1ELb0ELb1ELb0EEENS1_21CollectiveEpilogueFwdINS6_IJS8_SA_S9_EEENS6_IJNS7_ILi1EEESI_SI_EEESC_SE_Li256ELb1ELb1ELb0ELb0EEENS1_19SingleTileSchedulerILb1ELb0ELb1ELi128EEEEEEEEEvNT_6ParamsE,"ax",@progbits
	.sectioninfo	@"SHI_REGISTERS=230"
	.align	128
.text._ZN7cutlass13device_kernelIN5flash19enable_sm80_to_sm89INS1_16FlashAttnFwdSm80INS1_25CollectiveMainloopFwdSm80ILi8ELi1ELb0EN4cute5tupleIJNS5_1CILi128EEENS7_ILi64EEENS7_ILi192EEEEEELi192ENS_6half_tEfNS_4arch4Sm80ELb0ELb0ELb0ELb1ELb1ELb0ELb1ELb0EEENS1_21CollectiveEpilogueFwdINS6_IJS8_SA_S9_EEENS6_IJNS7_ILi1EEESI_SI_EEESC_SE_Li256ELb1ELb1ELb0ELb0EEENS1_19SingleTileSchedulerILb1ELb0ELb1ELi128EEEEEEEEEvNT_6ParamsE:
        .type           _ZN7cutlass13device_kernelIN5flash19enable_sm80_to_sm89INS1_16FlashAttnFwdSm80INS1_25CollectiveMainloopFwdSm80ILi8ELi1ELb0EN4cute5tupleIJNS5_1CILi128EEENS7_ILi64EEENS7_ILi192EEEEEELi192ENS_6half_tEfNS_4arch4Sm80ELb0ELb0ELb0ELb1ELb1ELb0ELb1ELb0EEENS1_21CollectiveEpilogueFwdINS6_IJS8_SA_S9_EEENS6_IJNS7_ILi1EEESI_SI_EEESC_SE_Li256ELb1ELb1ELb0ELb0EEENS1_19SingleTileSchedulerILb1ELb0ELb1ELi128EEEEEEEEEvNT_6ParamsE,@function
        .size           _ZN7cutlass13device_kernelIN5flash19enable_sm80_to_sm89INS1_16FlashAttnFwdSm80INS1_25CollectiveMainloopFwdSm80ILi8ELi1ELb0EN4cute5tupleIJNS5_1CILi128EEENS7_ILi64EEENS7_ILi192EEEEEELi192ENS_6half_tEfNS_4arch4Sm80ELb0ELb0ELb0ELb1ELb1ELb0ELb1ELb0EEENS1_21CollectiveEpilogueFwdINS6_IJS8_SA_S9_EEENS6_IJNS7_ILi1EEESI_SI_EEESC_SE_Li256ELb1ELb1ELb0ELb0EEENS1_19SingleTileSchedulerILb1ELb0ELb1ELi128EEEEEEEEEvNT_6ParamsE,(.L_x_1495 - _ZN7cutlass13device_kernelIN5flash19enable_sm80_to_sm89INS1_16FlashAttnFwdSm80INS1_25CollectiveMainloopFwdSm80ILi8ELi1ELb0EN4cute5tupleIJNS5_1CILi128EEENS7_ILi64EEENS7_ILi192EEEEEELi192ENS_6half_tEfNS_4arch4Sm80ELb0ELb0ELb0ELb1ELb1ELb0ELb1ELb0EEENS1_21CollectiveEpilogueFwdINS6_IJS8_SA_S9_EEENS6_IJNS7_ILi1EEESI_SI_EEESC_SE_Li256ELb1ELb1ELb0ELb0EEENS1_19SingleTileSchedulerILb1ELb0ELb1ELi128EEEEEEEEEvNT_6ParamsE)
        .other          _ZN7cutlass13device_kernelIN5flash19enable_sm80_to_sm89INS1_16FlashAttnFwdSm80INS1_25CollectiveMainloopFwdSm80ILi8ELi1ELb0EN4cute5tupleIJNS5_1CILi128EEENS7_ILi64EEENS7_ILi192EEEEEELi192ENS_6half_tEfNS_4arch4Sm80ELb0ELb0ELb0ELb1ELb1ELb0ELb1ELb0EEENS1_21CollectiveEpilogueFwdINS6_IJS8_SA_S9_EEENS6_IJNS7_ILi1EEESI_SI_EEESC_SE_Li256ELb1ELb1ELb0ELb0EEENS1_19SingleTileSchedulerILb1ELb0ELb1ELi128EEEEEEEEEvNT_6ParamsE,@"STO_CUDA_ENTRY STV_DEFAULT"
_ZN7cutlass13device_kernelIN5flash19enable_sm80_to_sm89INS1_16FlashAttnFwdSm80INS1_25CollectiveMainloopFwdSm80ILi8ELi1ELb0EN4cute5tupleIJNS5_1CILi128EEENS7_ILi64EEENS7_ILi192EEEEEELi192ENS_6half_tEfNS_4arch4Sm80ELb0ELb0ELb0ELb1ELb1ELb0ELb1ELb0EEENS1_21CollectiveEpilogueFwdINS6_IJS8_SA_S9_EEENS6_IJNS7_ILi1EEESI_SI_EEESC_SE_Li256ELb1ELb1ELb0ELb0EEENS1_19SingleTileSchedulerILb1ELb0ELb1ELi128EEEEEEEEEvNT_6ParamsE:
[----:B------:R-:W-:Y:S02]  /*0000*/  MOV R1, c[0x0][0x28] ;  /* 0x00000a0000017a02 */ /* 0x000fe40000000f00 */
[----:B------:R-:W1:Y:S01]  /*0010*/  S2R R4, SR_TID.X ;  /* 0x0000000000047919 */ /* 0x000e620000002100 */
[----:B------:R-:W2:Y:S01]  /*0020*/  S2UR UR16, SR_CTAID.Z ;  /* 0x00000000001079c3 */ /* 0x000ea20000002700 */
[----:B------:R-:W-:Y:S02]  /*0030*/  UMOV UR7, 0x4 ;  /* 0x0000000400077882 */ /* 0x000fe40000000000 */
[----:B------:R-:W-:Y:S02]  /*0040*/  ULDC.64 UR8, c[0x0][0x568] ;  /* 0x00015a0000087ab9 */ /* 0x000fe40000000a00 */
[----:B------:R-:W-:-:S03]  /*0050*/  ULDC.64 UR14, c[0x0][0x118] ;  /* 0x00004600000e7ab9 */ /* 0x000fc60000000a00 */
[----:B------:R-:W3:Y:S01]  /*0060*/  S2UR UR5, SR_CTAID.X ;  /* 0x00000000000579c3 */ /* 0x000ee20000002500 */
[----:B-1----:R-:W-:Y:S01]  /*0070*/  SHF.R.U32.HI R0, RZ, 0x5, R4 ;  /* 0x00000005ff007819 */ /* 0x002fe20000011604 */
[----:B--2---:R-:W-:-:S05]  /*0080*/  UIMAD.WIDE UR8, UR16, UR7, UR8 ;  /* 0x00000007100872a5 */ /* 0x004fca000f8e0208 */
[----:B------:R-:W1:Y:S02]  /*0090*/  SHFL.IDX PT, R0, R0, RZ, 0x1f ;  /* 0x00001fff00007589 */ /* 0x000e6400000e0000 */
[----:B-1----:R-:W-:-:S13]  /*00a0*/  ISETP.NE.AND P0, PT, R0, RZ, PT ;  /* 0x000000ff0000720c */ /* 0x002fda0003f05270 */
[----:B---3--:R-:W-:Y:S05]  /*00b0*/  @!P0 BRA `(.L_x_13) ;  /* 0x000001c000008947 */ /* 0x008fea0003800000 */
[----:B------:R-:W-:-:S04]  /*00c0*/  ISETP.NE.U32.AND P0, PT, RZ, c[0x0][0x568], PT ;  /* 0x00015a00ff007a0c */ /* 0x000fc80003f05070 */
[----:B------:R-:W-:-:S13]  /*00d0*/  ISETP.NE.AND.EX P0, PT, RZ, c[0x0][0x56c], PT, P0 ;  /* 0x00015b00ff007a0c */ /* 0x000fda0003f05300 */
[----:B------:R-:W-:Y:S05]  /*00e0*/  @!P0 BRA `(.L_x_14) ;  /* 0x0000005000008947 */ /* 0x000fea0003800000 */
[----:B------:R-:W-:Y:S02]  /*00f0*/  MOV R2, UR8 ;  /* 0x0000000800027c02 */ /* 0x000fe40008000f00 */
[----:B------:R-:W-:-:S05]  /*0100*/  MOV R3, UR9 ;  /* 0x0000000900037c02 */ /* 0x000fca0008000f00 */
[----:B------:R-:W2:Y:S02]  /*0110*/  LDG.E R2, [R2.64] ;  /* 0x0000000e02027981 */ /* 0x000ea4000c1e1900 */
[----:B--2---:R1:W2:Y:S02]  /*0120*/  R2UR UR6, R2 ;  /* 0x00000000020673c2 */ /* 0x0042a400000e0000 */
[----:B-12---:R-:W-:Y:S05]  /*0130*/  BRA `(.L_x_15) ;  /* 0x000000e000007947 */ /* 0x006fea0003800000 */
.L_x_14:
[----:B------:R-:W-:-:S04]  /*0140*/  ISETP.NE.U32.AND P0, PT, RZ, c[0x0][0x560], PT ;  /* 0x00015800ff007a0c */ /* 0x000fc80003f05070 */
[----:B------:R-:W-:-:S13]  /*0150*/  ISETP.NE.AND.EX P0, PT, RZ, c[0x0][0x564], PT, P0 ;  /* 0x00015900ff007a0c */ /* 0x000fda0003f05300 */
[----:B------:R-:W-:Y:S05]  /*0160*/  @!P0 BRA `(.L_x_16) ;  /* 0x000000a000008947 */ /* 0x000fea0003800000 */
[----:B------:R-:W-:Y:S02]  /*0170*/  ULDC.64 UR8, c[0x0][0x560] ;  /* 0x0001580000087ab9 */ /* 0x000fe40000000a00 */
[----:B------:R-:W-:-:S06]  /*0180*/  UIMAD.WIDE UR8, UR16, UR7, UR8 ;  /* 0x00000007100872a5 */ /* 0x000fcc000f8e0208 */
[----:B------:R-:W-:Y:S02]  /*0190*/  MOV R6, UR8 ;  /* 0x0000000800067c02 */ /* 0x000fe40008000f00 */
[----:B------:R-:W-:-:S05]  /*01a0*/  MOV R7, UR9 ;  /* 0x0000000900077c02 */ /* 0x000fca0008000f00 */
[----:B------:R-:W2:Y:S04]  /*01b0*/  LDG.E R2, [R6.64] ;  /* 0x0000000e06027981 */ /* 0x000ea8000c1e1900 */
[----:B------:R-:W3:Y:S01]  /*01c0*/  LDG.E R0, [R6.64+0x4] ;  /* 0x0000040e06007981 */ /* 0x000ee2000c1e1900 */
[----:B--2---:R-:W1:Y:S08]  /*01d0*/  R2UR UR4, R2 ;  /* 0x00000000020473c2 */ /* 0x004e7000000e0000 */
[----:B---3--:R-:W1:Y:S02]  /*01e0*/  R2UR UR6, R0 ;  /* 0x00000000000673c2 */ /* 0x008e6400000e0000 */
[----:B-1----:R-:W-:Y:S01]  /*01f0*/  UIADD3 UR6, -UR4, UR6, URZ ;  /* 0x0000000604067290 */ /* 0x002fe2000fffe13f */
[----:B------:R-:W-:Y:S05]  /*0200*/  BRA `(.L_x_15) ;  /* 0x0000001000007947 */ /* 0x000fea0003800000 */
.L_x_16:
[----:B------:R-:W-:Y:S02]  /*0210*/  ULDC UR6, c[0x0][0x54c] ;  /* 0x0001530000067ab9 */ /* 0x000fe40000000800 */
.L_x_15:
[----:B------:R-:W-:Y:S02]  /*0220*/  ULDC UR4, c[0x0][0x548] ;  /* 0x0001520000047ab9 */ /* 0x000fe40000000800 */
[----:B------:R-:W-:-:S02]  /*0230*/  USHF.L.U32 UR5, UR5, 0x7, URZ ;  /* 0x0000000705057899 */ /* 0x000fc4000800063f */
[----:B------:R-:W-:-:S04]  /*0240*/  UIMAD UR4, UR6, UR4, URZ ;  /* 0x00000004060472a4 */ /* 0x000fc8000f8e023f */
[----:B------:R-:W-:-:S04]  /*0250*/  UISETP.GE.AND UP0, UPT, UR5, UR4, UPT ;  /* 0x000000040500728c */ /* 0x000fc8000bf06270 */
[----:B------:R-:W-:Y:S01]  /*0260*/  USEL UR16, UR16, 0xffffffff, !UP0 ;  /* 0xffffffff10107887 */ /* 0x000fe2000c000000 */
[----:B------:R-:W-:Y:S05]  /*0270*/  BRA `(.L_x_17) ;  /* 0x000001b000007947 */ /* 0x000fea0003800000 */
.L_x_13:
        /* <DEDUP_REMOVED lines=8> */
.L_x_18:
        /* <DEDUP_REMOVED lines=13> */
.L_x_20:
[----:B------:R-:W-:Y:S02]  /*03d0*/  ULDC UR6, c[0x0][0x54c] ;  /* 0x0001530000067ab9 */ /* 0x000fe40000000800 */
.L_x_19:
[----:B------:R-:W-:Y:S02]  /*03e0*/  ULDC UR4, c[0x0][0x548] ;  /* 0x0001520000047ab9 */ /* 0x000fe40000000800 */
[----:B------:R-:W-:-:S02]  /*03f0*/  USHF.L.U32 UR5, UR5, 0x7, URZ ;  /* 0x0000000705057899 */ /* 0x000fc4000800063f */
[----:B------:R-:W-:-:S04]  /*0400*/  UIMAD UR4, UR6, UR4, URZ ;  /* 0x00000004060472a4 */ /* 0x000fc8000f8e023f */
[----:B------:R-:W-:-:S04]  /*0410*/  UISETP.GE.AND UP0, UPT, UR5, UR4, UPT ;  /* 0x000000040500728c */ /* 0x000fc8000bf06270 */
[----:B------:R-:W-:-:S06]  /*0420*/  USEL UR16, UR16, 0xffffffff, !UP0 ;  /* 0xffffffff10107887 */ /* 0x000fcc000c000000 */
.L_x_17:
[----:B------:R-:W-:-:S13]  /*0430*/  ISETP.LE.AND P0, PT, RZ, UR16, PT ;  /* 0x00000010ff007c0c */ /* 0x000fda000bf03270 */
[----:B------:R-:W-:Y:S05]  /*0440*/  @!P0 EXIT ;  /* 0x000000000000894d */ /* 0x000fea0003800000 */
[----:B------:R-:W-:Y:S02]  /*0450*/  ULDC.64 UR4, c[0x0][0x348] ;  /* 0x0000d20000047ab9 */ /* 0x000fe40000000a00 */
[----:B------:R-:W-:Y:S02]  /*0460*/  UISETP.NE.U32.AND UP1, UPT, URZ, UR4, UPT ;  /* 0x000000043f00728c */ /* 0x000fe4000bf25070 */
[----:B------:R-:W-:Y:S02]  /*0470*/  ULDC.64 UR8, c[0x0][0x348] ;  /* 0x0000d20000087ab9 */ /* 0x000fe40000000a00 */
[----:B------:R-:W-:Y:S02]  /*0480*/  UISETP.NE.AND.EX UP1, UPT, URZ, UR5, UPT, UP1 ;  /* 0x000000053f00728c */ /* 0x000fe4000bf25310 */
[----:B------:R-:W-:Y:S02]  /*0490*/  UIMAD.WIDE UR8, UR16, UR7, UR8 ;  /* 0x00000007100872a5 */ /* 0x000fe4000f8e0208 */
[----:B------:R-:W-:-:S02]  /*04a0*/  ULDC.64 UR4, c[0x0][0x370] ;  /* 0x0000dc0000047ab9 */ /* 0x000fc40000000a00 */
[----:B------:R-:W-:Y:S01]  /*04b0*/  UISETP.NE.U32.AND UP2, UPT, URZ, UR4, UPT ;  /* 0x000000043f00728c */ /* 0x000fe2000bf45070 */
[----:B------:R-:W-:Y:S01]  /*04c0*/  PLOP3.LUT P0, PT, PT, PT, UP1, 0x80, 0x0 ;  /* 0x000000000000781c */ /* 0x000fe20003f0f018 */
[----:B------:R-:W-:Y:S02]  /*04d0*/  IMAD.U32 R8, RZ, RZ, UR8 ;  /* 0x00000008ff087e24 */ /* 0x000fe4000f8e00ff */
[----:B------:R-:W-:Y:S01]  /*04e0*/  UISETP.NE.AND.EX UP2, UPT, URZ, UR5, UPT, UP2 ;  /* 0x000000053f00728c */ /* 0x000fe2000bf45320 */
[----:B------:R-:W-:Y:S02]  /*04f0*/  IMAD.U32 R9, RZ, RZ, UR9 ;  /* 0x00000009ff097e24 */ /* 0x000fe4000f8e00ff */
[----:B------:R-:W-:Y:S02]  /*0500*/  ULDC.64 UR4, c[0x0][0x360] ;  /* 0x0000d80000047ab9 */ /* 0x000fe40000000a00 */
[----:B------:R-:W-:-:S04]  /*0510*/  UISETP.NE.U32.AND UP0, UPT, URZ, UR4, UPT ;  /* 0x000000043f00728c */ /* 0x000fc8000bf05070 */
[----:B------:R-:W-:Y:S01]  /*0520*/  UISETP.NE.AND.EX UP0, UPT, URZ, UR5, UPT, UP0 ;  /* 0x000000053f00728c */ /* 0x000fe2000bf05300 */
[----:B------:R-:W-:Y:S01]  /*0530*/  PLOP3.LUT P2, PT, PT, PT, UP2, 0x80, 0x0 ;  /* 0x000000000000781c */ /* 0x000fe20003f4f028 */
[----:B------:R-:W-:Y:S01]  /*0540*/  ULDC.64 UR8, c[0x0][0x370] ;  /* 0x0000dc0000087ab9 */ /* 0x000fe20000000a00 */
[----:B------:R-:W2:Y:S01]  /*0550*/  @P0 LDG.E R2, [R8.64] ;  /* 0x0000000e08020981 */ /* 0x000ea2000c1e1900 */
[----:B------:R-:W-:Y:S01]  /*0560*/  ULDC.64 UR4, c[0x0][0x360] ;  /* 0x0000d80000047ab9 */ /* 0x000fe20000000a00 */
[----:B------:R-:W-:Y:S01]  /*0570*/  MOV R204, RZ ;  /* 0x000000ff00cc7202 */ /* 0x000fe20000000f00 */
[----:B------:R-:W-:Y:S01]  /*0580*/  @UP2 UIMAD.WIDE UR8, UR16, UR7, UR8 ;  /* 0x00000007100822a5 */ /* 0x000fe2000f8e0208 */
[----:B------:R-:W-:Y:S01]  /*0590*/  PLOP3.LUT P1, PT, PT, PT, UP0, 0x80, 0x0 ;  /* 0x000000000000781c */ /* 0x000fe20003f2f008 */
[----:B------:R-:W-:-:S03]  /*05a0*/  IMAD.MOV.U32 R0, RZ, RZ, c[0x0][0x168] ;  /* 0x00005a00ff007624 */ /* 0x000fc600078e00ff */
[----:B------:R-:W-:Y:S01]  /*05b0*/  @UP0 UIMAD.WIDE UR4, UR16, UR7, UR4 ;  /* 0x00000007100402a5 */ /* 0x000fe2000f8e0204 */
[----:B------:R-:W-:Y:S01]  /*05c0*/  MOV R10, UR8 ;  /* 0x00000008000a7c02 */ /* 0x000fe20008000f00 */
[----:B------:R-:W-:-:S04]  /*05d0*/  IMAD.U32 R11, RZ, RZ, UR9 ;  /* 0x00000009ff0b7e24 */ /* 0x000fc8000f8e00ff */
[----:B------:R-:W-:Y:S01]  /*05e0*/  MOV R6, UR4 ;  /* 0x0000000400067c02 */ /* 0x000fe20008000f00 */
[----:B------:R-:W-:Y:S01]  /*05f0*/  IMAD.U32 R7, RZ, RZ, UR5 ;  /* 0x00000005ff077e24 */ /* 0x000fe2000f8e00ff */
[----:B------:R1:W5:Y:S04]  /*0600*/  @P2 LDG.E R204, [R10.64] ;  /* 0x0000000e0acc2981 */ /* 0x000368000c1e1900 */
[----:B------:R1:W5:Y:S01]  /*0610*/  @P1 LDG.E R0, [R6.64] ;  /* 0x0000000e06001981 */ /* 0x000362000c1e1900 */
[----:B------:R-:W3:Y:S01]  /*0620*/  S2UR UR9, SR_CTAID.Y ;  /* 0x00000000000979c3 */ /* 0x000ee20000002600 */
[----:B------:R-:W-:Y:S02]  /*0630*/  ULDC UR5, c[0x0][0x2ac] ;  /* 0x0000ab0000057ab9 */ /* 0x000fe40000000800 */
[----:B------:R-:W-:-:S02]  /*0640*/  ULDC UR4, c[0x0][0x1d0] ;  /* 0x0000740000047ab9 */ /* 0x000fc40000000800 */
[----:B------:R-:W-:Y:S02]  /*0650*/  UIMAD UR4, UR5, UR4, URZ ;  /* 0x00000004050472a4 */ /* 0x000fe4000f8e023f */
[----:B------:R-:W-:-:S04]  /*0660*/  UMOV UR8, URZ ;  /* 0x0000003f00087c82 */ /* 0x000fc80008000000 */
[----:B------:R-:W-:Y:S01]  /*0670*/  MOV R3, UR4 ;  /* 0x0000000400037c02 */ /* 0x000fe20008000f00 */
[----:B---3--:R-:W-:Y:S01]  /*0680*/  USHF.R.S32.HI UR6, URZ, 0x1f, UR9 ;  /* 0x0000001f3f067899 */ /* 0x008fe20008011409 */
[----:B--2---:R1:W2:Y:S02]  /*0690*/  @P0 R2UR UR8, R2 ;  /* 0x00000000020803c2 */ /* 0x0042a400000e0000 */
[----:B-12---:R-:W-:Y:S06]  /*06a0*/  @P1 BRA `(.L_x_21) ;  /* 0x0000004000001947 */ /* 0x006fec0003800000 */
[----:B------:R-:W-:Y:S05]  /*06b0*/  @!P0 BRA `(.L_x_21) ;  /* 0x0000003000008947 */ /* 0x000fea0003800000 */
[----:B-----5:R-:W2:Y:S04]  /*06c0*/  LDG.E R0, [R8.64] ;  /* 0x0000000e08007981 */ /* 0x020ea8000c1e1900 */
[----:B------:R-:W2:Y:S02]  /*06d0*/  LDG.E R5, [R8.64+0x4] ;  /* 0x0000040e08057981 */ /* 0x000ea4000c1e1900 */
[----:B--2---:R-:W-:-:S02]  /*06e0*/  IADD3 R0, -R0, R5, RZ ;  /* 0x0000000500007210 */ /* 0x004fc40007ffe1ff */
.L_x_21:
[----:B------:R-:W-:-:S04]  /*06f0*/  ISETP.NE.U32.AND P0, PT, RZ, c[0x0][0x368], PT ;  /* 0x0000da00ff007a0c */ /* 0x000fc80003f05070 */
[----:B------:R-:W-:-:S13]  /*0700*/  ISETP.NE.AND.EX P0, PT, RZ, c[0x0][0x36c], PT, P0 ;  /* 0x0000db00ff007a0c */ /* 0x000fda0003f05300 */
[----:B------:R-:W-:Y:S05]  /*0710*/  @!P0 BRA `(.L_x_22) ;  /* 0x0000006000008947 */ /* 0x000fea0003800000 */
[----:B------:R-:W-:Y:S02]  /*0720*/  ULDC.64 UR4, c[0x0][0x368] ;  /* 0x0000da0000047ab9 */ /* 0x000fe40000000a00 */
[----:B------:R-:W-:-:S06]  /*0730*/  UIMAD.WIDE UR4, UR16, UR7, UR4 ;  /* 0x00000007100472a5 */ /* 0x000fcc000f8e0204 */
[----:B------:R-:W-:Y:S02]  /*0740*/  MOV R3, UR5 ;  /* 0x0000000500037c02 */ /* 0x000fe40008000f00 */
[----:B------:R-:W-:-:S05]  /*0750*/  MOV R2, UR4 ;  /* 0x0000000400027c02 */ /* 0x000fca0008000f00 */
[----:B------:R1:W5:Y:S01]  /*0760*/  LDG.E R3, [R2.64] ;  /* 0x0000000e02037981 */ /* 0x000362000c1e1900 */
[----:B------:R-:W-:Y:S05]  /*0770*/  BRA `(.L_x_23) ;  /* 0x000000a000007947 */ /* 0x000fea0003800000 */
.L_x_22:
        /* <DEDUP_REMOVED lines=8> */
[----:B------:R-:W2:Y:S02]  /*0800*/  LDG.E R2, [R6.64+0x4] ;  /* 0x0000040e06027981 */ /* 0x000ea4000c1e1900 */
[----:B--2---:R-:W-:-:S05]  /*0810*/  IADD3 R3, -R3, R2, RZ ;  /* 0x0000000203037210 */ /* 0x004fca0007ffe1ff */
.L_x_23:
[----:B-----5:R-:W-:Y:S01]  /*0820*/  IMAD.IADD R7, R3, 0x1, -R204 ;  /* 0x0000000103077824 */ /* 0x020fe200078e0acc */
[----:B------:R-:W-:Y:S01]  /*0830*/  PLOP3.LUT P2, PT, PT, PT, PT, 0x80, 0x0 ;  /* 0x000000000000781c */ /* 0x000fe20003f4f070 */
[----:B------:R-:W-:Y:S01]  /*0840*/  CS2R R118, SRZ ;  /* 0x0000000000767805 */ /* 0x000fe2000001ff00 */
[----:B------:R-:W-:Y:S01]  /*0850*/  CS2R R116, SRZ ;  /* 0x0000000000747805 */ /* 0x000fe2000001ff00 */
[----:B------:R-:W-:Y:S01]  /*0860*/  CS2R R122, SRZ ;  /* 0x00000000007a7805 */ /* 0x000fe2000001ff00 */
[C---:B------:R-:W-:Y:S01]  /*0870*/  ISETP.GE.AND P0, PT, R7.reuse, 0x1, PT ;  /* 0x000000010700780c */ /* 0x040fe20003f06270 */
[----:B------:R-:W-:Y:S01]  /*0880*/  CS2R R120, SRZ ;  /* 0x0000000000787805 */ /* 0x000fe2000001ff00 */
[----:B-1----:R-:W-:Y:S01]  /*0890*/  IADD3 R2, R7, 0x3f, RZ ;  /* 0x0000003f07027810 */ /* 0x002fe20007ffe0ff */
[----:B------:R-:W-:Y:S01]  /*08a0*/  CS2R R114, SRZ ;  /* 0x0000000000727805 */ /* 0x000fe2000001ff00 */
[----:B------:R-:W-:Y:S01]  /*08b0*/  CS2R R112, SRZ ;  /* 0x0000000000707805 */ /* 0x000fe2000001ff00 */
[----:B------:R-:W-:Y:S01]  /*08c0*/  CS2R R110, SRZ ;  /* 0x00000000006e7805 */ /* 0x000fe2000001ff00 */
[----:B------:R-:W-:Y:S01]  /*08d0*/  SHF.R.S32.HI R145, RZ, 0x1f, R2 ;  /* 0x0000001fff917819 */ /* 0x000fe20000011402 */
[----:B------:R-:W-:Y:S01]  /*08e0*/  CS2R R108, SRZ ;  /* 0x00000000006c7805 */ /* 0x000fe2000001ff00 */
[----:B------:R-:W-:Y:S01]  /*08f0*/  CS2R R106, SRZ ;  /* 0x00000000006a7805 */ /* 0x000fe2000001ff00 */
[----:B------:R-:W-:Y:S01]  /*0900*/  CS2R R104, SRZ ;  /* 0x0000000000687805 */ /* 0x000fe2000001ff00 */
[----:B------:R-:W-:Y:S01]  /*0910*/  LEA.HI R145, R145, R2, RZ, 0x6 ;  /* 0x0000000291917211 */ /* 0x000fe200078f30ff */
[----:B------:R-:W-:Y:S01]  /*0920*/  CS2R R126, SRZ ;  /* 0x00000000007e7805 */ /* 0x000fe2000001ff00 */
        /* <DEDUP_REMOVED lines=37> */
[----:B------:R-:W-:-:S02]  /*0b80*/  IMAD.MOV.U32 R8, RZ, RZ, RZ ;  /* 0x000000ffff087224 */ /* 0x000fc400078e00ff */
[----:B------:R-:W-:Y:S01]  /*0b90*/  IMAD.MOV.U32 R6, RZ, RZ, RZ ;  /* 0x000000ffff067224 */ /* 0x000fe200078e00ff */
[----:B------:R-:W-:Y:S05]  /*0ba0*/  @!P0 BRA `(.L_x_24) ;  /* 0x00006c0000008947 */ /* 0x000fea0003800000 */
[----:B------:R-:W-:Y:S02]  /*0bb0*/  ULDC.64 UR4, c[0x0][0x340] ;  /* 0x0000d00000047ab9 */ /* 0x000fe40000000a00 */
[----:B------:R-:W-:-:S04]  /*0bc0*/  UISETP.NE.U32.AND UP0, UPT, URZ, UR4, UPT ;  /* 0x000000043f00728c */ /* 0x000fc8000bf05070 */
[----:B------:R-:W-:-:S03]  /*0bd0*/  UISETP.NE.AND.EX UP0, UPT, URZ, UR5, UPT, UP0 ;  /* 0x000000053f00728c */ /* 0x000fc6000bf05300 */
[----:B------:R-:W-:-:S03]  /*0be0*/  ULDC.64 UR4, c[0x0][0x340] ;  /* 0x0000d00000047ab9 */ /* 0x000fc60000000a00 */
[----:B------:R-:W-:-:S05]  /*0bf0*/  PLOP3.LUT P1, PT, PT, PT, UP0, 0x80, 0x0 ;  /* 0x000000000000781c */ /* 0x000fca0003f2f008 */
[----:B------:R-:W-:-:S06]  /*0c00*/  @UP0 UIMAD.WIDE UR4, UR16, UR7, UR4 ;  /* 0x00000007100402a5 */ /* 0x000fcc000f8e0204 */
[----:B------:R-:W-:Y:S02]  /*0c10*/  IMAD.U32 R2, RZ, RZ, UR4 ;  /* 0x00000004ff027e24 */ /* 0x000fe4000f8e00ff */
[----:B------:R-:W-:Y:S01]  /*0c20*/  IMAD.U32 R3, RZ, RZ, UR5 ;  /* 0x00000005ff037e24 */ /* 0x000fe2000f8e00ff */
[----:B------:R-:W1:Y:S01]  /*0c30*/  S2R R13, SR_CTAID.X ;  /* 0x00000000000d7919 */ /* 0x000e620000002500 */
[----:B------:R-:W-:Y:S01]  /*0c40*/  SHF.R.S32.HI R11, RZ, 0x1f, R4 ;  /* 0x0000001fff0b7819 */ /* 0x000fe20000011404 */
[----:B------:R-:W-:Y:S02]  /*0c50*/  USHF.R.S32.HI UR7, URZ, 0x1f, UR8 ;  /* 0x0000001f3f077899 */ /* 0x000fe40008011408 */
[----:B------:R2:W3:Y:S01]  /*0c60*/  @P1 LDG.E R5, [R2.64] ;  /* 0x0000000e02051981 */ /* 0x0004e2000c1e1900 */
[CC--:B------:R-:W-:Y:S01]  /*0c70*/  LEA.HI R44, R11.reuse, R4.reuse, RZ, 0x3 ;  /* 0x000000040b2c7211 */ /* 0x0c0fe200078f18ff */
[----:B------:R-:W-:Y:S01]  /*0c80*/  ULDC.64 UR4, c[0x0][0x178] ;  /* 0x00005e0000047ab9 */ /* 0x000fe20000000a00 */
[----:B------:R-:W-:Y:S01]  /*0c90*/  LEA.HI R80, R11, R4, RZ, 0x4 ;  /* 0x000000040b507211 */ /* 0x000fe200078f20ff */
[----:B------:R-:W-:Y:S01]  /*0ca0*/  UIMAD UR7, UR7, UR4, URZ ;  /* 0x00000004070772a4 */ /* 0x000fe2000f8e023f */
[----:B------:R-:W-:Y:S01]  /*0cb0*/  LOP3.LUT R9, R44, 0xfffffff8, RZ, 0xc0, !PT ;  /* 0xfffffff82c097812 */ /* 0x000fe200078ec0ff */
[----:B------:R-:W-:Y:S01]  /*0cc0*/  UIMAD.WIDE.U32 UR10, UR8, UR4, URZ ;  /* 0x00000004080a72a5 */ /* 0x000fe2000f8e003f */
[----:B------:R-:W-:Y:S01]  /*0cd0*/  SHF.R.S32.HI R44, RZ, 0x3, R44 ;  /* 0x00000003ff2c7819 */ /* 0x000fe2000001142c */
[----:B------:R-:W-:Y:S01]  /*0ce0*/  UIMAD UR7, UR8, UR5, UR7 ;  /* 0x00000005080772a4 */ /* 0x000fe2000f8e0207 */
[----:B------:R-:W-:Y:S01]  /*0cf0*/  BSSY B0, `(.L_x_25) ;  /* 0x0000058000007945 */ /* 0x000fe20003800000 */
[----:B------:R-:W-:Y:S01]  /*0d00*/  USHF.R.S32.HI UR8, URZ, 0x1f, UR16 ;  /* 0x0000001f3f087899 */ /* 0x000fe20008011410 */
[----:B------:R-:W-:Y:S01]  /*0d10*/  SHF.R.S32.HI R145, RZ, 0x6, R145 ;  /* 0x00000006ff917819 */ /* 0x000fe20000011491 */
[----:B------:R-:W-:-:S02]  /*0d20*/  ULDC.64 UR4, c[0x0][0x1b8] ;  /* 0x00006e0000047ab9 */ /* 0x000fc40000000a00 */
[----:B------:R-:W-:Y:S02]  /*0d30*/  UIADD3 UR11, UR11, UR7, URZ ;  /* 0x000000070b0b7290 */ /* 0x000fe4000fffe03f */
[----:B------:R-:W-:Y:S02]  /*0d40*/  UIMAD UR7, UR6, UR4, URZ ;  /* 0x00000004060772a4 */ /* 0x000fe4000f8e023f */
[----:B------:R-:W-:Y:S02]  /*0d50*/  USEL UR8, UR8, URZ, !UP1 ;  /* 0x0000003f08087287 */ /* 0x000fe4000c800000 */
[----:B------:R-:W-:Y:S02]  /*0d60*/  UIMAD UR7, UR9, UR5, UR7 ;  /* 0x00000005090772a4 */ /* 0x000fe4000f8e0207 */
[----:B------:R-:W-:Y:S02]  /*0d70*/  UIMAD.WIDE.U32 UR12, UR9, UR4, UR10 ;  /* 0x00000004090c72a5 */ /* 0x000fe4000f8e000a */
[----:B------:R-:W-:Y:S01]  /*0d80*/  USEL UR10, UR16, URZ, !UP1 ;  /* 0x0000003f100a7287 */ /* 0x000fe2000c800000 */
[----:B--2---:R-:W-:Y:S01]  /*0d90*/  IMAD.MOV.U32 R3, RZ, RZ, c[0x0][0x2c4] ;  /* 0x0000b100ff037624 */ /* 0x004fe200078e00ff */
[----:B------:R-:W-:Y:S01]  /*0da0*/  ULDC.64 UR4, c[0x0][0x1c0] ;  /* 0x0000700000047ab9 */ /* 0x000fe20000000a00 */
[----:B------:R-:W-:Y:S01]  /*0db0*/  IMAD.IADD R2, R4, 0x1, -R9 ;  /* 0x0000000104027824 */ /* 0x000fe200078e0a09 */
[----:B------:R-:W-:-:S02]  /*0dc0*/  UIMAD UR8, UR8, UR4, URZ ;  /* 0x00000004080872a4 */ /* 0x000fc4000f8e023f */
[----:B------:R-:W-:Y:S01]  /*0dd0*/  ISETP.NE.AND P0, PT, R3, 0x1, PT ;  /* 0x000000010300780c */ /* 0x000fe20003f05270 */
[C-C-:B------:R-:W-:Y:S01]  /*0de0*/  IMAD R203, R2.reuse, 0x20, R44.reuse ;  /* 0x0000002002cb7824 */ /* 0x140fe200078e022c */
[----:B------:R-:W-:Y:S01]  /*0df0*/  UIADD3 UR13, UR13, UR7, URZ ;  /* 0x000000070d0d7290 */ /* 0x000fe2000fffe03f */
[----:B------:R-:W-:Y:S01]  /*0e00*/  IMAD.SHL.U32 R135, R2, 0x8, RZ ;  /* 0x0000000802877824 */ /* 0x000fe200078e00ff */
[----:B------:R-:W-:Y:S01]  /*0e10*/  UIMAD UR5, UR10, UR5, UR8 ;  /* 0x000000050a0572a4 */ /* 0x000fe2000f8e0208 */
[C---:B-1----:R-:W-:Y:S01]  /*0e20*/  IMAD R8, R13.reuse, 0x80, R203 ;  /* 0x000000800d087824 */ /* 0x042fe200078e02cb */
[----:B------:R-:W-:Y:S01]  /*0e30*/  UIMAD.WIDE.U32 UR10, UR10, UR4, UR12 ;  /* 0x000000040a0a72a5 */ /* 0x000fe2000f8e000c */
[----:B------:R-:W-:Y:S01]  /*0e40*/  IMAD R13, R13, 0x80, R44 ;  /* 0x000000800d0d7824 */ /* 0x000fe200078e022c */
[----:B------:R-:W-:Y:S01]  /*0e50*/  ISETP.GE.AND P5, PT, R135, c[0x0][0x198], PT ;  /* 0x0000660087007a0c */ /* 0x000fe20003fa6270 */
[----:B------:R-:W-:Y:S01]  /*0e60*/  IMAD.MOV.U32 R9, RZ, RZ, R8 ;  /* 0x000000ffff097224 */ /* 0x000fe200078e0008 */
[----:B------:R-:W-:-:S02]  /*0e70*/  UIADD3 UR5, UR11, UR5, URZ ;  /* 0x000000050b057290 */ /* 0x000fc4000fffe03f */
[----:B------:R-:W-:Y:S02]  /*0e80*/  IMAD.U32 R15, RZ, RZ, UR11 ;  /* 0x0000000bff0f7e24 */ /* 0x000fe4000f8e00ff */
[----:B------:R-:W-:-:S04]  /*0e90*/  @P0 IMAD.HI.U32 R3, R8, c[0x0][0x2c8], RZ ;  /* 0x0000b20008030a27 */ /* 0x000fc800078e00ff */
[----:B------:R-:W-:Y:S01]  /*0ea0*/  IMAD.U32 R14, RZ, RZ, UR10 ;  /* 0x0000000aff0e7e24 */ /* 0x000fe2000f8e00ff */
[----:B------:R-:W-:Y:S01]  /*0eb0*/  @P0 SHF.R.U32.HI R9, RZ, c[0x0][0x2cc], R3 ;  /* 0x0000b300ff090a19 */ /* 0x000fe20000011603 */
[----:B------:R-:W-:-:S03]  /*0ec0*/  IMAD.U32 R15, RZ, RZ, UR5 ;  /* 0x00000005ff0f7e24 */ /* 0x000fc6000f8e00ff */
[--C-:B------:R-:W-:Y:S01]  /*0ed0*/  SHF.R.S32.HI R6, RZ, 0x1f, R9.reuse ;  /* 0x0000001fff067819 */ /* 0x100fe20000011409 */
[----:B------:R-:W-:Y:S02]  /*0ee0*/  IMAD.MOV R3, RZ, RZ, -R9 ;  /* 0x000000ffff037224 */ /* 0x000fe400078e0a09 */
[----:B------:R-:W-:-:S04]  /*0ef0*/  IMAD.WIDE.U32 R18, R9, c[0x0][0x1b0], R14 ;  /* 0x00006c0009127a25 */ /* 0x000fc800078e000e */
[----:B------:R-:W-:Y:S02]  /*0f00*/  IMAD R3, R3, c[0x0][0x2c4], R8 ;  /* 0x0000b10003037a24 */ /* 0x000fe400078e0208 */
[----:B------:R-:W-:Y:S02]  /*0f10*/  IMAD R6, R6, c[0x0][0x1b0], RZ ;  /* 0x00006c0006067a24 */ /* 0x000fe400078e02ff */
[----:B------:R-:W-:Y:S01]  /*0f20*/  IMAD.SHL.U32 R14, R44, 0x40, RZ ;  /* 0x000000402c0e7824 */ /* 0x000fe200078e00ff */
[----:B------:R-:W-:Y:S01]  /*0f30*/  SHF.R.S32.HI R8, RZ, 0x1f, R3 ;  /* 0x0000001fff087819 */ /* 0x000fe20000011403 */
[----:B------:R-:W-:-:S03]  /*0f40*/  IMAD R6, R9, c[0x0][0x1b4], R6 ;  /* 0x00006d0009067a24 */ /* 0x000fc600078e0206 */
[----:B------:R-:W-:Y:S01]  /*0f50*/  LOP3.LUT R14, R14, 0x1c0, RZ, 0xc0, !PT ;  /* 0x000001c00e0e7812 */ /* 0x000fe200078ec0ff */
[----:B------:R-:W-:Y:S02]  /*0f60*/  IMAD.IADD R19, R19, 0x1, R6 ;  /* 0x0000000113137824 */ /* 0x000fe400078e0206 */
[----:B------:R-:W-:Y:S01]  /*0f70*/  IMAD R6, R8, c[0x0][0x1a8], RZ ;  /* 0x00006a0008067a24 */ /* 0x000fe200078e02ff */
[----:B------:R-:W-:Y:S01]  /*0f80*/  SHF.R.U32.HI R12, RZ, 0x3, R14 ;  /* 0x00000003ff0c7819 */ /* 0x000fe2000001160e */
[----:B------:R-:W-:Y:S01]  /*0f90*/  IMAD.WIDE.U32 R18, R3, c[0x0][0x1a8], R18 ;  /* 0x00006a0003127a25 */ /* 0x000fe200078e0012 */
[----:B------:R-:W-:-:S03]  /*0fa0*/  LOP3.LUT R199, R14, 0x38, R135, 0xf8, !PT ;  /* 0x000000380ec77812 */ /* 0x000fc600078ef887 */
[----:B------:R-:W-:Y:S01]  /*0fb0*/  IMAD R9, R3, c[0x0][0x1ac], R6 ;  /* 0x00006b0003097a24 */ /* 0x000fe200078e0206 */
[----:B------:R-:W-:Y:S02]  /*0fc0*/  LOP3.LUT R3, R80, 0xfffffff0, RZ, 0xc0, !PT ;  /* 0xfffffff050037812 */ /* 0x000fe400078ec0ff */
[----:B------:R-:W-:Y:S01]  /*0fd0*/  LOP3.LUT R199, R199, R12, RZ, 0x3c, !PT ;  /* 0x0000000cc7c77212 */ /* 0x000fe200078e3cff */
[----:B------:R-:W-:Y:S01]  /*0fe0*/  IMAD.IADD R10, R19, 0x1, R9 ;  /* 0x00000001130a7824 */ /* 0x000fe200078e0209 */
[----:B------:R-:W-:Y:S01]  /*0ff0*/  LEA R16, P0, R18, c[0x0][0x160], 0x1 ;  /* 0x0000580012107a11 */ /* 0x000fe200078008ff */
[----:B------:R-:W-:Y:S01]  /*1000*/  IMAD.IADD R8, R4, 0x1, -R3 ;  /* 0x0000000104087824 */ /* 0x000fe200078e0a03 */
[----:B------:R-:W-:Y:S01]  /*1010*/  IADD3 R9, R135, 0x40, RZ ;  /* 0x0000004087097810 */ /* 0x000fe20007ffe0ff */
[----:B------:R-:W-:Y:S01]  /*1020*/  IMAD R12, R0, c[0x0][0x2c4], RZ ;  /* 0x0000b100000c7a24 */ /* 0x000fe200078e02ff */
[----:B------:R-:W-:Y:S01]  /*1030*/  LEA.HI.X R10, R18, c[0x0][0x164], R10, 0x1, P0 ;  /* 0x00005900120a7a11 */ /* 0x000fe200000f0c0a */
[----:B------:R-:W-:Y:S01]  /*1040*/  IMAD.MOV.U32 R0, RZ, RZ, 0x10 ;  /* 0x00000010ff007424 */ /* 0x000fe200078e00ff */
[----:B------:R-:W-:Y:S01]  /*1050*/  SHF.R.S32.HI R3, RZ, 0x1f, R8 ;  /* 0x0000001fff037819 */ /* 0x000fe20000011408 */
[----:B------:R1:W2:Y:S01]  /*1060*/  SHFL.IDX PT, R14, R16, RZ, 0x181f ;  /* 0x00181fff100e7589 */ /* 0x0002a200000e0000 */
[----:B------:R-:W-:-:S02]  /*1070*/  ISETP.GE.AND P0, PT, R13, R12, PT ;  /* 0x0000000c0d00720c */ /* 0x000fc40003f06270 */
[----:B------:R-:W-:Y:S01]  /*1080*/  LEA.HI R6, R3, R8, RZ, 0x3 ;  /* 0x0000000803067211 */ /* 0x000fe200078f18ff */
[----:B------:R1:W4:Y:S01]  /*1090*/  SHFL.IDX PT, R15, R10, RZ, 0x181f ;  /* 0x00181fff0a0f7589 */ /* 0x00032200000e0000 */
[----:B------:R-:W-:Y:S02]  /*10a0*/  LEA.HI R18, R11, R4, RZ, 0x6 ;  /* 0x000000040b127211 */ /* 0x000fe400078f30ff */
[----:B------:R-:W-:Y:S02]  /*10b0*/  LOP3.LUT R3, R6, 0xfffffff8, RZ, 0xc0, !PT ;  /* 0xfffffff806037812 */ /* 0x000fe400078ec0ff */
[----:B------:R-:W-:Y:S01]  /*10c0*/  ISETP.GE.AND P4, PT, R9, c[0x0][0x198], PT ;  /* 0x0000660009007a0c */ /* 0x000fe20003f86270 */
[----:B------:R-:W-:Y:S02]  /*10d0*/  IMAD.SHL.U32 R18, R18, 0x8, RZ ;  /* 0x0000000812127824 */ /* 0x000fe400078e00ff */
[----:B------:R-:W-:Y:S01]  /*10e0*/  IMAD.IADD R3, R8, 0x1, -R3 ;  /* 0x0000000108037824 */ /* 0x000fe200078e0a03 */
[----:B------:R-:W-:-:S02]  /*10f0*/  IADD3 R8, R135, 0x80, RZ ;  /* 0x0000008087087810 */ /* 0x000fc40007ffe0ff */
[----:B------:R-:W-:Y:S02]  /*1100*/  LOP3.LUT R199, R199, 0xfffffe00, R18, 0xf8, !PT ;  /* 0xfffffe00c7c77812 */ /* 0x000fe400078ef812 */
[----:B------:R-:W-:Y:S01]  /*1110*/  ISETP.GE.AND P3, PT, R8, c[0x0][0x198], PT ;  /* 0x0000660008007a0c */ /* 0x000fe20003f66270 */
[----:B---3--:R3:W5:Y:S03]  /*1120*/  @P1 R2UR UR8, R5 ;  /* 0x00000000050813c2 */ /* 0x00876600000e0000 */
[----:B------:R-:W-:Y:S01]  /*1130*/  R2P PR, R3, 0x6 ;  /* 0x0000000603007804 */ /* 0x000fe20000000000 */
[----:B-----5:R-:W-:-:S04]  /*1140*/  @!UP0 UMOV UR8, UR16 ;  /* 0x0000001000088c82 */ /* 0x020fc80008000000 */
[----:B------:R-:W-:Y:S01]  /*1150*/  SEL R0, R0, 0xfffffff0, !P1 ;  /* 0xfffffff000007807 */ /* 0x000fe20004800000 */
[----:B---3--:R-:W-:-:S05]  /*1160*/  IMAD.MOV.U32 R5, RZ, RZ, 0x20 ;  /* 0x00000020ff057424 */ /* 0x008fca00078e00ff */
[----:B------:R-:W-:Y:S01]  /*1170*/  SEL R5, R5, 0xffffffe0, !P2 ;  /* 0xffffffe005057807 */ /* 0x000fe20005000000 */
[----:B------:R-:W-:Y:S05]  /*1180*/  @P0 BRA `(.L_x_26) ;  /* 0x000000e000000947 */ /* 0x000fea0003800000 */
[----:B-12-4-:R-:W-:Y:S01]  /*1190*/  SHF.R.S32.HI R18, RZ, 0x1f, R9 ;  /* 0x0000001fff127819 */ /* 0x016fe20000011409 */
[----:B------:R-:W-:Y:S01]  /*11a0*/  IMAD.WIDE R20, R135, 0x2, R14 ;  /* 0x0000000287147825 */ /* 0x000fe200078e020e */
[----:B------:R-:W-:Y:S02]  /*11b0*/  SHF.R.S32.HI R17, RZ, 0x1f, R8 ;  /* 0x0000001fff117819 */ /* 0x000fe40000011408 */
[----:B------:R-:W-:Y:S01]  /*11c0*/  LEA.HI R19, R18, R9, RZ, 0x3 ;  /* 0x0000000912137211 */ /* 0x000fe200078f18ff */
[----:B------:R-:W-:Y:S01]  /*11d0*/  IMAD.SHL.U32 R18, R199, 0x2, RZ ;  /* 0x00000002c7127824 */ /* 0x000fe200078e00ff */
[----:B------:R-:W-:Y:S02]  /*11e0*/  LEA.HI R17, R17, R8, RZ, 0x3 ;  /* 0x0000000811117211 */ /* 0x000fe400078f18ff */
[----:B------:R-:W-:Y:S02]  /*11f0*/  LOP3.LUT R19, R19, 0xfffffff8, RZ, 0xc0, !PT ;  /* 0xfffffff813137812 */ /* 0x000fe400078ec0ff */
[----:B------:R-:W-:Y:S01]  /*1200*/  LOP3.LUT R17, R17, 0xfffffff8, RZ, 0xc0, !PT ;  /* 0xfffffff811117812 */ /* 0x000fe200078ec0ff */
[----:B------:R-:W-:Y:S01]  /*1210*/  @!PT LDS RZ, [RZ] ;  /* 0x00000000fffff984 */ /* 0x000fe20000000800 */
[----:B------:R1:W-:Y:S02]  /*1220*/  LDGSTS.E.BYPASS.LTC128B.128 [R18+0xc100], [R20.64], !P5 ;  /* 0x0c10000014127fae */ /* 0x0003e4000e901d4e */
[----:B------:R-:W-:-:S04]  /*1230*/  IMAD.WIDE R22, R19, 0x2, R14 ;  /* 0x0000000213167825 */ /* 0x000fc800078e020e */
[----:B------:R-:W-:Y:S01]  /*1240*/  IMAD.WIDE R14, R17, 0x2, R14 ;  /* 0x00000002110e7825 */ /* 0x000fe200078e020e */
[----:B------:R1:W-:Y:S04]  /*1250*/  LDGSTS.E.BYPASS.LTC128B.128 [R18+0x10100], [R22.64], !P4 ;  /* 0x1010000016127fae */ /* 0x0003e8000e101d4e */
[----:B------:R1:W-:Y:S02]  /*1260*/  LDGSTS.E.BYPASS.LTC128B.128 [R18+0x14100], [R14.64], !P3 ;  /* 0x141000000e127fae */ /* 0x0003e4000d901d4e */
.L_x_26:
[----:B-12-4-:R-:W-:Y:S05]  /*1270*/  BSYNC B0 ;  /* 0x0000000000007941 */ /* 0x016fea0003800000 */
.L_x_25:
[----:B------:R-:W-:Y:S01]  /*1280*/  IADD3 R15, R13, 0x20, RZ ;  /* 0x000000200d0f7810 */ /* 0x000fe20007ffe0ff */
[----:B------:R1:W2:Y:S01]  /*1290*/  SHFL.IDX PT, R19, R10, 0x1, 0x181f ;  /* 0x00381f000a137f89 */ /* 0x0002a200000e0000 */
[----:B------:R-:W-:Y:S02]  /*12a0*/  BSSY B0, `(.L_x_27) ;  /* 0x0000012000007945 */ /* 0x000fe40003800000 */
[----:B------:R-:W-:Y:S01]  /*12b0*/  ISETP.GE.AND P0, PT, R15, R12, PT ;  /* 0x0000000c0f00720c */ /* 0x000fe20003f06270 */
[----:B------:R1:W3:-:S12]  /*12c0*/  SHFL.IDX PT, R18, R16, 0x1, 0x181f ;  /* 0x00381f0010127f89 */ /* 0x0002d800000e0000 */
[----:B------:R-:W-:Y:S05]  /*12d0*/  @P0 BRA `(.L_x_28) ;  /* 0x000000e000000947 */ /* 0x000fea0003800000 */
[----:B------:R-:W-:Y:S01]  /*12e0*/  SHF.R.S32.HI R14, RZ, 0x1f, R9 ;  /* 0x0000001fff0e7819 */ /* 0x000fe20000011409 */
[----:B--23--:R-:W-:Y:S01]  /*12f0*/  IMAD.WIDE R20, R135, 0x2, R18 ;  /* 0x0000000287147825 */ /* 0x00cfe200078e0212 */
[----:B------:R-:W-:Y:S02]  /*1300*/  SHF.R.S32.HI R17, RZ, 0x1f, R8 ;  /* 0x0000001fff117819 */ /* 0x000fe40000011408 */
[----:B------:R-:W-:Y:S02]  /*1310*/  LEA.HI R15, R14, R9, RZ, 0x3 ;  /* 0x000000090e0f7211 */ /* 0x000fe400078f18ff */
[----:B------:R-:W-:Y:S01]  /*1320*/  LEA.HI R14, R17, R8, RZ, 0x3 ;  /* 0x00000008110e7211 */ /* 0x000fe200078f18ff */
[----:B------:R-:W-:Y:S01]  /*1330*/  IMAD.SHL.U32 R17, R199, 0x2, RZ ;  /* 0x00000002c7117824 */ /* 0x000fe200078e00ff */
[----:B------:R-:W-:Y:S02]  /*1340*/  LOP3.LUT R15, R15, 0xfffffff8, RZ, 0xc0, !PT ;  /* 0xfffffff80f0f7812 */ /* 0x000fe400078ec0ff */
[----:B------:R-:W-:-:S02]  /*1350*/  LOP3.LUT R14, R14, 0xfffffff8, RZ, 0xc0, !PT ;  /* 0xfffffff80e0e7812 */ /* 0x000fc400078ec0ff */
[----:B------:R-:W-:Y:S01]  /*1360*/  @!PT LDS RZ, [RZ] ;  /* 0x00000000fffff984 */ /* 0x000fe20000000800 */
[----:B------:R2:W-:Y:S01]  /*1370*/  LDGSTS.E.BYPASS.LTC128B.128 [R17+0xd100], [R20.64], !P5 ;  /* 0x0d10000014117fae */ /* 0x0005e2000e901d4e */
[----:B------:R-:W-:-:S04]  /*1380*/  IMAD.WIDE R22, R15, 0x2, R18 ;  /* 0x000000020f167825 */ /* 0x000fc800078e0212 */
[----:B------:R-:W-:Y:S01]  /*1390*/  IMAD.WIDE R14, R14, 0x2, R18 ;  /* 0x000000020e0e7825 */ /* 0x000fe200078e0212 */
[----:B------:R2:W-:Y:S04]  /*13a0*/  LDGSTS.E.BYPASS.LTC128B.128 [R17+0x11100], [R22.64], !P4 ;  /* 0x1110000016117fae */ /* 0x0005e8000e101d4e */
[----:B------:R2:W-:Y:S02]  /*13b0*/  LDGSTS.E.BYPASS.LTC128B.128 [R17+0x15100], [R14.64], !P3 ;  /* 0x151000000e117fae */ /* 0x0005e4000d901d4e */
.L_x_28:
[----:B------:R-:W-:Y:S05]  /*13c0*/  BSYNC B0 ;  /* 0x0000000000007941 */ /* 0x000fea0003800000 */
.L_x_27:
[----:B--2---:R-:W-:Y:S01]  /*13d0*/  IADD3 R15, R13, 0x40, RZ ;  /* 0x000000400d0f7810 */ /* 0x004fe20007ffe0ff */
[----:B------:R2:W4:Y:S01]  /*13e0*/  SHFL.IDX PT, R19, R10, 0x2, 0x181f ;  /* 0x00581f000a137f89 */ /* 0x00052200000e0000 */
[----:B------:R-:W-:Y:S02]  /*13f0*/  BSSY B0, `(.L_x_29) ;  /* 0x0000012000007945 */ /* 0x000fe40003800000 */
[----:B------:R-:W-:Y:S01]  /*1400*/  ISETP.GE.AND P0, PT, R15, R12, PT ;  /* 0x0000000c0f00720c */ /* 0x000fe20003f06270 */
[----:B---3--:R2:W3:-:S12]  /*1410*/  SHFL.IDX PT, R18, R16, 0x2, 0x181f ;  /* 0x00581f0010127f89 */ /* 0x0084d800000e0000 */
[----:B------:R-:W-:Y:S05]  /*1420*/  @P0 BRA `(.L_x_30) ;  /* 0x000000e000000947 */ /* 0x000fea0003800000 */
[----:B------:R-:W-:Y:S01]  /*1430*/  SHF.R.S32.HI R14, RZ, 0x1f, R9 ;  /* 0x0000001fff0e7819 */ /* 0x000fe20000011409 */
[----:B---34-:R-:W-:Y:S01]  /*1440*/  IMAD.WIDE R20, R135, 0x2, R18 ;  /* 0x0000000287147825 */ /* 0x018fe200078e0212 */
        /* <DEDUP_REMOVED lines=12> */
.L_x_30:
[----:B------:R-:W-:Y:S05]  /*1510*/  BSYNC B0 ;  /* 0x0000000000007941 */ /* 0x000fea0003800000 */
.L_x_29:
[----:B---3--:R-:W-:Y:S01]  /*1520*/  SHFL.IDX PT, R14, R16, 0x3, 0x181f ;  /* 0x00781f00100e7f89 */ /* 0x008fe200000e0000 */
[----:B----4-:R-:W-:Y:S01]  /*1530*/  IADD3 R19, R13, 0x60, RZ ;  /* 0x000000600d137810 */ /* 0x010fe20007ffe0ff */
[----:B------:R-:W-:Y:S01]  /*1540*/  IMAD.MOV.U32 R200, RZ, RZ, c[0x0][0x2b8] ;  /* 0x0000ae00ffc87624 */ /* 0x000fe200078e00ff */
[----:B------:R-:W-:Y:S01]  /*1550*/  SHF.R.S32.HI R134, RZ, 0x1f, R9 ;  /* 0x0000001fff867819 */ /* 0x000fe20000011409 */
[----:B------:R-:W3:Y:S01]  /*1560*/  SHFL.IDX PT, R15, R10, 0x3, 0x181f ;  /* 0x00781f000a0f7f89 */ /* 0x000ee200000e0000 */
[----:B------:R-:W-:Y:S01]  /*1570*/  ISETP.GE.AND P0, PT, R19, R12, PT ;  /* 0x0000000c1300720c */ /* 0x000fe20003f06270 */
[----:B------:R-:W-:Y:S01]  /*1580*/  IMAD R17, R145, 0x40, R203 ;  /* 0x0000004091117824 */ /* 0x000fe200078e02cb */
[----:B------:R-:W-:Y:S01]  /*1590*/  SHF.R.S32.HI R133, RZ, 0x1f, R8 ;  /* 0x0000001fff857819 */ /* 0x000fe20000011408 */
[----:B------:R-:W-:Y:S01]  /*15a0*/  IMAD.SHL.U32 R199, R199, 0x2, RZ ;  /* 0x00000002c7c77824 */ /* 0x000fe200078e00ff */
[----:B------:R-:W-:Y:S01]  /*15b0*/  LEA.HI R134, R134, R9, RZ, 0x3 ;  /* 0x0000000986867211 */ /* 0x000fe200078f18ff */
[----:B------:R-:W-:Y:S01]  /*15c0*/  USHF.R.S32.HI UR7, URZ, 0x1f, UR8 ;  /* 0x0000001f3f077899 */ /* 0x000fe20008011408 */
[----:B------:R-:W-:Y:S01]  /*15d0*/  LEA.HI R133, R133, R8, RZ, 0x3 ;  /* 0x0000000885857211 */ /* 0x000fe200078f18ff */
[----:B------:R-:W-:Y:S01]  /*15e0*/  ULDC.64 UR4, c[0x0][0x2b0] ;  /* 0x0000ac0000047ab9 */ /* 0x000fe20000000a00 */
[----:B------:R-:W-:Y:S01]  /*15f0*/  LOP3.LUT R134, R134, 0xfffffff8, RZ, 0xc0, !PT ;  /* 0xfffffff886867812 */ /* 0x000fe200078ec0ff */
[----:B------:R-:W-:Y:S01]  /*1600*/  UIMAD UR7, UR7, UR4, URZ ;  /* 0x00000004070772a4 */ /* 0x000fe2000f8e023f */
[----:B------:R-:W-:Y:S01]  /*1610*/  ISETP.NE.AND P2, PT, R200, 0x1, PT ;  /* 0x00000001c800780c */ /* 0x000fe20003f45270 */
[----:B------:R-:W-:Y:S01]  /*1620*/  UIMAD.WIDE.U32 UR10, UR8, UR4, URZ ;  /* 0x00000004080a72a5 */ /* 0x000fe2000f8e003f */
[----:B------:R-:W-:Y:S01]  /*1630*/  LOP3.LUT R133, R133, 0xfffffff8, RZ, 0xc0, !PT ;  /* 0xfffffff885857812 */ /* 0x000fe200078ec0ff */
[----:B------:R-:W-:Y:S01]  /*1640*/  UIMAD UR7, UR8, UR5, UR7 ;  /* 0x00000005080772a4 */ /* 0x000fe2000f8e0207 */
[----:B------:R-:W-:Y:S01]  /*1650*/  IADD3 R13, R17, -0x40, RZ ;  /* 0xffffffc0110d7810 */ /* 0x000fe20007ffe0ff */
[----:B------:R-:W-:Y:S01]  /*1660*/  IMAD.MOV.U32 R201, RZ, RZ, RZ ;  /* 0x000000ffffc97224 */ /* 0x000fe200078e00ff */
[----:B------:R-:W-:-:S02]  /*1670*/  ULDC.64 UR4, c[0x0][0x1e8] ;  /* 0x00007a0000047ab9 */ /* 0x000fc40000000a00 */
[C---:B------:R-:W-:Y:S01]  /*1680*/  ISETP.GE.AND P1, PT, R13.reuse, R7, PT ;  /* 0x000000070d00720c */ /* 0x040fe20003f26270 */
[----:B------:R-:W-:Y:S01]  /*1690*/  IMAD.IADD R202, R13, 0x1, R204 ;  /* 0x000000010dca7824 */ /* 0x000fe200078e02cc */
[----:B------:R-:W-:Y:S02]  /*16a0*/  UIADD3 UR7, UR11, UR7, URZ ;  /* 0x000000070b077290 */ /* 0x000fe4000fffe03f */
[----:B------:R-:W-:Y:S01]  /*16b0*/  ISETP.GT.OR P1, PT, R203, 0x3f, P1 ;  /* 0x0000003fcb00780c */ /* 0x000fe20000f24670 */
[----:B---3--:R-:W-:Y:S01]  /*16c0*/  @!P0 IMAD.WIDE R20, R135, 0x2, R14 ;  /* 0x0000000287148825 */ /* 0x008fe200078e020e */
[----:B-12---:R-:W-:-:S03]  /*16d0*/  P2R R10, PR, RZ, 0x4 ;  /* 0x00000004ff0a7803 */ /* 0x006fc60000000000 */
[--C-:B------:R-:W-:Y:S01]  /*16e0*/  @!P0 IMAD.WIDE R16, R134, 0x2, R14.reuse ;  /* 0x0000000286108825 */ /* 0x100fe200078e020e */
[----:B------:R-:W-:Y:S01]  /*16f0*/  @!PT LDS RZ, [RZ] ;  /* 0x00000000fffff984 */ /* 0x000fe20000000800 */
[----:B------:R1:W-:Y:S03]  /*1700*/  @!P0 LDGSTS.E.BYPASS.LTC128B.128 [R199+0xf100], [R20.64], !P5 ;  /* 0x0f10000014c78fae */ /* 0x0003e6000e901d4e */
[----:B------:R-:W-:Y:S01]  /*1710*/  @!P0 IMAD.WIDE R14, R133, 0x2, R14 ;  /* 0x00000002850e8825 */ /* 0x000fe200078e020e */
[----:B------:R2:W-:Y:S03]  /*1720*/  @!P0 LDGSTS.E.BYPASS.LTC128B.128 [R199+0x13100], [R16.64], !P4 ;  /* 0x1310000010c78fae */ /* 0x0005e6000e101d4e */
[----:B------:R-:W-:Y:S01]  /*1730*/  @P2 IMAD.HI.U32 R12, R202, c[0x0][0x2bc], RZ ;  /* 0x0000af00ca0c2a27 */ /* 0x000fe200078e00ff */
[----:B------:R3:W-:Y:S03]  /*1740*/  @!P0 LDGSTS.E.BYPASS.LTC128B.128 [R199+0x17100], [R14.64], !P3 ;  /* 0x171000000ec78fae */ /* 0x0007e6000d901d4e */
[----:B------:R-:W-:Y:S01]  /*1750*/  IMAD.MOV.U32 R10, RZ, RZ, R202 ;  /* 0x000000ffff0a7224 */ /* 0x000fe200078e00ca */
[----:B------:R-:W0:Y:S01]  /*1760*/  LDGDEPBAR ;  /* 0x00000000000079af */ /* 0x000e220000000000 */
[----:B------:R-:W-:-:S04]  /*1770*/  @P2 SHF.R.U32.HI R10, RZ, c[0x0][0x2c0], R12 ;  /* 0x0000b000ff0a2a19 */ /* 0x000fc8000001160c */
[----:B------:R-:W-:-:S04]  /*1780*/  @!P1 IADD3 R13, P2, R10, UR10, RZ ;  /* 0x0000000a0a0d9c10 */ /* 0x000fc8000ff5e0ff */
[----:B------:R-:W-:Y:S02]  /*1790*/  @!P1 LEA.HI.X.SX32 R12, R10, UR7, 0x1, P2 ;  /* 0x000000070a0c9c11 */ /* 0x000fe400090f0eff */
[----:B------:R-:W-:-:S04]  /*17a0*/  @!P1 LEA R18, P2, R13, c[0x0][0x2a0], 0x2 ;  /* 0x0000a8000d129a11 */ /* 0x000fc800078410ff */
[----:B------:R-:W-:Y:S01]  /*17b0*/  @!P1 LEA.HI.X R19, R13, c[0x0][0x2a4], R12, 0x2, P2 ;  /* 0x0000a9000d139a11 */ /* 0x000fe200010f140c */
[----:B------:R-:W-:Y:S06]  /*17c0*/  BAR.SYNC.DEFER_BLOCKING 0x0 ;  /* 0x0000000000007b1d */ /* 0x000fec0000010000 */
[----:B------:R4:W5:Y:S01]  /*17d0*/  @!P1 LDG.E R201, [R18.64] ;  /* 0x0000000e12c99981 */ /* 0x000962000c1e1900 */
[----:B------:R-:W-:Y:S01]  /*17e0*/  IMAD.MOV R13, RZ, RZ, -R10 ;  /* 0x000000ffff0d7224 */ /* 0x000fe200078e0a0a */
[----:B------:R-:W-:Y:S01]  /*17f0*/  UIMAD UR8, UR6, UR4, URZ ;  /* 0x00000004060872a4 */ /* 0x000fe2000f8e023f */
[----:B---3--:R-:W-:Y:S01]  /*1800*/  IMAD.SHL.U32 R14, R2, 0x40, RZ ;  /* 0x00000040020e7824 */ /* 0x008fe200078e00ff */
[----:B------:R-:W-:Y:S01]  /*1810*/  UIMAD.WIDE.U32 UR12, UR9, UR4, URZ ;  /* 0x00000004090c72a5 */ /* 0x000fe2000f8e003f */
[----:B------:R-:W-:Y:S01]  /*1820*/  IMAD R202, R13, c[0x0][0x2b8], R202 ;  /* 0x0000ae000dca7a24 */ /* 0x000fe200078e02ca */
[----:B------:R-:W-:Y:S01]  /*1830*/  UIMAD UR8, UR9, UR5, UR8 ;  /* 0x00000005090872a4 */ /* 0x000fe2000f8e0208 */
[----:B------:R-:W-:Y:S01]  /*1840*/  SHF.R.S32.HI R15, RZ, 0x4, R80 ;  /* 0x00000004ff0f7819 */ /* 0x000fe20000011450 */
[----:B------:R-:W-:Y:S01]  /*1850*/  IMAD.SHL.U32 R197, R44, 0x8, RZ ;  /* 0x000000082cc57824 */ /* 0x000fe200078e00ff */
[----:B------:R-:W-:Y:S01]  /*1860*/  LOP3.LUT R14, R14, 0x1c0, RZ, 0xc0, !PT ;  /* 0x000001c00e0e7812 */ /* 0x000fe200078ec0ff */
[----:B-1----:R-:W-:Y:S01]  /*1870*/  IMAD.WIDE.U32 R20, R202, c[0x0][0x1e0], RZ ;  /* 0x00007800ca147a25 */ /* 0x002fe200078e00ff */
[----:B------:R-:W-:Y:S01]  /*1880*/  SHF.R.S32.HI R13, RZ, 0x1f, R202 ;  /* 0x0000001fff0d7819 */ /* 0x000fe200000114ca */
[----:B------:R-:W-:Y:S01]  /*1890*/  UIADD3 UR8, UR13, UR8, URZ ;  /* 0x000000080d087290 */ /* 0x000fe2000fffe03f */
[----:B------:R-:W-:Y:S01]  /*18a0*/  LEA.HI R80, R80, R15, RZ, 0x1 ;  /* 0x0000000f50507211 */ /* 0x000fe200078f08ff */
[----:B------:R-:W-:Y:S01]  /*18b0*/  ULDC.64 UR4, c[0x0][0x210] ;  /* 0x0000840000047ab9 */ /* 0x000fe20000000a00 */
[----:B------:R-:W-:Y:S01]  /*18c0*/  LOP3.LUT R197, R14, 0x8, R197, 0xf8, !PT ;  /* 0x000000080ec57812 */ /* 0x000fe200078ef8c5 */
[C---:B------:R-:W-:Y:S01]  /*18d0*/  IMAD R23, R13.reuse, c[0x0][0x1e0], RZ ;  /* 0x000078000d177a24 */ /* 0x040fe200078e02ff */
[----:B------:R-:W-:Y:S01]  /*18e0*/  UIMAD UR6, UR6, UR4, URZ ;  /* 0x00000004060672a4 */ /* 0x000fe2000f8e023f */
[----:B------:R-:W-:Y:S01]  /*18f0*/  IMAD R13, R13, c[0x0][0x208], RZ ;  /* 0x000082000d0d7a24 */ /* 0x000fe200078e02ff */
[----:B------:R-:W-:Y:S01]  /*1900*/  LOP3.LUT R80, R80, 0xfffffffe, RZ, 0xc0, !PT ;  /* 0xfffffffe50507812 */ /* 0x000fe200078ec0ff */
[C---:B--2---:R-:W-:Y:S01]  /*1910*/  IMAD R16, R202.reuse, c[0x0][0x1e4], R23 ;  /* 0x00007900ca107a24 */ /* 0x044fe200078e0217 */
[----:B------:R-:W-:Y:S01]  /*1920*/  SHF.R.U32.HI R14, RZ, 0x3, R14 ;  /* 0x00000003ff0e7819 */ /* 0x000fe2000001160e */
[C---:B------:R-:W-:Y:S01]  /*1930*/  IMAD.WIDE.U32 R22, R202.reuse, c[0x0][0x208], RZ ;  /* 0x00008200ca167a25 */ /* 0x040fe200078e00ff */
[----:B------:R-:W-:Y:S01]  /*1940*/  UIMAD.WIDE.U32 UR18, UR9, UR4, URZ ;  /* 0x00000004091272a5 */ /* 0x000fe2000f8e003f */
[----:B------:R-:W-:Y:S01]  /*1950*/  ISETP.GE.AND P6, PT, R135, c[0x0][0x1d4], PT ;  /* 0x0000750087007a0c */ /* 0x000fe20003fc6270 */
[----:B------:R-:W-:Y:S01]  /*1960*/  UIMAD UR5, UR9, UR5, UR6 ;  /* 0x00000005090572a4 */ /* 0x000fe2000f8e0206 */
[----:B------:R-:W-:Y:S01]  /*1970*/  IMAD.IADD R17, R21, 0x1, R16 ;  /* 0x0000000115117824 */ /* 0x000fe200078e0210 */
[----:B------:R-:W-:Y:S01]  /*1980*/  LOP3.LUT R197, R197, R14, RZ, 0x3c, !PT ;  /* 0x0000000ec5c57212 */ /* 0x000fe200078e3cff */
[----:B------:R-:W-:Y:S01]  /*1990*/  IMAD.MOV.U32 R16, RZ, RZ, R20 ;  /* 0x000000ffff107224 */ /* 0x000fe200078e0014 */
[----:B------:R-:W-:Y:S01]  /*19a0*/  UIADD3 UR5, UR19, UR5, URZ ;  /* 0x0000000513057290 */ /* 0x000fe2000fffe03f */
[----:B------:R-:W-:Y:S01]  /*19b0*/  IMAD R13, R202, c[0x0][0x20c], R13 ;  /* 0x00008300ca0d7a24 */ /* 0x000fe200078e020d */
[----:B------:R-:W-:Y:S01]  /*19c0*/  ISETP.GE.AND P5, PT, R9, c[0x0][0x1d4], PT ;  /* 0x0000750009007a0c */ /* 0x000fe20003fa6270 */
[----:B----4-:R-:W-:Y:S01]  /*19d0*/  IMAD.SHL.U32 R19, R3, 0x40, RZ ;  /* 0x0000004003137824 */ /* 0x010fe200078e00ff */
[----:B------:R-:W-:Y:S01]  /*19e0*/  ISETP.GE.AND P4, PT, R8, c[0x0][0x1d4], PT ;  /* 0x0000750008007a0c */ /* 0x000fe20003f86270 */
[----:B------:R-:W-:Y:S01]  /*19f0*/  IMAD.IADD R23, R23, 0x1, R13 ;  /* 0x0000000117177824 */ /* 0x000fe200078e020d */
[----:B------:R-:W-:Y:S01]  /*1a00*/  LOP3.LUT P2, RZ, R2, 0x2, RZ, 0xc0, !PT ;  /* 0x0000000202ff7812 */ /* 0x000fe2000784c0ff */
[----:B------:R-:W-:Y:S01]  /*1a10*/  IMAD.IADD R80, R15, 0x1, -R80 ;  /* 0x000000010f507824 */ /* 0x000fe200078e0a50 */
[----:B------:R-:W-:Y:S01]  /*1a20*/  LOP3.LUT R19, R19, 0x1c0, RZ, 0xc0, !PT ;  /* 0x000001c013137812 */ /* 0x000fe200078ec0ff */
[----:B------:R-:W-:Y:S01]  /*1a30*/  IMAD.SHL.U32 R81, R6, 0x40, RZ ;  /* 0x0000004006517824 */ /* 0x000fe200078e00ff */
[----:B------:R-:W-:Y:S01]  /*1a40*/  LEA.HI R6, R11, R4, RZ, 0x5 ;  /* 0x000000040b067211 */ /* 0x000fe200078f28ff */
[C---:B------:R-:W-:Y:S01]  /*1a50*/  IMAD R197, R80.reuse, 0x200, R197 ;  /* 0x0000020050c57824 */ /* 0x040fe200078e02c5 */
[----:B------:R-:W-:Y:S01]  /*1a60*/  ISETP.GE.AND P3, PT, R9, c[0x0][0x1d4], PT ;  /* 0x0000750009007a0c */ /* 0x000fe20003f66270 */
[----:B------:R-:W-:Y:S01]  /*1a70*/  IMAD.SHL.U32 R80, R80, 0x8, RZ ;  /* 0x0000000850507824 */ /* 0x000fe200078e00ff */
[----:B------:R-:W-:Y:S01]  /*1a80*/  LOP3.LUT R81, R81, 0xfffffe00, RZ, 0xc0, !PT ;  /* 0xfffffe0051517812 */ /* 0x000fe200078ec0ff */
[----:B------:R-:W-:Y:S01]  /*1a90*/  IMAD.SHL.U32 R197, R197, 0x2, RZ ;  /* 0x00000002c5c57824 */ /* 0x000fe200078e00ff */
[----:B------:R-:W-:Y:S01]  /*1aa0*/  SHF.R.S32.HI R146, RZ, 0x1f, R135 ;  /* 0x0000001fff927819 */ /* 0x000fe20000011487 */
[----:B------:R-:W-:Y:S01]  /*1ab0*/  IMAD.SHL.U32 R198, R6, 0x20, RZ ;  /* 0x0000002006c67824 */ /* 0x000fe200078e00ff */
[----:B------:R-:W-:-:S02]  /*1ac0*/  LOP3.LUT R80, R19, 0x8, R80, 0xf8, !PT ;  /* 0x0000000813507812 */ /* 0x000fc400078ef850 */
[----:B------:R-:W-:Y:S02]  /*1ad0*/  IADD3 R196, R197, 0x6120, RZ ;  /* 0x00006120c5c47810 */ /* 0x000fe40007ffe0ff */
[----:B------:R-:W-:Y:S02]  /*1ae0*/  SHF.R.U32.HI R19, RZ, 0x3, R19 ;  /* 0x00000003ff137819 */ /* 0x000fe40000011613 */
[----:B------:R-:W-:Y:S02]  /*1af0*/  LOP3.LUT R198, R198, 0x7ffffc00, RZ, 0xc0, !PT ;  /* 0x7ffffc00c6c67812 */ /* 0x000fe400078ec0ff */
[----:B------:R-:W-:Y:S02]  /*1b00*/  LOP3.LUT R80, R80, R19, RZ, 0x3c, !PT ;  /* 0x0000001350507212 */ /* 0x000fe400078e3cff */
[----:B------:R-:W-:Y:S02]  /*1b10*/  IADD3 R205, R199, 0x100, RZ ;  /* 0x00000100c7cd7810 */ /* 0x000fe40007ffe0ff */
[----:B------:R-:W-:-:S02]  /*1b20*/  IADD3 R198, R80, R81, R198 ;  /* 0x0000005150c67210 */ /* 0x000fc40007ffe0c6 */
[----:B------:R-:W-:Y:S02]  /*1b30*/  SHF.R.S32.HI R147, RZ, 0x1f, R134 ;  /* 0x0000001fff937819 */ /* 0x000fe40000011486 */
[----:B------:R-:W-:Y:S01]  /*1b40*/  SHF.R.S32.HI R144, RZ, 0x1f, R133 ;  /* 0x0000001fff907819 */ /* 0x000fe20000011485 */
[----:B------:R-:W-:-:S04]  /*1b50*/  IMAD.SHL.U32 R198, R198, 0x2, RZ ;  /* 0x00000002c6c67824 */ /* 0x000fc800078e00ff */
[--C-:B------:R-:W-:Y:S02]  /*1b60*/  IMAD R194, R0, 0x2, R198.reuse ;  /* 0x0000000200c27824 */ /* 0x100fe400078e02c6 */
[C---:B------:R-:W-:Y:S02]  /*1b70*/  IMAD R193, R5.reuse, 0x2, R198 ;  /* 0x0000000205c17824 */ /* 0x040fe400078e02c6 */
[----:B------:R-:W-:Y:S01]  /*1b80*/  IMAD R191, R5, 0x2, R194 ;  /* 0x0000000205bf7824 */ /* 0x000fe200078e02c2 */
[----:B-----5:R-:W-:Y:S01]  /*1b90*/  SHF.R.S32.HI R10, RZ, 0x1f, R201 ;  /* 0x0000001fff0a7819 */ /* 0x020fe200000114c9 */
[----:B------:R-:W-:-:S04]  /*1ba0*/  IMAD.WIDE.U32 R16, R201, c[0x0][0x1f0], R16 ;  /* 0x00007c00c9107a25 */ /* 0x000fc800078e0010 */
[----:B------:R-:W-:Y:S01]  /*1bb0*/  IMAD R12, R10, c[0x0][0x1f0], RZ ;  /* 0x00007c000a0c7a24 */ /* 0x000fe200078e02ff */
[----:B------:R-:W-:Y:S01]  /*1bc0*/  IADD3 R20, P0, R16, UR12, RZ ;  /* 0x0000000c10147c10 */ /* 0x000fe2000ff1e0ff */
[----:B------:R-:W-:Y:S02]  /*1bd0*/  IMAD R10, R10, c[0x0][0x218], RZ ;  /* 0x000086000a0a7a24 */ /* 0x000fe400078e02ff */
[C---:B------:R-:W-:Y:S02]  /*1be0*/  IMAD R12, R201.reuse, c[0x0][0x1f4], R12 ;  /* 0x00007d00c90c7a24 */ /* 0x040fe400078e020c */
[----:B------:R-:W-:-:S03]  /*1bf0*/  IMAD.WIDE.U32 R22, R201, c[0x0][0x218], R22 ;  /* 0x00008600c9167a25 */ /* 0x000fc600078e0016 */
[----:B------:R-:W-:Y:S01]  /*1c00*/  IADD3.X R17, R17, UR8, R12, P0, !PT ;  /* 0x0000000811117c10 */ /* 0x000fe200087fe40c */
[----:B------:R-:W-:Y:S01]  /*1c10*/  IMAD R10, R201, c[0x0][0x21c], R10 ;  /* 0x00008700c90a7a24 */ /* 0x000fe200078e020a */
[C---:B------:R-:W-:Y:S02]  /*1c20*/  LEA R21, P0, R20.reuse, c[0x0][0x1c8], 0x1 ;  /* 0x0000720014157a11 */ /* 0x040fe400078008ff */
[----:B------:R-:W-:Y:S02]  /*1c30*/  LEA R12, R145, 0xffffffc0, 0x6 ;  /* 0xffffffc0910c7811 */ /* 0x000fe400078e30ff */
[----:B------:R-:W-:Y:S01]  /*1c40*/  LEA.HI.X R20, R20, c[0x0][0x1cc], R17, 0x1, P0 ;  /* 0x0000730014147a11 */ /* 0x000fe200000f0c11 */
[----:B------:R-:W-:Y:S01]  /*1c50*/  SHFL.IDX PT, R16, R21, RZ, 0x181f ;  /* 0x00181fff15107589 */ /* 0x000fe200000e0000 */
[----:B------:R-:W-:Y:S01]  /*1c60*/  IADD3 R13, P0, R22, UR18, RZ ;  /* 0x00000012160d7c10 */ /* 0x000fe2000ff1e0ff */
[----:B------:R-:W-:Y:S01]  /*1c70*/  IMAD.IADD R3, R7, 0x1, -R12 ;  /* 0x0000000107037824 */ /* 0x000fe200078e0a0c */
[----:B------:R-:W-:Y:S01]  /*1c80*/  IADD3 R12, R197, 0x6100, RZ ;  /* 0x00006100c50c7810 */ /* 0x000fe20007ffe0ff */
[----:B------:R-:W1:Y:S01]  /*1c90*/  SHFL.IDX PT, R17, R20, RZ, 0x181f ;  /* 0x00181fff14117589 */ /* 0x000e6200000e0000 */
[----:B------:R-:W-:Y:S01]  /*1ca0*/  IADD3.X R10, R23, UR5, R10, P0, !PT ;  /* 0x00000005170a7c10 */ /* 0x000fe200087fe40a */
[----:B------:R-:W-:Y:S01]  /*1cb0*/  IMAD.IADD R44, R3, 0x1, -R44 ;  /* 0x00000001032c7824 */ /* 0x000fe200078e0a2c */
[----:B------:R-:W-:Y:S01]  /*1cc0*/  LEA R18, P0, R13, c[0x0][0x1f8], 0x1 ;  /* 0x00007e000d127a11 */ /* 0x000fe200078008ff */
[----:B------:R-:W-:Y:S01]  /*1cd0*/  SHFL.IDX PT, R14, R21, 0x1, 0x181f ;  /* 0x00381f00150e7f89 */ /* 0x000fe200000e0000 */
[----:B------:R-:W-:-:S02]  /*1ce0*/  @P2 IADD3 R196, R12, -0x20, RZ ;  /* 0xffffffe00cc42810 */ /* 0x000fc40007ffe0ff */
[C---:B------:R-:W-:Y:S01]  /*1cf0*/  ISETP.GE.AND P1, PT, R44.reuse, 0x1, PT ;  /* 0x000000012c00780c */ /* 0x040fe20003f26270 */
[----:B------:R2:W3:Y:S01]  /*1d00*/  SHFL.IDX PT, R15, R20, 0x1, 0x181f ;  /* 0x00381f00140f7f89 */ /* 0x0004e200000e0000 */
[----:B------:R-:W-:Y:S02]  /*1d10*/  LEA.HI.X R10, R13, c[0x0][0x1fc], R10, 0x1, P0 ;  /* 0x00007f000d0a7a11 */ /* 0x000fe400000f0c0a */
[----:B------:R-:W-:Y:S01]  /*1d20*/  ISETP.GT.AND P0, PT, R44, 0x20, PT ;  /* 0x000000202c00780c */ /* 0x000fe20003f04270 */
[----:B------:R-:W-:Y:S01]  /*1d30*/  SHFL.IDX PT, R48, R18, RZ, 0x181f ;  /* 0x00181fff12307589 */ /* 0x000fe200000e0000 */
[C---:B------:R-:W-:Y:S02]  /*1d40*/  IADD3 R187, R196.reuse, 0x800, RZ ;  /* 0x00000800c4bb7810 */ /* 0x040fe40007ffe0ff */
[C---:B------:R-:W-:Y:S01]  /*1d50*/  IADD3 R186, R196.reuse, 0x1000, RZ ;  /* 0x00001000c4ba7810 */ /* 0x040fe20007ffe0ff */
[----:B------:R-:W-:Y:S01]  /*1d60*/  SHFL.IDX PT, R13, R10, RZ, 0x181f ;  /* 0x00181fff0a0d7589 */ /* 0x000fe200000e0000 */
[----:B------:R-:W-:-:S02]  /*1d70*/  IADD3 R185, R196, 0x1800, RZ ;  /* 0x00001800c4b97810 */ /* 0x000fc40007ffe0ff */
[C---:B------:R-:W-:Y:S01]  /*1d80*/  IADD3 R183, R196.reuse, 0x2000, RZ ;  /* 0x00002000c4b77810 */ /* 0x040fe20007ffe0ff */
[----:B------:R-:W4:Y:S01]  /*1d90*/  SHFL.IDX PT, R72, R18, 0x1, 0x181f ;  /* 0x00381f0012487f89 */ /* 0x000f2200000e0000 */
[C---:B------:R-:W-:Y:S02]  /*1da0*/  IADD3 R182, R196.reuse, 0x2800, RZ ;  /* 0x00002800c4b67810 */ /* 0x040fe40007ffe0ff */
[C---:B------:R-:W-:Y:S01]  /*1db0*/  IADD3 R181, R196.reuse, 0x3000, RZ ;  /* 0x00003000c4b57810 */ /* 0x040fe20007ffe0ff */
[--C-:B-1----:R-:W-:Y:S01]  /*1dc0*/  @P1 IMAD.WIDE R22, R135, 0x2, R16.reuse ;  /* 0x0000000287161825 */ /* 0x102fe200078e0210 */
[----:B------:R1:W5:Y:S01]  /*1dd0*/  SHFL.IDX PT, R12, R10, 0x1, 0x181f ;  /* 0x00381f000a0c7f89 */ /* 0x00036200000e0000 */
[C---:B------:R-:W-:Y:S02]  /*1de0*/  IADD3 R180, R196.reuse, 0x3800, RZ ;  /* 0x00003800c4b47810 */ /* 0x040fe40007ffe0ff */
[C---:B------:R-:W-:Y:S01]  /*1df0*/  IADD3 R179, R196.reuse, 0x4000, RZ ;  /* 0x00004000c4b37810 */ /* 0x040fe20007ffe0ff */
[----:B------:R4:W-:Y:S01]  /*1e00*/  @P1 LDGSTS.E.BYPASS.LTC128B.128 [R199+0x6100], [R22.64], !P6 ;  /* 0x0610000016c71fae */ /* 0x0009e2000f101d4e */
[----:B------:R-:W-:Y:S01]  /*1e10*/  IADD3 R178, R196, 0x4800, RZ ;  /* 0x00004800c4b27810 */ /* 0x000fe20007ffe0ff */
[----:B--2---:R-:W-:Y:S01]  /*1e20*/  @P1 IMAD.WIDE R20, R134, 0x2, R16 ;  /* 0x0000000286141825 */ /* 0x004fe200078e0210 */
[----:B------:R-:W-:-:S02]  /*1e30*/  IADD3 R177, R196, 0x5000, RZ ;  /* 0x00005000c4b17810 */ /* 0x000fc40007ffe0ff */
[----:B------:R-:W-:Y:S01]  /*1e40*/  IADD3 R176, R196, 0x5800, RZ ;  /* 0x00005800c4b07810 */ /* 0x000fe20007ffe0ff */
[----:B------:R-:W-:Y:S01]  /*1e50*/  @P1 IMAD.WIDE R16, R133, 0x2, R16 ;  /* 0x0000000285101825 */ /* 0x000fe200078e0210 */
[----:B------:R2:W-:Y:S03]  /*1e60*/  @P1 LDGSTS.E.BYPASS.LTC128B.128 [R199+0x8100], [R20.64], !P5 ;  /* 0x0810000014c71fae */ /* 0x0005e6000e901d4e */
[--C-:B---3--:R-:W-:Y:S01]  /*1e70*/  @P0 IMAD.WIDE R24, R135, 0x2, R14.reuse ;  /* 0x0000000287180825 */ /* 0x108fe200078e020e */
[----:B------:R3:W-:Y:S03]  /*1e80*/  @P1 LDGSTS.E.BYPASS.LTC128B.128 [R199+0xa100], [R16.64], !P4 ;  /* 0x0a10000010c71fae */ /* 0x0007e6000e101d4e */
[C-C-:B------:R-:W-:Y:S01]  /*1e90*/  @P0 IMAD.WIDE R26, R134.reuse, 0x2, R14.reuse ;  /* 0x00000002861a0825 */ /* 0x140fe200078e020e */
[----:B------:R2:W-:Y:S03]  /*1ea0*/  @P0 LDGSTS.E.BYPASS.LTC128B.128 [R199+0x7100], [R24.64], !P6 ;  /* 0x0710000018c70fae */ /* 0x0005e6000f101d4e */
[----:B------:R-:W-:Y:S01]  /*1eb0*/  @P0 IMAD.WIDE R14, R133, 0x2, R14 ;  /* 0x00000002850e0825 */ /* 0x000fe200078e020e */
[----:B------:R2:W-:Y:S03]  /*1ec0*/  @P0 LDGSTS.E.BYPASS.LTC128B.128 [R199+0x9100], [R26.64], !P5 ;  /* 0x091000001ac70fae */ /* 0x0005e6000e901d4e */
[----:B-1----:R-:W-:Y:S01]  /*1ed0*/  IMAD.WIDE R10, R135, 0x2, RZ ;  /* 0x00000002870a7825 */ /* 0x002fe200078e02ff */
[----:B------:R1:W-:Y:S03]  /*1ee0*/  @P0 LDGSTS.E.BYPASS.LTC128B.128 [R199+0xb100], [R14.64], !P4 ;  /* 0x0b1000000ec70fae */ /* 0x0003e6000e101d4e */
[----:B------:R-:W-:Y:S01]  /*1ef0*/  IMAD.WIDE R18, R134, 0x2, RZ ;  /* 0x0000000286127825 */ /* 0x000fe200078e02ff */
[----:B------:R-:W0:Y:S01]  /*1f00*/  LDGDEPBAR ;  /* 0x00000000000079af */ /* 0x000e220000000000 */
[----:B----4-:R-:W-:-:S05]  /*1f10*/  IADD3 R46, P1, R10, R72, RZ ;  /* 0x000000480a2e7210 */ /* 0x010fca0007f3e0ff */
[----:B-----5:R-:W-:Y:S01]  /*1f20*/  IMAD.X R47, R11, 0x1, R12, P1 ;  /* 0x000000010b2f7824 */ /* 0x020fe200008e060c */
[C---:B---3--:R-:W-:Y:S02]  /*1f30*/  IADD3 R16, P0, R48.reuse, R10, RZ ;  /* 0x0000000a30107210 */ /* 0x048fe40007f1e0ff */
[----:B------:R-:W-:-:S03]  /*1f40*/  IADD3 R10, P2, R48, R18, RZ ;  /* 0x00000012300a7210 */ /* 0x000fc60007f5e0ff */
[C---:B------:R-:W-:Y:S01]  /*1f50*/  IMAD.X R17, R13.reuse, 0x1, R11, P0 ;  /* 0x000000010d117824 */ /* 0x040fe200000e060b */
[----:B------:R-:W-:Y:S01]  /*1f60*/  IADD3 R74, P0, R18, R72, RZ ;  /* 0x00000048124a7210 */ /* 0x000fe20007f1e0ff */
[----:B------:R-:W-:Y:S01]  /*1f70*/  IMAD.X R11, R13, 0x1, R19, P2 ;  /* 0x000000010d0b7824 */ /* 0x000fe200010e0613 */
[----:B------:R-:W-:-:S03]  /*1f80*/  ISETP.GE.AND P2, PT, R135, c[0x0][0x1d4], PT ;  /* 0x0000750087007a0c */ /* 0x000fc60003f46270 */
[----:B------:R-:W-:Y:S01]  /*1f90*/  IMAD.X R75, R19, 0x1, R12, P0 ;  /* 0x00000001134b7824 */ /* 0x000fe200000e060c */
[----:B------:R-:W-:-:S04]  /*1fa0*/  DEPBAR.LE SB0, 0x1 ;  /* 0x000080400000791a */ /* 0x000fc80000000000 */
[----:B------:R-:W-:-:S04]  /*1fb0*/  DEPBAR.LE SB0, 0x0 ;  /* 0x000080000000791a */ /* 0x000fc80000000000 */
[----:B------:R-:W-:Y:S01]  /*1fc0*/  BAR.SYNC.DEFER_BLOCKING 0x0 ;  /* 0x0000000000007b1d */ /* 0x000fe20000010000 */
[----:B-1----:R-:W-:-:S05]  /*1fd0*/  IMAD.WIDE R14, R133, 0x2, RZ ;  /* 0x00000002850e7825 */ /* 0x002fca00078e02ff */
[----:B------:R-:W-:Y:S02]  /*1fe0*/  IADD3 R72, P0, R14, R72, RZ ;  /* 0x000000480e487210 */ /* 0x000fe40007f1e0ff */
[----:B------:R-:W-:-:S03]  /*1ff0*/  IADD3 R48, P1, R48, R14, RZ ;  /* 0x0000000e30307210 */ /* 0x000fc60007f3e0ff */
[----:B------:R-:W-:Y:S01]  /*2000*/  IMAD.X R73, R15, 0x1, R12, P0 ;  /* 0x000000010f497824 */ /* 0x000fe200000e060c */
[C---:B------:R-:W-:Y:S01]  /*2010*/  ISETP.LT.OR P0, PT, R44.reuse, 0x1, P2 ;  /* 0x000000012c00780c */ /* 0x040fe20001701670 */
[----:B------:R-:W-:Y:S01]  /*2020*/  IMAD.X R49, R13, 0x1, R15, P1 ;  /* 0x000000010d317824 */ /* 0x000fe200008e060f */
[----:B------:R-:W-:Y:S04]  /*2030*/  LDSM.16.M88.4 R76, [R198+0xc100] ;  /* 0x00c10000c64c783b */ /* 0x000fe80000000200 */
[----:B------:R-:W1:Y:S04]  /*2040*/  LDSM.16.M88.4 R28, [R197+0x6100] ;  /* 0x00610000c51c783b */ /* 0x000e680000000200 */
[----:B------:R-:W-:Y:S04]  /*2050*/  LDSM.16.M88.4 R56, [R194+0xc100] ;  /* 0x00c10000c238783b */ /* 0x000fe80000000200 */
[----:B--2---:R-:W2:Y:S04]  /*2060*/  LDSM.16.M88.4 R20, [R197+0x6900] ;  /* 0x00690000c514783b */ /* 0x004ea80000000200 */
[----:B------:R-:W3:Y:S04]  /*2070*/  LDSM.16.M88.4 R12, [R197+0x7100] ;  /* 0x00710000c50c783b */ /* 0x000ee80000000200 */
[----:B------:R-:W4:Y:S04]  /*2080*/  LDSM.16.M88.4 R40, [R197+0x7900] ;  /* 0x00790000c528783b */ /* 0x000f280000000200 */
[----:B------:R-:W5:Y:S04]  /*2090*/  LDSM.16.M88.4 R36, [R196] ;  /* 0x00000000c424783b */ /* 0x000f680000000200 */
[----:B------:R-:W3:Y:S04]  /*20a0*/  LDSM.16.M88.4 R68, [R196+0x800] ;  /* 0x00080000c444783b */ /* 0x000ee80000000200 */
[----:B------:R-:W4:Y:S04]  /*20b0*/  LDSM.16.M88.4 R64, [R196+0x1000] ;  /* 0x00100000c440783b */ /* 0x000f280000000200 */
[----:B------:R-:W4:Y:S04]  /*20c0*/  LDSM.16.M88.4 R60, [R196+0x1800] ;  /* 0x00180000c43c783b */ /* 0x000f280000000200 */
[----:B------:R-:W-:Y:S01]  /*20d0*/  @!PT LDS RZ, [RZ] ;  /* 0x00000000fffff984 */ /* 0x000fe20000000800 */
[----:B------:R-:W-:Y:S01]  /*20e0*/  @!PT LDS RZ, [RZ] ;  /* 0x00000000fffff984 */ /* 0x000fe20000000800 */
[----:B------:R-:W-:Y:S01]  /*20f0*/  @!PT LDS RZ, [RZ] ;  /* 0x00000000fffff984 */ /* 0x000fe20000000800 */
[----:B------:R3:W-:Y:S01]  /*2100*/  LDGSTS.E.BYPASS.LTC128B.128 [R199+0x100], [R16.64], !P0 ;  /* 0x0010000010c77fae */ /* 0x0007e2000c101d4e */
[----:B------:R-:W-:Y:S01]  /*2110*/  ISETP.LT.OR P0, PT, R44, 0x1, P3 ;  /* 0x000000012c00780c */ /* 0x000fe20001f01670 */
[C---:B-1----:R-:W-:Y:S08]  /*2120*/  HMMA.16816.F32 R32, R76.reuse, R28, RZ ;  /* 0x0000001c4c20723c */ /* 0x042ff000000018ff */
[----:B------:R-:W-:Y:S04]  /*2130*/  HMMA.16816.F32 R28, R76, R30, RZ ;  /* 0x0000001e4c1c723c */ /* 0x000fe800000018ff */
[----:B------:R4:W-:Y:S01]  /*2140*/  LDGSTS.E.BYPASS.LTC128B.128 [R199+0x2100], [R10.64], !P0 ;  /* 0x021000000ac77fae */ /* 0x0009e2000c101d4e */
[----:B------:R-:W-:-:S04]  /*2150*/  ISETP.GE.AND P0, PT, R8, c[0x0][0x1d4], PT ;  /* 0x0000750008007a0c */ /* 0x000fc80003f06270 */
[C---:B------:R-:W-:Y:S01]  /*2160*/  ISETP.LT.OR P1, PT, R44.reuse, 0x1, P0 ;  /* 0x000000012c00780c */ /* 0x040fe20000721670 */
[----:B--2---:R-:W-:Y:S01]  /*2170*/  HMMA.16816.F32 R24, R76, R20, RZ ;  /* 0x000000144c18723c */ /* 0x004fe200000018ff */
[----:B------:R-:W-:-:S07]  /*2180*/  ISETP.LT.OR P0, PT, R44, 0x21, P0 ;  /* 0x000000212c00780c */ /* 0x000fce0000701670 */
[C---:B---3--:R-:W-:Y:S04]  /*2190*/  HMMA.16816.F32 R16, R76.reuse, R12, RZ ;  /* 0x0000000c4c10723c */ /* 0x048fe800000018ff */
[----:B------:R1:W-:Y:S01]  /*21a0*/  LDGSTS.E.BYPASS.LTC128B.128 [R199+0x4100], [R48.64], !P1 ;  /* 0x0410000030c77fae */ /* 0x0003e2000c901d4e */
[C---:B------:R-:W-:Y:S02]  /*21b0*/  ISETP.LT.OR P1, PT, R44.reuse, 0x21, P2 ;  /* 0x000000212c00780c */ /* 0x040fe40001721670 */
[----:B------:R-:W-:Y:S01]  /*21c0*/  ISETP.LT.OR P2, PT, R44, 0x21, P3 ;  /* 0x000000212c00780c */ /* 0x000fe20001f41670 */
[----:B------:R-:W-:Y:S01]  /*21d0*/  HMMA.16816.F32 R20, R76, R22, RZ ;  /* 0x000000164c14723c */ /* 0x000fe200000018ff */
[----:B------:R-:W-:-:S07]  /*21e0*/  ISETP.GT.AND P3, PT, R203, 0x3f, PT ;  /* 0x0000003fcb00780c */ /* 0x000fce0003f64270 */
[C---:B------:R-:W-:Y:S02]  /*21f0*/  HMMA.16816.F32 R12, R76.reuse, R14, RZ ;  /* 0x0000000e4c0c723c */ /* 0x040fe400000018ff */
[----:B------:R2:W-:Y:S01]  /*2200*/  LDGSTS.E.BYPASS.LTC128B.128 [R199+0x1100], [R46.64], !P1 ;  /* 0x011000002ec77fae */ /* 0x0005e2000c901d4e */
[----:B------:R-:W-:Y:S01]  /*2210*/  LOP3.LUT P1, RZ, R2, 0x4, RZ, 0xc0, !PT ;  /* 0x0000000402ff7812 */ /* 0x000fe2000782c0ff */
[----:B------:R-:W-:Y:S02]  /*2220*/  IMAD.MOV.U32 R2, RZ, RZ, 0x40 ;  /* 0x00000040ff027424 */ /* 0x000fe400078e00ff */
[----:B------:R3:W-:Y:S01]  /*2230*/  LDGSTS.E.BYPASS.LTC128B.128 [R199+0x3100], [R74.64], !P2 ;  /* 0x031000004ac77fae */ /* 0x0007e2000d101d4e */
[----:B------:R-:W-:Y:S01]  /*2240*/  ISETP.GE.AND P2, PT, R7, 0x41, PT ;  /* 0x000000410700780c */ /* 0x000fe20003f46270 */
[C---:B----4-:R-:W-:Y:S01]  /*2250*/  HMMA.16816.F32 R8, R76.reuse, R40, RZ ;  /* 0x000000284c08723c */ /* 0x050fe200000018ff */
[----:B------:R-:W-:Y:S01]  /*2260*/  SEL R2, R2, 0xffffffc0, !P1 ;  /* 0xffffffc002027807 */ /* 0x000fe20004800000 */
[----:B------:R3:W-:Y:S04]  /*2270*/  LDGSTS.E.BYPASS.LTC128B.128 [R199+0x5100], [R72.64], !P0 ;  /* 0x0510000048c77fae */ /* 0x0007e8000c101d4e */
[----:B------:R-:W-:Y:S01]  /*2280*/  IMAD.IADD R192, R197, 0x1, R2 ;  /* 0x00000001c5c07824 */ /* 0x000fe200078e0202 */
[----:B------:R-:W-:Y:S01]  /*2290*/  LDSM.16.M88.4 R52, [R193+0xc100] ;  /* 0x00c10000c134783b */ /* 0x000fe20000000200 */
[----:B------:R-:W-:Y:S01]  /*22a0*/  HMMA.16816.F32 R76, R76, R42, RZ ;  /* 0x0000002a4c4c723c */ /* 0x000fe200000018ff */
[----:B------:R-:W-:Y:S01]  /*22b0*/  IMAD.IADD R184, R2, 0x1, R196 ;  /* 0x0000000102b87824 */ /* 0x000fe200078e02c4 */
[----:B------:R-:W-:Y:S01]  /*22c0*/  LOP3.LUT R2, R80, R81, RZ, 0xfc, !PT ;  /* 0x0000005150027212 */ /* 0x000fe200078efcff */
[----:B-1----:R-:W1:Y:S04]  /*22d0*/  LDSM.16.M88.4 R48, [R192+0x6100] ;  /* 0x00610000c030783b */ /* 0x002e680000000200 */
[----:B------:R-:W-:Y:S01]  /*22e0*/  LDSM.16.M88.4 R40, [R192+0x7100] ;  /* 0x00710000c028783b */ /* 0x000fe20000000200 */
[C---:B-----5:R-:W-:Y:S03]  /*22f0*/  HMMA.16816.F32 R32, R56.reuse, R36, R32 ;  /* 0x000000243820723c */ /* 0x060fe60000001820 */
[----:B------:R-:W0:Y:S04]  /*2300*/  LDGDEPBAR ;  /* 0x00000000000079af */ /* 0x000e280000000000 */
[----:B--2---:R-:W2:Y:S01]  /*2310*/  LDSM.16.M88.4 R44, [R192+0x6900] ;  /* 0x00690000c02c783b */ /* 0x004ea20000000200 */
[C---:B------:R-:W-:Y:S03]  /*2320*/  HMMA.16816.F32 R28, R56.reuse, R38, R28 ;  /* 0x00000026381c723c */ /* 0x040fe6000000181c */
[----:B------:R-:W4:Y:S04]  /*2330*/  LDSM.16.M88.4 R36, [R192+0x7900] ;  /* 0x00790000c024783b */ /* 0x000f280000000200 */
[----:B---3--:R-:W-:Y:S01]  /*2340*/  LDSM.16.M88.4 R72, [R191+0xc100] ;  /* 0x00c10000bf48783b */ /* 0x008fe20000000200 */
[C---:B------:R-:W-:Y:S08]  /*2350*/  HMMA.16816.F32 R24, R56.reuse, R68, R24 ;  /* 0x000000443818723c */ /* 0x040ff00000001818 */
[C---:B------:R-:W-:Y:S01]  /*2360*/  HMMA.16816.F32 R20, R56.reuse, R70, R20 ;  /* 0x000000463814723c */ /* 0x040fe20000001814 */
[----:B------:R-:W3:Y:S07]  /*2370*/  LDSM.16.M88.4 R68, [R184] ;  /* 0x00000000b844783b */ /* 0x000eee0000000200 */
[C---:B------:R-:W-:Y:S08]  /*2380*/  HMMA.16816.F32 R16, R56.reuse, R64, R16 ;  /* 0x000000403810723c */ /* 0x040ff00000001810 */
[C---:B------:R-:W-:Y:S01]  /*2390*/  HMMA.16816.F32 R12, R56.reuse, R66, R12 ;  /* 0x00000042380c723c */ /* 0x040fe2000000180c */
[----:B------:R-:W5:Y:S07]  /*23a0*/  LDSM.16.M88.4 R64, [R184+0x800] ;  /* 0x00080000b840783b */ /* 0x000f6e0000000200 */
[C---:B------:R-:W-:Y:S08]  /*23b0*/  HMMA.16816.F32 R8, R56.reuse, R60, R8 ;  /* 0x0000003c3808723c */ /* 0x040ff00000001808 */
[----:B------:R-:W-:Y:S01]  /*23c0*/  HMMA.16816.F32 R76, R56, R62, R76 ;  /* 0x0000003e384c723c */ /* 0x000fe2000000184c */
[----:B------:R-:W3:Y:S04]  /*23d0*/  LDSM.16.M88.4 R60, [R184+0x1000] ;  /* 0x00100000b83c783b */ /* 0x000ee80000000200 */
[----:B------:R-:W3:Y:S03]  /*23e0*/  LDSM.16.M88.4 R56, [R184+0x1800] ;  /* 0x00180000b838783b */ /* 0x000ee60000000200 */
[C---:B-1----:R-:W-:Y:S08]  /*23f0*/  HMMA.16816.F32 R32, R52.reuse, R48, R32 ;  /* 0x000000303420723c */ /* 0x042ff00000001820 */
[C---:B------:R-:W-:Y:S01]  /*2400*/  HMMA.16816.F32 R28, R52.reuse, R50, R28 ;  /* 0x00000032341c723c */ /* 0x040fe2000000181c */
[----:B------:R-:W-:Y:S07]  /*2410*/  LDSM.16.M88.4 R48, [R197+0x8100] ;  /* 0x00810000c530783b */ /* 0x000fee0000000200 */
[C---:B--2---:R-:W-:Y:S08]  /*2420*/  HMMA.16816.F32 R24, R52.reuse, R44, R24 ;  /* 0x0000002c3418723c */ /* 0x044ff00000001818 */
[C---:B------:R-:W-:Y:S01]  /*2430*/  HMMA.16816.F32 R20, R52.reuse, R46, R20 ;  /* 0x0000002e3414723c */ /* 0x040fe20000001814 */
[----:B------:R-:W-:Y:S07]  /*2440*/  LDSM.16.M88.4 R44, [R197+0x8900] ;  /* 0x00890000c52c783b */ /* 0x000fee0000000200 */
[C---:B------:R-:W-:Y:S08]  /*2450*/  HMMA.16816.F32 R16, R52.reuse, R40, R16 ;  /* 0x000000283410723c */ /* 0x040ff00000001810 */
[C---:B------:R-:W-:Y:S01]  /*2460*/  HMMA.16816.F32 R12, R52.reuse, R42, R12 ;  /* 0x0000002a340c723c */ /* 0x040fe2000000180c */
[----:B------:R-:W-:Y:S07]  /*2470*/  LDSM.16.M88.4 R40, [R197+0x9100] ;  /* 0x00910000c528783b */ /* 0x000fee0000000200 */
[C---:B----4-:R-:W-:Y:S08]  /*2480*/  HMMA.16816.F32 R8, R52.reuse, R36, R8 ;  /* 0x000000243408723c */ /* 0x050ff00000001808 */
[----:B------:R-:W-:Y:S01]  /*2490*/  HMMA.16816.F32 R76, R52, R38, R76 ;  /* 0x00000026344c723c */ /* 0x000fe2000000184c */
[----:B------:R-:W1:Y:S04]  /*24a0*/  LDSM.16.M88.4 R52, [R198+0x10100] ;  /* 0x01010000c634783b */ /* 0x000e680000000200 */
[----:B------:R-:W2:Y:S03]  /*24b0*/  LDSM.16.M88.4 R36, [R197+0x9900] ;  /* 0x00990000c524783b */ /* 0x000ea60000000200 */
[C---:B---3--:R-:W-:Y:S08]  /*24c0*/  HMMA.16816.F32 R32, R72.reuse, R68, R32 ;  /* 0x000000444820723c */ /* 0x048ff00000001820 */
[C---:B------:R-:W-:Y:S01]  /*24d0*/  HMMA.16816.F32 R28, R72.reuse, R70, R28 ;  /* 0x00000046481c723c */ /* 0x040fe2000000181c */
[----:B------:R-:W-:Y:S07]  /*24e0*/  LDSM.16.M88.4 R68, [R196+0x2000] ;  /* 0x00200000c444783b */ /* 0x000fee0000000200 */
[C---:B-----5:R-:W-:Y:S08]  /*24f0*/  HMMA.16816.F32 R24, R72.reuse, R64, R24 ;  /* 0x000000404818723c */ /* 0x060ff00000001818 */
        /* <DEDUP_REMOVED lines=105> */
[----:B------:R-:W-:Y:S05]  /*2b90*/  @!P2 BRA `(.L_x_31) ;  /* 0x000004300000a947 */ /* 0x000fea0003800000 */
[----:B------:R-:W-:Y:S01]  /*2ba0*/  ISETP.NE.AND P1, PT, R200, 0x1, PT ;  /* 0x00000001c800780c */ /* 0x000fe20003f25270 */
[----:B------:R-:W-:-:S02]  /*2bb0*/  IMAD R202, R145, 0x40, R204 ;  /* 0x0000004091ca7824 */ /* 0x000fc400078e02cc */
[----:B------:R-:W-:-:S03]  /*2bc0*/  IMAD.MOV.U32 R201, RZ, RZ, RZ ;  /* 0x000000ffffc97224 */ /* 0x000fc600078e00ff */
[----:B------:R-:W-:-:S05]  /*2bd0*/  IADD3 R202, R202, -0x80, R203 ;  /* 0xffffff80caca7810 */ /* 0x000fca0007ffe0cb */
[----:B------:R-:W-:Y:S02]  /*2be0*/  IMAD.MOV.U32 R7, RZ, RZ, R202 ;  /* 0x000000ffff077224 */ /* 0x000fe400078e00ca */
[----:B------:R-:W-:-:S05]  /*2bf0*/  @P1 IMAD.HI.U32 R36, R202, c[0x0][0x2bc], RZ ;  /* 0x0000af00ca241a27 */ /* 0x000fca00078e00ff */
[----:B------:R-:W-:-:S04]  /*2c00*/  @P1 SHF.R.U32.HI R7, RZ, c[0x0][0x2c0], R36 ;  /* 0x0000b000ff071a19 */ /* 0x000fc80000011624 */
[----:B------:R-:W-:-:S04]  /*2c10*/  @!P3 IADD3 R38, P0, R7, UR10, RZ ;  /* 0x0000000a0726bc10 */ /* 0x000fc8000ff1e0ff */
[----:B------:R-:W-:Y:S02]  /*2c20*/  @!P3 LEA.HI.X.SX32 R37, R7, UR7, 0x1, P0 ;  /* 0x000000070725bc11 */ /* 0x000fe400080f0eff */
[----:B------:R-:W-:-:S04]  /*2c30*/  @!P3 LEA R36, P0, R38, c[0x0][0x2a0], 0x2 ;  /* 0x0000a8002624ba11 */ /* 0x000fc800078010ff */
[----:B------:R-:W-:-:S05]  /*2c40*/  @!P3 LEA.HI.X R37, R38, c[0x0][0x2a4], R37, 0x2, P0 ;  /* 0x0000a9002625ba11 */ /* 0x000fca00000f1425 */
[----:B------:R-:W2:Y:S01]  /*2c50*/  @!P3 LDG.E R201, [R36.64] ;  /* 0x0000000e24c9b981 */ /* 0x000ea2000c1e1900 */
[----:B------:R-:W-:Y:S01]  /*2c60*/  IMAD.MOV R7, RZ, RZ, -R7 ;  /* 0x000000ffff077224 */ /* 0x000fe200078e0a07 */
[----:B------:R-:W-:Y:S02]  /*2c70*/  SEL R48, RZ, 0x10, P4 ;  /* 0x00000010ff307807 */ /* 0x000fe40002000000 */
[----:B------:R-:W-:Y:S01]  /*2c80*/  SHF.L.U64.HI R42, R135, 0x1, R146 ;  /* 0x00000001872a7819 */ /* 0x000fe20000010292 */
[----:B------:R-:W-:Y:S01]  /*2c90*/  IMAD R202, R7, c[0x0][0x2b8], R202 ;  /* 0x0000ae0007ca7a24 */ /* 0x000fe200078e02ca */
[----:B------:R-:W-:Y:S02]  /*2ca0*/  IADD3 R46, -R48, 0x10, RZ ;  /* 0x00000010302e7810 */ /* 0x000fe40007ffe1ff */
[----:B------:R-:W-:Y:S01]  /*2cb0*/  SHF.L.U64.HI R39, R134, 0x1, R147 ;  /* 0x0000000186277819 */ /* 0x000fe20000010293 */
[----:B------:R-:W-:Y:S01]  /*2cc0*/  IMAD.WIDE.U32 R40, R202, c[0x0][0x1e0], RZ ;  /* 0x00007800ca287a25 */ /* 0x000fe200078e00ff */
[----:B------:R-:W-:-:S02]  /*2cd0*/  SHF.R.S32.HI R7, RZ, 0x1f, R202 ;  /* 0x0000001fff077819 */ /* 0x000fc400000114ca */
[----:B------:R-:W-:-:S03]  /*2ce0*/  LOP3.LUT R46, R46, 0xf, RZ, 0xc0, !PT ;  /* 0x0000000f2e2e7812 */ /* 0x000fc600078ec0ff */
[----:B------:R-:W-:-:S04]  /*2cf0*/  IMAD R7, R7, c[0x0][0x1e0], RZ ;  /* 0x0000780007077a24 */ /* 0x000fc800078e02ff */
[----:B------:R-:W-:-:S04]  /*2d00*/  IMAD R7, R202, c[0x0][0x1e4], R7 ;  /* 0x00007900ca077a24 */ /* 0x000fc800078e0207 */
[----:B------:R-:W-:Y:S01]  /*2d10*/  IMAD.IADD R41, R41, 0x1, R7 ;  /* 0x0000000129297824 */ /* 0x000fe200078e0207 */
[----:B--2---:R-:W-:-:S03]  /*2d20*/  SHF.R.S32.HI R38, RZ, 0x1f, R201 ;  /* 0x0000001fff267819 */ /* 0x004fc600000114c9 */
[----:B------:R-:W-:Y:S01]  /*2d30*/  IMAD.WIDE.U32 R36, R201, c[0x0][0x1f0], R40 ;  /* 0x00007c00c9247a25 */ /* 0x000fe200078e0028 */
[----:B------:R-:W-:-:S03]  /*2d40*/  SEL R40, RZ, 0x10, P6 ;  /* 0x00000010ff287807 */ /* 0x000fc60003000000 */
[----:B------:R-:W-:Y:S01]  /*2d50*/  IMAD R38, R38, c[0x0][0x1f0], RZ ;  /* 0x00007c0026267a24 */ /* 0x000fe200078e02ff */
[----:B------:R-:W-:Y:S01]  /*2d60*/  IADD3 R43, P0, R36, UR12, RZ ;  /* 0x0000000c242b7c10 */ /* 0x000fe2000ff1e0ff */
[----:B------:R-:W-:Y:S01]  /*2d70*/  IMAD.SHL.U32 R41, R135, 0x2, RZ ;  /* 0x0000000287297824 */ /* 0x000fe200078e00ff */
[----:B------:R-:W-:Y:S01]  /*2d80*/  IADD3 R52, -R40, 0x10, RZ ;  /* 0x0000001028347810 */ /* 0x000fe20007ffe1ff */
[----:B------:R-:W-:Y:S02]  /*2d90*/  IMAD R7, R201, c[0x0][0x1f4], R38 ;  /* 0x00007d00c9077a24 */ /* 0x000fe400078e0226 */
[----:B------:R-:W-:Y:S01]  /*2da0*/  IMAD.SHL.U32 R38, R134, 0x2, RZ ;  /* 0x0000000286267824 */ /* 0x000fe200078e00ff */
[----:B------:R-:W-:Y:S02]  /*2db0*/  LOP3.LUT R52, R52, 0xf, RZ, 0xc0, !PT ;  /* 0x0000000f34347812 */ /* 0x000fe400078ec0ff */
[----:B------:R-:W-:Y:S01]  /*2dc0*/  IADD3.X R36, R37, UR8, R7, P0, !PT ;  /* 0x0000000825247c10 */ /* 0x000fe200087fe407 */
[----:B------:R-:W-:Y:S01]  /*2dd0*/  IMAD.SHL.U32 R7, R133, 0x2, RZ ;  /* 0x0000000285077824 */ /* 0x000fe200078e00ff */
[----:B------:R-:W-:-:S02]  /*2de0*/  LEA R44, P0, R43, c[0x0][0x1c8], 0x1 ;  /* 0x000072002b2c7a11 */ /* 0x000fc400078008ff */
[----:B------:R-:W-:Y:S02]  /*2df0*/  SEL R37, RZ, 0x10, P5 ;  /* 0x00000010ff257807 */ /* 0x000fe40002800000 */
[----:B------:R-:W-:Y:S01]  /*2e00*/  LEA.HI.X R43, R43, c[0x0][0x1cc], R36, 0x1, P0 ;  /* 0x000073002b2b7a11 */ /* 0x000fe200000f0c24 */
[----:B------:R-:W1:Y:S01]  /*2e10*/  SHFL.IDX PT, R45, R44, 0x1, 0x181f ;  /* 0x00381f002c2d7f89 */ /* 0x000e6200000e0000 */
[----:B------:R-:W-:Y:S02]  /*2e20*/  IADD3 R50, -R37, 0x10, RZ ;  /* 0x0000001025327810 */ /* 0x000fe40007ffe1ff */
[----:B------:R-:W-:Y:S01]  /*2e30*/  SHF.L.U64.HI R36, R133, 0x1, R144 ;  /* 0x0000000185247819 */ /* 0x000fe20000010290 */
[----:B------:R-:W2:Y:S01]  /*2e40*/  SHFL.IDX PT, R47, R43, 0x1, 0x181f ;  /* 0x00381f002b2f7f89 */ /* 0x000ea200000e0000 */
[----:B------:R-:W-:-:S03]  /*2e50*/  LOP3.LUT R50, R50, 0xf, RZ, 0xc0, !PT ;  /* 0x0000000f32327812 */ /* 0x000fc600078ec0ff */
[----:B------:R-:W3:Y:S04]  /*2e60*/  SHFL.IDX PT, R44, R44, RZ, 0x181f ;  /* 0x00181fff2c2c7589 */ /* 0x000ee800000e0000 */
[----:B------:R-:W4:Y:S01]  /*2e70*/  SHFL.IDX PT, R43, R43, RZ, 0x181f ;  /* 0x00181fff2b2b7589 */ /* 0x000f2200000e0000 */
[----:B-1----:R-:W-:-:S04]  /*2e80*/  IADD3 R52, P1, P0, R52, R45, R41 ;  /* 0x0000002d34347210 */ /* 0x002fc8000783e029 */
[----:B--2---:R-:W-:Y:S02]  /*2e90*/  IADD3.X R53, RZ, R47, R42, P1, P0 ;  /* 0x0000002fff357210 */ /* 0x004fe40000fe042a */
[----:B------:R-:W-:-:S04]  /*2ea0*/  IADD3 R50, P1, P0, R50, R45, R38 ;  /* 0x0000002d32327210 */ /* 0x000fc8000783e026 */
[----:B------:R-:W-:Y:S02]  /*2eb0*/  IADD3.X R51, RZ, R47, R39, P1, P0 ;  /* 0x0000002fff337210 */ /* 0x000fe40000fe0427 */
[----:B------:R-:W-:-:S04]  /*2ec0*/  IADD3 R46, P1, P0, R46, R45, R7 ;  /* 0x0000002d2e2e7210 */ /* 0x000fc8000783e007 */
[----:B------:R-:W-:Y:S02]  /*2ed0*/  IADD3.X R47, RZ, R47, R36, P1, P0 ;  /* 0x0000002fff2f7210 */ /* 0x000fe40000fe0424 */
[----:B---3--:R-:W-:-:S05]  /*2ee0*/  IADD3 R54, P0, R44, R41, RZ ;  /* 0x000000292c367210 */ /* 0x008fca0007f1e0ff */
[----:B----4-:R-:W-:Y:S01]  /*2ef0*/  IMAD.X R55, R43, 0x1, R42, P0 ;  /* 0x000000012b377824 */ /* 0x010fe200000e062a */
[----:B------:R-:W-:-:S04]  /*2f00*/  IADD3 R38, P0, R44, R38, RZ ;  /* 0x000000262c267210 */ /* 0x000fc80007f1e0ff */
[----:B------:R1:W-:Y:S01]  /*2f10*/  LDGSTS.E.BYPASS.LTC128B.128 [R199+0x6100], [R54.64], !P6 ;  /* 0x0610000036c77fae */ /* 0x0003e2000f101d4e */
[----:B------:R-:W-:Y:S01]  /*2f20*/  IMAD.X R39, R43, 0x1, R39, P0 ;  /* 0x000000012b277824 */ /* 0x000fe200000e0627 */
[----:B------:R-:W-:-:S04]  /*2f30*/  IADD3 R56, P0, R44, R7, RZ ;  /* 0x000000072c387210 */ /* 0x000fc80007f1e0ff */
[----:B------:R1:W-:Y:S01]  /*2f40*/  LDGSTS.E.BYPASS.LTC128B.128 [R199+0x8100], [R38.64], !P5 ;  /* 0x0810000026c77fae */ /* 0x0003e2000e901d4e */
[----:B------:R-:W-:Y:S01]  /*2f50*/  IMAD.X R57, R43, 0x1, R36, P0 ;  /* 0x000000012b397824 */ /* 0x000fe200000e0624 */
[----:B------:R-:W-:-:S04]  /*2f60*/  ISETP.NE.U32.AND P0, PT, R40, RZ, PT ;  /* 0x000000ff2800720c */ /* 0x000fc80003f05070 */
[----:B------:R1:W-:Y:S09]  /*2f70*/  LDGSTS.E.BYPASS.LTC128B.128 [R199+0xa100], [R56.64], !P4 ;  /* 0x0a10000038c77fae */ /* 0x0003f2000e101d4e */
[----:B------:R1:W-:Y:S01]  /*2f80*/  LDGSTS.E.BYPASS.LTC128B.128.ZFILL [R199+0x7100], [R52.64], P0 ;  /* 0x0710000034c77fae */ /* 0x0003e20008141d4e */
[----:B------:R-:W-:-:S13]  /*2f90*/  ISETP.NE.U32.AND P0, PT, R37, RZ, PT ;  /* 0x000000ff2500720c */ /* 0x000fda0003f05070 */
[----:B------:R1:W-:Y:S01]  /*2fa0*/  LDGSTS.E.BYPASS.LTC128B.128.ZFILL [R199+0x9100], [R50.64], P0 ;  /* 0x0910000032c77fae */ /* 0x0003e20008141d4e */
[----:B------:R-:W-:-:S13]  /*2fb0*/  ISETP.NE.U32.AND P0, PT, R48, RZ, PT ;  /* 0x000000ff3000720c */ /* 0x000fda0003f05070 */
[----:B------:R1:W-:Y:S02]  /*2fc0*/  LDGSTS.E.BYPASS.LTC128B.128.ZFILL [R199+0xb100], [R46.64], P0 ;  /* 0x0b1000002ec77fae */ /* 0x0003e40008141d4e */
.L_x_31:
[----:B------:R-:W-:Y:S01]  /*2fd0*/  LOP3.LUT R7, R6, 0xffffffe0, RZ, 0xc0, !PT ;  /* 0xffffffe006077812 */ /* 0x000fe200078ec0ff */
[----:B------:R-:W-:Y:S01]  /*2fe0*/  IMAD.SHL.U32 R195, R2, 0x2, RZ ;  /* 0x0000000202c37824 */ /* 0x000fe200078e00ff */
[----:B------:R-:W0:Y:S03]  /*2ff0*/  LDGDEPBAR ;  /* 0x00000000000079af */ /* 0x000e260000000000 */
[----:B------:R-:W-:Y:S01]  /*3000*/  IMAD.IADD R7, R4, 0x1, -R7 ;  /* 0x0000000104077824 */ /* 0x000fe200078e0a07 */
[----:B------:R-:W-:Y:S01]  /*3010*/  LDSM.16.MT88.4 R68, [R195+0x2100] ;  /* 0x00210000c344783b */ /* 0x000fe20000004200 */
[C-C-:B------:R-:W-:Y:S02]  /*3020*/  IMAD R189, R5.reuse, 0x2, R195.reuse ;  /* 0x0000000205bd7824 */ /* 0x140fe400078e02c3 */
[----:B------:R-:W-:Y:S01]  /*3030*/  IMAD R190, R0, 0x2, R195 ;  /* 0x0000000200be7824 */ /* 0x000fe200078e02c3 */
[----:B------:R-:W-:Y:S01]  /*3040*/  SHF.R.S32.HI R4, RZ, 0x1f, R7 ;  /* 0x0000001fff047819 */ /* 0x000fe20000011407 */
[----:B------:R-:W-:Y:S02]  /*3050*/  LDSM.16.MT88.4 R100, [R195+0x4100] ;  /* 0x00410000c364783b */ /* 0x000fe40000004200 */
[----:B------:R-:W-:Y:S01]  /*3060*/  IMAD R188, R5, 0x2, R190 ;  /* 0x0000000205bc7824 */ /* 0x000fe200078e02be */
[----:B------:R-:W-:Y:S01]  /*3070*/  LEA.HI R4, R4, R7, RZ, 0x2 ;  /* 0x0000000704047211 */ /* 0x000fe200078f10ff */
[----:B------:R-:W-:Y:S03]  /*3080*/  LDSM.16.MT88.4 R84, [R189+0x2100] ;  /* 0x00210000bd54783b */ /* 0x000fe60000004200 */
[----:B------:R-:W-:Y:S01]  /*3090*/  LOP3.LUT R4, R4, 0x7ffffffc, RZ, 0xc0, !PT ;  /* 0x7ffffffc04047812 */ /* 0x000fe200078ec0ff */
[----:B-1----:R-:W-:Y:S04]  /*30a0*/  LDSM.16.MT88.4 R44, [R190+0x100] ;  /* 0x00010000be2c783b */ /* 0x002fe80000004200 */
[----:B------:R-:W-:Y:S01]  /*30b0*/  IMAD.IADD R4, R7, 0x1, -R4 ;  /* 0x0000000107047824 */ /* 0x000fe200078e0a04 */
[----:B------:R-:W-:Y:S03]  /*30c0*/  LDSM.16.MT88.4 R52, [R189+0x100] ;  /* 0x00010000bd34783b */ /* 0x000fe60000004200 */
[----:B------:R-:W-:Y:S01]  /*30d0*/  IMAD R36, R4, -0x2, R3 ;  /* 0xfffffffe04247824 */ /* 0x000fe200078e0203 */
[----:B------:R-:W-:Y:S04]  /*30e0*/  LDSM.16.MT88.4 R60, [R188+0x100] ;  /* 0x00010000bc3c783b */ /* 0x000fe80000004200 */
[----:B------:R-:W-:Y:S01]  /*30f0*/  ISETP.GT.AND P0, PT, R36, RZ, PT ;  /* 0x000000ff2400720c */ /* 0x000fe20003f04270 */
[----:B------:R-:W-:Y:S03]  /*3100*/  LDSM.16.MT88.4 R92, [R188+0x2100] ;  /* 0x00210000bc5c783b */ /* 0x000fe60000004200 */
[----:B------:R-:W-:Y:S01]  /*3110*/  FSEL R34, R34, -INF , P0 ;  /* 0xff80000022227808 */ /* 0x000fe20000000000 */
[----:B------:R-:W-:Y:S01]  /*3120*/  LDSM.16.MT88.4 R104, [R190+0x4100] ;  /* 0x00410000be68783b */ /* 0x000fe20000004200 */
[----:B------:R-:W-:-:S02]  /*3130*/  FSEL R3, R32, -INF , P0 ;  /* 0xff80000020037808 */ /* 0x000fc40000000000 */
[C---:B------:R-:W-:Y:S01]  /*3140*/  ISETP.GT.AND P0, PT, R36.reuse, 0x1, PT ;  /* 0x000000012400780c */ /* 0x040fe20003f04270 */
[----:B------:R-:W-:Y:S03]  /*3150*/  LDSM.16.MT88.4 R112, [R189+0x4100] ;  /* 0x00410000bd70783b */ /* 0x000fe60000004200 */
[----:B------:R-:W-:Y:S01]  /*3160*/  FSEL R32, R35, -INF , P0 ;  /* 0xff80000023207808 */ /* 0x000fe20000000000 */
[----:B------:R-:W-:Y:S01]  /*3170*/  LDSM.16.MT88.4 R136, [R190+0x900] ;  /* 0x00090000be88783b */ /* 0x000fe20000004200 */
[----:B------:R-:W-:Y:S02]  /*3180*/  FSEL R33, R33, -INF , P0 ;  /* 0xff80000021217808 */ /* 0x000fe40000000000 */
[----:B------:R-:W-:-:S04]  /*3190*/  ISETP.GT.AND P0, PT, R36, 0x8, PT ;  /* 0x000000082400780c */ /* 0x000fc80003f04270 */
[----:B------:R-:W-:Y:S02]  /*31a0*/  FSEL R6, R30, -INF , P0 ;  /* 0xff8000001e067808 */ /* 0x000fe40000000000 */
        /* <DEDUP_REMOVED lines=19> */
[----:B------:R-:W-:Y:S02]  /*32e0*/  FMNMX.FTZ R16, R3, R33, !PT ;  /* 0x0000002103107209 */ /* 0x000fe40007810000 */
[----:B------:R-:W-:Y:S02]  /*32f0*/  ISETP.GT.AND P0, PT, R36, 0x21, PT ;  /* 0x000000212400780c */ /* 0x000fe40003f04270 */
[----:B------:R-:W-:Y:S02]  /*3300*/  FMNMX.FTZ R16, R35, R16, !PT ;  /* 0x0000001023107209 */ /* 0x000fe40007810000 */
[----:B------:R-:W-:-:S02]  /*3310*/  FSEL R206, R19, -INF , P0 ;  /* 0xff80000013ce7808 */ /* 0x000fc40000000000 */
[----:B------:R-:W-:Y:S02]  /*3320*/  FSEL R173, R17, -INF , P0 ;  /* 0xff80000011ad7808 */ /* 0x000fe40000000000 */
[----:B------:R-:W-:Y:S02]  /*3330*/  ISETP.GT.AND P0, PT, R36, 0x28, PT ;  /* 0x000000282400780c */ /* 0x000fe40003f04270 */
[----:B------:R-:W-:Y:S02]  /*3340*/  FMNMX.FTZ R16, R31, R16, !PT ;  /* 0x000000101f107209 */ /* 0x000fe40007810000 */
[----:B------:R-:W-:Y:S02]  /*3350*/  FSEL R168, R14, -INF , P0 ;  /* 0xff8000000ea87808 */ /* 0x000fe40000000000 */
[----:B------:R-:W-:Y:S02]  /*3360*/  FSEL R171, R12, -INF , P0 ;  /* 0xff8000000cab7808 */ /* 0x000fe40000000000 */
[----:B------:R-:W-:-:S02]  /*3370*/  ISETP.GT.AND P0, PT, R36, 0x29, PT ;  /* 0x000000292400780c */ /* 0x000fc40003f04270 */
[----:B------:R-:W-:Y:S02]  /*3380*/  FMNMX.FTZ R14, R29, R16, !PT ;  /* 0x000000101d0e7209 */ /* 0x000fe40007810000 */
[----:B------:R-:W-:Y:S01]  /*3390*/  FSEL R174, R15, -INF , P0 ;  /* 0xff8000000fae7808 */ /* 0x000fe20000000000 */
[----:B------:R-:W-:Y:S01]  /*33a0*/  LDSM.16.MT88.4 R16, [R189+0x2900] ;  /* 0x00290000bd10783b */ /* 0x000fe20000004200 */
[----:B------:R-:W-:Y:S02]  /*33b0*/  FMNMX.FTZ R12, R25, R14, !PT ;  /* 0x0000000e190c7209 */ /* 0x000fe40007810000 */
[----:B------:R-:W-:Y:S02]  /*33c0*/  FMNMX.FTZ R15, R34, R32, !PT ;  /* 0x00000020220f7209 */ /* 0x000fe40007810000 */
[----:B------:R-:W-:Y:S02]  /*33d0*/  FSEL R167, R13, -INF , P0 ;  /* 0xff8000000da77808 */ /* 0x000fe40000000000 */
[----:B------:R-:W-:-:S02]  /*33e0*/  FMNMX.FTZ R12, R7, R12, !PT ;  /* 0x0000000c070c7209 */ /* 0x000fc40007810000 */
[----:B------:R-:W-:Y:S02]  /*33f0*/  FMNMX.FTZ R13, R6, R15, !PT ;  /* 0x0000000f060d7209 */ /* 0x000fe40007810000 */
[----:B------:R-:W-:Y:S02]  /*3400*/  ISETP.GT.AND P0, PT, R36, 0x30, PT ;  /* 0x000000302400780c */ /* 0x000fe40003f04270 */
[----:B------:R-:W-:Y:S02]  /*3410*/  FMNMX.FTZ R12, R21, R12, !PT ;  /* 0x0000000c150c7209 */ /* 0x000fe40007810000 */
[----:B------:R-:W-:Y:S02]  /*3420*/  FMNMX.FTZ R13, R4, R13, !PT ;  /* 0x0000000d040d7209 */ /* 0x000fe40007810000 */
[----:B------:R-:W-:Y:S02]  /*3430*/  FSEL R170, R10, -INF , P0 ;  /* 0xff8000000aaa7808 */ /* 0x000fe40000000000 */
[----:B------:R-:W-:-:S02]  /*3440*/  FSEL R207, R8, -INF , P0 ;  /* 0xff80000008cf7808 */ /* 0x000fc40000000000 */
[----:B------:R-:W-:Y:S02]  /*3450*/  ISETP.GT.AND P0, PT, R36, 0x31, PT ;  /* 0x000000312400780c */ /* 0x000fe40003f04270 */
[----:B------:R-:W-:Y:S02]  /*3460*/  FMNMX.FTZ R10, R165, R12, !PT ;  /* 0x0000000ca50a7209 */ /* 0x000fe40007810000 */
[----:B------:R-:W-:Y:S02]  /*3470*/  FMNMX.FTZ R13, R30, R13, !PT ;  /* 0x0000000d1e0d7209 */ /* 0x000fe40007810000 */
[----:B------:R-:W-:Y:S02]  /*3480*/  FSEL R142, R11, -INF , P0 ;  /* 0xff8000000b8e7808 */ /* 0x000fe40000000000 */
[----:B------:R-:W-:Y:S02]  /*3490*/  FMNMX.FTZ R8, R173, R10, !PT ;  /* 0x0000000aad087209 */ /* 0x000fe40007810000 */
[----:B------:R-:W-:-:S02]  /*34a0*/  FMNMX.FTZ R11, R28, R13, !PT ;  /* 0x0000000d1c0b7209 */ /* 0x000fc40007810000 */
[----:B------:R-:W-:Y:S02]  /*34b0*/  FSEL R175, R9, -INF , P0 ;  /* 0xff80000009af7808 */ /* 0x000fe40000000000 */
[----:B------:R-:W-:Y:S02]  /*34c0*/  FMNMX.FTZ R8, R171, R8, !PT ;  /* 0x00000008ab087209 */ /* 0x000fe40007810000 */
[----:B------:R-:W-:Y:S02]  /*34d0*/  FMNMX.FTZ R9, R26, R11, !PT ;  /* 0x0000000b1a097209 */ /* 0x000fe40007810000 */
[----:B------:R-:W-:Y:S02]  /*34e0*/  FMNMX.FTZ R8, R167, R8, !PT ;  /* 0x00000008a7087209 */ /* 0x000fe40007810000 */
[----:B------:R-:W-:Y:S02]  /*34f0*/  FMNMX.FTZ R9, R24, R9, !PT ;  /* 0x0000000918097209 */ /* 0x000fe40007810000 */
[----:B------:R-:W-:-:S02]  /*3500*/  ISETP.GT.AND P0, PT, R36, 0x38, PT ;  /* 0x000000382400780c */ /* 0x000fc40003f04270 */
[----:B------:R-:W-:Y:S02]  /*3510*/  FMNMX.FTZ R8, R207, R8, !PT ;  /* 0x00000008cf087209 */ /* 0x000fe40007810000 */
[----:B------:R-:W-:Y:S02]  /*3520*/  FMNMX.FTZ R9, R166, R9, !PT ;  /* 0x00000009a6097209 */ /* 0x000fe40007810000 */
[----:B------:R-:W-:Y:S02]  /*3530*/  FSEL R140, R78, -INF , P0 ;  /* 0xff8000004e8c7808 */ /* 0x000fe40000000000 */
[----:B------:R-:W-:Y:S02]  /*3540*/  FSEL R143, R76, -INF , P0 ;  /* 0xff8000004c8f7808 */ /* 0x000fe40000000000 */
[----:B------:R-:W-:Y:S02]  /*3550*/  ISETP.GT.AND P0, PT, R36, 0x39, PT ;  /* 0x000000392400780c */ /* 0x000fe40003f04270 */
[----:B------:R-:W-:Y:S01]  /*3560*/  FMNMX.FTZ R8, R175, R8, !PT ;  /* 0x00000008af087209 */ /* 0x000fe20007810000 */
[----:B------:R-:W-:Y:S01]  /*3570*/  LDSM.16.MT88.4 R36, [R195+0x100] ;  /* 0x00010000c324783b */ /* 0x000fe20000004200 */
[----:B------:R-:W-:-:S02]  /*3580*/  FMNMX.FTZ R9, R206, R9, !PT ;  /* 0x00000009ce097209 */ /* 0x000fc40007810000 */
[----:B------:R-:W-:Y:S02]  /*3590*/  FSEL R141, R77, -INF , P0 ;  /* 0xff8000004d8d7808 */ /* 0x000fe40000000000 */
[----:B------:R-:W-:Y:S02]  /*35a0*/  FMNMX.FTZ R8, R143, R8, !PT ;  /* 0x000000088f087209 */ /* 0x000fe40007810000 */
[----:B------:R-:W-:Y:S02]  /*35b0*/  FMNMX.FTZ R9, R168, R9, !PT ;  /* 0x00000009a8097209 */ /* 0x000fe40007810000 */
[----:B------:R-:W-:Y:S02]  /*35c0*/  FMNMX.FTZ R12, R141, R8, !PT ;  /* 0x000000088d0c7209 */ /* 0x000fe40007810000 */
[----:B------:R-:W-:Y:S02]  /*35d0*/  FMNMX.FTZ R9, R174, R9, !PT ;  /* 0x00000009ae097209 */ /* 0x000fe40007810000 */
[----:B------:R-:W-:Y:S01]  /*35e0*/  FSEL R164, R79, -INF , P0 ;  /* 0xff8000004fa47808 */ /* 0x000fe20000000000 */
[----:B------:R-:W1:Y:S01]  /*35f0*/  SHFL.BFLY PT, R11, R12, 0x2, 0x1f ;  /* 0x0c401f000c0b7f89 */ /* 0x000e6200000e0000 */
[----:B------:R-:W-:-:S03]  /*3600*/  FMNMX.FTZ R9, R170, R9, !PT ;  /* 0x00000009aa097209 */ /* 0x000fc60007810000 */
[----:B------:R-:W-:Y:S01]  /*3610*/  LDSM.16.MT88.4 R76, [R190+0x2100] ;  /* 0x00210000be4c783b */ /* 0x000fe20000004200 */
[----:B------:R-:W-:-:S04]  /*3620*/  FMNMX.FTZ R9, R142, R9, !PT ;  /* 0x000000098e097209 */ /* 0x000fc80007810000 */
[----:B------:R-:W-:-:S04]  /*3630*/  FMNMX.FTZ R9, R140, R9, !PT ;  /* 0x000000098c097209 */ /* 0x000fc80007810000 */
[----:B------:R-:W-:-:S05]  /*3640*/  FMNMX.FTZ R10, R164, R9, !PT ;  /* 0x00000009a40a7209 */ /* 0x000fca0007810000 */
[----:B------:R-:W2:Y:S01]  /*3650*/  SHFL.BFLY PT, R9, R10, 0x2, 0x1f ;  /* 0x0c401f000a097f89 */ /* 0x000ea200000e0000 */
[----:B-1----:R-:W-:-:S03]  /*3660*/  FMNMX.FTZ R11, R12, R11, !PT ;  /* 0x0000000b0c0b7209 */ /* 0x002fc60007810000 */
[----:B------:R-:W-:Y:S04]  /*3670*/  LDSM.16.MT88.4 R12, [R188+0x2900] ;  /* 0x00290000bc0c783b */ /* 0x000fe80000004200 */
[----:B------:R-:W1:Y:S01]  /*3680*/  SHFL.BFLY PT, R132, R11, 0x1, 0x1f ;  /* 0x0c201f000b847f89 */ /* 0x000e6200000e0000 */
[----:B--2---:R-:W-:-:S05]  /*3690*/  FMNMX.FTZ R9, R10, R9, !PT ;  /* 0x000000090a097209 */ /* 0x004fca0007810000 */
[----:B------:R-:W2:Y:S01]  /*36a0*/  SHFL.BFLY PT, R8, R9, 0x1, 0x1f ;  /* 0x0c201f0009087f89 */ /* 0x000ea200000e0000 */
[----:B-1----:R-:W-:-:S04]  /*36b0*/  FMNMX.FTZ R132, R11, R132, !PT ;  /* 0x000000840b847209 */ /* 0x002fc80007810000 */
[C---:B------:R-:W-:Y:S01]  /*36c0*/  FSETP.NEU.FTZ.AND P0, PT, R132.reuse, -INF , PT ;  /* 0xff8000008400780b */ /* 0x040fe20003f1d000 */
[----:B------:R-:W-:-:S05]  /*36d0*/  FMUL.FTZ R172, R132, c[0x0][0x2d0] ;  /* 0x0000b40084ac7a20 */ /* 0x000fca0000410000 */
[----:B------:R-:W-:-:S05]  /*36e0*/  FSEL R172, R172, RZ, P0 ;  /* 0x000000ffacac7208 */ /* 0x000fca0000000000 */
[--C-:B------:R-:W-:Y:S01]  /*36f0*/  FFMA.FTZ R159, R3, c[0x0][0x2d0], -R172.reuse ;  /* 0x0000b400039f7a23 */ /* 0x100fe200000108ac */
[----:B--2---:R-:W-:Y:S01]  /*3700*/  FMNMX.FTZ R3, R8, R9, !PT ;  /* 0x0000000908037209 */ /* 0x004fe20007810000 */
[--C-:B------:R-:W-:Y:S01]  /*3710*/  FFMA.FTZ R156, R33, c[0x0][0x2d0], -R172.reuse ;  /* 0x0000b400219c7a23 */ /* 0x100fe200000108ac */
[----:B------:R-:W-:Y:S01]  /*3720*/  LDSM.16.MT88.4 R8, [R195+0x2900] ;  /* 0x00290000c308783b */ /* 0x000fe20000004200 */
[--C-:B------:R-:W-:Y:S01]  /*3730*/  FFMA.FTZ R157, R35, c[0x0][0x2d0], -R172.reuse ;  /* 0x0000b400239d7a23 */ /* 0x100fe200000108ac */
[C---:B------:R-:W-:Y:S01]  /*3740*/  FSETP.NEU.FTZ.AND P0, PT, R3.reuse, -INF , PT ;  /* 0xff8000000300780b */ /* 0x040fe20003f1d000 */
[----:B------:R-:W-:Y:S01]  /*3750*/  FMUL.FTZ R169, R3, c[0x0][0x2d0] ;  /* 0x0000b40003a97a20 */ /* 0x000fe20000410000 */
[----:B------:R-:W-:Y:S01]  /*3760*/  MUFU.EX2 R159, R159 ;  /* 0x0000009f009f7308 */ /* 0x000fe20000000800 */
[--C-:B------:R-:W-:Y:S02]  /*3770*/  FFMA.FTZ R152, R31, c[0x0][0x2d0], -R172.reuse ;  /* 0x0000b4001f987a23 */ /* 0x100fe400000108ac */
[--C-:B------:R-:W-:Y:S01]  /*3780*/  FFMA.FTZ R151, R7, c[0x0][0x2d0], -R172.reuse ;  /* 0x0000b40007977a23 */ /* 0x100fe200000108ac */
[----:B------:R-:W-:Y:S01]  /*3790*/  FSEL R169, R169, RZ, P0 ;  /* 0x000000ffa9a97208 */ /* 0x000fe20000000000 */
[----:B------:R-:W-:-:S02]  /*37a0*/  FFMA.FTZ R155, R29, c[0x0][0x2d0], -R172 ;  /* 0x0000b4001d9b7a23 */ /* 0x000fc400000108ac */
[--C-:B------:R-:W-:Y:S01]  /*37b0*/  FFMA.FTZ R150, R25, c[0x0][0x2d0], -R172.reuse ;  /* 0x0000b40019967a23 */ /* 0x100fe200000108ac */
[----:B------:R-:W1:Y:S01]  /*37c0*/  MUFU.EX2 R156, R156 ;  /* 0x0000009c009c7308 */ /* 0x000e620000000800 */
[--C-:B------:R-:W-:Y:S02]  /*37d0*/  FFMA.FTZ R158, R34, c[0x0][0x2d0], -R169.reuse ;  /* 0x0000b400229e7a23 */ /* 0x100fe400000108a9 */
[--C-:B------:R-:W-:Y:S02]  /*37e0*/  FFMA.FTZ R161, R32, c[0x0][0x2d0], -R169.reuse ;  /* 0x0000b40020a17a23 */ /* 0x100fe400000108a9 */
[--C-:B------:R-:W-:Y:S01]  /*37f0*/  FFMA.FTZ R163, R6, c[0x0][0x2d0], -R169.reuse ;  /* 0x0000b40006a37a23 */ /* 0x100fe200000108a9 */
[----:B------:R-:W-:Y:S01]  /*3800*/  LDSM.16.MT88.4 R32, [R189+0x900] ;  /* 0x00090000bd20783b */ /* 0x000fe20000004200 */
[--C-:B------:R-:W-:Y:S01]  /*3810*/  FFMA.FTZ R154, R4, c[0x0][0x2d0], -R169.reuse ;  /* 0x0000b400049a7a23 */ /* 0x100fe200000108a9 */
[----:B------:R-:W-:Y:S01]  /*3820*/  MUFU.EX2 R157, R157 ;  /* 0x0000009d009d7308 */ /* 0x000fe20000000800 */
[----:B------:R-:W-:Y:S01]  /*3830*/  FFMA.FTZ R2, R21, c[0x0][0x2d0], -R172 ;  /* 0x0000b40015027a23 */ /* 0x000fe200000108ac */
[----:B------:R-:W2:Y:S01]  /*3840*/  LDSM.16.MT88.4 R4, [R188+0x4100] ;  /* 0x00410000bc04783b */ /* 0x000ea20000004200 */
[----:B------:R-:W-:-:S02]  /*3850*/  FFMA.FTZ R153, R30, c[0x0][0x2d0], -R169 ;  /* 0x0000b4001e997a23 */ /* 0x000fc400000108a9 */
[--C-:B------:R-:W-:Y:S01]  /*3860*/  FFMA.FTZ R148, R28, c[0x0][0x2d0], -R169.reuse ;  /* 0x0000b4001c947a23 */ /* 0x100fe200000108a9 */
[----:B------:R-:W3:Y:S01]  /*3870*/  LDSM.16.MT88.4 R20, [R195+0x900] ;  /* 0x00090000c314783b */ /* 0x000ee20000004200 */
[--C-:B------:R-:W-:Y:S01]  /*3880*/  FFMA.FTZ R149, R26, c[0x0][0x2d0], -R169.reuse ;  /* 0x0000b4001a957a23 */ /* 0x100fe200000108a9 */
[----:B------:R-:W4:Y:S01]  /*3890*/  MUFU.EX2 R152, R152 ;  /* 0x0000009800987308 */ /* 0x000f220000000800 */
[----:B-1----:R-:W-:Y:S01]  /*38a0*/  F2FP.PACK_AB R116, R156, R159 ;  /* 0x0000009f9c74723e */ /* 0x002fe200000000ff */
[----:B------:R-:W-:Y:S01]  /*38b0*/  FFMA.FTZ R0, R24, c[0x0][0x2d0], -R169 ;  /* 0x0000b40018007a23 */ /* 0x000fe200000108a9 */
[----:B------:R-:W-:Y:S01]  /*38c0*/  LDSM.16.MT88.4 R28, [R188+0x900] ;  /* 0x00090000bc1c783b */ /* 0x000fe20000004200 */
[--C-:B------:R-:W-:Y:S02]  /*38d0*/  FFMA.FTZ R160, R165, c[0x0][0x2d0], -R172.reuse ;  /* 0x0000b400a5a07a23 */ /* 0x100fe400000108ac */
[--C-:B------:R-:W-:Y:S01]  /*38e0*/  FFMA.FTZ R165, R173, c[0x0][0x2d0], -R172.reuse ;  /* 0x0000b400ada57a23 */ /* 0x100fe200000108ac */
[----:B------:R-:W-:Y:S01]  /*38f0*/  LDSM.16.MT88.4 R24, [R190+0x2900] ;  /* 0x00290000be18783b */ /* 0x000fe20000004200 */
[----:B------:R-:W-:Y:S01]  /*3900*/  MUFU.EX2 R158, R158 ;  /* 0x0000009e009e7308 */ /* 0x000fe20000000800 */
[----:B------:R-:W-:-:S02]  /*3910*/  FFMA.FTZ R162, R171, c[0x0][0x2d0], -R172 ;  /* 0x0000b400aba27a23 */ /* 0x000fc400000108ac */
[--C-:B------:R-:W-:Y:S02]  /*3920*/  FFMA.FTZ R167, R167, c[0x0][0x2d0], -R172.reuse ;  /* 0x0000b400a7a77a23 */ /* 0x100fe400000108ac */
[--C-:B------:R-:W-:Y:S02]  /*3930*/  FFMA.FTZ R166, R166, c[0x0][0x2d0], -R169.reuse ;  /* 0x0000b400a6a67a23 */ /* 0x100fe400000108a9 */
[--C-:B------:R-:W-:Y:S01]  /*3940*/  FFMA.FTZ R171, R206, c[0x0][0x2d0], -R169.reuse ;  /* 0x0000b400ceab7a23 */ /* 0x100fe200000108a9 */
[----:B------:R-:W1:Y:S01]  /*3950*/  MUFU.EX2 R161, R161 ;  /* 0x000000a100a17308 */ /* 0x000e620000000800 */
[----:B----4-:R-:W-:Y:S01]  /*3960*/  F2FP.PACK_AB R118, R152, R157 ;  /* 0x0000009d9876723e */ /* 0x010fe200000000ff */
[--C-:B------:R-:W-:Y:S02]  /*3970*/  FFMA.FTZ R168, R168, c[0x0][0x2d0], -R169.reuse ;  /* 0x0000b400a8a87a23 */ /* 0x100fe400000108a9 */
[----:B------:R-:W-:Y:S02]  /*3980*/  FFMA.FTZ R173, R174, c[0x0][0x2d0], -R169 ;  /* 0x0000b400aead7a23 */ /* 0x000fe400000108a9 */
[----:B------:R-:W-:-:S02]  /*3990*/  FFMA.FTZ R174, R207, c[0x0][0x2d0], -R172 ;  /* 0x0000b400cfae7a23 */ /* 0x000fc400000108ac */
[----:B------:R-:W-:Y:S01]  /*39a0*/  MUFU.EX2 R163, R163 ;  /* 0x000000a300a37308 */ /* 0x000fe20000000800 */
[--C-:B------:R-:W-:Y:S02]  /*39b0*/  FFMA.FTZ R175, R175, c[0x0][0x2d0], -R172.reuse ;  /* 0x0000b400afaf7a23 */ /* 0x100fe400000108ac */
[--C-:B------:R-:W-:Y:S02]  /*39c0*/  FFMA.FTZ R206, R143, c[0x0][0x2d0], -R172.reuse ;  /* 0x0000b4008fce7a23 */ /* 0x100fe400000108ac */
[----:B------:R-:W-:Y:S02]  /*39d0*/  FFMA.FTZ R217, R141, c[0x0][0x2d0], -R172 ;  /* 0x0000b4008dd97a23 */ /* 0x000fe400000108ac */
[--C-:B------:R-:W-:Y:S01]  /*39e0*/  FFMA.FTZ R170, R170, c[0x0][0x2d0], -R169.reuse ;  /* 0x0000b400aaaa7a23 */ /* 0x100fe200000108a9 */
[----:B------:R-:W4:Y:S01]  /*39f0*/  MUFU.EX2 R154, R154 ;  /* 0x0000009a009a7308 */ /* 0x000f220000000800 */
[----:B-1----:R-:W-:Y:S01]  /*3a00*/  F2FP.PACK_AB R117, R161, R158 ;  /* 0x0000009ea175723e */ /* 0x002fe200000000ff */
[----:B------:R-:W-:-:S02]  /*3a10*/  FFMA.FTZ R207, R142, c[0x0][0x2d0], -R169 ;  /* 0x0000b4008ecf7a23 */ /* 0x000fc400000108a9 */
[--C-:B------:R-:W-:Y:S02]  /*3a20*/  FFMA.FTZ R172, R140, c[0x0][0x2d0], -R169.reuse ;  /* 0x0000b4008cac7a23 */ /* 0x100fe400000108a9 */
[----:B------:R-:W-:Y:S01]  /*3a30*/  FFMA.FTZ R215, R164, c[0x0][0x2d0], -R169 ;  /* 0x0000b400a4d77a23 */ /* 0x000fe200000108a9 */
[----:B------:R-:W-:Y:S01]  /*3a40*/  LDSM.16.MT88.4 R140, [R190+0x1900] ;  /* 0x00190000be8c783b */ /* 0x000fe20000004200 */
[----:B------:R-:W-:Y:S01]  /*3a50*/  MUFU.EX2 R155, R155 ;  /* 0x0000009b009b7308 */ /* 0x000fe20000000800 */
[----:B------:R-:W-:Y:S02]  /*3a60*/  FADD.FTZ R156, R159, R156 ;  /* 0x0000009c9f9c7221 */ /* 0x000fe40000010000 */
[----:B------:R-:W-:Y:S02]  /*3a70*/  FADD.FTZ R158, R158, R161 ;  /* 0x000000a19e9e7221 */ /* 0x000fe40000010000 */
[----:B------:R-:W-:Y:S01]  /*3a80*/  FADD.FTZ R157, R157, R156 ;  /* 0x0000009c9d9d7221 */ /* 0x000fe20000010000 */
[----:B----4-:R-:W-:-:S02]  /*3a90*/  F2FP.PACK_AB R119, R154, R163 ;  /* 0x000000a39a77723e */ /* 0x010fc400000000ff */
[----:B------:R-:W1:Y:S01]  /*3aa0*/  MUFU.EX2 R150, R150 ;  /* 0x0000009600967308 */ /* 0x000e620000000800 */
[----:B------:R-:W-:Y:S02]  /*3ab0*/  FADD.FTZ R163, R163, R158 ;  /* 0x0000009ea3a37221 */ /* 0x000fe40000010000 */
[----:B------:R-:W-:Y:S02]  /*3ac0*/  FADD.FTZ R152, R152, R157 ;  /* 0x0000009d98987221 */ /* 0x000fe40000010000 */
        /* <DEDUP_REMOVED lines=44> */
[----:B------:R-:W3:Y:S06]  /*3d90*/  MUFU.EX2 R215, R215 ;  /* 0x000000d700d77308 */ /* 0x000eec0000000800 */
[C---:B--2---:R-:W-:Y:S07]  /*3da0*/  HMMA.16816.F32 R120, R116.reuse, R4, RZ ;  /* 0x000000047478723c */ /* 0x044fee00000018ff */
[----:B-1----:R-:W-:Y:S01]  /*3db0*/  F2FP.PACK_AB R4, R150, R155 ;  /* 0x0000009b9604723e */ /* 0x002fe200000000ff */
[----:B------:R-:W-:Y:S01]  /*3dc0*/  HMMA.16816.F32 R116, R116, R6, RZ ;  /* 0x000000067474723c */ /* 0x000fe200000018ff */
[----:B----4-:R-:W-:Y:S01]  /*3dd0*/  F2FP.PACK_AB R5, R148, R153 ;  /* 0x000000999405723e */ /* 0x010fe200000000ff */
[----:B------:R-:W-:-:S02]  /*3de0*/  FADD.FTZ R155, R155, R152 ;  /* 0x000000989b9b7221 */ /* 0x000fc40000010000 */
[----:B------:R-:W-:Y:S02]  /*3df0*/  FADD.FTZ R153, R153, R154 ;  /* 0x0000009a99997221 */ /* 0x000fe40000010000 */
[----:B------:R-:W-:Y:S01]  /*3e00*/  FADD.FTZ R150, R150, R155 ;  /* 0x0000009b96967221 */ /* 0x000fe20000010000 */
[----:B------:R-:W-:Y:S01]  /*3e10*/  F2FP.PACK_AB R6, R2, R151 ;  /* 0x000000970206723e */ /* 0x000fe200000000ff */
[----:B------:R-:W-:Y:S01]  /*3e20*/  FADD.FTZ R148, R148, R153 ;  /* 0x0000009994947221 */ /* 0x000fe20000010000 */
[----:B-----5:R-:W-:Y:S01]  /*3e30*/  F2FP.PACK_AB R7, R0, R149 ;  /* 0x000000950007723e */ /* 0x020fe200000000ff */
        /* <DEDUP_REMOVED lines=127> */
[----:B------:R-:W-:Y:S07]  /*4630*/  @!P2 BRA `(.L_x_32) ;  /* 0x000029c00000a947 */ /* 0x000fee0003800000 */
[----:B------:R-:W-:Y:S01]  /*4640*/  SHF.L.U64.HI R207, R133, 0x1, R144 ;  /* 0x0000000185cf7819 */ /* 0x000fe20000010290 */
[----:B------:R-:W-:Y:S01]  /*4650*/  IMAD.SHL.U32 R210, R135, 0x2, RZ ;  /* 0x0000000287d27824 */ /* 0x000fe200078e00ff */
[----:B------:R-:W-:Y:S01]  /*4660*/  SHF.L.U32 R206, R133, 0x1, RZ ;  /* 0x0000000185ce7819 */ /* 0x000fe200000006ff */
[----:B------:R-:W-:Y:S01]  /*4670*/  IMAD.SHL.U32 R208, R134, 0x2, RZ ;  /* 0x0000000286d07824 */ /* 0x000fe200078e00ff */
[----:B------:R-:W-:Y:S01]  /*4680*/  IADD3 R213, R145, -0x2, RZ ;  /* 0xfffffffe91d57810 */ /* 0x000fe20007ffe0ff */
[----:B------:R-:W-:Y:S01]  /*4690*/  IMAD.MOV.U32 R0, RZ, RZ, R3 ;  /* 0x000000ffff007224 */ /* 0x000fe200078e0003 */
[----:B------:R-:W-:-:S02]  /*46a0*/  SHF.L.U64.HI R211, R135, 0x1, R146 ;  /* 0x0000000187d37819 */ /* 0x000fc40000010292 */
[----:B------:R-:W-:Y:S02]  /*46b0*/  SHF.L.U64.HI R209, R134, 0x1, R147 ;  /* 0x0000000186d17819 */ /* 0x000fe40000010293 */
[----:B------:R-:W-:Y:S01]  /*46c0*/  MOV R133, R132 ;  /* 0x0000008400857202 */ /* 0x000fe20000000f00 */
[----:B------:R-:W-:Y:S05]  /*46d0*/  BRA `(.L_x_33) ;  /* 0x0000032000007947 */ /* 0x000fea0003800000 */
.L_x_35:
[----:B------:R-:W-:Y:S01]  /*46e0*/  ISETP.NE.AND P2, PT, R200, 0x1, PT ;  /* 0x00000001c800780c */ /* 0x000fe20003f45270 */
[----:B------:R-:W-:Y:S02]  /*46f0*/  IMAD R202, R213, 0x40, R204 ;  /* 0x00000040d5ca7824 */ /* 0x000fe400078e02cc */
[----:B------:R-:W-:Y:S03]  /*4700*/  IMAD.MOV.U32 R201, RZ, RZ, RZ ;  /* 0x000000ffffc97224 */ /* 0x000fe600078e00ff */
[----:B------:R-:W-:Y:S05]  /*4710*/  IADD3 R202, R202, -0x40, R203 ;  /* 0xffffffc0caca7810 */ /* 0x000fea0007ffe0cb */
[----:B------:R-:W-:Y:S02]  /*4720*/  IMAD.MOV.U32 R2, RZ, RZ, R202 ;  /* 0x000000ffff027224 */ /* 0x000fe400078e00ca */
[----:B------:R-:W-:Y:S05]  /*4730*/  @P2 IMAD.HI.U32 R3, R202, c[0x0][0x2bc], RZ ;  /* 0x0000af00ca032a27 */ /* 0x000fea00078e00ff */
[----:B------:R-:W-:Y:S04]  /*4740*/  @P2 SHF.R.U32.HI R2, RZ, c[0x0][0x2c0], R3 ;  /* 0x0000b000ff022a19 */ /* 0x000fe80000011603 */
[C---:B------:R-:W-:Y:S04]  /*4750*/  @!P3 IADD3 R132, P0, R2.reuse, UR10, RZ ;  /* 0x0000000a0284bc10 */ /* 0x040fe8000ff1e0ff */
[----:B------:R-:W-:Y:S02]  /*4760*/  @!P3 LEA.HI.X.SX32 R3, R2, UR7, 0x1, P0 ;  /* 0x000000070203bc11 */ /* 0x000fe400080f0eff */
[C---:B------:R-:W-:Y:S04]  /*4770*/  @!P3 LEA R134, P0, R132.reuse, c[0x0][0x2a0], 0x2 ;  /* 0x0000a8008486ba11 */ /* 0x040fe800078010ff */
[----:B------:R-:W-:Y:S01]  /*4780*/  @!P3 LEA.HI.X R135, R132, c[0x0][0x2a4], R3, 0x2, P0 ;  /* 0x0000a9008487ba11 */ /* 0x000fe200000f1403 */
[----:B------:R-:W-:Y:S04]  /*4790*/  IMAD.MOV R3, RZ, RZ, -R2 ;  /* 0x000000ffff037224 */ /* 0x000fe800078e0a02 */
[----:B------:R1:W2:Y:S01]  /*47a0*/  @!P3 LDG.E R201, [R134.64] ;  /* 0x0000000e86c9b981 */ /* 0x0002a2000c1e1900 */
[----:B------:R-:W-:Y:S05]  /*47b0*/  IMAD R202, R3, c[0x0][0x2b8], R202 ;  /* 0x0000ae0003ca7a24 */ /* 0x000fea00078e02ca */
[----:B------:R-:W-:Y:S05]  /*47c0*/  SHF.R.S32.HI R3, RZ, 0x1f, R202 ;  /* 0x0000001fff037819 */ /* 0x000fea00000114ca */
[----:B------:R-:W-:Y:S04]  /*47d0*/  IMAD R3, R3, c[0x0][0x1e0], RZ ;  /* 0x0000780003037a24 */ /* 0x000fe800078e02ff */
[C---:B------:R-:W-:Y:S02]  /*47e0*/  IMAD R3, R202.reuse, c[0x0][0x1e4], R3 ;  /* 0x00007900ca037a24 */ /* 0x040fe400078e0203 */
[----:B-1----:R-:W-:Y:S04]  /*47f0*/  IMAD.WIDE.U32 R134, R202, c[0x0][0x1e0], RZ ;  /* 0x00007800ca867a25 */ /* 0x002fe800078e00ff */
[----:B------:R-:W-:Y:S01]  /*4800*/  IMAD.IADD R135, R135, 0x1, R3 ;  /* 0x0000000187877824 */ /* 0x000fe200078e0203 */
[----:B--2---:R-:W-:Y:S03]  /*4810*/  SHF.R.S32.HI R2, RZ, 0x1f, R201 ;  /* 0x0000001fff027819 */ /* 0x004fe600000114c9 */
[C---:B------:R-:W-:Y:S04]  /*4820*/  IMAD.WIDE.U32 R134, R201.reuse, c[0x0][0x1f0], R134 ;  /* 0x00007c00c9867a25 */ /* 0x040fe800078e0086 */
[----:B------:R-:W-:Y:S01]  /*4830*/  IMAD R2, R2, c[0x0][0x1f0], RZ ;  /* 0x00007c0002027a24 */ /* 0x000fe200078e02ff */
[----:B------:R-:W-:Y:S03]  /*4840*/  IADD3 R3, P0, R134, UR12, RZ ;  /* 0x0000000c86037c10 */ /* 0x000fe6000ff1e0ff */
[----:B------:R-:W-:Y:S05]  /*4850*/  IMAD R2, R201, c[0x0][0x1f4], R2 ;  /* 0x00007d00c9027a24 */ /* 0x000fea00078e0202 */
[----:B------:R-:W-:Y:S02]  /*4860*/  IADD3.X R2, R135, UR8, R2, P0, !PT ;  /* 0x0000000887027c10 */ /* 0x000fe400087fe402 */
[C---:B------:R-:W-:Y:S04]  /*4870*/  LEA R145, P0, R3.reuse, c[0x0][0x1c8], 0x1 ;  /* 0x0000720003917a11 */ /* 0x040fe800078008ff */
[----:B------:R-:W-:Y:S01]  /*4880*/  LEA.HI.X R144, R3, c[0x0][0x1cc], R2, 0x1, P0 ;  /* 0x0000730003907a11 */ /* 0x000fe200000f0c02 */
[----:B------:R-:W1:Y:S04]  /*4890*/  SHFL.IDX PT, R135, R145, RZ, 0x181f ;  /* 0x00181fff91877589 */ /* 0x000e6800000e0000 */
[----:B------:R-:W2:Y:S04]  /*48a0*/  SHFL.IDX PT, R132, R144, RZ, 0x181f ;  /* 0x00181fff90847589 */ /* 0x000ea800000e0000 */
[----:B------:R-:W3:Y:S04]  /*48b0*/  SHFL.IDX PT, R3, R145, 0x1, 0x181f ;  /* 0x00381f0091037f89 */ /* 0x000ee800000e0000 */
[----:B------:R-:W4:Y:S01]  /*48c0*/  SHFL.IDX PT, R2, R144, 0x1, 0x181f ;  /* 0x00381f0090027f89 */ /* 0x000f2200000e0000 */
[C---:B-1----:R-:W-:Y:S02]  /*48d0*/  IADD3 R136, P0, R135.reuse, R210, RZ ;  /* 0x000000d287887210 */ /* 0x042fe40007f1e0ff */
[C---:B------:R-:W-:Y:S03]  /*48e0*/  IADD3 R134, P1, R135.reuse, R208, RZ ;  /* 0x000000d087867210 */ /* 0x040fe60007f3e0ff */
[C---:B--2---:R-:W-:Y:S01]  /*48f0*/  IMAD.X R137, R132.reuse, 0x1, R211, P0 ;  /* 0x0000000184897824 */ /* 0x044fe200000e06d3 */
[----:B------:R-:W-:Y:S01]  /*4900*/  IADD3 R140, P0, R135, R206, RZ ;  /* 0x000000ce878c7210 */ /* 0x000fe20007f1e0ff */
[C---:B------:R-:W-:Y:S01]  /*4910*/  IMAD.X R135, R132.reuse, 0x1, R209, P1 ;  /* 0x0000000184877824 */ /* 0x040fe200008e06d1 */
[C---:B---3--:R-:W-:Y:S02]  /*4920*/  IADD3 R138, P2, R3.reuse, R210, RZ ;  /* 0x000000d2038a7210 */ /* 0x048fe40007f5e0ff */
[----:B------:R1:W-:Y:S01]  /*4930*/  LDGSTS.E.BYPASS.LTC128B.128 [R199+0x6100], [R136.64], !P6 ;  /* 0x0610000088c77fae */ /* 0x0003e2000f101d4e */
[----:B------:R-:W-:Y:S01]  /*4940*/  IMAD.X R141, R132, 0x1, R207, P0 ;  /* 0x00000001848d7824 */ /* 0x000fe200000e06cf */
[C---:B------:R-:W-:Y:S01]  /*4950*/  IADD3 R142, P1, R3.reuse, R208, RZ ;  /* 0x000000d0038e7210 */ /* 0x040fe20007f3e0ff */
[C---:B----4-:R-:W-:Y:S01]  /*4960*/  IMAD.X R139, R2.reuse, 0x1, R211, P2 ;  /* 0x00000001028b7824 */ /* 0x050fe200010e06d3 */
[----:B------:R1:W-:Y:S01]  /*4970*/  LDGSTS.E.BYPASS.LTC128B.128 [R199+0x8100], [R134.64], !P5 ;  /* 0x0810000086c77fae */ /* 0x0003e2000e901d4e */
[----:B------:R-:W-:Y:S02]  /*4980*/  IADD3 R144, P0, R3, R206, RZ ;  /* 0x000000ce03907210 */ /* 0x000fe40007f1e0ff */
[C---:B------:R-:W-:Y:S01]  /*4990*/  IMAD.X R143, R2.reuse, 0x1, R209, P1 ;  /* 0x00000001028f7824 */ /* 0x040fe200008e06d1 */
[----:B------:R1:W-:Y:S02]  /*49a0*/  LDGSTS.E.BYPASS.LTC128B.128 [R199+0xa100], [R140.64], !P4 ;  /* 0x0a1000008cc77fae */ /* 0x0003e4000e101d4e */
[----:B------:R-:W-:Y:S02]  /*49b0*/  IMAD.X R145, R2, 0x1, R207, P0 ;  /* 0x0000000102917824 */ /* 0x000fe400000e06cf */
[----:B------:R1:W-:Y:S04]  /*49c0*/  LDGSTS.E.BYPASS.LTC128B.128 [R199+0x7100], [R138.64], !P6 ;  /* 0x071000008ac77fae */ /* 0x0003e8000f101d4e */
[----:B------:R1:W-:Y:S04]  /*49d0*/  LDGSTS.E.BYPASS.LTC128B.128 [R199+0x9100], [R142.64], !P5 ;  /* 0x091000008ec77fae */ /* 0x0003e8000e901d4e */
[----:B------:R1:W-:Y:S01]  /*49e0*/  LDGSTS.E.BYPASS.LTC128B.128 [R199+0xb100], [R144.64], !P4 ;  /* 0x0b10000090c77fae */ /* 0x0003e2000e101d4e */
[----:B------:R-:W-:-:S05]  /*49f0*/  BRA `(.L_x_34) ;  /* 0x00000c9000007947 */ /* 0x000fca0003800000 */
.L_x_33:
[----:B------:R-:W-:Y:S04]  /*4a00*/  DEPBAR.LE SB0, 0x0 ;  /* 0x000080000000791a */ /* 0x000fe80000000000 */
[----:B------:R-:W-:Y:S01]  /*4a10*/  BAR.SYNC.DEFER_BLOCKING 0x0 ;  /* 0x0000000000007b1d */ /* 0x000fe20000010000 */
[----:B------:R-:W-:Y:S01]  /*4a20*/  SHF.R.S32.HI R3, RZ, 0x1f, R202 ;  /* 0x0000001fff037819 */ /* 0x000fe200000114ca */
[C---:B------:R-:W-:Y:S04]  /*4a30*/  IMAD.WIDE.U32 R218, R202.reuse, c[0x0][0x208], RZ ;  /* 0x00008200cada7a25 */ /* 0x040fe800078e00ff */
[----:B------:R-:W-:Y:S04]  /*4a40*/  IMAD R3, R3, c[0x0][0x208], RZ ;  /* 0x0000820003037a24 */ /* 0x000fe800078e02ff */
[----:B------:R-:W-:Y:S04]  /*4a50*/  IMAD R3, R202, c[0x0][0x20c], R3 ;  /* 0x00008300ca037a24 */ /* 0x000fe800078e0203 */
[----:B------:R-:W-:Y:S01]  /*4a60*/  IMAD.IADD R219, R219, 0x1, R3 ;  /* 0x00000001dbdb7824 */ /* 0x000fe200078e0203 */
[----:B------:R-:W-:Y:S03]  /*4a70*/  SHF.R.S32.HI R3, RZ, 0x1f, R201 ;  /* 0x0000001fff037819 */ /* 0x000fe600000114c9 */
[----:B------:R-:W-:Y:S04]  /*4a80*/  IMAD.WIDE.U32 R218, R201, c[0x0][0x218], R218 ;  /* 0x00008600c9da7a25 */ /* 0x000fe800078e00da */
[----:B------:R-:W-:Y:S01]  /*4a90*/  IMAD R3, R3, c[0x0][0x218], RZ ;  /* 0x0000860003037a24 */ /* 0x000fe200078e02ff */
[----:B------:R-:W-:Y:S01]  /*4aa0*/  IADD3 R2, P0, R218, UR18, RZ ;  /* 0x00000012da027c10 */ /* 0x000fe2000ff1e0ff */
[----:B------:R-:W-:Y:S02]  /*4ab0*/  LDSM.16.M88.4 R136, [R198+0xc100] ;  /* 0x00c10000c688783b */ /* 0x000fe40000000200 */
[----:B------:R-:W-:Y:S02]  /*4ac0*/  IMAD R3, R201, c[0x0][0x21c], R3 ;  /* 0x00008700c9037a24 */ /* 0x000fe400078e0203 */
[----:B------:R-:W1:Y:S03]  /*4ad0*/  LDSM.16.M88.4 R140, [R197+0x6100] ;  /* 0x00610000c58c783b */ /* 0x000e660000000200 */
[----:B------:R-:W-:Y:S01]  /*4ae0*/  IADD3.X R3, R219, UR5, R3, P0, !PT ;  /* 0x00000005db037c10 */ /* 0x000fe200087fe403 */
[----:B------:R-:W-:Y:S01]  /*4af0*/  LDSM.16.M88.4 R144, [R197+0x6900] ;  /* 0x00690000c590783b */ /* 0x000fe20000000200 */
[C---:B------:R-:W-:Y:S03]  /*4b00*/  LEA R212, P0, R2.reuse, c[0x0][0x1f8], 0x1 ;  /* 0x00007e0002d47a11 */ /* 0x040fe600078008ff */
[----:B------:R-:W-:Y:S01]  /*4b10*/  LDSM.16.M88.4 R148, [R197+0x7100] ;  /* 0x00710000c594783b */ /* 0x000fe20000000200 */
[----:B------:R-:W-:Y:S03]  /*4b20*/  LEA.HI.X R134, R2, c[0x0][0x1fc], R3, 0x1, P0 ;  /* 0x00007f0002867a11 */ /* 0x000fe600000f0c03 */
[----:B------:R-:W-:Y:S04]  /*4b30*/  LDSM.16.M88.4 R152, [R194+0xc100] ;  /* 0x00c10000c298783b */ /* 0x000fe80000000200 */
[----:B------:R-:W-:Y:S04]  /*4b40*/  LDSM.16.M88.4 R156, [R187] ;  /* 0x00000000bb9c783b */ /* 0x000fe80000000200 */
[----:B------:R-:W-:Y:S04]  /*4b50*/  LDSM.16.M88.4 R160, [R186] ;  /* 0x00000000baa0783b */ /* 0x000fe80000000200 */
[----:B------:R-:W-:Y:S04]  /*4b60*/  LDSM.16.M88.4 R164, [R185] ;  /* 0x00000000b9a4783b */ /* 0x000fe80000000200 */
[----:B------:R-:W2:Y:S04]  /*4b70*/  SHFL.IDX PT, R135, R212, RZ, 0x181f ;  /* 0x00181fffd4877589 */ /* 0x000ea800000e0000 */
[----:B------:R-:W3:Y:S04]  /*4b80*/  SHFL.IDX PT, R132, R134, RZ, 0x181f ;  /* 0x00181fff86847589 */ /* 0x000ee800000e0000 */
[----:B------:R-:W4:Y:S01]  /*4b90*/  SHFL.IDX PT, R3, R212, 0x1, 0x181f ;  /* 0x00381f00d4037f89 */ /* 0x000f2200000e0000 */
[C---:B-1----:R-:W-:Y:S03]  /*4ba0*/  HMMA.16816.F32 R4, R136.reuse, R140, RZ ;  /* 0x0000008c8804723c */ /* 0x042fe600000018ff */
[----:B------:R1:W5:Y:S05]  /*4bb0*/  SHFL.IDX PT, R2, R134, 0x1, 0x181f ;  /* 0x00381f0086027f89 */ /* 0x00036a00000e0000 */
[C---:B------:R-:W-:Y:S01]  /*4bc0*/  HMMA.16816.F32 R8, R136.reuse, R142, RZ ;  /* 0x0000008e8808723c */ /* 0x040fe200000018ff */
[----:B------:R-:W5:Y:S03]  /*4bd0*/  LDSM.16.M88.4 R140, [R197+0x7900] ;  /* 0x00790000c58c783b */ /* 0x000f660000000200 */
[C---:B--2---:R-:W-:Y:S02]  /*4be0*/  IADD3 R226, P1, R135.reuse, R210, RZ ;  /* 0x000000d287e27210 */ /* 0x044fe40007f3e0ff */
[C---:B------:R-:W-:Y:S02]  /*4bf0*/  IADD3 R224, P0, R135.reuse, R208, RZ ;  /* 0x000000d087e07210 */ /* 0x040fe40007f1e0ff */
[C---:B------:R-:W-:Y:S01]  /*4c00*/  HMMA.16816.F32 R12, R136.reuse, R144, RZ ;  /* 0x00000090880c723c */ /* 0x040fe200000018ff */
[C---:B---3--:R-:W-:Y:S03]  /*4c10*/  IMAD.X R227, R132.reuse, 0x1, R211, P1 ;  /* 0x0000000184e37824 */ /* 0x048fe600008e06d3 */
[C---:B------:R-:W-:Y:S01]  /*4c20*/  IMAD.X R225, R132.reuse, 0x1, R209, P0 ;  /* 0x0000000184e17824 */ /* 0x040fe200000e06d1 */
[----:B------:R-:W-:Y:S02]  /*4c30*/  IADD3 R222, P0, R135, R206, RZ ;  /* 0x000000ce87de7210 */ /* 0x000fe40007f1e0ff */
[C---:B----4-:R-:W-:Y:S01]  /*4c40*/  IADD3 R220, P2, R3.reuse, R210, RZ ;  /* 0x000000d203dc7210 */ /* 0x050fe20007f5e0ff */
[C---:B------:R-:W-:Y:S01]  /*4c50*/  HMMA.16816.F32 R16, R136.reuse, R146, RZ ;  /* 0x000000928810723c */ /* 0x040fe200000018ff */
[----:B------:R-:W2:Y:S03]  /*4c60*/  LDSM.16.M88.4 R144, [R196] ;  /* 0x00000000c490783b */ /* 0x000ea60000000200 */
[----:B------:R-:W-:Y:S01]  /*4c70*/  IMAD.X R223, R132, 0x1, R207, P0 ;  /* 0x0000000184df7824 */ /* 0x000fe200000e06cf */
[----:B------:R-:W-:Y:S01]  /*4c80*/  @!PT LDS RZ, [RZ] ;  /* 0x00000000fffff984 */ /* 0x000fe20000000800 */
[----:B------:R-:W-:Y:S01]  /*4c90*/  @!PT LDS RZ, [RZ] ;  /* 0x00000000fffff984 */ /* 0x000fe20000000800 */
[----:B------:R-:W-:Y:S01]  /*4ca0*/  @!PT LDS RZ, [RZ] ;  /* 0x00000000fffff984 */ /* 0x000fe20000000800 */
[----:B------:R3:W-:Y:S01]  /*4cb0*/  LDGSTS.E.BYPASS.LTC128B.128 [R205], [R226.64], !P6 ;  /* 0x00000000e2cd7fae */ /* 0x0007e2000f101d4e */
[C---:B-1----:R-:W-:Y:S01]  /*4cc0*/  IADD3 R134, P1, R3.reuse, R208, RZ ;  /* 0x000000d003867210 */ /* 0x042fe20007f3e0ff */
[C---:B-----5:R-:W-:Y:S01]  /*4cd0*/  IMAD.X R221, R2.reuse, 0x1, R211, P2 ;  /* 0x0000000102dd7824 */ /* 0x060fe200010e06d3 */
[C---:B------:R-:W-:Y:S01]  /*4ce0*/  HMMA.16816.F32 R20, R136.reuse, R148, RZ ;  /* 0x000000948814723c */ /* 0x040fe200000018ff */
[----:B------:R3:W-:Y:S03]  /*4cf0*/  LDGSTS.E.BYPASS.LTC128B.128 [R205+0x2000], [R224.64], !P5 ;  /* 0x02000000e0cd7fae */ /* 0x0007e6000e901d4e */
[----:B------:R-:W-:Y:S01]  /*4d00*/  IADD3 R218, P0, R3, R206, RZ ;  /* 0x000000ce03da7210 */ /* 0x000fe20007f1e0ff */
[----:B------:R3:W-:Y:S01]  /*4d10*/  LDGSTS.E.BYPASS.LTC128B.128 [R205+0x4000], [R222.64], !P4 ;  /* 0x04000000decd7fae */ /* 0x0007e2000e101d4e */
[C---:B------:R-:W-:Y:S02]  /*4d20*/  IMAD.X R135, R2.reuse, 0x1, R209, P1 ;  /* 0x0000000102877824 */ /* 0x040fe400008e06d1 */
[C---:B------:R-:W-:Y:S01]  /*4d30*/  HMMA.16816.F32 R24, R136.reuse, R150, RZ ;  /* 0x000000968818723c */ /* 0x040fe200000018ff */
[----:B------:R3:W-:Y:S03]  /*4d40*/  LDGSTS.E.BYPASS.LTC128B.128 [R205+0x1000], [R220.64], !P6 ;  /* 0x01000000dccd7fae */ /* 0x0007e6000f101d4e */
[----:B------:R-:W-:Y:S01]  /*4d50*/  IMAD.X R219, R2, 0x1, R207, P0 ;  /* 0x0000000102db7824 */ /* 0x000fe200000e06cf */
[----:B------:R3:W-:Y:S01]  /*4d60*/  LDGSTS.E.BYPASS.LTC128B.128 [R205+0x3000], [R134.64], !P5 ;  /* 0x0300000086cd7fae */ /* 0x0007e2000e901d4e */
[----:B------:R-:W-:Y:S02]  /*4d70*/  ISETP.GE.AND P0, PT, R213, 0x1, PT ;  /* 0x00000001d500780c */ /* 0x000fe40003f06270 */
[C---:B------:R-:W-:Y:S01]  /*4d80*/  HMMA.16816.F32 R28, R136.reuse, R140, RZ ;  /* 0x0000008c881c723c */ /* 0x040fe200000018ff */
[----:B------:R3:W-:Y:S04]  /*4d90*/  LDGSTS.E.BYPASS.LTC128B.128 [R205+0x5000], [R218.64], !P4 ;  /* 0x05000000dacd7fae */ /* 0x0007e8000e101d4e */
[----:B------:R-:W-:Y:S03]  /*4da0*/  LDSM.16.M88.4 R148, [R193+0xc100] ;  /* 0x00c10000c194783b */ /* 0x000fe60000000200 */
[----:B------:R-:W-:Y:S01]  /*4db0*/  HMMA.16816.F32 R32, R136, R142, RZ ;  /* 0x0000008e8820723c */ /* 0x000fe200000018ff */
[----:B------:R-:W0:Y:S04]  /*4dc0*/  LDGDEPBAR ;  /* 0x00000000000079af */ /* 0x000e280000000000 */
[----:B------:R-:W1:Y:S03]  /*4dd0*/  LDSM.16.M88.4 R168, [R192+0x6100] ;  /* 0x00610000c0a8783b */ /* 0x000e660000000200 */
[C---:B--2---:R-:W-:Y:S01]  /*4de0*/  HMMA.16816.F32 R4, R152.reuse, R144, R4 ;  /* 0x000000909804723c */ /* 0x044fe20000001804 */
[----:B------:R-:W2:Y:S04]  /*4df0*/  LDSM.16.M88.4 R172, [R192+0x6900] ;  /* 0x00690000c0ac783b */ /* 0x000ea80000000200 */
[----:B------:R-:W4:Y:S03]  /*4e00*/  LDSM.16.M88.4 R136, [R192+0x7100] ;  /* 0x00710000c088783b */ /* 0x000f260000000200 */
[C---:B------:R-:W-:Y:S01]  /*4e10*/  HMMA.16816.F32 R8, R152.reuse, R146, R8 ;  /* 0x000000929808723c */ /* 0x040fe20000001808 */
[----:B------:R-:W5:Y:S04]  /*4e20*/  LDSM.16.M88.4 R140, [R192+0x7900] ;  /* 0x00790000c08c783b */ /* 0x000f680000000200 */
[----:B------:R-:W-:Y:S03]  /*4e30*/  LDSM.16.M88.4 R144, [R191+0xc100] ;  /* 0x00c10000bf90783b */ /* 0x000fe60000000200 */
[C---:B------:R-:W-:Y:S08]  /*4e40*/  HMMA.16816.F32 R12, R152.reuse, R156, R12 ;  /* 0x0000009c980c723c */ /* 0x040ff0000000180c */
[C---:B------:R-:W-:Y:S01]  /*4e50*/  HMMA.16816.F32 R16, R152.reuse, R158, R16 ;  /* 0x0000009e9810723c */ /* 0x040fe20000001810 */
[----:B------:R-:W2:Y:S07]  /*4e60*/  LDSM.16.M88.4 R156, [R184] ;  /* 0x00000000b89c783b */ /* 0x000eae0000000200 */
[C---:B------:R-:W-:Y:S08]  /*4e70*/  HMMA.16816.F32 R20, R152.reuse, R160, R20 ;  /* 0x000000a09814723c */ /* 0x040ff00000001814 */
[C---:B------:R-:W-:Y:S01]  /*4e80*/  HMMA.16816.F32 R24, R152.reuse, R162, R24 ;  /* 0x000000a29818723c */ /* 0x040fe20000001818 */
[----:B------:R-:W3:Y:S07]  /*4e90*/  LDSM.16.M88.4 R160, [R184+0x800] ;  /* 0x00080000b8a0783b */ /* 0x000eee0000000200 */
        /* <DEDUP_REMOVED lines=10> */
[C---:B----4-:R-:W-:Y:S08]  /*4f40*/  HMMA.16816.F32 R20, R148.reuse, R136, R20 ;  /* 0x000000889414723c */ /* 0x050ff00000001814 */
[C---:B------:R-:W-:Y:S01]  /*4f50*/  HMMA.16816.F32 R24, R148.reuse, R138, R24 ;  /* 0x0000008a9418723c */ /* 0x040fe20000001818 */
[----:B------:R-:W1:Y:S07]  /*4f60*/  LDSM.16.M88.4 R136, [R198+0x10100] ;  /* 0x01010000c688783b */ /* 0x000e6e0000000200 */
[C---:B-----5:R-:W-:Y:S08]  /*4f70*/  HMMA.16816.F32 R28, R148.reuse, R140, R28 ;  /* 0x0000008c941c723c */ /* 0x060ff0000000181c */
[----:B------:R-:W-:Y:S01]  /*4f80*/  HMMA.16816.F32 R32, R148, R142, R32 ;  /* 0x0000008e9420723c */ /* 0x000fe20000001820 */
[----:B------:R-:W2:Y:S04]  /*4f90*/  LDSM.16.M88.4 R140, [R197+0x9100] ;  /* 0x00910000c58c783b */ /* 0x000ea80000000200 */
[----:B------:R-:W4:Y:S03]  /*4fa0*/  LDSM.16.M88.4 R148, [R197+0x9900] ;  /* 0x00990000c594783b */ /* 0x000f260000000200 */
[C---:B------:R-:W-:Y:S08]  /*4fb0*/  HMMA.16816.F32 R4, R144.reuse, R156, R4 ;  /* 0x0000009c9004723c */ /* 0x040ff00000001804 */
[C---:B------:R-:W-:Y:S01]  /*4fc0*/  HMMA.16816.F32 R8, R144.reuse, R158, R8 ;  /* 0x0000009e9008723c */ /* 0x040fe20000001808 */
[----:B------:R-:W-:Y:S07]  /*4fd0*/  LDSM.16.M88.4 R156, [R183] ;  /* 0x00000000b79c783b */ /* 0x000fee0000000200 */
[C---:B---3--:R-:W-:Y:S08]  /*4fe0*/  HMMA.16816.F32 R12, R144.reuse, R160, R12 ;  /* 0x000000a0900c723c */ /* 0x048ff0000000180c */
[C---:B------:R-:W-:Y:S01]  /*4ff0*/  HMMA.16816.F32 R16, R144.reuse, R162, R16 ;  /* 0x000000a29010723c */ /* 0x040fe20000001810 */
[----:B------:R-:W-:Y:S07]  /*5000*/  LDSM.16.M88.4 R160, [R182] ;  /* 0x00000000b6a0783b */ /* 0x000fee0000000200 */
[C---:B------:R-:W-:Y:S08]  /*5010*/  HMMA.16816.F32 R20, R144.reuse, R152, R20 ;  /* 0x000000989014723c */ /* 0x040ff00000001814 */
[C---:B------:R-:W-:Y:S01]  /*5020*/  HMMA.16816.F32 R24, R144.reuse, R154, R24 ;  /* 0x0000009a9018723c */ /* 0x040fe20000001818 */
[----:B------:R-:W3:Y:S07]  /*5030*/  LDSM.16.M88.4 R152, [R194+0x10100] ;  /* 0x01010000c298783b */ /* 0x000eee0000000200 */
[C---:B------:R-:W-:Y:S08]  /*5040*/  HMMA.16816.F32 R28, R144.reuse, R164, R28 ;  /* 0x000000a4901c723c */ /* 0x040ff0000000181c */
[----:B------:R-:W-:Y:S01]  /*5050*/  HMMA.16816.F32 R32, R144, R166, R32 ;  /* 0x000000a69020723c */ /* 0x000fe20000001820 */
[----:B------:R-:W5:Y:S04]  /*5060*/  LDSM.16.M88.4 R144, [R181] ;  /* 0x00000000b590783b */ /* 0x000f680000000200 */
[----:B------:R-:W3:Y:S03]  /*5070*/  LDSM.16.M88.4 R164, [R180] ;  /* 0x00000000b4a4783b */ /* 0x000ee60000000200 */
[C---:B-1----:R-:W-:Y:S08]  /*5080*/  HMMA.16816.F32 R4, R136.reuse, R168, R4 ;  /* 0x000000a88804723c */ /* 0x042ff00000001804 */
[C---:B------:R-:W-:Y:S01]  /*5090*/  HMMA.16816.F32 R8, R136.reuse, R170, R8 ;  /* 0x000000aa8808723c */ /* 0x040fe20000001808 */
[----:B------:R-:W-:Y:S07]  /*50a0*/  LDSM.16.M88.4 R168, [R192+0x8100] ;  /* 0x00810000c0a8783b */ /* 0x000fee0000000200 */
[C---:B------:R-:W-:Y:S08]  /*50b0*/  HMMA.16816.F32 R12, R136.reuse, R172, R12 ;  /* 0x000000ac880c723c */ /* 0x040ff0000000180c */
[C---:B------:R-:W-:Y:S01]  /*50c0*/  HMMA.16816.F32 R16, R136.reuse, R174, R16 ;  /* 0x000000ae8810723c */ /* 0x040fe20000001810 */
[----:B------:R-:W-:Y:S07]  /*50d0*/  LDSM.16.M88.4 R172, [R192+0x8900] ;  /* 0x00890000c0ac783b */ /* 0x000fee0000000200 */
[C---:B--2---:R-:W-:Y:S08]  /*50e0*/  HMMA.16816.F32 R20, R136.reuse, R140, R20 ;  /* 0x0000008c8814723c */ /* 0x044ff00000001814 */
[C---:B------:R-:W-:Y:S01]  /*50f0*/  HMMA.16816.F32 R24, R136.reuse, R142, R24 ;  /* 0x0000008e8818723c */ /* 0x040fe20000001818 */
[----:B------:R-:W1:Y:S07]  /*5100*/  LDSM.16.M88.4 R140, [R193+0x10100] ;  /* 0x01010000c18c783b */ /* 0x000e6e0000000200 */
[C---:B----4-:R-:W-:Y:S08]  /*5110*/  HMMA.16816.F32 R28, R136.reuse, R148, R28 ;  /* 0x00000094881c723c */ /* 0x050ff0000000181c */
[----:B------:R-:W-:Y:S01]  /*5120*/  HMMA.16816.F32 R32, R136, R150, R32 ;  /* 0x000000968820723c */ /* 0x000fe20000001820 */
[----:B------:R-:W2:Y:S04]  /*5130*/  LDSM.16.M88.4 R136, [R192+0x9100] ;  /* 0x00910000c088783b */ /* 0x000ea80000000200 */
[----:B------:R-:W4:Y:S03]  /*5140*/  LDSM.16.M88.4 R148, [R192+0x9900] ;  /* 0x00990000c094783b */ /* 0x000f260000000200 */
[C---:B---3--:R-:W-:Y:S08]  /*5150*/  HMMA.16816.F32 R4, R152.reuse, R156, R4 ;  /* 0x0000009c9804723c */ /* 0x048ff00000001804 */
[C---:B------:R-:W-:Y:S01]  /*5160*/  HMMA.16816.F32 R8, R152.reuse, R158, R8 ;  /* 0x0000009e9808723c */ /* 0x040fe20000001808 */
[----:B------:R-:W-:Y:S07]  /*5170*/  LDSM.16.M88.4 R156, [R184+0x2000] ;  /* 0x00200000b89c783b */ /* 0x000fee0000000200 */
[C---:B------:R-:W-:Y:S08]  /*5180*/  HMMA.16816.F32 R12, R152.reuse, R160, R12 ;  /* 0x000000a0980c723c */ /* 0x040ff0000000180c */
[C---:B------:R-:W-:Y:S01]  /*5190*/  HMMA.16816.F32 R16, R152.reuse, R162, R16 ;  /* 0x000000a29810723c */ /* 0x040fe20000001810 */
[----:B------:R-:W-:Y:S07]  /*51a0*/  LDSM.16.M88.4 R160, [R184+0x2800] ;  /* 0x00280000b8a0783b */ /* 0x000fee0000000200 */
[C---:B-----5:R-:W-:Y:S08]  /*51b0*/  HMMA.16816.F32 R20, R152.reuse, R144, R20 ;  /* 0x000000909814723c */ /* 0x060ff00000001814 */
[C---:B------:R-:W-:Y:S01]  /*51c0*/  HMMA.16816.F32 R24, R152.reuse, R146, R24 ;  /* 0x000000929818723c */ /* 0x040fe20000001818 */
[----:B------:R-:W3:Y:S07]  /*51d0*/  LDSM.16.M88.4 R144, [R191+0x10100] ;  /* 0x01010000bf90783b */ /* 0x000eee0000000200 */
[C---:B------:R-:W-:Y:S08]  /*51e0*/  HMMA.16816.F32 R28, R152.reuse, R164, R28 ;  /* 0x000000a4981c723c */ /* 0x040ff0000000181c */
[----:B------:R-:W-:Y:S01]  /*51f0*/  HMMA.16816.F32 R32, R152, R166, R32 ;  /* 0x000000a69820723c */ /* 0x000fe20000001820 */
[----:B------:R-:W5:Y:S04]  /*5200*/  LDSM.16.M88.4 R152, [R184+0x3000] ;  /* 0x00300000b898783b */ /* 0x000f680000000200 */
[----:B------:R-:W3:Y:S03]  /*5210*/  LDSM.16.M88.4 R164, [R184+0x3800] ;  /* 0x00380000b8a4783b */ /* 0x000ee60000000200 */
        /* <DEDUP_REMOVED lines=15> */
[----:B------:R-:W-:Y:S07]  /*5310*/  LDSM.16.M88.4 R156, [R179] ;  /* 0x00000000b39c783b */ /* 0x000fee0000000200 */
[C---:B------:R-:W-:Y:S08]  /*5320*/  HMMA.16816.F32 R12, R144.reuse, R160, R12 ;  /* 0x000000a0900c723c */ /* 0x040ff0000000180c */
[C---:B------:R-:W-:Y:S01]  /*5330*/  HMMA.16816.F32 R16, R144.reuse, R162, R16 ;  /* 0x000000a29010723c */ /* 0x040fe20000001810 */
[----:B------:R-:W-:Y:S07]  /*5340*/  LDSM.16.M88.4 R160, [R178] ;  /* 0x00000000b2a0783b */ /* 0x000fee0000000200 */
[C---:B-----5:R-:W-:Y:S08]  /*5350*/  HMMA.16816.F32 R20, R144.reuse, R152, R20 ;  /* 0x000000989014723c */ /* 0x060ff00000001814 */
        /* <DEDUP_REMOVED lines=32> */
[C---:B-1----:R-:W-:Y:S01]  /*5560*/  HMMA.16816.F32 R4, R140.reuse, R168, R4 ;  /* 0x000000a88c04723c */ /* 0x042fe20000001804 */
[----:B------:R-:W-:Y:S04]  /*5570*/  DEPBAR.LE SB0, 0x0 ;  /* 0x000080000000791a */ /* 0x000fe80000000000 */
[----:B------:R-:W-:Y:S03]  /*5580*/  BAR.SYNC.DEFER_BLOCKING 0x0 ;  /* 0x0000000000007b1d */ /* 0x000fe60000010000 */
[C---:B------:R-:W-:Y:S08]  /*5590*/  HMMA.16816.F32 R8, R140.reuse, R170, R8 ;  /* 0x000000aa8c08723c */ /* 0x040ff00000001808 */
[C---:B------:R-:W-:Y:S08]  /*55a0*/  HMMA.16816.F32 R12, R140.reuse, R172, R12 ;  /* 0x000000ac8c0c723c */ /* 0x040ff0000000180c */
[C---:B------:R-:W-:Y:S08]  /*55b0*/  HMMA.16816.F32 R16, R140.reuse, R174, R16 ;  /* 0x000000ae8c10723c */ /* 0x040ff00000001810 */
[C---:B--2---:R-:W-:Y:S08]  /*55c0*/  HMMA.16816.F32 R20, R140.reuse, R136, R20 ;  /* 0x000000888c14723c */ /* 0x044ff00000001814 */
[C---:B------:R-:W-:Y:S08]  /*55d0*/  HMMA.16816.F32 R24, R140.reuse, R138, R24 ;  /* 0x0000008a8c18723c */ /* 0x040ff00000001818 */
[C---:B----4-:R-:W-:Y:S08]  /*55e0*/  HMMA.16816.F32 R28, R140.reuse, R148, R28 ;  /* 0x000000948c1c723c */ /* 0x050ff0000000181c */
[----:B------:R-:W-:Y:S08]  /*55f0*/  HMMA.16816.F32 R32, R140, R150, R32 ;  /* 0x000000968c20723c */ /* 0x000ff00000001820 */
[C---:B---3--:R-:W-:Y:S08]  /*5600*/  HMMA.16816.F32 R4, R144.reuse, R156, R4 ;  /* 0x0000009c9004723c */ /* 0x048ff00000001804 */
        /* <DEDUP_REMOVED lines=8> */
.L_x_34:
[----:B------:R-:W-:Y:S01]  /*5690*/  FMNMX.FTZ R2, R4, R133, !PT ;  /* 0x0000008504027209 */ /* 0x000fe20007810000 */
[----:B-1----:R-:W-:Y:S01]  /*56a0*/  LDSM.16.MT88.4 R140, [R190+0x100] ;  /* 0x00010000be8c783b */ /* 0x002fe20000004200 */
        /* <DEDUP_REMOVED lines=32> */
[----:B------:R-:W-:Y:S02]  /*58b0*/  ISETP.GT.AND P0, PT, R213, RZ, PT ;  /* 0x000000ffd500720c */ /* 0x000fe40003f04270 */
        /* <DEDUP_REMOVED lines=27> */
[--C-:B------:R-:W-:Y:S02]  /*5a70*/  FFMA.FTZ R166, R11, c[0x0][0x2d0], -R167.reuse ;  /* 0x0000b4000ba67a23 */ /* 0x100fe400000108a7 */
[----:B------:R-:W-:Y:S01]  /*5a80*/  FMUL.FTZ R0, R133, c[0x0][0x2d0] ;  /* 0x0000b40085007a20 */ /* 0x000fe20000410000 */
[----:B------:R-:W-:Y:S01]  /*5a90*/  MOV R133, R132 ;  /* 0x0000008400857202 */ /* 0x000fe20000000f00 */
[--C-:B------:R-:W-:Y:S02]  /*5aa0*/  FFMA.FTZ R214, R32, c[0x0][0x2d0], -R168.reuse ;  /* 0x0000b40020d67a23 */ /* 0x100fe400000108a8 */
[--C-:B------:R-:W-:Y:S01]  /*5ab0*/  FFMA.FTZ R216, R34, c[0x0][0x2d0], -R167.reuse ;  /* 0x0000b40022d87a23 */ /* 0x100fe200000108a7 */
[----:B------:R-:W-:Y:S01]  /*5ac0*/  MUFU.EX2 R164, R164 ;  /* 0x000000a400a47308 */ /* 0x000fe20000000800 */
[--C-:B------:R-:W-:Y:S02]  /*5ad0*/  FFMA.FTZ R169, R12, c[0x0][0x2d0], -R168.reuse ;  /* 0x0000b4000ca97a23 */ /* 0x100fe400000108a8 */
[--C-:B------:R-:W-:Y:S02]  /*5ae0*/  FFMA.FTZ R170, R13, c[0x0][0x2d0], -R168.reuse ;  /* 0x0000b4000daa7a23 */ /* 0x100fe400000108a8 */
[--C-:B------:R-:W-:Y:S02]  /*5af0*/  FFMA.FTZ R171, R14, c[0x0][0x2d0], -R167.reuse ;  /* 0x0000b4000eab7a23 */ /* 0x100fe400000108a7 */
[--C-:B------:R-:W-:Y:S02]  /*5b00*/  FFMA.FTZ R172, R15, c[0x0][0x2d0], -R167.reuse ;  /* 0x0000b4000fac7a23 */ /* 0x100fe400000108a7 */
[--C-:B------:R-:W-:Y:S01]  /*5b10*/  FFMA.FTZ R173, R16, c[0x0][0x2d0], -R168.reuse ;  /* 0x0000b40010ad7a23 */ /* 0x100fe200000108a8 */
[----:B------:R-:W4:Y:S01]  /*5b20*/  MUFU.EX2 R0, R0 ;  /* 0x0000000000007308 */ /* 0x000f220000000800 */
[--C-:B------:R-:W-:Y:S02]  /*5b30*/  FFMA.FTZ R174, R17, c[0x0][0x2d0], -R168.reuse ;  /* 0x0000b40011ae7a23 */ /* 0x100fe400000108a8 */
[--C-:B------:R-:W-:Y:S02]  /*5b40*/  FFMA.FTZ R175, R18, c[0x0][0x2d0], -R167.reuse ;  /* 0x0000b40012af7a23 */ /* 0x100fe400000108a7 */
[----:B--2---:R-:W-:Y:S02]  /*5b50*/  FFMA.FTZ R135, R9, c[0x0][0x2d0], -R168 ;  /* 0x0000b40009877a23 */ /* 0x004fe400000108a8 */
[C---:B---3--:R-:W-:Y:S02]  /*5b60*/  FMUL.FTZ R8, R2.reuse, R128 ;  /* 0x0000008002087220 */ /* 0x048fe40000410000 */
[C---:B------:R-:W-:Y:S01]  /*5b70*/  FMUL.FTZ R9, R2.reuse, R129 ;  /* 0x0000008102097220 */ /* 0x040fe20000410000 */
[----:B------:R-:W2:Y:S01]  /*5b80*/  MUFU.EX2 R5, R5 ;  /* 0x0000000500057308 */ /* 0x000ea20000000800 */
[C---:B------:R-:W-:Y:S02]  /*5b90*/  FMUL.FTZ R36, R2.reuse, R36 ;  /* 0x0000002402247220 */ /* 0x040fe40000410000 */
[C---:B------:R-:W-:Y:S02]  /*5ba0*/  FMUL.FTZ R37, R2.reuse, R37 ;  /* 0x0000002502257220 */ /* 0x040fe40000410000 */
[C---:B------:R-:W-:Y:S02]  /*5bb0*/  FMUL.FTZ R40, R2.reuse, R40 ;  /* 0x0000002802287220 */ /* 0x040fe40000410000 */
[C---:B------:R-:W-:Y:S02]  /*5bc0*/  FMUL.FTZ R41, R2.reuse, R41 ;  /* 0x0000002902297220 */ /* 0x040fe40000410000 */
[C---:B------:R-:W-:Y:S01]  /*5bd0*/  FMUL.FTZ R44, R2.reuse, R44 ;  /* 0x0000002c022c7220 */ /* 0x040fe20000410000 */
[----:B------:R-:W-:Y:S01]  /*5be0*/  MUFU.EX2 R134, R134 ;  /* 0x0000008600867308 */ /* 0x000fe20000000800 */
[C---:B------:R-:W-:Y:S02]  /*5bf0*/  FMUL.FTZ R45, R2.reuse, R45 ;  /* 0x0000002d022d7220 */ /* 0x040fe40000410000 */
[----:B------:R-:W-:Y:S02]  /*5c00*/  FMUL.FTZ R48, R2, R48 ;  /* 0x0000003002307220 */ /* 0x000fe40000410000 */
[C---:B----4-:R-:W-:Y:S02]  /*5c10*/  FMUL.FTZ R10, R0.reuse, R130 ;  /* 0x00000082000a7220 */ /* 0x050fe40000410000 */
[C---:B------:R-:W-:Y:S02]  /*5c20*/  FMUL.FTZ R11, R0.reuse, R131 ;  /* 0x00000083000b7220 */ /* 0x040fe40000410000 */
[C---:B------:R-:W-:Y:S01]  /*5c30*/  FMUL.FTZ R38, R0.reuse, R38 ;  /* 0x0000002600267220 */ /* 0x040fe20000410000 */
[----:B------:R-:W3:Y:S01]  /*5c40*/  MUFU.EX2 R135, R135 ;  /* 0x0000008700877308 */ /* 0x000ee20000000800 */
[C---:B------:R-:W-:Y:S02]  /*5c50*/  FMUL.FTZ R39, R0.reuse, R39 ;  /* 0x0000002700277220 */ /* 0x040fe40000410000 */
[C---:B------:R-:W-:Y:S01]  /*5c60*/  FMUL.FTZ R42, R0.reuse, R42 ;  /* 0x0000002a002a7220 */ /* 0x040fe20000410000 */
[----:B--2---:R-:W-:Y:S01]  /*5c70*/  F2FP.PACK_AB R128, R5, R164 ;  /* 0x000000a40580723e */ /* 0x004fe200000000ff */
[C---:B------:R-:W-:Y:S02]  /*5c80*/  FMUL.FTZ R43, R0.reuse, R43 ;  /* 0x0000002b002b7220 */ /* 0x040fe40000410000 */
[C---:B------:R-:W-:Y:S02]  /*5c90*/  FMUL.FTZ R46, R0.reuse, R46 ;  /* 0x0000002e002e7220 */ /* 0x040fe40000410000 */
[----:B------:R-:W-:Y:S01]  /*5ca0*/  FMUL.FTZ R47, R0, R47 ;  /* 0x0000002f002f7220 */ /* 0x000fe20000410000 */
[----:B------:R-:W2:Y:S01]  /*5cb0*/  MUFU.EX2 R7, R7 ;  /* 0x0000000700077308 */ /* 0x000ea20000000800 */
[----:B------:R-:W-:Y:S02]  /*5cc0*/  FMUL.FTZ R49, R2, R49 ;  /* 0x0000003102317220 */ /* 0x000fe40000410000 */
[C---:B------:R-:W-:Y:S02]  /*5cd0*/  FMUL.FTZ R50, R0.reuse, R50 ;  /* 0x0000003200327220 */ /* 0x040fe40000410000 */
[----:B------:R-:W-:Y:S02]  /*5ce0*/  FMUL.FTZ R51, R0, R51 ;  /* 0x0000003300337220 */ /* 0x000fe40000410000 */
[C---:B------:R-:W-:Y:S02]  /*5cf0*/  FMUL.FTZ R12, R2.reuse, R124 ;  /* 0x0000007c020c7220 */ /* 0x040fe40000410000 */
[----:B------:R-:W-:Y:S01]  /*5d00*/  FMUL.FTZ R13, R2, R125 ;  /* 0x0000007d020d7220 */ /* 0x000fe20000410000 */
[----:B------:R-:W-:Y:S01]  /*5d10*/  MUFU.EX2 R165, R165 ;  /* 0x000000a500a57308 */ /* 0x000fe20000000800 */
[C---:B------:R-:W-:Y:S02]  /*5d20*/  FMUL.FTZ R14, R0.reuse, R126 ;  /* 0x0000007e000e7220 */ /* 0x040fe40000410000 */
[----:B------:R-:W-:Y:S01]  /*5d30*/  FMUL.FTZ R15, R0, R127 ;  /* 0x0000007f000f7220 */ /* 0x000fe20000410000 */
[----:B---3--:R-:W-:Y:S01]  /*5d40*/  F2FP.PACK_AB R130, R135, R134 ;  /* 0x000000868782723e */ /* 0x008fe200000000ff */
[----:B------:R-:W-:Y:S01]  /*5d50*/  LDSM.16.MT88.4 R124, [R188+0x4100] ;  /* 0x00410000bc7c783b */ /* 0x000fe20000004200 */
[C---:B------:R-:W-:Y:S02]  /*5d60*/  FMUL.FTZ R52, R2.reuse, R52 ;  /* 0x0000003402347220 */ /* 0x040fe40000410000 */
[----:B------:R-:W-:Y:S02]  /*5d70*/  FMUL.FTZ R53, R2, R53 ;  /* 0x0000003502357220 */ /* 0x000fe40000410000 */
[----:B------:R-:W3:Y:S01]  /*5d80*/  MUFU.EX2 R166, R166 ;  /* 0x000000a600a67308 */ /* 0x000ee20000000800 */
[C---:B------:R-:W-:Y:S02]  /*5d90*/  FMUL.FTZ R54, R0.reuse, R54 ;  /* 0x0000003600367220 */ /* 0x040fe40000410000 */
[----:B------:R-:W-:Y:S01]  /*5da0*/  FMUL.FTZ R55, R0, R55 ;  /* 0x0000003700377220 */ /* 0x000fe20000410000 */
[----:B--2---:R-:W-:Y:S01]  /*5db0*/  F2FP.PACK_AB R129, R7, R6 ;  /* 0x000000060781723e */ /* 0x004fe200000000ff */
[C---:B------:R-:W-:Y:S02]  /*5dc0*/  FMUL.FTZ R56, R2.reuse, R56 ;  /* 0x0000003802387220 */ /* 0x040fe40000410000 */
[----:B------:R-:W-:Y:S02]  /*5dd0*/  FMUL.FTZ R57, R2, R57 ;  /* 0x0000003902397220 */ /* 0x000fe40000410000 */
[C---:B------:R-:W-:Y:S01]  /*5de0*/  FMUL.FTZ R58, R0.reuse, R58 ;  /* 0x0000003a003a7220 */ /* 0x040fe20000410000 */
[----:B------:R-:W-:Y:S01]  /*5df0*/  MUFU.EX2 R169, R169 ;  /* 0x000000a900a97308 */ /* 0x000fe20000000800 */
[----:B------:R-:W-:Y:S02]  /*5e00*/  FMUL.FTZ R59, R0, R59 ;  /* 0x0000003b003b7220 */ /* 0x000fe40000410000 */
[C---:B------:R-:W-:Y:S02]  /*5e10*/  FMUL.FTZ R60, R2.reuse, R60 ;  /* 0x0000003c023c7220 */ /* 0x040fe40000410000 */
[----:B------:R-:W-:Y:S02]  /*5e20*/  FMUL.FTZ R61, R2, R61 ;  /* 0x0000003d023d7220 */ /* 0x000fe40000410000 */
[C---:B------:R-:W-:Y:S02]  /*5e30*/  FMUL.FTZ R62, R0.reuse, R62 ;  /* 0x0000003e003e7220 */ /* 0x040fe40000410000 */
[----:B------:R-:W-:Y:S01]  /*5e40*/  FMUL.FTZ R63, R0, R63 ;  /* 0x0000003f003f7220 */ /* 0x000fe20000410000 */
[----:B------:R-:W2:Y:S01]  /*5e50*/  MUFU.EX2 R170, R170 ;  /* 0x000000aa00aa7308 */ /* 0x000ea20000000800 */
[C---:B------:R-:W-:Y:S02]  /*5e60*/  FMUL.FTZ R64, R2.reuse, R64 ;  /* 0x0000004002407220 */ /* 0x040fe40000410000 */
[----:B------:R-:W-:Y:S01]  /*5e70*/  FMUL.FTZ R65, R2, R65 ;  /* 0x0000004102417220 */ /* 0x000fe20000410000 */
[----:B---3--:R-:W-:Y:S01]  /*5e80*/  F2FP.PACK_AB R131, R166, R165 ;  /* 0x000000a5a683723e */ /* 0x008fe200000000ff */
[C---:B------:R-:W-:Y:S02]  /*5e90*/  FMUL.FTZ R66, R0.reuse, R66 ;  /* 0x0000004200427220 */ /* 0x040fe40000410000 */
[----:B------:R-:W-:Y:S02]  /*5ea0*/  FMUL.FTZ R67, R0, R67 ;  /* 0x0000004300437220 */ /* 0x000fe40000410000 */
[C---:B------:R-:W-:Y:S01]  /*5eb0*/  FMUL.FTZ R68, R2.reuse, R68 ;  /* 0x0000004402447220 */ /* 0x040fe20000410000 */
[----:B------:R-:W-:Y:S01]  /*5ec0*/  MUFU.EX2 R171, R171 ;  /* 0x000000ab00ab7308 */ /* 0x000fe20000000800 */
[C---:B-1----:R-:W-:Y:S05]  /*5ed0*/  HMMA.16816.F32 R8, R128.reuse, R136, R8 ;  /* 0x000000888008723c */ /* 0x042fea0000001808 */
[----:B------:R-:W-:Y:S02]  /*5ee0*/  FMUL.FTZ R69, R2, R69 ;  /* 0x0000004502457220 */ /* 0x000fe40000410000 */
[C---:B------:R-:W-:Y:S01]  /*5ef0*/  FMUL.FTZ R70, R0.reuse, R70 ;  /* 0x0000004600467220 */ /* 0x040fe20000410000 */
[C---:B------:R-:W-:Y:S01]  /*5f00*/  HMMA.16816.F32 R36, R128.reuse, R138, R36 ;  /* 0x0000008a8024723c */ /* 0x040fe20000001824 */
[----:B------:R-:W1:Y:S01]  /*5f10*/  LDSM.16.MT88.4 R136, [R188+0x100] ;  /* 0x00010000bc88783b */ /* 0x000e620000004200 */
[----:B------:R-:W3:Y:S02]  /*5f20*/  MUFU.EX2 R172, R172 ;  /* 0x000000ac00ac7308 */ /* 0x000ee40000000800 */
[----:B------:R-:W-:Y:S02]  /*5f30*/  FMUL.FTZ R71, R0, R71 ;  /* 0x0000004700477220 */ /* 0x000fe40000410000 */
[C---:B------:R-:W-:Y:S02]  /*5f40*/  FMUL.FTZ R72, R2.reuse, R72 ;  /* 0x0000004802487220 */ /* 0x040fe40000410000 */
[C---:B------:R-:W-:Y:S04]  /*5f50*/  HMMA.16816.F32 R40, R128.reuse, R140, R40 ;  /* 0x0000008c8028723c */ /* 0x040fe80000001828 */
[----:B------:R-:W-:Y:S01]  /*5f60*/  FMUL.FTZ R73, R2, R73 ;  /* 0x0000004902497220 */ /* 0x000fe20000410000 */
[----:B------:R-:W-:Y:S01]  /*5f70*/  MUFU.EX2 R173, R173 ;  /* 0x000000ad00ad7308 */ /* 0x000fe20000000800 */
[C---:B------:R-:W-:Y:S02]  /*5f80*/  FMUL.FTZ R74, R0.reuse, R74 ;  /* 0x0000004a004a7220 */ /* 0x040fe40000410000 */
[C---:B------:R-:W-:Y:S01]  /*5f90*/  HMMA.16816.F32 R44, R128.reuse, R142, R44 ;  /* 0x0000008e802c723c */ /* 0x040fe2000000182c */
[----:B------:R-:W4:Y:S03]  /*5fa0*/  LDSM.16.MT88.4 R140, [R195+0x2100] ;  /* 0x00210000c38c783b */ /* 0x000f260000004200 */
[----:B------:R-:W-:Y:S02]  /*5fb0*/  FMUL.FTZ R75, R0, R75 ;  /* 0x0000004b004b7220 */ /* 0x000fe40000410000 */
[C---:B------:R-:W-:Y:S01]  /*5fc0*/  FMUL.FTZ R76, R2.reuse, R76 ;  /* 0x0000004c024c7220 */ /* 0x040fe20000410000 */
[----:B------:R-:W5:Y:S01]  /*5fd0*/  MUFU.EX2 R174, R174 ;  /* 0x000000ae00ae7308 */ /* 0x000f620000000800 */
[C---:B------:R-:W-:Y:S04]  /*5fe0*/  HMMA.16816.F32 R48, R128.reuse, R144, R48 ;  /* 0x000000908030723c */ /* 0x040fe80000001830 */
[----:B------:R-:W-:Y:S02]  /*5ff0*/  FMUL.FTZ R77, R2, R77 ;  /* 0x0000004d024d7220 */ /* 0x000fe40000410000 */
[C---:B------:R-:W-:Y:S02]  /*6000*/  FMUL.FTZ R78, R0.reuse, R78 ;  /* 0x0000004e004e7220 */ /* 0x040fe40000410000 */
[C---:B------:R-:W-:Y:S01]  /*6010*/  HMMA.16816.F32 R52, R128.reuse, R146, R52 ;  /* 0x000000928034723c */ /* 0x040fe20000001834 */
[----:B------:R-:W2:Y:S01]  /*6020*/  LDSM.16.MT88.4 R144, [R190+0x2100] ;  /* 0x00210000be90783b */ /* 0x000ea20000004200 */
[----:B------:R-:W-:Y:S02]  /*6030*/  MUFU.EX2 R175, R175 ;  /* 0x000000af00af7308 */ /* 0x000fe40000000800 */
[----:B------:R-:W-:Y:S02]  /*6040*/  FMUL.FTZ R79, R0, R79 ;  /* 0x0000004f004f7220 */ /* 0x000fe40000410000 */
[C---:B------:R-:W-:Y:S02]  /*6050*/  FMUL.FTZ R80, R2.reuse, R80 ;  /* 0x0000005002507220 */ /* 0x040fe40000410000 */
[----:B------:R-:W-:Y:S01]  /*6060*/  FMUL.FTZ R81, R2, R81 ;  /* 0x0000005102517220 */ /* 0x000fe20000410000 */
[C---:B-1----:R-:W-:Y:S03]  /*6070*/  HMMA.16816.F32 R56, R128.reuse, R136, R56 ;  /* 0x000000888038723c */ /* 0x042fe60000001838 */
[C---:B------:R-:W-:Y:S01]  /*6080*/  FMUL.FTZ R82, R0.reuse, R82 ;  /* 0x0000005200527220 */ /* 0x040fe20000410000 */
[----:B------:R-:W-:Y:S01]  /*6090*/  MUFU.EX2 R214, R214 ;  /* 0x000000d600d67308 */ /* 0x000fe20000000800 */
[----:B------:R-:W-:Y:S02]  /*60a0*/  FMUL.FTZ R83, R0, R83 ;  /* 0x0000005300537220 */ /* 0x000fe40000410000 */
[C---:B------:R-:W-:Y:S01]  /*60b0*/  FMUL.FTZ R84, R2.reuse, R84 ;  /* 0x0000005402547220 */ /* 0x040fe20000410000 */
[C---:B------:R-:W-:Y:S01]  /*60c0*/  HMMA.16816.F32 R60, R128.reuse, R138, R60 ;  /* 0x0000008a803c723c */ /* 0x040fe2000000183c */
[----:B------:R-:W1:Y:S03]  /*60d0*/  LDSM.16.MT88.4 R136, [R189+0x2100] ;  /* 0x00210000bd88783b */ /* 0x000e660000004200 */
[----:B------:R-:W-:Y:S02]  /*60e0*/  FMUL.FTZ R85, R2, R85 ;  /* 0x0000005502557220 */ /* 0x000fe40000410000 */
[C---:B------:R-:W-:Y:S01]  /*60f0*/  FMUL.FTZ R86, R0.reuse, R86 ;  /* 0x0000005600567220 */ /* 0x040fe20000410000 */
[----:B------:R-:W-:Y:S01]  /*6100*/  MUFU.EX2 R216, R216 ;  /* 0x000000d800d87308 */ /* 0x000fe20000000800 */
[C---:B----4-:R-:W-:Y:S04]  /*6110*/  HMMA.16816.F32 R64, R128.reuse, R140, R64 ;  /* 0x0000008c8040723c */ /* 0x050fe80000001840 */
[----:B------:R-:W-:Y:S02]  /*6120*/  FMUL.FTZ R87, R0, R87 ;  /* 0x0000005700577220 */ /* 0x000fe40000410000 */
[C---:B------:R-:W-:Y:S02]  /*6130*/  FMUL.FTZ R88, R2.reuse, R88 ;  /* 0x0000005802587220 */ /* 0x040fe40000410000 */
[C---:B------:R-:W-:Y:S01]  /*6140*/  HMMA.16816.F32 R68, R128.reuse, R142, R68 ;  /* 0x0000008e8044723c */ /* 0x040fe20000001844 */
[----:B------:R-:W4:Y:S03]  /*6150*/  LDSM.16.MT88.4 R140, [R188+0x2100] ;  /* 0x00210000bc8c783b */ /* 0x000f260000004200 */
[----:B------:R-:W-:Y:S02]  /*6160*/  FMUL.FTZ R89, R2, R89 ;  /* 0x0000005902597220 */ /* 0x000fe40000410000 */
[C---:B------:R-:W-:Y:S02]  /*6170*/  FMUL.FTZ R90, R0.reuse, R90 ;  /* 0x0000005a005a7220 */ /* 0x040fe40000410000 */
[C---:B--2---:R-:W-:Y:S04]  /*6180*/  HMMA.16816.F32 R72, R128.reuse, R144, R72 ;  /* 0x000000908048723c */ /* 0x044fe80000001848 */
[----:B------:R-:W-:Y:S02]  /*6190*/  FMUL.FTZ R91, R0, R91 ;  /* 0x0000005b005b7220 */ /* 0x000fe40000410000 */
[C---:B------:R-:W-:Y:S02]  /*61a0*/  FMUL.FTZ R92, R2.reuse, R92 ;  /* 0x0000005c025c7220 */ /* 0x040fe40000410000 */
[C---:B------:R-:W-:Y:S01]  /*61b0*/  HMMA.16816.F32 R76, R128.reuse, R146, R76 ;  /* 0x00000092804c723c */ /* 0x040fe2000000184c */
[----:B------:R-:W2:Y:S03]  /*61c0*/  LDSM.16.MT88.4 R144, [R195+0x4100] ;  /* 0x00410000c390783b */ /* 0x000ea60000004200 */
[----:B------:R-:W-:Y:S02]  /*61d0*/  FMUL.FTZ R93, R2, R93 ;  /* 0x0000005d025d7220 */ /* 0x000fe40000410000 */
[C---:B------:R-:W-:Y:S02]  /*61e0*/  FMUL.FTZ R94, R0.reuse, R94 ;  /* 0x0000005e005e7220 */ /* 0x040fe40000410000 */
[----:B------:R-:W-:Y:S01]  /*61f0*/  FMUL.FTZ R95, R0, R95 ;  /* 0x0000005f005f7220 */ /* 0x000fe20000410000 */
[C---:B-1----:R-:W-:Y:S03]  /*6200*/  HMMA.16816.F32 R80, R128.reuse, R136, R80 ;  /* 0x000000888050723c */ /* 0x042fe60000001850 */
[C---:B------:R-:W-:Y:S02]  /*6210*/  FMUL.FTZ R96, R2.reuse, R96 ;  /* 0x0000006002607220 */ /* 0x040fe40000410000 */
[----:B------:R-:W-:Y:S02]  /*6220*/  FMUL.FTZ R97, R2, R97 ;  /* 0x0000006102617220 */ /* 0x000fe40000410000 */
[C---:B------:R-:W-:Y:S01]  /*6230*/  FMUL.FTZ R98, R0.reuse, R98 ;  /* 0x0000006200627220 */ /* 0x040fe20000410000 */
[C---:B------:R-:W-:Y:S01]  /*6240*/  HMMA.16816.F32 R84, R128.reuse, R138, R84 ;  /* 0x0000008a8054723c */ /* 0x040fe20000001854 */
[----:B------:R-:W1:Y:S03]  /*6250*/  LDSM.16.MT88.4 R136, [R190+0x4100] ;  /* 0x00410000be88783b */ /* 0x000e660000004200 */
[----:B------:R-:W-:Y:S02]  /*6260*/  FMUL.FTZ R99, R0, R99 ;  /* 0x0000006300637220 */ /* 0x000fe40000410000 */
[C---:B------:R-:W-:Y:S02]  /*6270*/  FMUL.FTZ R100, R2.reuse, R100 ;  /* 0x0000006402647220 */ /* 0x040fe40000410000 */
        /* <DEDUP_REMOVED lines=11> */
[----:B------:R-:W-:Y:S03]  /*6330*/  LDSM.16.MT88.4 R144, [R190+0x900] ;  /* 0x00090000be90783b */ /* 0x000fe60000004200 */
[----:B------:R-:W-:Y:S02]  /*6340*/  FMUL.FTZ R107, R0, R107 ;  /* 0x0000006b006b7220 */ /* 0x000fe40000410000 */
[C---:B------:R-:W-:Y:S02]  /*6350*/  FMUL.FTZ R108, R2.reuse, R108 ;  /* 0x0000006c026c7220 */ /* 0x040fe40000410000 */
[----:B------:R-:W-:Y:S01]  /*6360*/  FMUL.FTZ R109, R2, R109 ;  /* 0x0000006d026d7220 */ /* 0x000fe20000410000 */
[C---:B-1----:R-:W-:Y:S03]  /*6370*/  HMMA.16816.F32 R12, R128.reuse, R136, R12 ;  /* 0x00000088800c723c */ /* 0x042fe6000000180c */
[C---:B------:R-:W-:Y:S02]  /*6380*/  FMUL.FTZ R110, R0.reuse, R110 ;  /* 0x0000006e006e7220 */ /* 0x040fe40000410000 */
[----:B------:R-:W-:Y:S02]  /*6390*/  FMUL.FTZ R111, R0, R111 ;  /* 0x0000006f006f7220 */ /* 0x000fe40000410000 */
[----:B------:R-:W-:Y:S01]  /*63a0*/  FFMA.FTZ R212, R19, c[0x0][0x2d0], -R167 ;  /* 0x0000b40013d47a23 */ /* 0x000fe200000108a7 */
[C---:B------:R-:W-:Y:S01]  /*63b0*/  HMMA.16816.F32 R104, R128.reuse, R138, R104 ;  /* 0x0000008a8068723c */ /* 0x040fe20000001868 */
[----:B------:R-:W1:Y:S03]  /*63c0*/  LDSM.16.MT88.4 R136, [R195+0x900] ;  /* 0x00090000c388783b */ /* 0x000e660000004200 */
[C---:B------:R-:W-:Y:S01]  /*63d0*/  FMUL.FTZ R112, R2.reuse, R112 ;  /* 0x0000007002707220 */ /* 0x040fe20000410000 */
[----:B------:R-:W2:Y:S01]  /*63e0*/  MUFU.EX2 R212, R212 ;  /* 0x000000d400d47308 */ /* 0x000ea20000000800 */
        /* <DEDUP_REMOVED lines=8> */
[----:B------:R-:W4:Y:S02]  /*6470*/  LDSM.16.MT88.4 R140, [R189+0x900] ;  /* 0x00090000bd8c783b */ /* 0x000f240000004200 */
[----:B------:R-:W-:Y:S01]  /*6480*/  FMUL.FTZ R18, R0, R122 ;  /* 0x0000007a00127220 */ /* 0x000fe20000410000 */
[----:B---3--:R-:W-:Y:S01]  /*6490*/  F2FP.PACK_AB R121, R172, R171 ;  /* 0x000000abac79723e */ /* 0x008fe200000000ff */
[----:B------:R-:W-:Y:S01]  /*64a0*/  FMUL.FTZ R19, R0, R123 ;  /* 0x0000007b00137220 */ /* 0x000fe20000410000 */
[----:B-----5:R-:W-:Y:S01]  /*64b0*/  F2FP.PACK_AB R122, R174, R173 ;  /* 0x000000adae7a723e */ /* 0x020fe200000000ff */
[----:B------:R-:W-:Y:S01]  /*64c0*/  FMUL.FTZ R116, R2, R116 ;  /* 0x0000007402747220 */ /* 0x000fe20000410000 */
[----:B--2---:R-:W-:Y:S01]  /*64d0*/  F2FP.PACK_AB R123, R212, R175 ;  /* 0x000000afd47b723e */ /* 0x004fe200000000ff */
[----:B------:R-:W-:Y:S03]  /*64e0*/  FMUL.FTZ R117, R2, R117 ;  /* 0x0000007502757220 */ /* 0x000fe60000410000 */
[C---:B------:R-:W-:Y:S03]  /*64f0*/  HMMA.16816.F32 R16, R128.reuse, R124, R16 ;  /* 0x0000007c8010723c */ /* 0x040fe60000001810 */
[C---:B------:R-:W-:Y:S02]  /*6500*/  FMUL.FTZ R118, R0.reuse, R118 ;  /* 0x0000007600767220 */ /* 0x040fe40000410000 */
[----:B------:R-:W-:Y:S02]  /*6510*/  FMUL.FTZ R119, R0, R119 ;  /* 0x0000007700777220 */ /* 0x000fe40000410000 */
[----:B------:R-:W-:Y:S02]  /*6520*/  FFMA.FTZ R164, R2, R217, R164 ;  /* 0x000000d902a47223 */ /* 0x000fe400000100a4 */
[----:B------:R-:W-:Y:S03]  /*6530*/  FFMA.FTZ R6, R0, R215, R6 ;  /* 0x000000d700067223 */ /* 0x000fe60000010006 */
[----:B------:R-:W-:Y:S01]  /*6540*/  HMMA.16816.F32 R116, R128, R126, R116 ;  /* 0x0000007e8074723c */ /* 0x000fe20000001874 */
[----:B------:R-:W2:Y:S02]  /*6550*/  LDSM.16.MT88.4 R124, [R188+0x2900] ;  /* 0x00290000bc7c783b */ /* 0x000ea40000004200 */
[----:B------:R-:W-:Y:S01]  /*6560*/  IADD3 R0, R213, -0x1, RZ ;  /* 0xffffffffd5007810 */ /* 0x000fe20007ffe0ff */
[----:B------:R-:W-:Y:S02]  /*6570*/  FADD.FTZ R5, R5, R164 ;  /* 0x000000a405057221 */ /* 0x000fe40000010000 */
[----:B------:R-:W-:Y:S01]  /*6580*/  FADD.FTZ R6, R7, R6 ;  /* 0x0000000607067221 */ /* 0x000fe20000010000 */
[----:B------:R-:W-:Y:S01]  /*6590*/  MOV R213, R0 ;  /* 0x0000000000d57202 */ /* 0x000fe20000000f00 */
[C---:B-1----:R-:W-:Y:S01]  /*65a0*/  HMMA.16816.F32 R8, R120.reuse, R136, R8 ;  /* 0x000000887808723c */ /* 0x042fe20000001808 */
[----:B------:R-:W1:Y:S04]  /*65b0*/  LDSM.16.MT88.4 R128, [R195+0x4900] ;  /* 0x00490000c380783b */ /* 0x000e680000004200 */
[----:B------:R-:W-:Y:S01]  /*65c0*/  FADD.FTZ R134, R134, R5 ;  /* 0x0000000586867221 */ /* 0x000fe20000010000 */
[----:B------:R-:W-:Y:S01]  /*65d0*/  MOV R0, R3 ;  /* 0x0000000300007202 */ /* 0x000fe20000000f00 */
[----:B------:R-:W-:Y:S01]  /*65e0*/  FADD.FTZ R165, R165, R6 ;  /* 0x00000006a5a57221 */ /* 0x000fe20000010000 */
[C---:B------:R-:W-:Y:S01]  /*65f0*/  HMMA.16816.F32 R36, R120.reuse, R138, R36 ;  /* 0x0000008a7824723c */ /* 0x040fe20000001824 */
[----:B------:R-:W3:Y:S03]  /*6600*/  LDSM.16.MT88.4 R136, [R190+0x4900] ;  /* 0x00490000be88783b */ /* 0x000ee60000004200 */
[----:B------:R-:W-:Y:S02]  /*6610*/  FADD.FTZ R134, R135, R134 ;  /* 0x0000008687867221 */ /* 0x000fe40000010000 */
[----:B------:R-:W-:Y:S02]  /*6620*/  FADD.FTZ R166, R166, R165 ;  /* 0x000000a5a6a67221 */ /* 0x000fe40000010000 */
[C---:B------:R-:W-:Y:S04]  /*6630*/  HMMA.16816.F32 R40, R120.reuse, R144, R40 ;  /* 0x000000907828723c */ /* 0x040fe80000001828 */
[----:B------:R-:W-:Y:S02]  /*6640*/  FADD.FTZ R169, R169, R134 ;  /* 0x00000086a9a97221 */ /* 0x000fe40000010000 */
[----:B------:R-:W-:Y:S02]  /*6650*/  FADD.FTZ R171, R171, R166 ;  /* 0x000000a6abab7221 */ /* 0x000fe40000010000 */
[C---:B------:R-:W-:Y:S01]  /*6660*/  HMMA.16816.F32 R44, R120.reuse, R146, R44 ;  /* 0x00000092782c723c */ /* 0x040fe2000000182c */
[----:B------:R-:W-:Y:S03]  /*6670*/  LDSM.16.MT88.4 R144, [R190+0x3100] ;  /* 0x00310000be90783b */ /* 0x000fe60000004200 */
[----:B------:R-:W-:Y:S02]  /*6680*/  FADD.FTZ R170, R170, R169 ;  /* 0x000000a9aaaa7221 */ /* 0x000fe40000010000 */
[----:B------:R-:W-:Y:S02]  /*6690*/  FADD.FTZ R172, R172, R171 ;  /* 0x000000abacac7221 */ /* 0x000fe40000010000 */
[C---:B----4-:R-:W-:Y:S04]  /*66a0*/  HMMA.16816.F32 R48, R120.reuse, R140, R48 ;  /* 0x0000008c7830723c */ /* 0x050fe80000001830 */
[----:B------:R-:W-:Y:S02]  /*66b0*/  FADD.FTZ R173, R173, R170 ;  /* 0x000000aaadad7221 */ /* 0x000fe40000010000 */
[----:B------:R-:W-:Y:S02]  /*66c0*/  FADD.FTZ R5, R175, R172 ;  /* 0x000000acaf057221 */ /* 0x000fe40000010000 */
[C---:B------:R-:W-:Y:S01]  /*66d0*/  HMMA.16816.F32 R52, R120.reuse, R142, R52 ;  /* 0x0000008e7834723c */ /* 0x040fe20000001834 */
[----:B------:R-:W4:Y:S03]  /*66e0*/  LDSM.16.MT88.4 R140, [R189+0x4900] ;  /* 0x00490000bd8c783b */ /* 0x000f260000004200 */
[----:B------:R-:W-:Y:S02]  /*66f0*/  FADD.FTZ R173, R174, R173 ;  /* 0x000000adaead7221 */ /* 0x000fe40000010000 */
[----:B------:R-:W-:Y:S02]  /*6700*/  FADD.FTZ R5, R212, R5 ;  /* 0x00000005d4057221 */ /* 0x000fe40000010000 */
        /* <DEDUP_REMOVED lines=24> */
[----:B------:R-:W3:Y:S01]  /*6890*/  MUFU.EX2 R155, R155 ;  /* 0x0000009b009b7308 */ /* 0x000ee20000000800 */
[----:B------:R-:W-:Y:S02]  /*68a0*/  FFMA.FTZ R168, R33, c[0x0][0x2d0], -R168 ;  /* 0x0000b40021a87a23 */ /* 0x000fe400000108a8 */
[C---:B--2---:R-:W-:Y:S04]  /*68b0*/  HMMA.16816.F32 R88, R120.reuse, R124, R88 ;  /* 0x0000007c7858723c */ /* 0x044fe80000001858 */
[--C-:B------:R-:W-:Y:S02]  /*68c0*/  FFMA.FTZ R162, R30, c[0x0][0x2d0], -R167.reuse ;  /* 0x0000b4001ea27a23 */ /* 0x100fe400000108a7 */
[--C-:B------:R-:W-:Y:S01]  /*68d0*/  FFMA.FTZ R163, R31, c[0x0][0x2d0], -R167.reuse ;  /* 0x0000b4001fa37a23 */ /* 0x100fe200000108a7 */
[----:B------:R-:W-:Y:S01]  /*68e0*/  MUFU.EX2 R156, R156 ;  /* 0x0000009c009c7308 */ /* 0x000fe20000000800 */
[C---:B------:R-:W-:Y:S01]  /*68f0*/  HMMA.16816.F32 R92, R120.reuse, R126, R92 ;  /* 0x0000007e785c723c */ /* 0x040fe2000000185c */
[----:B------:R-:W2:Y:S03]  /*6900*/  LDSM.16.MT88.4 R124, [R195+0x1100] ;  /* 0x00110000c37c783b */ /* 0x000ea60000004200 */
[----:B------:R-:W-:Y:S04]  /*6910*/  FFMA.FTZ R167, R35, c[0x0][0x2d0], -R167 ;  /* 0x0000b40023a77a23 */ /* 0x000fe800000108a7 */
[C---:B-1----:R-:W-:Y:S01]  /*6920*/  HMMA.16816.F32 R96, R120.reuse, R128, R96 ;  /* 0x000000807860723c */ /* 0x042fe20000001860 */
[----:B------:R-:W-:Y:S01]  /*6930*/  LDSM.16.MT88.4 R28, [R188+0x5100] ;  /* 0x00510000bc1c783b */ /* 0x000fe20000004200 */
[----:B------:R-:W1:Y:S06]  /*6940*/  MUFU.EX2 R157, R157 ;  /* 0x0000009d009d7308 */ /* 0x000e6c0000000800 */
[C---:B------:R-:W-:Y:S01]  /*6950*/  HMMA.16816.F32 R100, R120.reuse, R130, R100 ;  /* 0x000000827864723c */ /* 0x040fe20000001864 */
[----:B------:R-:W1:Y:S03]  /*6960*/  LDSM.16.MT88.4 R128, [R190+0x1100] ;  /* 0x00110000be80783b */ /* 0x000e660000004200 */
[----:B------:R-:W-:Y:S04]  /*6970*/  MUFU.EX2 R158, R158 ;  /* 0x0000009e009e7308 */ /* 0x000fe80000000800 */
[C---:B---3--:R-:W-:Y:S01]  /*6980*/  HMMA.16816.F32 R12, R120.reuse, R136, R12 ;  /* 0x00000088780c723c */ /* 0x048fe2000000180c */
[----:B------:R-:W-:Y:S05]  /*6990*/  LDSM.16.MT88.4 R32, [R189+0x1900] ;  /* 0x00190000bd20783b */ /* 0x000fea0000004200 */
[----:B------:R-:W3:Y:S02]  /*69a0*/  MUFU.EX2 R159, R159 ;  /* 0x0000009f009f7308 */ /* 0x000ee40000000800 */
[C---:B------:R-:W-:Y:S01]  /*69b0*/  HMMA.16816.F32 R104, R120.reuse, R138, R104 ;  /* 0x0000008a7868723c */ /* 0x040fe20000001868 */
[----:B------:R-:W2:Y:S07]  /*69c0*/  LDSM.16.MT88.4 R136, [R188+0x1100] ;  /* 0x00110000bc88783b */ /* 0x000eae0000004200 */
[C---:B----4-:R-:W-:Y:S01]  /*69d0*/  HMMA.16816.F32 R108, R120.reuse, R140, R108 ;  /* 0x0000008c786c723c */ /* 0x050fe2000000186c */
[----:B------:R-:W-:Y:S07]  /*69e0*/  MUFU.EX2 R160, R160 ;  /* 0x000000a000a07308 */ /* 0x000fee0000000800 */
[C---:B------:R-:W-:Y:S01]  /*69f0*/  HMMA.16816.F32 R112, R120.reuse, R142, R112 ;  /* 0x0000008e7870723c */ /* 0x040fe20000001870 */
[----:B------:R-:W4:Y:S02]  /*6a00*/  LDSM.16.MT88.4 R140, [R195+0x3100] ;  /* 0x00310000c38c783b */ /* 0x000f240000004200 */
        /* <DEDUP_REMOVED lines=10> */
[----:B---3--:R-:W-:Y:S03]  /*6ab0*/  F2FP.PACK_AB R23, R159, R158 ;  /* 0x0000009e9f17723e */ /* 0x008fe600000000ff */
[----:B------:R-:W-:Y:S02]  /*6ac0*/  FADD.FTZ R154, R154, R5 ;  /* 0x000000059a9a7221 */ /* 0x000fe40000010000 */
[----:B------:R-:W-:Y:S02]  /*6ad0*/  FADD.FTZ R153, R153, R152 ;  /* 0x0000009899997221 */ /* 0x000fe40000010000 */
[C---:B--2---:R-:W-:Y:S02]  /*6ae0*/  HMMA.16816.F32 R8, R20.reuse, R124, R8 ;  /* 0x0000007c1408723c */ /* 0x044fe40000001808 */
[----:B------:R-:W2:Y:S03]  /*6af0*/  MUFU.EX2 R219, R168 ;  /* 0x000000a800db7308 */ /* 0x000ea60000000800 */
[----:B------:R-:W-:Y:S02]  /*6b00*/  FADD.FTZ R155, R155, R154 ;  /* 0x0000009a9b9b7221 */ /* 0x000fe40000010000 */
[----:B------:R-:W-:Y:S01]  /*6b10*/  FADD.FTZ R156, R156, R153 ;  /* 0x000000999c9c7221 */ /* 0x000fe20000010000 */
[C---:B------:R-:W-:Y:S01]  /*6b20*/  HMMA.16816.F32 R36, R20.reuse, R126, R36 ;  /* 0x0000007e1424723c */ /* 0x040fe20000001824 */
[----:B------:R-:W-:Y:S03]  /*6b30*/  LDSM.16.MT88.4 R124, [R190+0x5100] ;  /* 0x00510000be7c783b */ /* 0x000fe60000004200 */
[----:B------:R-:W3:Y:S01]  /*6b40*/  MUFU.EX2 R167, R167 ;  /* 0x000000a700a77308 */ /* 0x000ee20000000800 */
[----:B------:R-:W-:Y:S02]  /*6b50*/  FADD.FTZ R158, R158, R155 ;  /* 0x0000009b9e9e7221 */ /* 0x000fe40000010000 */
[----:B------:R-:W-:Y:S01]  /*6b60*/  FADD.FTZ R157, R157, R156 ;  /* 0x0000009c9d9d7221 */ /* 0x000fe20000010000 */
[C---:B------:R-:W-:Y:S04]  /*6b70*/  HMMA.16816.F32 R40, R20.reuse, R128, R40 ;  /* 0x000000801428723c */ /* 0x040fe80000001828 */
[----:B------:R-:W-:Y:S04]  /*6b80*/  FADD.FTZ R159, R159, R158 ;  /* 0x0000009e9f9f7221 */ /* 0x000fe80000010000 */
[C---:B------:R-:W-:Y:S01]  /*6b90*/  HMMA.16816.F32 R44, R20.reuse, R130, R44 ;  /* 0x00000082142c723c */ /* 0x040fe2000000182c */
[----:B------:R-:W-:Y:S07]  /*6ba0*/  LDSM.16.MT88.4 R128, [R189+0x5100] ;  /* 0x00510000bd80783b */ /* 0x000fee0000004200 */
[C---:B------:R-:W-:Y:S08]  /*6bb0*/  HMMA.16816.F32 R48, R20.reuse, R24, R48 ;  /* 0x000000181430723c */ /* 0x040ff00000001830 */
[C---:B------:R-:W-:Y:S01]  /*6bc0*/  HMMA.16816.F32 R52, R20.reuse, R26, R52 ;  /* 0x0000001a1434723c */ /* 0x040fe20000001834 */
[----:B------:R-:W1:Y:S07]  /*6bd0*/  LDSM.16.MT88.4 R24, [R195+0x5100] ;  /* 0x00510000c318783b */ /* 0x000e6e0000004200 */
[C---:B------:R-:W-:Y:S08]  /*6be0*/  HMMA.16816.F32 R56, R20.reuse, R136, R56 ;  /* 0x000000881438723c */ /* 0x040ff00000001838 */
[C---:B------:R-:W-:Y:S01]  /*6bf0*/  HMMA.16816.F32 R60, R20.reuse, R138, R60 ;  /* 0x0000008a143c723c */ /* 0x040fe2000000183c */
[----:B------:R-:W-:Y:S07]  /*6c00*/  LDSM.16.MT88.4 R136, [R195+0x3900] ;  /* 0x00390000c388783b */ /* 0x000fee0000004200 */
[C---:B----4-:R-:W-:Y:S08]  /*6c10*/  HMMA.16816.F32 R64, R20.reuse, R140, R64 ;  /* 0x0000008c1440723c */ /* 0x050ff00000001840 */
        /* <DEDUP_REMOVED lines=8> */
[C---:B-----5:R-:W-:Y:S08]  /*6ca0*/  HMMA.16816.F32 R88, R20.reuse, R120, R88 ;  /* 0x000000781458723c */ /* 0x060ff00000001858 */
[C---:B------:R-:W-:Y:S01]  /*6cb0*/  HMMA.16816.F32 R92, R20.reuse, R122, R92 ;  /* 0x0000007a145c723c */ /* 0x040fe2000000185c */
[----:B------:R-:W-:Y:S07]  /*6cc0*/  LDSM.16.MT88.4 R120, [R190+0x1900] ;  /* 0x00190000be78783b */ /* 0x000fee0000004200 */
[C---:B-1----:R-:W-:Y:S08]  /*6cd0*/  HMMA.16816.F32 R96, R20.reuse, R24, R96 ;  /* 0x000000181460723c */ /* 0x042ff00000001860 */
[C---:B------:R-:W-:Y:S01]  /*6ce0*/  HMMA.16816.F32 R100, R20.reuse, R26, R100 ;  /* 0x0000001a1464723c */ /* 0x040fe20000001864 */
[----:B------:R-:W1:Y:S07]  /*6cf0*/  LDSM.16.MT88.4 R24, [R195+0x1900] ;  /* 0x00190000c318783b */ /* 0x000e6e0000004200 */
[C---:B------:R-:W-:Y:S08]  /*6d00*/  HMMA.16816.F32 R12, R20.reuse, R124, R12 ;  /* 0x0000007c140c723c */ /* 0x040ff0000000180c */
[C---:B------:R-:W-:Y:S01]  /*6d10*/  HMMA.16816.F32 R104, R20.reuse, R126, R104 ;  /* 0x0000007e1468723c */ /* 0x040fe20000001868 */
[----:B------:R-:W4:Y:S07]  /*6d20*/  LDSM.16.MT88.4 R124, [R188+0x1900] ;  /* 0x00190000bc7c783b */ /* 0x000f2e0000004200 */
[C---:B------:R-:W-:Y:S08]  /*6d30*/  HMMA.16816.F32 R108, R20.reuse, R128, R108 ;  /* 0x00000080146c723c */ /* 0x040ff0000000186c */
[C---:B------:R-:W-:Y:S08]  /*6d40*/  HMMA.16816.F32 R112, R20.reuse, R130, R112 ;  /* 0x000000821470723c */ /* 0x040ff00000001870 */
[C---:B------:R-:W-:Y:S08]  /*6d50*/  HMMA.16816.F32 R16, R20.reuse, R28, R16 ;  /* 0x0000001c1410723c */ /* 0x040ff00000001810 */
[----:B------:R-:W-:Y:S01]  /*6d60*/  HMMA.16816.F32 R116, R20, R30, R116 ;  /* 0x0000001e1474723c */ /* 0x000fe20000001874 */
[----:B------:R-:W5:Y:S06]  /*6d70*/  LDSM.16.MT88.4 R28, [R189+0x3900] ;  /* 0x00390000bd1c783b */ /* 0x000f6c0000004200 */
[----:B------:R-:W-:Y:S01]  /*6d80*/  F2FP.PACK_AB R20, R161, R160 ;  /* 0x000000a0a114723e */ /* 0x000fe200000000ff */
[----:B------:R-:W-:Y:S01]  /*6d90*/  FADD.FTZ R160, R160, R157 ;  /* 0x0000009da0a07221 */ /* 0x000fe20000010000 */
[----:B------:R-:W-:Y:S03]  /*6da0*/  F2FP.PACK_AB R21, R163, R162 ;  /* 0x000000a2a315723e */ /* 0x000fe600000000ff */
[----:B--2---:R-:W-:Y:S01]  /*6db0*/  F2FP.PACK_AB R22, R219, R214 ;  /* 0x000000d6db16723e */ /* 0x004fe200000000ff */
[----:B------:R-:W-:Y:S01]  /*6dc0*/  FADD.FTZ R162, R162, R159 ;  /* 0x0000009fa2a27221 */ /* 0x000fe20000010000 */
[----:B---3--:R-:W-:Y:S01]  /*6dd0*/  F2FP.PACK_AB R23, R167, R216 ;  /* 0x000000d8a717723e */ /* 0x008fe200000000ff */
[----:B------:R-:W-:Y:S02]  /*6de0*/  FADD.FTZ R161, R161, R160 ;  /* 0x000000a0a1a17221 */ /* 0x000fe40000010000 */
[----:B------:R-:W-:Y:S02]  /*6df0*/  FADD.FTZ R163, R163, R162 ;  /* 0x000000a2a3a37221 */ /* 0x000fe40000010000 */
[----:B------:R-:W-:Y:S02]  /*6e00*/  FADD.FTZ R214, R214, R161 ;  /* 0x000000a1d6d67221 */ /* 0x000fe40000010000 */
[C---:B-1----:R-:W-:Y:S01]  /*6e10*/  HMMA.16816.F32 R128, R20.reuse, R24, R8 ;  /* 0x000000181480723c */ /* 0x042fe20000001808 */
[----:B------:R-:W1:Y:S02]  /*6e20*/  LDSM.16.MT88.4 R8, [R190+0x5900] ;  /* 0x00590000be08783b */ /* 0x000e640000004200 */
[----:B------:R-:W-:Y:S02]  /*6e30*/  FADD.FTZ R216, R216, R163 ;  /* 0x000000a3d8d87221 */ /* 0x000fe40000010000 */
[----:B------:R-:W-:Y:S02]  /*6e40*/  FADD.FTZ R217, R219, R214 ;  /* 0x000000d6dbd97221 */ /* 0x000fe40000010000 */
[----:B------:R-:W-:Y:S01]  /*6e50*/  FADD.FTZ R215, R167, R216 ;  /* 0x000000d8a7d77221 */ /* 0x000fe20000010000 */
        /* <DEDUP_REMOVED lines=12> */
[C---:B-----5:R-:W-:Y:S08]  /*6f20*/  HMMA.16816.F32 R80, R20.reuse, R28, R80 ;  /* 0x0000001c1450723c */ /* 0x060ff00000001850 */
[C---:B------:R-:W-:Y:S01]  /*6f30*/  HMMA.16816.F32 R84, R20.reuse, R30, R84 ;  /* 0x0000001e1454723c */ /* 0x040fe20000001854 */
[----:B------:R-:W3:Y:S07]  /*6f40*/  LDSM.16.MT88.4 R28, [R188+0x5900] ;  /* 0x00590000bc1c783b */ /* 0x000eee0000004200 */
[C---:B------:R-:W-:Y:S08]  /*6f50*/  HMMA.16816.F32 R88, R20.reuse, R144, R88 ;  /* 0x000000901458723c */ /* 0x040ff00000001858 */
[C---:B------:R-:W-:Y:S08]  /*6f60*/  HMMA.16816.F32 R92, R20.reuse, R146, R92 ;  /* 0x00000092145c723c */ /* 0x040ff0000000185c */
[C---:B------:R-:W-:Y:S08]  /*6f70*/  HMMA.16816.F32 R96, R20.reuse, R148, R96 ;  /* 0x000000941460723c */ /* 0x040ff00000001860 */
[C---:B------:R-:W-:Y:S08]  /*6f80*/  HMMA.16816.F32 R100, R20.reuse, R150, R100 ;  /* 0x000000961464723c */ /* 0x040ff00000001864 */
[C---:B-1----:R-:W-:Y:S08]  /*6f90*/  HMMA.16816.F32 R124, R20.reuse, R8, R12 ;  /* 0x00000008147c723c */ /* 0x042ff0000000180c */
[C---:B------:R-:W-:Y:S08]  /*6fa0*/  HMMA.16816.F32 R104, R20.reuse, R10, R104 ;  /* 0x0000000a1468723c */ /* 0x040ff00000001868 */
[C---:B--2---:R-:W-:Y:S08]  /*6fb0*/  HMMA.16816.F32 R108, R20.reuse, R24, R108 ;  /* 0x00000018146c723c */ /* 0x044ff0000000186c */
[C---:B------:R-:W-:Y:S08]  /*6fc0*/  HMMA.16816.F32 R112, R20.reuse, R26, R112 ;  /* 0x0000001a1470723c */ /* 0x040ff00000001870 */
[C---:B---3--:R-:W-:Y:S08]  /*6fd0*/  HMMA.16816.F32 R120, R20.reuse, R28, R16 ;  /* 0x0000001c1478723c */ /* 0x048ff00000001810 */
[----:B------:R-:W-:Y:S01]  /*6fe0*/  HMMA.16816.F32 R116, R20, R30, R116 ;  /* 0x0000001e1474723c */ /* 0x000fe20000001874 */
[----:B------:R-:W-:-:S07]  /*6ff0*/  @P0 BRA `(.L_x_33) ;  /* 0xffffda0000000947 */ /* 0x000fce000383ffff */
.L_x_32:
[----:B------:R-:W1:Y:S01]  /*7000*/  SHFL.BFLY PT, R6, R217, 0x2, 0x1f ;  /* 0x0c401f00d9067f89 */ /* 0x000e6200000e0000 */
[----:B------:R-:W-:-:S02]  /*7010*/  MOV R4, RZ ;  /* 0x000000ff00047202 */ /* 0x000fc40000000f00 */
[----:B------:R-:W-:Y:S01]  /*7020*/  MOV R2, RZ ;  /* 0x000000ff00027202 */ /* 0x000fe20000000f00 */
[----:B------:R-:W2:Y:S01]  /*7030*/  SHFL.BFLY PT, R0, R215, 0x2, 0x1f ;  /* 0x0c401f00d7007f89 */ /* 0x000ea200000e0000 */
[----:B------:R-:W-:Y:S02]  /*7040*/  MOV R8, 0xff800000 ;  /* 0xff80000000087802 */ /* 0x000fe40000000f00 */
[----:B------:R-:W-:Y:S01]  /*7050*/  PLOP3.LUT P2, PT, PT, PT, PT, 0x8, 0x0 ;  /* 0x000000000000781c */ /* 0x000fe20003f4e170 */
[----:B-1----:R-:W-:Y:S02]  /*7060*/  FADD.FTZ R6, R6, R217 ;  /* 0x000000d906067221 */ /* 0x002fe40000010000 */
[----:B--2---:R-:W-:-:S03]  /*7070*/  FADD.FTZ R7, R0, R215 ;  /* 0x000000d700077221 */ /* 0x004fc60000010000 */
[----:B------:R-:W1:Y:S04]  /*7080*/  SHFL.BFLY PT, R5, R6, 0x1, 0x1f ;  /* 0x0c201f0006057f89 */ /* 0x000e6800000e0000 */
[----:B------:R-:W2:Y:S01]  /*7090*/  SHFL.BFLY PT, R0, R7, 0x1, 0x1f ;  /* 0x0c201f0007007f89 */ /* 0x000ea200000e0000 */
[----:B-1----:R-:W-:Y:S01]  /*70a0*/  FADD.FTZ R5, R6, R5 ;  /* 0x0000000506057221 */ /* 0x002fe20000010000 */
[----:B------:R-:W-:Y:S01]  /*70b0*/  MOV R6, 0xff800000 ;  /* 0xff80000000067802 */ /* 0x000fe20000000f00 */
[----:B--2---:R-:W-:-:S03]  /*70c0*/  FADD.FTZ R0, R0, R7 ;  /* 0x0000000700007221 */ /* 0x004fc60000010000 */
[----:B------:R-:W-:Y:S02]  /*70d0*/  FSETP.NE.FTZ.AND P1, PT, R5, RZ, PT ;  /* 0x000000ff0500720b */ /* 0x000fe40003f35000 */
[----:B------:R-:W-:-:S11]  /*70e0*/  FSETP.NE.FTZ.AND P0, PT, R0, RZ, PT ;  /* 0x000000ff0000720b */ /* 0x000fd60003f15000 */
[----:B------:R-:W1:Y:S01]  /*70f0*/  @P1 MUFU.RCP R4, R5 ;  /* 0x0000000500041308 */ /* 0x000e620000001000 */
[----:B------:R-:W-:-:S05]  /*7100*/  @P1 MOV R7, 0x3f317218 ;  /* 0x3f31721800071802 */ /* 0x000fca0000000f00 */
[----:B------:R-:W-:Y:S02]  /*7110*/  @P1 FMUL.FTZ R7, R7, c[0x0][0x2d0] ;  /* 0x0000b40007071a20 */ /* 0x000fe40000410000 */
[----:B------:R-:W-:Y:S08]  /*7120*/  @P0 MUFU.RCP R2, R0 ;  /* 0x0000000000020308 */ /* 0x000ff00000001000 */
[----:B------:R-:W2:Y:S01]  /*7130*/  @P1 MUFU.LG2 R5, R5 ;  /* 0x0000000500051308 */ /* 0x000ea20000000c00 */
[----:B-1----:R-:W-:-:S02]  /*7140*/  FMUL.FTZ R128, R4, R128 ;  /* 0x0000008004807220 */ /* 0x002fc40000410000 */
[C---:B------:R-:W-:Y:S02]  /*7150*/  FMUL.FTZ R129, R4.reuse, R129 ;  /* 0x0000008104817220 */ /* 0x040fe40000410000 */
[C---:B------:R-:W-:Y:S02]  /*7160*/  FMUL.FTZ R36, R4.reuse, R36 ;  /* 0x0000002404247220 */ /* 0x040fe40000410000 */
[C---:B------:R-:W-:Y:S01]  /*7170*/  FMUL.FTZ R37, R4.reuse, R37 ;  /* 0x0000002504257220 */ /* 0x040fe20000410000 */
[----:B------:R-:W1:Y:S01]  /*7180*/  @P0 MUFU.LG2 R0, R0 ;  /* 0x0000000000000308 */ /* 0x000e620000000c00 */
[C---:B------:R-:W-:Y:S02]  /*7190*/  FMUL.FTZ R40, R4.reuse, R40 ;  /* 0x0000002804287220 */ /* 0x040fe40000410000 */
[C---:B------:R-:W-:Y:S02]  /*71a0*/  FMUL.FTZ R41, R4.reuse, R41 ;  /* 0x0000002904297220 */ /* 0x040fe40000410000 */
[----:B------:R-:W-:-:S02]  /*71b0*/  FMUL.FTZ R44, R4, R44 ;  /* 0x0000002c042c7220 */ /* 0x000fc40000410000 */
[C---:B------:R-:W-:Y:S02]  /*71c0*/  FMUL.FTZ R45, R4.reuse, R45 ;  /* 0x0000002d042d7220 */ /* 0x040fe40000410000 */
[C---:B------:R-:W-:Y:S02]  /*71d0*/  FMUL.FTZ R48, R4.reuse, R48 ;  /* 0x0000003004307220 */ /* 0x040fe40000410000 */
[C---:B------:R-:W-:Y:S02]  /*71e0*/  FMUL.FTZ R49, R4.reuse, R49 ;  /* 0x0000003104317220 */ /* 0x040fe40000410000 */
        /* <DEDUP_REMOVED lines=37> */
[----:B------:R-:W-:Y:S01]  /*7440*/  FMUL.FTZ R117, R4, R117 ;  /* 0x0000007504757220 */ /* 0x000fe20000410000 */
[----:B------:R-:W-:Y:S01]  /*7450*/  @P0 MOV R4, 0x3f317218 ;  /* 0x3f31721800040802 */ /* 0x000fe20000000f00 */
[----:B--2---:R-:W-:-:S02]  /*7460*/  @P1 FMUL.FTZ R5, R5, 0.69314718246459960938 ;  /* 0x3f31721805051820 */ /* 0x004fc40000410000 */
[----:B-1----:R-:W-:Y:S02]  /*7470*/  @P0 FMUL.FTZ R0, R0, 0.69314718246459960938 ;  /* 0x3f31721800000820 */ /* 0x002fe40000410000 */
[----:B------:R-:W-:Y:S02]  /*7480*/  @P0 FMUL.FTZ R4, R4, c[0x0][0x2d0] ;  /* 0x0000b40004040a20 */ /* 0x000fe40000410000 */
        /* <DEDUP_REMOVED lines=47> */
[----:B------:R-:W-:Y:S02]  /*7780*/  FMUL.FTZ R119, R2, R119 ;  /* 0x0000007702777220 */ /* 0x000fe40000410000 */
[----:B------:R-:W-:Y:S02]  /*7790*/  @P1 FFMA.FTZ R6, R7, R132, R5 ;  /* 0x0000008407061223 */ /* 0x000fe40000010005 */
[----:B------:R-:W-:Y:S02]  /*77a0*/  @P0 FFMA.FTZ R8, R4, R3, R0 ;  /* 0x0000000304080223 */ /* 0x000fe40000010000 */
.L_x_24:
[----:B------:R-:W-:Y:S01]  /*77b0*/  USHF.R.S32.HI UR8, URZ, 0x1f, UR9 ;  /* 0x0000001f3f087899 */ /* 0x000fe20008011409 */
[----:B------:R-:W-:Y:S05]  /*77c0*/  @P2 BRA `(.L_x_36) ;  /* 0x000017e000002947 */ /* 0x000fea0003800000 */
[----:B------:R-:W1:Y:S01]  /*77d0*/  S2R R0, SR_TID.X ;  /* 0x0000000000007919 */ /* 0x000e620000002100 */
[----:B------:R-:W-:Y:S01]  /*77e0*/  F2FP.PACK_AB R128, R129, R128 ;  /* 0x000000808180723e */ /* 0x000fe200000000ff */
[----:B------:R-:W-:Y:S01]  /*77f0*/  ULDC.64 UR4, c[0x0][0x500] ;  /* 0x0001400000047ab9 */ /* 0x000fe20000000a00 */
[----:B------:R-:W-:Y:S01]  /*7800*/  F2FP.PACK_AB R130, R131, R130 ;  /* 0x000000828382723e */ /* 0x000fe200000000ff */
[----:B------:R-:W-:Y:S01]  /*7810*/  UISETP.NE.U32.AND UP1, UPT, URZ, UR4, UPT ;  /* 0x000000043f00728c */ /* 0x000fe2000bf25070 */
[----:B------:R-:W-:Y:S01]  /*7820*/  F2FP.PACK_AB R36, R37, R36 ;  /* 0x000000242524723e */ /* 0x000fe200000000ff */
[----:B------:R-:W-:Y:S01]  /*7830*/  UMOV UR6, 0x4 ;  /* 0x0000000400067882 */ /* 0x000fe20000000000 */
[----:B------:R-:W-:Y:S01]  /*7840*/  F2FP.PACK_AB R38, R39, R38 ;  /* 0x000000262726723e */ /* 0x000fe200000000ff */
[----:B------:R-:W-:Y:S01]  /*7850*/  UISETP.NE.AND.EX UP1, UPT, URZ, UR5, UPT, UP1 ;  /* 0x000000053f00728c */ /* 0x000fe2000bf25310 */
[----:B------:R-:W-:-:S02]  /*7860*/  F2FP.PACK_AB R40, R41, R40 ;  /* 0x000000282928723e */ /* 0x000fc400000000ff */
[----:B------:R-:W-:Y:S01]  /*7870*/  F2FP.PACK_AB R42, R43, R42 ;  /* 0x0000002a2b2a723e */ /* 0x000fe200000000ff */
[----:B------:R-:W-:Y:S01]  /*7880*/  ULDC.64 UR4, c[0x0][0x500] ;  /* 0x0001400000047ab9 */ /* 0x000fe20000000a00 */
[----:B------:R-:W-:Y:S01]  /*7890*/  F2FP.PACK_AB R44, R45, R44 ;  /* 0x0000002c2d2c723e */ /* 0x000fe200000000ff */
[----:B------:R-:W-:Y:S01]  /*78a0*/  UIMAD.WIDE UR4, UR16, UR6, UR4 ;  /* 0x00000006100472a5 */ /* 0x000fe2000f8e0204 */
[----:B------:R-:W-:Y:S02]  /*78b0*/  F2FP.PACK_AB R46, R47, R46 ;  /* 0x0000002e2f2e723e */ /* 0x000fe400000000ff */
[----:B------:R-:W-:Y:S02]  /*78c0*/  F2FP.PACK_AB R48, R49, R48 ;  /* 0x000000303130723e */ /* 0x000fe400000000ff */
[----:B------:R-:W-:Y:S02]  /*78d0*/  F2FP.PACK_AB R50, R51, R50 ;  /* 0x000000323332723e */ /* 0x000fe400000000ff */
[----:B------:R-:W-:-:S02]  /*78e0*/  F2FP.PACK_AB R52, R53, R52 ;  /* 0x000000343534723e */ /* 0x000fc400000000ff */
[----:B------:R-:W-:Y:S02]  /*78f0*/  F2FP.PACK_AB R54, R55, R54 ;  /* 0x000000363736723e */ /* 0x000fe400000000ff */
[----:B-1----:R-:W-:Y:S02]  /*7900*/  SHF.R.S32.HI R3, RZ, 0x1f, R0 ;  /* 0x0000001fff037819 */ /* 0x002fe40000011400 */
[----:B------:R-:W-:Y:S02]  /*7910*/  F2FP.PACK_AB R56, R57, R56 ;  /* 0x000000383938723e */ /* 0x000fe400000000ff */
[----:B------:R-:W-:Y:S02]  /*7920*/  LEA.HI R2, R3, R0, RZ, 0x2 ;  /* 0x0000000003027211 */ /* 0x000fe400078f10ff */
[----:B------:R-:W-:Y:S02]  /*7930*/  F2FP.PACK_AB R58, R59, R58 ;  /* 0x0000003a3b3a723e */ /* 0x000fe400000000ff */
[----:B------:R-:W-:-:S02]  /*7940*/  SHF.R.S32.HI R5, RZ, 0x2, R2 ;  /* 0x00000002ff057819 */ /* 0x000fc40000011402 */
[----:B------:R-:W-:Y:S02]  /*7950*/  SHF.R.S32.HI R4, RZ, 0x1f, R2 ;  /* 0x0000001fff047819 */ /* 0x000fe40000011402 */
[----:B------:R-:W-:Y:S02]  /*7960*/  LOP3.LUT R7, R2, 0xfffffffc, RZ, 0xc0, !PT ;  /* 0xfffffffc02077812 */ /* 0x000fe400078ec0ff */
[----:B------:R-:W-:Y:S02]  /*7970*/  LEA.HI R4, R4, R5, RZ, 0x3 ;  /* 0x0000000504047211 */ /* 0x000fe400078f18ff */
[----:B------:R-:W-:Y:S01]  /*7980*/  F2FP.PACK_AB R60, R61, R60 ;  /* 0x0000003c3d3c723e */ /* 0x000fe200000000ff */
[----:B------:R-:W-:Y:S01]  /*7990*/  IMAD.IADD R7, R0, 0x1, -R7 ;  /* 0x0000000100077824 */ /* 0x000fe200078e0a07 */
[----:B------:R-:W-:Y:S02]  /*79a0*/  LOP3.LUT R4, R4, 0xfffffff8, RZ, 0xc0, !PT ;  /* 0xfffffff804047812 */ /* 0x000fe400078ec0ff */
[----:B------:R-:W-:-:S02]  /*79b0*/  F2FP.PACK_AB R62, R63, R62 ;  /* 0x0000003e3f3e723e */ /* 0x000fc400000000ff */
[----:B------:R-:W-:Y:S01]  /*79c0*/  F2FP.PACK_AB R64, R65, R64 ;  /* 0x000000404140723e */ /* 0x000fe200000000ff */
[----:B------:R-:W-:Y:S01]  /*79d0*/  IMAD.IADD R5, R5, 0x1, -R4 ;  /* 0x0000000105057824 */ /* 0x000fe200078e0a04 */
[----:B------:R-:W-:Y:S02]  /*79e0*/  LEA.HI R4, R3, R0, RZ, 0x5 ;  /* 0x0000000003047211 */ /* 0x000fe400078f28ff */
[----:B------:R-:W-:Y:S01]  /*79f0*/  F2FP.PACK_AB R66, R67, R66 ;  /* 0x000000424342723e */ /* 0x000fe200000000ff */
[C---:B------:R-:W-:Y:S01]  /*7a00*/  IMAD.SHL.U32 R9, R5.reuse, 0x40, RZ ;  /* 0x0000004005097824 */ /* 0x040fe200078e00ff */
[----:B------:R-:W-:Y:S02]  /*7a10*/  SHF.R.S32.HI R2, RZ, 0x5, R4 ;  /* 0x00000005ff027819 */ /* 0x000fe40000011404 */
[----:B------:R-:W-:Y:S02]  /*7a20*/  LOP3.LUT R11, R5, 0x1, RZ, 0xc0, !PT ;  /* 0x00000001050b7812 */ /* 0x000fe400078ec0ff */
[----:B------:R-:W-:Y:S01]  /*7a30*/  LOP3.LUT R9, R9, 0x1c0, RZ, 0xc0, !PT ;  /* 0x000001c009097812 */ /* 0x000fe200078ec0ff */
[----:B------:R-:W-:Y:S01]  /*7a40*/  IMAD R10, R2, 0x200, R7 ;  /* 0x00000200020a7824 */ /* 0x000fe200078e0207 */
[----:B------:R-:W-:-:S02]  /*7a50*/  ISETP.NE.U32.AND P0, PT, R11, 0x1, PT ;  /* 0x000000010b00780c */ /* 0x000fc40003f05070 */
[----:B------:R-:W-:Y:S02]  /*7a60*/  LEA.HI R9, R9, R9, RZ, 0x1d ;  /* 0x0000000909097211 */ /* 0x000fe400078fe8ff */
[----:B------:R-:W-:Y:S01]  /*7a70*/  R2P PR, R5, 0x6 ;  /* 0x0000000605007804 */ /* 0x000fe20000000000 */
[----:B------:R-:W-:Y:S01]  /*7a80*/  IMAD.MOV.U32 R5, RZ, RZ, 0x20 ;  /* 0x00000020ff057424 */ /* 0x000fe200078e00ff */
[----:B------:R-:W-:Y:S01]  /*7a90*/  F2FP.PACK_AB R68, R69, R68 ;  /* 0x000000444544723e */ /* 0x000fe200000000ff */
[----:B------:R-:W-:Y:S01]  /*7aa0*/  IMAD.U32 R9, R10, 0x2, R9 ;  /* 0x000000020a097824 */ /* 0x000fe200078e0009 */
[----:B------:R-:W-:Y:S02]  /*7ab0*/  F2FP.PACK_AB R70, R71, R70 ;  /* 0x000000464746723e */ /* 0x000fe400000000ff */
[----:B------:R-:W-:Y:S01]  /*7ac0*/  F2FP.PACK_AB R72, R73, R72 ;  /* 0x000000484948723e */ /* 0x000fe200000000ff */
[----:B------:R-:W-:Y:S01]  /*7ad0*/  IMAD.SHL.U32 R9, R9, 0x2, RZ ;  /* 0x0000000209097824 */ /* 0x000fe200078e00ff */
[----:B------:R-:W-:Y:S01]  /*7ae0*/  BAR.SYNC.DEFER_BLOCKING 0x1, 0x100 ;  /* 0x0044000000007b1d */ /* 0x000fe20000010000 */
[----:B------:R-:W-:-:S02]  /*7af0*/  F2FP.PACK_AB R74, R75, R74 ;  /* 0x0000004a4b4a723e */ /* 0x000fc400000000ff */
[----:B------:R-:W-:Y:S02]  /*7b00*/  F2FP.PACK_AB R76, R77, R76 ;  /* 0x0000004c4d4c723e */ /* 0x000fe400000000ff */
[C---:B------:R-:W-:Y:S02]  /*7b10*/  IADD3 R10, R9.reuse, 0x80, RZ ;  /* 0x00000080090a7810 */ /* 0x040fe40007ffe0ff */
[----:B------:R-:W-:Y:S02]  /*7b20*/  IADD3 R11, R9, 0x70, RZ ;  /* 0x00000070090b7810 */ /* 0x000fe40007ffe0ff */
[----:B------:R-:W-:Y:S02]  /*7b30*/  @P0 IADD3 R11, R10, 0x10, RZ ;  /* 0x000000100a0b0810 */ /* 0x000fe40007ffe0ff */
[----:B------:R-:W-:Y:S01]  /*7b40*/  SEL R10, R5, 0xffffffe0, !P1 ;  /* 0xffffffe0050a7807 */ /* 0x000fe20004800000 */
[----:B------:R-:W-:Y:S01]  /*7b50*/  IMAD.MOV.U32 R5, RZ, RZ, 0x40 ;  /* 0x00000040ff057424 */ /* 0x000fe200078e00ff */
[----:B------:R-:W-:-:S02]  /*7b60*/  F2FP.PACK_AB R78, R79, R78 ;  /* 0x0000004e4f4e723e */ /* 0x000fc400000000ff */
[----:B------:R-:W-:Y:S01]  /*7b70*/  F2FP.PACK_AB R80, R81, R80 ;  /* 0x000000505150723e */ /* 0x000fe200000000ff */
[----:B------:R-:W-:Y:S01]  /*7b80*/  IMAD.IADD R13, R9, 0x1, R10 ;  /* 0x00000001090d7824 */ /* 0x000fe200078e020a */
[----:B------:R-:W-:Y:S01]  /*7b90*/  SEL R12, R5, 0xffffffc0, !P2 ;  /* 0xffffffc0050c7807 */ /* 0x000fe20005000000 */
[--C-:B------:R-:W-:Y:S01]  /*7ba0*/  IMAD.IADD R5, R10, 0x1, R11.reuse ;  /* 0x000000010a057824 */ /* 0x100fe200078e020b */
[----:B------:R-:W-:Y:S01]  /*7bb0*/  F2FP.PACK_AB R82, R83, R82 ;  /* 0x000000525352723e */ /* 0x000fe200000000ff */
[----:B------:R-:W-:Y:S01]  /*7bc0*/  IMAD.U32 R10, RZ, RZ, UR4 ;  /* 0x00000004ff0a7e24 */ /* 0x000fe2000f8e00ff */
[----:B------:R-:W-:Y:S01]  /*7bd0*/  F2FP.PACK_AB R84, R85, R84 ;  /* 0x000000545554723e */ /* 0x000fe200000000ff */
[--C-:B------:R-:W-:Y:S01]  /*7be0*/  IMAD.IADD R15, R9, 0x1, R12.reuse ;  /* 0x00000001090f7824 */ /* 0x100fe200078e020c */
[----:B------:R-:W-:Y:S01]  /*7bf0*/  F2FP.PACK_AB R86, R87, R86 ;  /* 0x000000565756723e */ /* 0x000fe200000000ff */
[----:B------:R-:W-:Y:S01]  /*7c00*/  STS [R9+0x80], R128 ;  /* 0x0000808009007388 */ /* 0x000fe20000000800 */
[C---:B------:R-:W-:Y:S01]  /*7c10*/  IMAD.IADD R17, R12.reuse, 0x1, R11 ;  /* 0x000000010c117824 */ /* 0x040fe200078e020b */
[----:B------:R-:W-:Y:S01]  /*7c20*/  F2FP.PACK_AB R88, R89, R88 ;  /* 0x000000585958723e */ /* 0x000fe200000000ff */
[----:B------:R-:W-:Y:S01]  /*7c30*/  IMAD.IADD R19, R12, 0x1, R13 ;  /* 0x000000010c137824 */ /* 0x000fe200078e020d */
[----:B------:R-:W-:Y:S01]  /*7c40*/  STS [R9+0x480], R130 ;  /* 0x0004808209007388 */ /* 0x000fe20000000800 */
[----:B------:R-:W-:Y:S01]  /*7c50*/  IMAD.IADD R21, R5, 0x1, R12 ;  /* 0x0000000105157824 */ /* 0x000fe200078e020c */
[----:B------:R-:W-:-:S02]  /*7c60*/  F2FP.PACK_AB R90, R91, R90 ;  /* 0x0000005a5b5a723e */ /* 0x000fc400000000ff */
[----:B------:R-:W-:Y:S01]  /*7c70*/  STS [R11], R36 ;  /* 0x000000240b007388 */ /* 0x000fe20000000800 */
[----:B------:R-:W-:Y:S02]  /*7c80*/  F2FP.PACK_AB R92, R93, R92 ;  /* 0x0000005c5d5c723e */ /* 0x000fe400000000ff */
[----:B------:R-:W-:Y:S01]  /*7c90*/  F2FP.PACK_AB R94, R95, R94 ;  /* 0x0000005e5f5e723e */ /* 0x000fe200000000ff */
[----:B------:R-:W-:Y:S01]  /*7ca0*/  STS [R11+0x400], R38 ;  /* 0x000400260b007388 */ /* 0x000fe20000000800 */
[----:B------:R-:W-:Y:S02]  /*7cb0*/  F2FP.PACK_AB R96, R97, R96 ;  /* 0x000000606160723e */ /* 0x000fe400000000ff */
[----:B------:R-:W-:Y:S01]  /*7cc0*/  F2FP.PACK_AB R98, R99, R98 ;  /* 0x000000626362723e */ /* 0x000fe200000000ff */
[----:B------:R-:W-:Y:S01]  /*7cd0*/  STS [R13+0x80], R40 ;  /* 0x000080280d007388 */ /* 0x000fe20000000800 */
[----:B------:R-:W-:Y:S02]  /*7ce0*/  F2FP.PACK_AB R100, R101, R100 ;  /* 0x000000646564723e */ /* 0x000fe400000000ff */
[----:B------:R-:W-:Y:S01]  /*7cf0*/  F2FP.PACK_AB R102, R103, R102 ;  /* 0x000000666766723e */ /* 0x000fe200000000ff */
[----:B------:R-:W-:Y:S01]  /*7d00*/  STS [R13+0x480], R42 ;  /* 0x0004802a0d007388 */ /* 0x000fe20000000800 */
[----:B------:R-:W-:-:S02]  /*7d10*/  F2FP.PACK_AB R124, R125, R124 ;  /* 0x0000007c7d7c723e */ /* 0x000fc400000000ff */
[----:B------:R-:W-:Y:S01]  /*7d20*/  F2FP.PACK_AB R126, R127, R126 ;  /* 0x0000007e7f7e723e */ /* 0x000fe200000000ff */
[----:B------:R-:W-:Y:S01]  /*7d30*/  STS [R5], R44 ;  /* 0x0000002c05007388 */ /* 0x000fe20000000800 */
        /* <DEDUP_REMOVED lines=8> */
[----:B------:R-:W-:Y:S01]  /*7dc0*/  STS [R15+0x480], R50 ;  /* 0x000480320f007388 */ /* 0x000fe20000000800 */
[----:B------:R-:W-:Y:S02]  /*7dd0*/  F2FP.PACK_AB R120, R121, R120 ;  /* 0x000000787978723e */ /* 0x000fe400000000ff */
[----:B------:R-:W-:Y:S01]  /*7de0*/  F2FP.PACK_AB R122, R123, R122 ;  /* 0x0000007a7b7a723e */ /* 0x000fe200000000ff */
[----:B------:R-:W-:Y:S01]  /*7df0*/  STS [R17], R52 ;  /* 0x0000003411007388 */ /* 0x000fe20000000800 */
[----:B------:R-:W-:Y:S02]  /*7e00*/  F2FP.PACK_AB R116, R117, R116 ;  /* 0x000000747574723e */ /* 0x000fe400000000ff */
[----:B------:R-:W-:Y:S01]  /*7e10*/  F2FP.PACK_AB R118, R119, R118 ;  /* 0x000000767776723e */ /* 0x000fe200000000ff */
[----:B------:R-:W-:Y:S01]  /*7e20*/  STS [R17+0x400], R54 ;  /* 0x0004003611007388 */ /* 0x000fe20000000800 */
[----:B------:R-:W-:-:S03]  /*7e30*/  PLOP3.LUT P0, PT, PT, PT, UP1, 0x80, 0x0 ;  /* 0x000000000000781c */ /* 0x000fc60003f0f018 */
[----:B------:R-:W-:Y:S04]  /*7e40*/  STS [R19+0x80], R56 ;  /* 0x0000803813007388 */ /* 0x000fe80000000800 */
[----:B------:R-:W-:Y:S04]  /*7e50*/  STS [R19+0x480], R58 ;  /* 0x0004803a13007388 */ /* 0x000fe80000000800 */
[----:B------:R-:W-:Y:S04]  /*7e60*/  STS [R21], R60 ;  /* 0x0000003c15007388 */ /* 0x000fe80000000800 */
        /* <DEDUP_REMOVED lines=24> */
[----:B------:R2:W-:Y:S04]  /*7ff0*/  STS [R5+0x8400], R106 ;  /* 0x0084006a05007388 */ /* 0x0005e80000000800 */
[----:B------:R3:W-:Y:S04]  /*8000*/  STS [R15+0x8080], R108 ;  /* 0x0080806c0f007388 */ /* 0x0007e80000000800 */
[----:B------:R3:W-:Y:S01]  /*8010*/  STS [R15+0x8480], R110 ;  /* 0x0084806e0f007388 */ /* 0x0007e20000000800 */
[----:B-1----:R-:W-:Y:S01]  /*8020*/  IMAD.U32 R11, RZ, RZ, UR5 ;  /* 0x00000005ff0b7e24 */ /* 0x002fe2000f8e00ff */
[----:B------:R-:W-:-:S02]  /*8030*/  ULDC.64 UR4, c[0x0][0x508] ;  /* 0x0001420000047ab9 */ /* 0x000fc40000000a00 */
[----:B------:R3:W-:Y:S04]  /*8040*/  STS [R17+0x8000], R112 ;  /* 0x0080007011007388 */ /* 0x0007e80000000800 */
[----:B------:R3:W-:Y:S04]  /*8050*/  STS [R17+0x8400], R114 ;  /* 0x0084007211007388 */ /* 0x0007e80000000800 */
[----:B------:R3:W-:Y:S04]  /*8060*/  STS [R19+0x8080], R120 ;  /* 0x0080807813007388 */ /* 0x0007e80000000800 */
[----:B------:R3:W-:Y:S04]  /*8070*/  STS [R19+0x8480], R122 ;  /* 0x0084807a13007388 */ /* 0x0007e80000000800 */
[----:B------:R3:W-:Y:S04]  /*8080*/  STS [R21+0x8000], R116 ;  /* 0x0080007415007388 */ /* 0x0007e80000000800 */
[----:B------:R3:W-:Y:S04]  /*8090*/  STS [R21+0x8400], R118 ;  /* 0x0084007615007388 */ /* 0x0007e80000000800 */
[----:B------:R-:W-:Y:S01]  /*80a0*/  BAR.SYNC.DEFER_BLOCKING 0x1, 0x100 ;  /* 0x0044000000007b1d */ /* 0x000fe20000010000 */
[----:B------:R-:W-:-:S04]  /*80b0*/  UISETP.NE.U32.AND UP0, UPT, URZ, UR4, UPT ;  /* 0x000000043f00728c */ /* 0x000fc8000bf05070 */
[----:B------:R-:W-:Y:S01]  /*80c0*/  UISETP.NE.AND.EX UP0, UPT, URZ, UR5, UPT, UP0 ;  /* 0x000000053f00728c */ /* 0x000fe2000bf05300 */
[----:B------:R-:W4:Y:S02]  /*80d0*/  @P0 LDG.E R9, [R10.64] ;  /* 0x0000000e0a090981 */ /* 0x000f24000c1e1900 */
[----:B------:R-:W-:-:S03]  /*80e0*/  ULDC.64 UR4, c[0x0][0x508] ;  /* 0x0001420000047ab9 */ /* 0x000fc60000000a00 */
[----:B------:R-:W-:-:S05]  /*80f0*/  PLOP3.LUT P1, PT, PT, PT, UP0, 0x80, 0x0 ;  /* 0x000000000000781c */ /* 0x000fca0003f2f008 */
[----:B------:R-:W-:Y:S01]  /*8100*/  @UP0 UIMAD.WIDE UR4, UR16, UR6, UR4 ;  /* 0x00000006100402a5 */ /* 0x000fe2000f8e0204 */
[----:B--2---:R-:W-:-:S05]  /*8110*/  IMAD.MOV.U32 R5, RZ, RZ, c[0x0][0x388] ;  /* 0x0000e200ff057624 */ /* 0x004fca00078e00ff */
[----:B------:R-:W-:Y:S02]  /*8120*/  IMAD.U32 R12, RZ, RZ, UR4 ;  /* 0x00000004ff0c7e24 */ /* 0x000fe4000f8e00ff */
[----:B------:R-:W-:-:S05]  /*8130*/  IMAD.U32 R13, RZ, RZ, UR5 ;  /* 0x00000005ff0d7e24 */ /* 0x000fca000f8e00ff */
[----:B------:R3:W5:Y:S01]  /*8140*/  @P1 LDG.E R5, [R12.64] ;  /* 0x0000000e0c051981 */ /* 0x000762000c1e1900 */
[----:B------:R-:W-:Y:S02]  /*8150*/  UMOV UR18, URZ ;  /* 0x0000003f00127c82 */ /* 0x000fe40008000000 */
[----:B------:R-:W-:Y:S01]  /*8160*/  UMOV UR19, URZ ;  /* 0x0000003f00137c82 */ /* 0x000fe20008000000 */
[----:B----4-:R-:W1:Y:S02]  /*8170*/  @P0 R2UR UR5, R9 ;  /* 0x00000000090503c2 */ /* 0x010e6400000e0000 */
[----:B-1----:R-:W-:Y:S02]  /*8180*/  @UP1 USHF.R.S32.HI UR4, URZ, 0x1f, UR5 ;  /* 0x0000001f3f041899 */ /* 0x002fe40008011405 */
[----:B------:R-:W-:-:S05]  /*8190*/  @UP1 UMOV UR18, UR5 ;  /* 0x0000000500121c82 */ /* 0x000fca0008000000 */
[----:B------:R-:W-:Y:S01]  /*81a0*/  @UP1 UMOV UR19, UR4 ;  /* 0x0000000400131c82 */ /* 0x000fe20008000000 */
[----:B------:R-:W-:Y:S05]  /*81b0*/  @P1 BRA `(.L_x_37) ;  /* 0x0000004000001947 */ /* 0x000fea0003800000 */
[----:B---3--:R-:W-:Y:S05]  /*81c0*/  @!P0 BRA `(.L_x_37) ;  /* 0x0000003000008947 */ /* 0x008fea0003800000 */
[----:B-----5:R-:W2:Y:S04]  /*81d0*/  LDG.E R5, [R10.64] ;  /* 0x0000000e0a057981 */ /* 0x020ea8000c1e1900 */
[----:B------:R-:W2:Y:S02]  /*81e0*/  LDG.E R12, [R10.64+0x4] ;  /* 0x0000040e0a0c7981 */ /* 0x000ea4000c1e1900 */
[----:B--2---:R-:W-:Y:S02]  /*81f0*/  IADD3 R5, -R5, R12, RZ ;  /* 0x0000000c05057210 */ /* 0x004fe40007ffe1ff */
.L_x_37:
[----:B---3--:R-:W-:Y:S01]  /*8200*/  SHF.R.S32.HI R11, RZ, 0x1f, R2 ;  /* 0x0000001fff0b7819 */ /* 0x008fe20000011402 */
[----:B------:R-:W1:Y:S01]  /*8210*/  S2R R55, SR_CTAID.X ;  /* 0x0000000000377919 */ /* 0x000e620000002500 */
[----:B------:R-:W-:Y:S01]  /*8220*/  LOP3.LUT R13, R4, 0xffffffe0, RZ, 0xc0, !PT ;  /* 0xffffffe0040d7812 */ /* 0x000fe200078ec0ff */
[----:B------:R-:W-:Y:S01]  /*8230*/  IMAD.MOV.U32 R9, RZ, RZ, c[0x0][0x4e8] ;  /* 0x00013a00ff097624 */ /* 0x000fe200078e00ff */
[----:B------:R-:W-:Y:S01]  /*8240*/  LEA.HI R11, R11, R2, RZ, 0x3 ;  /* 0x000000020b0b7211 */ /* 0x000fe200078f18ff */
[----:B------:R-:W-:Y:S01]  /*8250*/  ULDC.64 UR6, c[0x0][0x490] ;  /* 0x0001240000067ab9 */ /* 0x000fe20000000a00 */
[----:B------:R-:W-:Y:S01]  /*8260*/  BSSY B0, `(.L_x_38) ;  /* 0x000008c000007945 */ /* 0x000fe20003800000 */
[----:B------:R-:W-:Y:S01]  /*8270*/  IMAD.IADD R4, R0, 0x1, -R13 ;  /* 0x0000000100047824 */ /* 0x000fe200078e0a0d */
[----:B------:R-:W-:Y:S01]  /*8280*/  LOP3.LUT R11, R11, 0xffffff8, RZ, 0xc0, !PT ;  /* 0x0ffffff80b0b7812 */ /* 0x000fe200078ec0ff */
[----:B------:R-:W-:Y:S01]  /*8290*/  USHF.R.S32.HI UR13, URZ, 0x1f, UR16 ;  /* 0x0000001f3f0d7899 */ /* 0x000fe20008011410 */
[----:B------:R-:W-:Y:S01]  /*82a0*/  ISETP.NE.AND P1, PT, R9, 0x1, PT ;  /* 0x000000010900780c */ /* 0x000fe20003f25270 */
[----:B------:R-:W-:Y:S01]  /*82b0*/  ULDC.64 UR4, c[0x0][0x3a0] ;  /* 0x0000e80000047ab9 */ /* 0x000fe20000000a00 */
[----:B------:R-:W-:Y:S01]  /*82c0*/  SHF.R.S32.HI R13, RZ, 0x1f, R4 ;  /* 0x0000001fff0d7819 */ /* 0x000fe20000011404 */
[----:B------:R-:W-:Y:S01]  /*82d0*/  IMAD.IADD R11, R2, 0x1, -R11 ;  /* 0x00000001020b7824 */ /* 0x000fe200078e0a0b */
[----:B------:R-:W-:Y:S01]  /*82e0*/  LEA.HI R9, R7, R7, RZ, 0x1 ;  /* 0x0000000707097211 */ /* 0x000fe200078f08ff */
[----:B------:R-:W-:Y:S01]  /*82f0*/  UIMAD UR12, UR8, UR6, URZ ;  /* 0x00000006080c72a4 */ /* 0x000fe2000f8e023f */
[----:B------:R-:W-:Y:S01]  /*8300*/  LEA.HI R2, R13, R4, RZ, 0x2 ;  /* 0x000000040d027211 */ /* 0x000fe200078f10ff */
[----:B------:R-:W-:Y:S01]  /*8310*/  UMOV UR10, UR18 ;  /* 0x00000012000a7c82 */ /* 0x000fe20008000000 */
[----:B------:R-:W-:Y:S01]  /*8320*/  LOP3.LUT R10, R9, 0x1ffffffe, RZ, 0xc0, !PT ;  /* 0x1ffffffe090a7812 */ /* 0x000fe200078ec0ff */
[----:B------:R-:W-:Y:S01]  /*8330*/  UMOV UR11, UR19 ;  /* 0x00000013000b7c82 */ /* 0x000fe20008000000 */
[----:B------:R-:W-:Y:S01]  /*8340*/  SHF.R.S32.HI R2, RZ, 0x2, R2 ;  /* 0x00000002ff027819 */ /* 0x000fe20000011402 */
[----:B------:R-:W-:Y:S01]  /*8350*/  UIMAD UR17, UR19, UR4, URZ ;  /* 0x00000004131172a4 */ /* 0x000fe2000f8e023f */
[----:B------:R-:W-:Y:S01]  /*8360*/  LOP3.LUT P2, RZ, R4, 0x3, RZ, 0xc0, !PT ;  /* 0x0000000304ff7812 */ /* 0x000fe2000784c0ff */
[----:B------:R-:W-:Y:S01]  /*8370*/  IMAD.IADD R7, R7, 0x1, -R10 ;  /* 0x0000000107077824 */ /* 0x000fe200078e0a0a */
[----:B------:R-:W-:Y:S01]  /*8380*/  USEL UR13, UR13, URZ, !UP1 ;  /* 0x0000003f0d0d7287 */ /* 0x000fe2000c800000 */
[----:B------:R-:W-:Y:S01]  /*8390*/  IMAD R2, R11, 0x10, R2 ;  /* 0x000000100b027824 */ /* 0x000fe200078e0202 */
[CC--:B------:R-:W-:Y:S01]  /*83a0*/  LEA.HI R4, R3.reuse, R0.reuse, RZ, 0x3 ;  /* 0x0000000003047211 */ /* 0x0c0fe200078f18ff */
[----:B------:R-:W-:Y:S01]  /*83b0*/  UIMAD.WIDE.U32 UR10, UR9, UR6, UR10 ;  /* 0x00000006090a72a5 */ /* 0x000fe2000f8e000a */
[----:B------:R-:W-:Y:S01]  /*83c0*/  LEA.HI R3, R3, R0, RZ, 0x6 ;  /* 0x0000000003037211 */ /* 0x000fe200078f30ff */
[--C-:B------:R-:W-:Y:S01]  /*83d0*/  IMAD R10, R7, 0x8, R2.reuse ;  /* 0x00000008070a7824 */ /* 0x100fe200078e0202 */
[----:B------:R-:W-:Y:S01]  /*83e0*/  UIMAD UR12, UR9, UR7, UR12 ;  /* 0x00000007090c72a4 */ /* 0x000fe2000f8e020c */
[----:B-1----:R-:W-:Y:S01]  /*83f0*/  IMAD R19, R55, 0x80, R2 ;  /* 0x0000008037137824 */ /* 0x002fe200078e0202 */
[----:B------:R-:W-:Y:S01]  /*8400*/  UIMAD.WIDE.U32 UR20, UR18, UR4, URZ ;  /* 0x00000004121472a5 */ /* 0x000fe2000f8e003f */
[----:B-----5:R-:W-:Y:S01]  /*8410*/  IMAD R2, R5, c[0x0][0x4e8], RZ ;  /* 0x00013a0005027a24 */ /* 0x020fe200078e02ff */
[----:B------:R-:W-:Y:S01]  /*8420*/  LEA R9, R55, R10, 0x7 ;  /* 0x0000000a37097211 */ /* 0x000fe200078e38ff */
[----:B------:R-:W-:Y:S01]  /*8430*/  ULDC.64 UR6, c[0x0][0x498] ;  /* 0x0001260000067ab9 */ /* 0x000fe20000000a00 */
[----:B------:R-:W-:Y:S01]  /*8440*/  IADD3 R5, R19, 0x8, RZ ;  /* 0x0000000813057810 */ /* 0x000fe20007ffe0ff */
[----:B------:R-:W-:-:S02]  /*8450*/  UIMAD UR17, UR18, UR5, UR17 ;  /* 0x00000005121172a4 */ /* 0x000fc4000f8e0211 */
[----:B------:R-:W-:Y:S01]  /*8460*/  @P1 IMAD.HI.U32 R7, R9, c[0x0][0x4ec], RZ ;  /* 0x00013b0009071a27 */ /* 0x000fe200078e00ff */
[----:B------:R-:W-:Y:S02]  /*8470*/  USEL UR16, UR16, URZ, !UP1 ;  /* 0x0000003f10107287 */ /* 0x000fe4000c800000 */
[----:B------:R-:W-:Y:S01]  /*8480*/  UIMAD UR18, UR13, UR6, URZ ;  /* 0x000000060d1272a4 */ /* 0x000fe2000f8e023f */
[----:B------:R-:W-:Y:S01]  /*8490*/  IMAD.MOV.U32 R14, RZ, RZ, R9 ;  /* 0x000000ffff0e7224 */ /* 0x000fe200078e0009 */
[----:B------:R-:W-:Y:S01]  /*84a0*/  @P1 SHF.R.U32.HI R14, RZ, c[0x0][0x4f0], R7 ;  /* 0x00013c00ff0e1a19 */ /* 0x000fe20000011607 */
[----:B------:R-:W-:Y:S01]  /*84b0*/  UIADD3 UR11, UR11, UR12, URZ ;  /* 0x0000000c0b0b7290 */ /* 0x000fe2000fffe03f */
[----:B------:R-:W-:Y:S01]  /*84c0*/  LOP3.LUT R7, R4, 0xfffffff8, RZ, 0xc0, !PT ;  /* 0xfffffff804077812 */ /* 0x000fe200078ec0ff */
[----:B------:R-:W-:Y:S01]  /*84d0*/  UIMAD UR7, UR16, UR7, UR18 ;  /* 0x00000007100772a4 */ /* 0x000fe2000f8e0212 */
[----:B------:R-:W-:Y:S01]  /*84e0*/  SHF.R.S32.HI R4, RZ, 0x3, R4 ;  /* 0x00000003ff047819 */ /* 0x000fe20000011404 */
[--C-:B------:R-:W-:Y:S01]  /*84f0*/  IMAD.MOV R10, RZ, RZ, -R14.reuse ;  /* 0x000000ffff0a7224 */ /* 0x100fe200078e0a0e */
[----:B------:R-:W-:Y:S01]  /*8500*/  UIMAD.WIDE.U32 UR10, UR16, UR6, UR10 ;  /* 0x00000006100a72a5 */ /* 0x000fe2000f8e000a */
[----:B------:R-:W-:Y:S01]  /*8510*/  IMAD.IADD R7, R0, 0x1, -R7 ;  /* 0x0000000100077824 */ /* 0x000fe200078e0a07 */
[----:B------:R-:W-:Y:S01]  /*8520*/  ULDC.64 UR4, c[0x0][0x3e8] ;  /* 0x0000fa0000047ab9 */ /* 0x000fe20000000a00 */
[----:B------:R-:W-:Y:S01]  /*8530*/  IMAD R0, R10, c[0x0][0x4e8], R9 ;  /* 0x00013a000a007a24 */ /* 0x000fe200078e0209 */
[----:B------:R-:W-:Y:S01]  /*8540*/  SHF.R.S32.HI R10, RZ, 0x1f, R14 ;  /* 0x0000001fff0a7819 */ /* 0x000fe2000001140e */
[----:B------:R-:W-:Y:S01]  /*8550*/  IMAD.U32 R9, RZ, RZ, UR7 ;  /* 0x00000007ff097e24 */ /* 0x000fe2000f8e00ff */
[----:B------:R-:W-:Y:S01]  /*8560*/  IADD3 R14, P0, R14, UR10, RZ ;  /* 0x0000000a0e0e7c10 */ /* 0x000fe2000ff1e0ff */
[----:B------:R-:W-:Y:S01]  /*8570*/  IMAD.SHL.U32 R17, R4, 0x40, RZ ;  /* 0x0000004004117824 */ /* 0x000fe200078e00ff */
[----:B------:R-:W-:Y:S01]  /*8580*/  SHF.R.S32.HI R13, RZ, 0x1f, R0 ;  /* 0x0000001fff0d7819 */ /* 0x000fe20000011400 */
[----:B------:R-:W-:Y:S01]  /*8590*/  UIMAD UR8, UR8, UR4, URZ ;  /* 0x00000004080872a4 */ /* 0x000fe2000f8e023f */
[----:B------:R-:W-:Y:S01]  /*85a0*/  IADD3.X R15, R10, UR11, R9, P0, !PT ;  /* 0x0000000b0a0f7c10 */ /* 0x000fe200087fe409 */
[----:B------:R-:W-:Y:S01]  /*85b0*/  UIADD3 UR21, UR21, UR17, URZ ;  /* 0x0000001115157290 */ /* 0x000fe2000fffe03f */
[----:B------:R-:W-:Y:S01]  /*85c0*/  LEA R12, R7, R4, 0x5 ;  /* 0x00000004070c7211 */ /* 0x000fe200078e28ff */
[----:B------:R-:W-:Y:S01]  /*85d0*/  IMAD R13, R13, c[0x0][0x488], RZ ;  /* 0x000122000d0d7a24 */ /* 0x000fe200078e02ff */
[----:B------:R-:W-:Y:S01]  /*85e0*/  LOP3.LUT R17, R17, 0x1c0, RZ, 0xc0, !PT ;  /* 0x000001c011117812 */ /* 0x000fe200078ec0ff */
[----:B------:R-:W-:Y:S01]  /*85f0*/  IMAD.WIDE.U32 R14, R0, c[0x0][0x488], R14 ;  /* 0x00012200000e7a25 */ /* 0x000fe200078e000e */
[----:B------:R-:W-:-:S02]  /*8600*/  UIMAD UR5, UR9, UR5, UR8 ;  /* 0x00000005090572a4 */ /* 0x000fc4000f8e0208 */
[----:B------:R-:W-:Y:S01]  /*8610*/  UIMAD.WIDE.U32 UR20, UR9, UR4, UR20 ;  /* 0x00000004091472a5 */ /* 0x000fe2000f8e0014 */
[----:B------:R-:W-:Y:S01]  /*8620*/  IMAD R13, R0, c[0x0][0x48c], R13 ;  /* 0x00012300000d7a24 */ /* 0x000fe200078e020d */
[C---:B------:R-:W-:Y:S01]  /*8630*/  LEA R18, P0, R14.reuse, c[0x0][0x450], 0x2 ;  /* 0x000114000e127a11 */ /* 0x040fe200078010ff */
[----:B------:R-:W-:Y:S01]  /*8640*/  IMAD.SHL.U32 R0, R7, 0x8, RZ ;  /* 0x0000000807007824 */ /* 0x000fe200078e00ff */
[----:B------:R-:W-:Y:S01]  /*8650*/  ULDC.64 UR6, c[0x0][0x3f0] ;  /* 0x0000fc0000067ab9 */ /* 0x000fe20000000a00 */
[----:B------:R-:W-:Y:S01]  /*8660*/  IMAD.IADD R13, R15, 0x1, R13 ;  /* 0x000000010f0d7824 */ /* 0x000fe200078e020d */
[----:B------:R-:W-:Y:S01]  /*8670*/  UIMAD UR13, UR13, UR6, URZ ;  /* 0x000000060d0d72a4 */ /* 0x000fe2000f8e023f */
[----:B------:R-:W-:Y:S01]  /*8680*/  IMAD R12, R55, 0x80, R12 ;  /* 0x00000080370c7824 */ /* 0x000fe200078e020c */
[----:B------:R-:W-:Y:S01]  /*8690*/  LOP3.LUT R10, R17, 0x38, R0, 0xf8, !PT ;  /* 0x00000038110a7812 */ /* 0x000fe200078ef800 */
[----:B------:R-:W-:Y:S01]  /*86a0*/  UIADD3 UR21, UR21, UR5, URZ ;  /* 0x0000000515157290 */ /* 0x000fe2000fffe03f */
[----:B------:R-:W-:Y:S01]  /*86b0*/  LEA.HI.X R13, R14, c[0x0][0x454], R13, 0x2, P0 ;  /* 0x000115000e0d7a11 */ /* 0x000fe200000f140d */
[----:B------:R-:W-:Y:S01]  /*86c0*/  @P1 IMAD.HI.U32 R11, R12, c[0x0][0x4ec], RZ ;  /* 0x00013b000c0b1a27 */ /* 0x000fe200078e00ff */
[----:B------:R-:W-:Y:S01]  /*86d0*/  SHF.R.U32.HI R7, RZ, 0x3, R17 ;  /* 0x00000003ff077819 */ /* 0x000fe20000011611 */
[----:B------:R-:W-:Y:S01]  /*86e0*/  UIMAD UR7, UR16, UR7, UR13 ;  /* 0x00000007100772a4 */ /* 0x000fe2000f8e020d */
[----:B------:R-:W-:Y:S01]  /*86f0*/  SHFL.IDX PT, R48, R18, RZ, 0x1c1f ;  /* 0x001c1fff12307589 */ /* 0x000fe200000e0000 */
[--C-:B------:R-:W-:Y:S01]  /*8700*/  IMAD.MOV.U32 R9, RZ, RZ, R12.reuse ;  /* 0x000000ffff097224 */ /* 0x100fe200078e000c */
[----:B------:R-:W-:Y:S01]  /*8710*/  UIMAD.WIDE.U32 UR16, UR16, UR6, UR20 ;  /* 0x00000006101072a5 */ /* 0x000fe2000f8e0014 */
[----:B------:R-:W-:Y:S01]  /*8720*/  @P1 SHF.R.U32.HI R9, RZ, c[0x0][0x4f0], R11 ;  /* 0x00013c00ff091a19 */ /* 0x000fe2000001160b */
[----:B------:R-:W1:Y:S01]  /*8730*/  SHFL.IDX PT, R49, R13, RZ, 0x1c1f ;  /* 0x001c1fff0d317589 */ /* 0x000e6200000e0000 */
[----:B------:R-:W-:Y:S01]  /*8740*/  LOP3.LUT R7, R10, R7, RZ, 0x3c, !PT ;  /* 0x000000070a077212 */ /* 0x000fe200078e3cff */
[----:B------:R-:W-:Y:S01]  /*8750*/  UIADD3 UR7, UR17, UR7, URZ ;  /* 0x0000000711077290 */ /* 0x000fe2000fffe03f */
[--C-:B------:R-:W-:Y:S01]  /*8760*/  SHF.R.S32.HI R14, RZ, 0x1f, R9.reuse ;  /* 0x0000001fff0e7819 */ /* 0x100fe20000011409 */
[----:B------:R-:W-:Y:S01]  /*8770*/  SHFL.IDX PT, R10, R18, 0x1, 0x1c1f ;  /* 0x003c1f00120a7f89 */ /* 0x000fe200000e0000 */
[----:B------:R-:W-:Y:S01]  /*8780*/  IMAD.MOV R15, RZ, RZ, -R9 ;  /* 0x000000ffff0f7224 */ /* 0x000fe200078e0a09 */
[----:B------:R-:W-:Y:S01]  /*8790*/  MOV R16, UR16 ;  /* 0x0000001000107c02 */ /* 0x000fe20008000f00 */
[----:B------:R-:W-:Y:S01]  /*87a0*/  IMAD.U32 R17, RZ, RZ, UR17 ;  /* 0x00000011ff117e24 */ /* 0x000fe2000f8e00ff */
[----:B------:R-:W2:Y:S01]  /*87b0*/  SHFL.IDX PT, R11, R13, 0x1, 0x1c1f ;  /* 0x003c1f000d0b7f89 */ /* 0x000ea200000e0000 */
[----:B------:R-:W-:Y:S01]  /*87c0*/  IMAD.U32 R17, RZ, RZ, UR7 ;  /* 0x00000007ff117e24 */ /* 0x000fe2000f8e00ff */
[-C--:B------:R-:W-:Y:S01]  /*87d0*/  ISETP.GE.OR P1, PT, R19, R2.reuse, P2 ;  /* 0x000000021300720c */ /* 0x080fe20001726670 */
[----:B------:R-:W-:Y:S01]  /*87e0*/  IMAD R15, R15, c[0x0][0x4e8], R12 ;  /* 0x00013a000f0f7a24 */ /* 0x000fe200078e020c */
[----:B------:R-:W-:Y:S01]  /*87f0*/  ISETP.GE.OR P0, PT, R5, R2, P2 ;  /* 0x000000020500720c */ /* 0x000fe20001706670 */
[----:B------:R-:W-:-:S02]  /*8800*/  IMAD R14, R14, c[0x0][0x3e0], RZ ;  /* 0x0000f8000e0e7a24 */ /* 0x000fc400078e02ff */
[----:B------:R-:W-:Y:S02]  /*8810*/  IMAD.SHL.U32 R12, R3, 0x8, RZ ;  /* 0x00000008030c7824 */ /* 0x000fe400078e00ff */
[C---:B------:R-:W-:Y:S02]  /*8820*/  IMAD R14, R9.reuse, c[0x0][0x3e4], R14 ;  /* 0x0000f900090e7a24 */ /* 0x040fe400078e020e */
[----:B------:R-:W-:Y:S01]  /*8830*/  IMAD.WIDE.U32 R16, R9, c[0x0][0x3e0], R16 ;  /* 0x0000f80009107a25 */ /* 0x000fe200078e0010 */
[----:B------:R-:W-:Y:S02]  /*8840*/  SHF.R.S32.HI R9, RZ, 0x1f, R15 ;  /* 0x0000001fff097819 */ /* 0x000fe4000001140f */
[----:B------:R-:W-:Y:S01]  /*8850*/  LOP3.LUT R7, R7, 0x7ffffe00, R12, 0xf8, !PT ;  /* 0x7ffffe0007077812 */ /* 0x000fe200078ef80c */
[----:B------:R-:W-:Y:S01]  /*8860*/  IMAD R55, R55, 0x80, R4 ;  /* 0x0000008037377824 */ /* 0x000fe200078e0204 */
[----:B------:R-:W-:Y:S01]  /*8870*/  IADD3 R17, R17, R14, RZ ;  /* 0x0000000e11117210 */ /* 0x000fe20007ffe0ff */
[----:B------:R-:W-:Y:S01]  /*8880*/  IMAD R14, R9, c[0x0][0x3d8], RZ ;  /* 0x0000f600090e7a24 */ /* 0x000fe200078e02ff */
[----:B-1----:R1:W-:Y:S01]  /*8890*/  @!P1 ST.E [R48.64], R6 ;  /* 0x0000000630009985 */ /* 0x0023e2000c10190e */
[----:B------:R-:W-:-:S02]  /*88a0*/  IMAD.SHL.U32 R58, R7, 0x2, RZ ;  /* 0x00000002073a7824 */ /* 0x000fc400078e00ff */
[C---:B------:R-:W-:Y:S02]  /*88b0*/  IMAD R3, R15.reuse, c[0x0][0x3dc], R14 ;  /* 0x0000f7000f037a24 */ /* 0x040fe400078e020e */
[----:B------:R-:W-:Y:S01]  /*88c0*/  IMAD.WIDE.U32 R56, R15, c[0x0][0x3d8], R16 ;  /* 0x0000f6000f387a25 */ /* 0x000fe200078e0010 */
[----:B--2---:R1:W-:Y:S03]  /*88d0*/  @!P0 ST.E [R10.64], R8 ;  /* 0x000000080a008985 */ /* 0x0043e6000c10190e */
[----:B------:R-:W-:Y:S01]  /*88e0*/  IMAD.IADD R3, R57, 0x1, R3 ;  /* 0x0000000139037824 */ /* 0x000fe200078e0203 */
[----:B------:R1:W2:Y:S01]  /*88f0*/  LDS.128 R44, [R58+0x1080] ;  /* 0x001080003a2c7984 */ /* 0x0002a20000000c00 */
[----:B------:R-:W-:-:S03]  /*8900*/  LEA R57, P0, R56, c[0x0][0x380], 0x1 ;  /* 0x0000e00038397a11 */ /* 0x000fc600078008ff */
[----:B------:R1:W3:Y:S01]  /*8910*/  LDS.128 R40, [R58+0x2080] ;  /* 0x002080003a287984 */ /* 0x0002e20000000c00 */
[----:B------:R-:W-:Y:S02]  /*8920*/  LEA.HI.X R56, R56, c[0x0][0x384], R3, 0x1, P0 ;  /* 0x0000e10038387a11 */ /* 0x000fe400000f0c03 */
[----:B------:R-:W-:Y:S01]  /*8930*/  ISETP.GE.AND P0, PT, R55, R2, PT ;  /* 0x000000023700720c */ /* 0x000fe20003f06270 */
[----:B------:R1:W4:Y:S04]  /*8940*/  LDS.128 R36, [R58+0x3080] ;  /* 0x003080003a247984 */ /* 0x0003280000000c00 */
[----:B------:R1:W1:Y:S04]  /*8950*/  LDS.128 R32, [R58+0x5080] ;  /* 0x005080003a207984 */ /* 0x0002680000000c00 */
[----:B------:R1:W1:Y:S04]  /*8960*/  LDS.128 R28, [R58+0x6080] ;  /* 0x006080003a1c7984 */ /* 0x0002680000000c00 */
[----:B------:R1:W1:Y:S04]  /*8970*/  LDS.128 R24, [R58+0x7080] ;  /* 0x007080003a187984 */ /* 0x0002680000000c00 */
[----:B------:R1:W1:Y:S04]  /*8980*/  LDS.128 R20, [R58+0x9080] ;  /* 0x009080003a147984 */ /* 0x0002680000000c00 */
[----:B------:R1:W1:Y:S04]  /*8990*/  LDS.128 R16, [R58+0xa080] ;  /* 0x00a080003a107984 */ /* 0x0002680000000c00 */
[----:B------:R1:W1:Y:S04]  /*89a0*/  LDS.128 R12, [R58+0xb080] ;  /* 0x00b080003a0c7984 */ /* 0x0002680000000c00 */
[----:B------:R1:W1:Y:S04]  /*89b0*/  SHFL.IDX PT, R60, R57, RZ, 0x181f ;  /* 0x00181fff393c7589 */ /* 0x00026800000e0000 */
[----:B------:R1:W1:Y:S01]  /*89c0*/  SHFL.IDX PT, R61, R56, RZ, 0x181f ;  /* 0x00181fff383d7589 */ /* 0x00026200000e0000 */
[----:B------:R-:W-:Y:S05]  /*89d0*/  @P0 BRA `(.L_x_39) ;  /* 0x0000014000000947 */ /* 0x000fea0003800000 */
[----:B-12---:R-:W1:Y:S01]  /*89e0*/  LDS.128 R48, [R58+0x80] ;  /* 0x000080003a307984 */ /* 0x006e620000000c00 */
[----:B------:R-:W-:-:S02]  /*89f0*/  IADD3 R54, R0, 0x40, RZ ;  /* 0x0000004000367810 */ /* 0x000fc40007ffe0ff */
[----:B------:R-:W-:Y:S01]  /*8a00*/  IADD3 R52, R0, 0x80, RZ ;  /* 0x0000008000347810 */ /* 0x000fe20007ffe0ff */
[----:B------:R-:W2:Y:S01]  /*8a10*/  LDS.128 R8, [R58+0x4080] ;  /* 0x004080003a087984 */ /* 0x000ea20000000c00 */
[----:B------:R-:W-:Y:S02]  /*8a20*/  ISETP.GE.AND P1, PT, R54, c[0x0][0x3c8], PT ;  /* 0x0000f20036007a0c */ /* 0x000fe40003f26270 */
[----:B------:R-:W-:Y:S01]  /*8a30*/  ISETP.GE.AND P0, PT, R52, c[0x0][0x3c8], PT ;  /* 0x0000f20034007a0c */ /* 0x000fe20003f06270 */
[----:B------:R5:W4:Y:S01]  /*8a40*/  LDS.128 R4, [R58+0x8080] ;  /* 0x008080003a047984 */ /* 0x000b220000000c00 */
[----:B------:R-:W-:-:S09]  /*8a50*/  ISETP.GE.AND P2, PT, R0, c[0x0][0x3c8], PT ;  /* 0x0000f20000007a0c */ /* 0x000fd20003f46270 */
[----:B------:R-:W-:Y:S02]  /*8a60*/  @!P1 SHF.R.S32.HI R53, RZ, 0x1f, R54 ;  /* 0x0000001fff359819 */ /* 0x000fe40000011436 */
[----:B------:R-:W-:Y:S02]  /*8a70*/  @!P0 SHF.R.S32.HI R3, RZ, 0x1f, R52 ;  /* 0x0000001fff038819 */ /* 0x000fe40000011434 */
[----:B------:R-:W-:Y:S02]  /*8a80*/  @!P1 LEA.HI R53, R53, R54, RZ, 0x3 ;  /* 0x0000003635359211 */ /* 0x000fe400078f18ff */
[----:B------:R-:W-:Y:S02]  /*8a90*/  @!P0 LEA.HI R3, R3, R52, RZ, 0x3 ;  /* 0x0000003403038211 */ /* 0x000fe400078f18ff */
[----:B------:R-:W-:Y:S02]  /*8aa0*/  @!P1 LOP3.LUT R53, R53, 0xfffffff8, RZ, 0xc0, !PT ;  /* 0xfffffff835359812 */ /* 0x000fe400078ec0ff */
[----:B------:R-:W-:Y:S01]  /*8ab0*/  @!P0 LOP3.LUT R3, R3, 0xfffffff8, RZ, 0xc0, !PT ;  /* 0xfffffff803038812 */ /* 0x000fe200078ec0ff */
[----:B-----5:R-:W-:-:S04]  /*8ac0*/  @!P2 IMAD.WIDE R58, R0, 0x2, R60 ;  /* 0x00000002003aa825 */ /* 0x020fc800078e023c */
[----:B------:R-:W-:-:S04]  /*8ad0*/  @!P1 IMAD.WIDE R52, R53, 0x2, R60 ;  /* 0x0000000235349825 */ /* 0x000fc800078e023c */
[----:B------:R-:W-:Y:S01]  /*8ae0*/  @!P0 IMAD.WIDE R60, R3, 0x2, R60 ;  /* 0x00000002033c8825 */ /* 0x000fe200078e023c */
[----:B-1----:R1:W-:Y:S04]  /*8af0*/  @!P2 ST.E.128 [R58.64], R48 ;  /* 0x000000303a00a985 */ /* 0x0023e8000c101d0e */
[----:B--2---:R1:W-:Y:S04]  /*8b00*/  @!P1 ST.E.128 [R52.64], R8 ;  /* 0x0000000834009985 */ /* 0x0043e8000c101d0e */
[----:B----4-:R1:W-:Y:S02]  /*8b10*/  @!P0 ST.E.128 [R60.64], R4 ;  /* 0x000000043c008985 */ /* 0x0103e4000c101d0e */
.L_x_39:
[----:B--2---:R-:W-:Y:S05]  /*8b20*/  BSYNC B0 ;  /* 0x0000000000007941 */ /* 0x004fea0003800000 */
.L_x_38:
[----:B------:R-:W-:Y:S01]  /*8b30*/  IADD3 R3, R55, 0x20, RZ ;  /* 0x0000002037037810 */ /* 0x000fe20007ffe0ff */
[----:B-1----:R1:W2:Y:S01]  /*8b40*/  SHFL.IDX PT, R9, R56, 0x1, 0x181f ;  /* 0x00381f0038097f89 */ /* 0x0022a200000e0000 */
[----:B------:R-:W-:Y:S02]  /*8b50*/  BSSY B0, `(.L_x_40) ;  /* 0x0000015000007945 */ /* 0x000fe40003800000 */
[----:B------:R-:W-:Y:S01]  /*8b60*/  ISETP.GE.AND P0, PT, R3, R2, PT ;  /* 0x000000020300720c */ /* 0x000fe20003f06270 */
[----:B------:R1:W4:-:S12]  /*8b70*/  SHFL.IDX PT, R8, R57, 0x1, 0x181f ;  /* 0x00381f0039087f89 */ /* 0x00031800000e0000 */
[----:B------:R-:W-:Y:S05]  /*8b80*/  @P0 BRA `(.L_x_41) ;  /* 0x0000011000000947 */ /* 0x000fea0003800000 */
[C---:B------:R-:W-:Y:S02]  /*8b90*/  IADD3 R6, R0.reuse, 0x40, RZ ;  /* 0x0000004000067810 */ /* 0x040fe40007ffe0ff */
[----:B------:R-:W-:Y:S02]  /*8ba0*/  IADD3 R4, R0, 0x80, RZ ;  /* 0x0000008000047810 */ /* 0x000fe40007ffe0ff */
[----:B------:R-:W-:Y:S02]  /*8bb0*/  ISETP.GE.AND P1, PT, R6, c[0x0][0x3c8], PT ;  /* 0x0000f20006007a0c */ /* 0x000fe40003f26270 */
[----:B------:R-:W-:Y:S02]  /*8bc0*/  ISETP.GE.AND P0, PT, R4, c[0x0][0x3c8], PT ;  /* 0x0000f20004007a0c */ /* 0x000fe40003f06270 */
[----:B------:R-:W-:-:S09]  /*8bd0*/  ISETP.GE.AND P2, PT, R0, c[0x0][0x3c8], PT ;  /* 0x0000f20000007a0c */ /* 0x000fd20003f46270 */
[----:B------:R-:W-:Y:S02]  /*8be0*/  @!P1 SHF.R.S32.HI R5, RZ, 0x1f, R6 ;  /* 0x0000001fff059819 */ /* 0x000fe40000011406 */
[----:B------:R-:W-:Y:S02]  /*8bf0*/  @!P0 SHF.R.S32.HI R3, RZ, 0x1f, R4 ;  /* 0x0000001fff038819 */ /* 0x000fe40000011404 */
[----:B------:R-:W-:Y:S01]  /*8c00*/  @!P1 LEA.HI R5, R5, R6, RZ, 0x3 ;  /* 0x0000000605059211 */ /* 0x000fe200078f18ff */
[--C-:B--2-4-:R-:W-:Y:S01]  /*8c10*/  @!P2 IMAD.WIDE R6, R0, 0x2, R8.reuse ;  /* 0x000000020006a825 */ /* 0x114fe200078e0208 */
[----:B------:R-:W-:Y:S02]  /*8c20*/  @!P0 LEA.HI R3, R3, R4, RZ, 0x3 ;  /* 0x0000000403038211 */ /* 0x000fe400078f18ff */
[----:B------:R-:W-:Y:S02]  /*8c30*/  @!P1 LOP3.LUT R5, R5, 0xfffffff8, RZ, 0xc0, !PT ;  /* 0xfffffff805059812 */ /* 0x000fe400078ec0ff */
[----:B------:R-:W-:Y:S01]  /*8c40*/  @!P0 LOP3.LUT R3, R3, 0xfffffff8, RZ, 0xc0, !PT ;  /* 0xfffffff803038812 */ /* 0x000fe200078ec0ff */
[----:B------:R2:W-:Y:S02]  /*8c50*/  @!P2 ST.E.128 [R6.64], R44 ;  /* 0x0000002c0600a985 */ /* 0x0005e4000c101d0e */
[----:B------:R-:W-:-:S04]  /*8c60*/  @!P1 IMAD.WIDE R4, R5, 0x2, R8 ;  /* 0x0000000205049825 */ /* 0x000fc800078e0208 */
[----:B------:R-:W-:Y:S01]  /*8c70*/  @!P0 IMAD.WIDE R8, R3, 0x2, R8 ;  /* 0x0000000203088825 */ /* 0x000fe200078e0208 */
[----:B------:R2:W-:Y:S04]  /*8c80*/  @!P1 ST.E.128 [R4.64], R32 ;  /* 0x0000002004009985 */ /* 0x0005e8000c101d0e */
[----:B------:R2:W-:Y:S02]  /*8c90*/  @!P0 ST.E.128 [R8.64], R20 ;  /* 0x0000001408008985 */ /* 0x0005e4000c101d0e */
.L_x_41:
[----:B------:R-:W-:Y:S05]  /*8ca0*/  BSYNC B0 ;  /* 0x0000000000007941 */ /* 0x000fea0003800000 */
.L_x_40:
[----:B------:R-:W-:Y:S01]  /*8cb0*/  IADD3 R3, R55, 0x40, RZ ;  /* 0x0000004037037810 */ /* 0x000fe20007ffe0ff */
[----:B--2---:R2:W1:Y:S01]  /*8cc0*/  SHFL.IDX PT, R9, R56, 0x2, 0x181f ;  /* 0x00581f0038097f89 */ /* 0x00446200000e0000 */
[----:B------:R-:W-:Y:S02]  /*8cd0*/  BSSY B0, `(.L_x_42) ;  /* 0x0000015000007945 */ /* 0x000fe40003800000 */
[----:B------:R-:W-:Y:S01]  /*8ce0*/  ISETP.GE.AND P0, PT, R3, R2, PT ;  /* 0x000000020300720c */ /* 0x000fe20003f06270 */
[----:B----4-:R2:W4:-:S12]  /*8cf0*/  SHFL.IDX PT, R8, R57, 0x2, 0x181f ;  /* 0x00581f0039087f89 */ /* 0x01051800000e0000 */
        /* <DEDUP_REMOVED lines=9> */
[--C-:B-1--4-:R-:W-:Y:S01]  /*8d90*/  @!P2 IMAD.WIDE R6, R0, 0x2, R8.reuse ;  /* 0x000000020006a825 */ /* 0x112fe200078e0208 */
[----:B------:R-:W-:Y:S02]  /*8da0*/  @!P0 LEA.HI R3, R3, R4, RZ, 0x3 ;  /* 0x0000000403038211 */ /* 0x000fe400078f18ff */
[----:B------:R-:W-:Y:S02]  /*8db0*/  @!P1 LOP3.LUT R5, R5, 0xfffffff8, RZ, 0xc0, !PT ;  /* 0xfffffff805059812 */ /* 0x000fe400078ec0ff */
[----:B------:R-:W-:Y:S01]  /*8dc0*/  @!P0 LOP3.LUT R3, R3, 0xfffffff8, RZ, 0xc0, !PT ;  /* 0xfffffff803038812 */ /* 0x000fe200078ec0ff */
[----:B---3--:R1:W-:Y:S02]  /*8dd0*/  @!P2 ST.E.128 [R6.64], R40 ;  /* 0x000000280600a985 */ /* 0x0083e4000c101d0e */
[----:B------:R-:W-:-:S04]  /*8de0*/  @!P1 IMAD.WIDE R4, R5, 0x2, R8 ;  /* 0x0000000205049825 */ /* 0x000fc800078e0208 */
[----:B------:R-:W-:Y:S01]  /*8df0*/  @!P0 IMAD.WIDE R8, R3, 0x2, R8 ;  /* 0x0000000203088825 */ /* 0x000fe200078e0208 */
[----:B------:R1:W-:Y:S04]  /*8e00*/  @!P1 ST.E.128 [R4.64], R28 ;  /* 0x0000001c04009985 */ /* 0x0003e8000c101d0e */
[----:B------:R1:W-:Y:S02]  /*8e10*/  @!P0 ST.E.128 [R8.64], R16 ;  /* 0x0000001008008985 */ /* 0x0003e4000c101d0e */
.L_x_43:
[----:B------:R-:W-:Y:S05]  /*8e20*/  BSYNC B0 ;  /* 0x0000000000007941 */ /* 0x000fea0003800000 */
.L_x_42:
[----:B------:R-:W-:Y:S01]  /*8e30*/  IADD3 R55, R55, 0x60, RZ ;  /* 0x0000006037377810 */ /* 0x000fe20007ffe0ff */
[----:B-1----:R1:W2:Y:S03]  /*8e40*/  SHFL.IDX PT, R5, R56, 0x3, 0x181f ;  /* 0x00781f0038057f89 */ /* 0x0022a600000e0000 */
[----:B------:R-:W-:Y:S01]  /*8e50*/  ISETP.GE.AND P0, PT, R55, R2, PT ;  /* 0x000000023700720c */ /* 0x000fe20003f06270 */
[----:B------:R1:W4:-:S12]  /*8e60*/  SHFL.IDX PT, R4, R57, 0x3, 0x181f ;  /* 0x00781f0039047f89 */ /* 0x00031800000e0000 */
[----:B------:R-:W-:Y:S05]  /*8e70*/  @P0 EXIT ;  /* 0x000000000000094d */ /* 0x000fea0003800000 */
[C---:B------:R-:W-:Y:S02]  /*8e80*/  IADD3 R3, R0.reuse, 0x40, RZ ;  /* 0x0000004000037810 */ /* 0x040fe40007ffe0ff */
[C---:B------:R-:W-:Y:S02]  /*8e90*/  ISETP.GE.AND P1, PT, R0.reuse, c[0x0][0x3c8], PT ;  /* 0x0000f20000007a0c */ /* 0x040fe40003f26270 */
[----:B------:R-:W-:Y:S02]  /*8ea0*/  ISETP.GE.AND P0, PT, R3, c[0x0][0x3c8], PT ;  /* 0x0000f20003007a0c */ /* 0x000fe40003f06270 */
[----:B------:R-:W-:-:S09]  /*8eb0*/  IADD3 R9, R0, 0x80, RZ ;  /* 0x0000008000097810 */ /* 0x000fd20007ffe0ff */
[----:B--2-4-:R-:W-:Y:S02]  /*8ec0*/  @!P1 IMAD.WIDE R6, R0, 0x2, R4 ;  /* 0x0000000200069825 */ /* 0x014fe400078e0204 */
[----:B------:R-:W-:-:S03]  /*8ed0*/  @!P0 SHF.R.S32.HI R2, RZ, 0x1f, R3 ;  /* 0x0000001fff028819 */ /* 0x000fc60000011403 */
[----:B------:R2:W-:Y:S01]  /*8ee0*/  @!P1 ST.E.128 [R6.64], R36 ;  /* 0x0000002406009985 */ /* 0x0005e2000c101d0e */
[----:B------:R-:W-:-:S04]  /*8ef0*/  @!P0 LEA.HI R2, R2, R3, RZ, 0x3 ;  /* 0x0000000302028211 */ /* 0x000fc800078f18ff */
[----:B------:R-:W-:-:S05]  /*8f00*/  @!P0 LOP3.LUT R2, R2, 0xfffffff8, RZ, 0xc0, !PT ;  /* 0xfffffff802028812 */ /* 0x000fca00078ec0ff */
[----:B------:R-:W-:-:S05]  /*8f10*/  @!P0 IMAD.WIDE R2, R2, 0x2, R4 ;  /* 0x0000000202028825 */ /* 0x000fca00078e0204 */
[----:B------:R2:W-:Y:S01]  /*8f20*/  @!P0 ST.E.128 [R2.64], R24 ;  /* 0x0000001802008985 */ /* 0x0005e2000c101d0e */
[----:B------:R-:W-:-:S13]  /*8f30*/  ISETP.GE.AND P0, PT, R9, c[0x0][0x3c8], PT ;  /* 0x0000f20009007a0c */ /* 0x000fda0003f06270 */
[----:B------:R-:W-:Y:S05]  /*8f40*/  @P0 EXIT ;  /* 0x000000000000094d */ /* 0x000fea0003800000 */
[----:B------:R-:W-:-:S04]  /*8f50*/  SHF.R.S32.HI R0, RZ, 0x1f, R9 ;  /* 0x0000001fff007819 */ /* 0x000fc80000011409 */
[----:B------:R-:W-:-:S04]  /*8f60*/  LEA.HI R0, R0, R9, RZ, 0x3 ;  /* 0x0000000900007211 */ /* 0x000fc800078f18ff */
[----:B--2---:R-:W-:-:S05]  /*8f70*/  LOP3.LUT R3, R0, 0xfffffff8, RZ, 0xc0, !PT ;  /* 0xfffffff800037812 */ /* 0x004fca00078ec0ff */
[----:B------:R-:W-:-:S05]  /*8f80*/  IMAD.WIDE R4, R3, 0x2, R4 ;  /* 0x0000000203047825 */ /* 0x000fca00078e0204 */
[----:B------:R-:W-:Y:S01]  /*8f90*/  ST.E.128 [R4.64], R12 ;  /* 0x0000000c04007985 */ /* 0x000fe2000c101d0e */
[----:B------:R-:W-:Y:S05]  /*8fa0*/  EXIT ;  /* 0x000000000000794d */ /* 0x000fea0003800000 */
.L_x_36:
[----:B------:R-:W-:Y:S02]  /*8fb0*/  ULDC.64 UR4, c[0x0][0x500] ;  /* 0x0001400000047ab9 */ /* 0x000fe40000000a00 */
[----:B------:R-:W-:Y:S02]  /*8fc0*/  UISETP.NE.U32.AND UP1, UPT, URZ, UR4, UPT ;  /* 0x000000043f00728c */ /* 0x000fe4000bf25070 */
[----:B------:R-:W-:Y:S02]  /*8fd0*/  UMOV UR6, 0x4 ;  /* 0x0000000400067882 */ /* 0x000fe40000000000 */
[----:B------:R-:W-:-:S03]  /*8fe0*/  UISETP.NE.AND.EX UP1, UPT, URZ, UR5, UPT, UP1 ;  /* 0x000000053f00728c */ /* 0x000fc6000bf25310 */
[----:B------:R-:W-:Y:S02]  /*8ff0*/  ULDC.64 UR4, c[0x0][0x500] ;  /* 0x0001400000047ab9 */ /* 0x000fe40000000a00 */
[----:B------:R-:W-:Y:S01]  /*9000*/  UIMAD.WIDE UR4, UR16, UR6, UR4 ;  /* 0x00000006100472a5 */ /* 0x000fe2000f8e0204 */
[----:B------:R-:W-:-:S05]  /*9010*/  PLOP3.LUT P0, PT, PT, PT, UP1, 0x80, 0x0 ;  /* 0x000000000000781c */ /* 0x000fca0003f0f018 */
[----:B------:R-:W-:Y:S01]  /*9020*/  IMAD.U32 R6, RZ, RZ, UR4 ;  /* 0x00000004ff067e24 */ /* 0x000fe2000f8e00ff */
[----:B------:R-:W-:Y:S01]  /*9030*/  MOV R7, UR5 ;  /* 0x0000000500077c02 */ /* 0x000fe20008000f00 */
[----:B------:R-:W-:-:S06]  /*9040*/  ULDC.64 UR4, c[0x0][0x508] ;  /* 0x0001420000047ab9 */ /* 0x000fcc0000000a00 */
[----:B------:R-:W2:Y:S01]  /*9050*/  @P0 LDG.E R0, [R6.64] ;  /* 0x0000000e06000981 */ /* 0x000ea2000c1e1900 */
[----:B------:R-:W-:Y:S01]  /*9060*/  UISETP.NE.U32.AND UP0, UPT, URZ, UR4, UPT ;  /* 0x000000043f00728c */ /* 0x000fe2000bf05070 */
[----:B------:R-:W-:-:S03]  /*9070*/  IMAD.MOV.U32 R4, RZ, RZ, c[0x0][0x388] ;  /* 0x0000e200ff047624 */ /* 0x000fc600078e00ff */
[----:B------:R-:W-:-:S03]  /*9080*/  UISETP.NE.AND.EX UP0, UPT, URZ, UR5, UPT, UP0 ;  /* 0x000000053f00728c */ /* 0x000fc6000bf05300 */
[----:B------:R-:W-:-:S03]  /*9090*/  ULDC.64 UR4, c[0x0][0x508] ;  /* 0x0001420000047ab9 */ /* 0x000fc60000000a00 */
[----:B------:R-:W-:-:S05]  /*90a0*/  PLOP3.LUT P1, PT, PT, PT, UP0, 0x80, 0x0 ;  /* 0x000000000000781c */ /* 0x000fca0003f2f008 */
[----:B------:R-:W-:-:S06]  /*90b0*/  @UP0 UIMAD.WIDE UR4, UR16, UR6, UR4 ;  /* 0x00000006100402a5 */ /* 0x000fcc000f8e0204 */
[----:B------:R-:W-:Y:S01]  /*90c0*/  MOV R2, UR4 ;  /* 0x0000000400027c02 */ /* 0x000fe20008000f00 */
[----:B------:R-:W-:-:S05]  /*90d0*/  IMAD.U32 R3, RZ, RZ, UR5 ;  /* 0x00000005ff037e24 */ /* 0x000fca000f8e00ff */
[----:B------:R1:W5:Y:S01]  /*90e0*/  @P1 LDG.E R4, [R2.64] ;  /* 0x0000000e02041981 */ /* 0x000362000c1e1900 */
[----:B------:R-:W-:Y:S02]  /*90f0*/  UMOV UR10, URZ ;  /* 0x0000003f000a7c82 */ /* 0x000fe40008000000 */
[----:B------:R-:W-:Y:S01]  /*9100*/  UMOV UR11, URZ ;  /* 0x0000003f000b7c82 */ /* 0x000fe20008000000 */
[----:B--2---:R-:W2:Y:S02]  /*9110*/  @P0 R2UR UR5, R0 ;  /* 0x00000000000503c2 */ /* 0x004ea400000e0000 */
[----:B--2---:R-:W-:Y:S02]  /*9120*/  @UP1 USHF.R.S32.HI UR4, URZ, 0x1f, UR5 ;  /* 0x0000001f3f041899 */ /* 0x004fe40008011405 */
[----:B------:R-:W-:-:S05]  /*9130*/  @UP1 UMOV UR10, UR5 ;  /* 0x00000005000a1c82 */ /* 0x000fca0008000000 */
[----:B------:R-:W-:Y:S01]  /*9140*/  @UP1 UMOV UR11, UR4 ;  /* 0x00000004000b1c82 */ /* 0x000fe20008000000 */
[----:B------:R-:W-:Y:S05]  /*9150*/  @P1 BRA `(.L_x_44) ;  /* 0x0000004000001947 */ /* 0x000fea0003800000 */
[----:B-1----:R-:W-:Y:S05]  /*9160*/  @!P0 BRA `(.L_x_44) ;  /* 0x0000003000008947 */ /* 0x002fea0003800000 */
[----:B-----5:R-:W2:Y:S04]  /*9170*/  LDG.E R4, [R6.64] ;  /* 0x0000000e06047981 */ /* 0x020ea8000c1e1900 */
[----:B------:R-:W2:Y:S02]  /*9180*/  LDG.E R3, [R6.64+0x4] ;  /* 0x0000040e06037981 */ /* 0x000ea4000c1e1900 */
[----:B--2---:R-:W-:Y:S02]  /*9190*/  IADD3 R4, -R4, R3, RZ ;  /* 0x0000000304047210 */ /* 0x004fe40007ffe1ff */
.L_x_44:
[----:B-1----:R-:W1:Y:S01]  /*91a0*/  S2R R7, SR_TID.X ;  /* 0x0000000000077919 */ /* 0x002e620000002100 */
[----:B------:R-:W-:Y:S01]  /*91b0*/  USHF.R.S32.HI UR6, URZ, 0x1f, UR16 ;  /* 0x0000001f3f067899 */ /* 0x000fe20008011410 */
[----:B------:R-:W-:Y:S01]  /*91c0*/  BSSY B0, `(.L_x_45) ;  /* 0x0000029000007945 */ /* 0x000fe20003800000 */
[----:B------:R-:W-:-:S02]  /*91d0*/  USEL UR16, UR16, URZ, !UP1 ;  /* 0x0000003f10107287 */ /* 0x000fc4000c800000 */
[----:B------:R-:W-:Y:S01]  /*91e0*/  USEL UR6, UR6, URZ, !UP1 ;  /* 0x0000003f06067287 */ /* 0x000fe2000c800000 */
[----:B-1----:R-:W-:-:S13]  /*91f0*/  ISETP.GE.AND P0, PT, R7, 0x80, PT ;  /* 0x000000800700780c */ /* 0x002fda0003f06270 */
[----:B------:R-:W-:Y:S05]  /*9200*/  @P0 BRA `(.L_x_46) ;  /* 0x0000024000000947 */ /* 0x000fea0003800000 */
[----:B------:R-:W1:Y:S01]  /*9210*/  S2R R0, SR_CTAID.X ;  /* 0x0000000000007919 */ /* 0x000e620000002500 */
[----:B-----5:R-:W-:Y:S01]  /*9220*/  IMAD R3, R4, c[0x0][0x4e8], RZ ;  /* 0x00013a0004037a24 */ /* 0x020fe200078e02ff */
[----:B-1----:R-:W-:-:S04]  /*9230*/  LEA R0, R0, R7, 0x7 ;  /* 0x0000000700007211 */ /* 0x002fc800078e38ff */
[----:B------:R-:W-:-:S13]  /*9240*/  ISETP.GE.AND P0, PT, R0, R3, PT ;  /* 0x000000030000720c */ /* 0x000fda0003f06270 */
[----:B------:R-:W-:Y:S05]  /*9250*/  @P0 BRA `(.L_x_46) ;  /* 0x000001f000000947 */ /* 0x000fea0003800000 */
[----:B------:R-:W-:Y:S01]  /*9260*/  IMAD.MOV.U32 R2, RZ, RZ, c[0x0][0x4e8] ;  /* 0x00013a00ff027624 */ /* 0x000fe200078e00ff */
[----:B------:R-:W-:Y:S01]  /*9270*/  ULDC.64 UR4, c[0x0][0x490] ;  /* 0x0001240000047ab9 */ /* 0x000fe20000000a00 */
[----:B------:R-:W-:Y:S01]  /*9280*/  IMAD.MOV.U32 R8, RZ, RZ, R0 ;  /* 0x000000ffff087224 */ /* 0x000fe200078e0000 */
[----:B------:R-:W-:Y:S02]  /*9290*/  UIMAD UR7, UR8, UR4, URZ ;  /* 0x00000004080772a4 */ /* 0x000fe4000f8e023f */
[----:B------:R-:W-:Y:S01]  /*92a0*/  ISETP.NE.AND P0, PT, R2, 0x1, PT ;  /* 0x000000010200780c */ /* 0x000fe20003f05270 */
[----:B------:R-:W-:Y:S02]  /*92b0*/  UMOV UR12, UR10 ;  /* 0x0000000a000c7c82 */ /* 0x000fe40008000000 */
[----:B------:R-:W-:Y:S02]  /*92c0*/  UMOV UR13, UR11 ;  /* 0x0000000b000d7c82 */ /* 0x000fe40008000000 */
[----:B------:R-:W-:-:S02]  /*92d0*/  UIMAD.WIDE.U32 UR12, UR9, UR4, UR12 ;  /* 0x00000004090c72a5 */ /* 0x000fc4000f8e000c */
[----:B------:R-:W-:-:S03]  /*92e0*/  UIMAD UR7, UR9, UR5, UR7 ;  /* 0x00000005090772a4 */ /* 0x000fc6000f8e0207 */
[----:B------:R-:W-:Y:S02]  /*92f0*/  ULDC.64 UR4, c[0x0][0x498] ;  /* 0x0001260000047ab9 */ /* 0x000fe40000000a00 */
[----:B------:R-:W-:Y:S01]  /*9300*/  UIADD3 UR13, UR7, UR13, URZ ;  /* 0x0000000d070d7290 */ /* 0x000fe2000fffe03f */
[----:B------:R-:W-:Y:S01]  /*9310*/  @P0 IMAD.HI.U32 R2, R0, c[0x0][0x4ec], RZ ;  /* 0x00013b0000020a27 */ /* 0x000fe200078e00ff */
[----:B------:R-:W-:Y:S02]  /*9320*/  UIMAD UR7, UR6, UR4, URZ ;  /* 0x00000004060772a4 */ /* 0x000fe4000f8e023f */
[----:B------:R-:W-:Y:S02]  /*9330*/  UIMAD.WIDE.U32 UR12, UR16, UR4, UR12 ;  /* 0x00000004100c72a5 */ /* 0x000fe4000f8e000c */
[----:B------:R-:W-:Y:S01]  /*9340*/  @P0 SHF.R.U32.HI R8, RZ, c[0x0][0x4f0], R2 ;  /* 0x00013c00ff080a19 */ /* 0x000fe20000011602 */
[----:B------:R-:W-:-:S03]  /*9350*/  UIMAD UR5, UR16, UR5, UR7 ;  /* 0x00000005100572a4 */ /* 0x000fc6000f8e0207 */
[C---:B------:R-:W-:Y:S02]  /*9360*/  IADD3 R5, -R8.reuse, RZ, RZ ;  /* 0x000000ff08057210 */ /* 0x040fe40007ffe1ff */
[----:B------:R-:W-:Y:S02]  /*9370*/  SHF.R.S32.HI R3, RZ, 0x1f, R8 ;  /* 0x0000001fff037819 */ /* 0x000fe40000011408 */
[----:B------:R-:W-:Y:S01]  /*9380*/  IADD3 R8, P0, R8, UR12, RZ ;  /* 0x0000000c08087c10 */ /* 0x000fe2000ff1e0ff */
[----:B------:R-:W-:Y:S02]  /*9390*/  IMAD R5, R5, c[0x0][0x4e8], R0 ;  /* 0x00013a0005057a24 */ /* 0x000fe400078e0200 */
[----:B------:R-:W-:-:S03]  /*93a0*/  IMAD.U32 R0, RZ, RZ, UR5 ;  /* 0x00000005ff007e24 */ /* 0x000fc6000f8e00ff */
[----:B------:R-:W-:Y:S02]  /*93b0*/  SHF.R.S32.HI R2, RZ, 0x1f, R5 ;  /* 0x0000001fff027819 */ /* 0x000fe40000011405 */
[----:B------:R-:W-:-:S03]  /*93c0*/  IADD3.X R9, R3, UR13, R0, P0, !PT ;  /* 0x0000000d03097c10 */ /* 0x000fc600087fe400 */
[----:B------:R-:W-:Y:S02]  /*93d0*/  IMAD R0, R2, c[0x0][0x488], RZ ;  /* 0x0001220002007a24 */ /* 0x000fe400078e02ff */
[----:B------:R-:W-:-:S04]  /*93e0*/  IMAD.WIDE.U32 R8, R5, c[0x0][0x488], R8 ;  /* 0x0001220005087a25 */ /* 0x000fc800078e0008 */
[----:B------:R-:W-:Y:S01]  /*93f0*/  IMAD R0, R5, c[0x0][0x48c], R0 ;  /* 0x0001230005007a24 */ /* 0x000fe200078e0200 */
[----:B------:R-:W-:Y:S01]  /*9400*/  LEA R2, P0, R8, c[0x0][0x450], 0x2 ;  /* 0x0001140008027a11 */ /* 0x000fe200078010ff */
[----:B------:R-:W-:-:S03]  /*9410*/  IMAD.MOV.U32 R5, RZ, RZ, -0x800000 ;  /* 0xff800000ff057424 */ /* 0x000fc600078e00ff */
[----:B------:R-:W-:-:S04]  /*9420*/  IADD3 R3, R9, R0, RZ ;  /* 0x0000000009037210 */ /* 0x000fc80007ffe0ff */
[----:B------:R-:W-:-:S05]  /*9430*/  LEA.HI.X R3, R8, c[0x0][0x454], R3, 0x2, P0 ;  /* 0x0001150008037a11 */ /* 0x000fca00000f1403 */
[----:B------:R1:W-:Y:S02]  /*9440*/  STG.E [R2.64], R5 ;  /* 0x0000000502007986 */ /* 0x0003e4000c10190e */
.L_x_46:
[----:B------:R-:W-:Y:S05]  /*9450*/  BSYNC B0 ;  /* 0x0000000000007941 */ /* 0x000fea0003800000 */
.L_x_45:
[----:B-1----:R-:W1:Y:S01]  /*9460*/  S2R R3, SR_CTAID.X ;  /* 0x0000000000037919 */ /* 0x002e620000002500 */
[----:B------:R-:W-:Y:S01]  /*9470*/  SHF.R.S32.HI R0, RZ, 0x1f, R7 ;  /* 0x0000001fff007819 */ /* 0x000fe20000011407 */
[----:B------:R-:W-:Y:S01]  /*9480*/  ULDC.64 UR4, c[0x0][0x3a0] ;  /* 0x0000e80000047ab9 */ /* 0x000fe20000000a00 */
[----:B------:R-:W-:Y:S01]  /*9490*/  IMAD.MOV.U32 R2, RZ, RZ, c[0x0][0x4e8] ;  /* 0x00013a00ff027624 */ /* 0x000fe200078e00ff */
[----:B------:R-:W-:Y:S01]  /*94a0*/  UIMAD UR7, UR11, UR4, URZ ;  /* 0x000000040b0772a4 */ /* 0x000fe2000f8e023f */
[----:B------:R-:W-:Y:S01]  /*94b0*/  LEA.HI R0, R0, R7, RZ, 0x3 ;  /* 0x0000000700007211 */ /* 0x000fe200078f18ff */
[----:B------:R-:W-:Y:S01]  /*94c0*/  UIMAD.WIDE.U32 UR12, UR10, UR4, URZ ;  /* 0x000000040a0c72a5 */ /* 0x000fe2000f8e003f */
[----:B-----5:R-:W-:Y:S01]  /*94d0*/  IMAD R4, R4, c[0x0][0x4e8], RZ ;  /* 0x00013a0004047a24 */ /* 0x020fe200078e02ff */
[----:B------:R-:W-:Y:S01]  /*94e0*/  ISETP.NE.AND P0, PT, R2, 0x1, PT ;  /* 0x000000010200780c */ /* 0x000fe20003f05270 */
[----:B------:R-:W-:Y:S01]  /*94f0*/  UIMAD UR7, UR10, UR5, UR7 ;  /* 0x000000050a0772a4 */ /* 0x000fe2000f8e0207 */
[----:B------:R-:W-:Y:S01]  /*9500*/  LOP3.LUT R6, R0, 0xfffffff8, RZ, 0xc0, !PT ;  /* 0xfffffff800067812 */ /* 0x000fe200078ec0ff */
[----:B------:R-:W-:Y:S01]  /*9510*/  BSSY B0, `(.L_x_47) ;  /* 0x000003b000007945 */ /* 0x000fe20003800000 */
[----:B------:R-:W-:Y:S01]  /*9520*/  SHF.R.S32.HI R0, RZ, 0x3, R0 ;  /* 0x00000003ff007819 */ /* 0x000fe20000011400 */
[----:B------:R-:W-:-:S02]  /*9530*/  ULDC.64 UR4, c[0x0][0x3e8] ;  /* 0x0000fa0000047ab9 */ /* 0x000fc40000000a00 */
[----:B------:R-:W-:Y:S01]  /*9540*/  IMAD.IADD R7, R7, 0x1, -R6 ;  /* 0x0000000107077824 */ /* 0x000fe200078e0a06 */
[----:B------:R-:W-:Y:S02]  /*9550*/  UIADD3 UR13, UR13, UR7, URZ ;  /* 0x000000070d0d7290 */ /* 0x000fe4000fffe03f */
[----:B------:R-:W-:Y:S02]  /*9560*/  UIMAD UR7, UR8, UR4, URZ ;  /* 0x00000004080772a4 */ /* 0x000fe4000f8e023f */
[C---:B------:R-:W-:Y:S01]  /*9570*/  LEA R2, R7.reuse, R0, 0x5 ;  /* 0x0000000007027211 */ /* 0x040fe200078e28ff */
[----:B------:R-:W-:Y:S01]  /*9580*/  UIMAD.WIDE.U32 UR12, UR9, UR4, UR12 ;  /* 0x00000004090c72a5 */ /* 0x000fe2000f8e000c */
[----:B------:R-:W-:Y:S01]  /*9590*/  SHF.L.U32 R7, R7, 0x3, RZ ;  /* 0x0000000307077819 */ /* 0x000fe200000006ff */
[----:B------:R-:W-:Y:S02]  /*95a0*/  UIMAD UR7, UR9, UR5, UR7 ;  /* 0x00000005090772a4 */ /* 0x000fe4000f8e0207 */
[C---:B-1----:R-:W-:Y:S01]  /*95b0*/  IMAD R2, R3.reuse, 0x80, R2 ;  /* 0x0000008003027824 */ /* 0x042fe200078e0202 */
[----:B------:R-:W-:Y:S01]  /*95c0*/  ULDC.64 UR4, c[0x0][0x3f0] ;  /* 0x0000fc0000047ab9 */ /* 0x000fe20000000a00 */
[----:B------:R-:W-:Y:S01]  /*95d0*/  IMAD R3, R3, 0x80, R0 ;  /* 0x0000008003037824 */ /* 0x000fe200078e0200 */
[----:B------:R-:W-:Y:S01]  /*95e0*/  UIMAD UR6, UR6, UR4, URZ ;  /* 0x00000004060672a4 */ /* 0x000fe2000f8e023f */
[----:B------:R-:W-:Y:S01]  /*95f0*/  @P0 IMAD.HI.U32 R5, R2, c[0x0][0x4ec], RZ ;  /* 0x00013b0002050a27 */ /* 0x000fe200078e00ff */
[----:B------:R-:W-:Y:S01]  /*9600*/  UIADD3 UR13, UR7, UR13, URZ ;  /* 0x0000000d070d7290 */ /* 0x000fe2000fffe03f */
[----:B------:R-:W-:Y:S01]  /*9610*/  MOV R8, R2 ;  /* 0x0000000200087202 */ /* 0x000fe20000000f00 */
[----:B------:R-:W-:-:S02]  /*9620*/  UIMAD UR5, UR16, UR5, UR6 ;  /* 0x00000005100572a4 */ /* 0x000fc4000f8e0206 */
[----:B------:R-:W-:Y:S01]  /*9630*/  @P0 SHF.R.U32.HI R8, RZ, c[0x0][0x4f0], R5 ;  /* 0x00013c00ff080a19 */ /* 0x000fe20000011605 */
[----:B------:R-:W-:-:S03]  /*9640*/  UIMAD.WIDE.U32 UR12, UR16, UR4, UR12 ;  /* 0x00000004100c72a5 */ /* 0x000fc6000f8e000c */
[--C-:B------:R-:W-:Y:S01]  /*9650*/  SHF.R.S32.HI R5, RZ, 0x1f, R8.reuse ;  /* 0x0000001fff057819 */ /* 0x100fe20000011408 */
[----:B------:R-:W-:Y:S01]  /*9660*/  UIADD3 UR5, UR13, UR5, URZ ;  /* 0x000000050d057290 */ /* 0x000fe2000fffe03f */
[----:B------:R-:W-:Y:S01]  /*9670*/  IMAD.MOV R9, RZ, RZ, -R8 ;  /* 0x000000ffff097224 */ /* 0x000fe200078e0a08 */
[----:B------:R-:W-:Y:S01]  /*9680*/  MOV R10, UR12 ;  /* 0x0000000c000a7c02 */ /* 0x000fe20008000f00 */
[----:B------:R-:W-:Y:S02]  /*9690*/  IMAD.U32 R11, RZ, RZ, UR13 ;  /* 0x0000000dff0b7e24 */ /* 0x000fe4000f8e00ff */
[----:B------:R-:W-:Y:S01]  /*96a0*/  IMAD R6, R9, c[0x0][0x4e8], R2 ;  /* 0x00013a0009067a24 */ /* 0x000fe200078e0202 */
[----:B------:R-:W-:Y:S01]  /*96b0*/  MOV R11, UR5 ;  /* 0x00000005000b7c02 */ /* 0x000fe20008000f00 */
[----:B------:R-:W-:-:S04]  /*96c0*/  IMAD R5, R5, c[0x0][0x3e0], RZ ;  /* 0x0000f80005057a24 */ /* 0x000fc800078e02ff */
[C---:B------:R-:W-:Y:S01]  /*96d0*/  IMAD R2, R8.reuse, c[0x0][0x3e4], R5 ;  /* 0x0000f90008027a24 */ /* 0x040fe200078e0205 */
[----:B------:R-:W-:Y:S01]  /*96e0*/  SHF.R.S32.HI R5, RZ, 0x1f, R6 ;  /* 0x0000001fff057819 */ /* 0x000fe20000011406 */
[----:B------:R-:W-:-:S04]  /*96f0*/  IMAD.WIDE.U32 R8, R8, c[0x0][0x3e0], R10 ;  /* 0x0000f80008087a25 */ /* 0x000fc800078e000a */
[----:B------:R-:W-:Y:S02]  /*9700*/  IMAD R5, R5, c[0x0][0x3d8], RZ ;  /* 0x0000f60005057a24 */ /* 0x000fe400078e02ff */
[----:B------:R-:W-:Y:S02]  /*9710*/  IMAD.IADD R9, R9, 0x1, R2 ;  /* 0x0000000109097824 */ /* 0x000fe400078e0202 */
[C---:B------:R-:W-:Y:S02]  /*9720*/  IMAD R5, R6.reuse, c[0x0][0x3dc], R5 ;  /* 0x0000f70006057a24 */ /* 0x040fe400078e0205 */
[----:B------:R-:W-:Y:S01]  /*9730*/  IMAD.WIDE.U32 R8, R6, c[0x0][0x3d8], R8 ;  /* 0x0000f60006087a25 */ /* 0x000fe200078e0008 */
[----:B------:R-:W-:-:S04]  /*9740*/  IADD3 R6, R7, 0x40, RZ ;  /* 0x0000004007067810 */ /* 0x000fc80007ffe0ff */
[----:B------:R-:W-:Y:S02]  /*9750*/  IADD3 R5, R9, R5, RZ ;  /* 0x0000000509057210 */ /* 0x000fe40007ffe0ff */
[----:B------:R-:W-:-:S04]  /*9760*/  LEA R9, P0, R8, c[0x0][0x380], 0x1 ;  /* 0x0000e00008097a11 */ /* 0x000fc800078008ff */
[----:B------:R-:W-:Y:S01]  /*9770*/  LEA.HI.X R8, R8, c[0x0][0x384], R5, 0x1, P0 ;  /* 0x0000e10008087a11 */ /* 0x000fe200000f0c05 */
[----:B------:R1:W2:Y:S01]  /*9780*/  SHFL.IDX PT, R10, R9, RZ, 0x181f ;  /* 0x00181fff090a7589 */ /* 0x0002a200000e0000 */
[----:B------:R-:W-:Y:S02]  /*9790*/  ISETP.GE.AND P0, PT, R3, R4, PT ;  /* 0x000000040300720c */ /* 0x000fe40003f06270 */
[----:B------:R-:W-:Y:S01]  /*97a0*/  IADD3 R5, R7, 0x80, RZ ;  /* 0x0000008007057810 */ /* 0x000fe20007ffe0ff */
[----:B------:R1:W3:Y:S10]  /*97b0*/  SHFL.IDX PT, R11, R8, RZ, 0x181f ;  /* 0x00181fff080b7589 */ /* 0x0002f400000e0000 */
[----:B------:R-:W-:Y:S05]  /*97c0*/  @P0 BRA `(.L_x_48) ;  /* 0x000000f000000947 */ /* 0x000fea0003800000 */
[----:B------:R-:W-:Y:S02]  /*97d0*/  ISETP.GE.AND P1, PT, R6, c[0x0][0x3c8], PT ;  /* 0x0000f20006007a0c */ /* 0x000fe40003f26270 */
[----:B------:R-:W-:-:S02]  /*97e0*/  ISETP.GE.AND P0, PT, R5, c[0x0][0x3c8], PT ;  /* 0x0000f20005007a0c */ /* 0x000fc40003f06270 */
[----:B------:R-:W-:-:S09]  /*97f0*/  ISETP.GE.AND P2, PT, R7, c[0x0][0x3c8], PT ;  /* 0x0000f20007007a0c */ /* 0x000fd20003f46270 */
[----:B------:R-:W-:Y:S02]  /*9800*/  @!P1 SHF.R.S32.HI R13, RZ, 0x1f, R6 ;  /* 0x0000001fff0d9819 */ /* 0x000fe40000011406 */
[----:B------:R-:W-:Y:S02]  /*9810*/  @!P0 SHF.R.S32.HI R0, RZ, 0x1f, R5 ;  /* 0x0000001fff008819 */ /* 0x000fe40000011405 */
[----:B------:R-:W-:Y:S01]  /*9820*/  @!P1 LEA.HI R2, R13, R6, RZ, 0x3 ;  /* 0x000000060d029211 */ /* 0x000fe200078f18ff */
[--C-:B--23--:R-:W-:Y:S01]  /*9830*/  @!P2 IMAD.WIDE R12, R7, 0x2, R10.reuse ;  /* 0x00000002070ca825 */ /* 0x10cfe200078e020a */
[----:B------:R-:W-:Y:S02]  /*9840*/  @!P0 LEA.HI R0, R0, R5, RZ, 0x3 ;  /* 0x0000000500008211 */ /* 0x000fe400078f18ff */
[----:B------:R-:W-:Y:S02]  /*9850*/  @!P1 LOP3.LUT R2, R2, 0xfffffff8, RZ, 0xc0, !PT ;  /* 0xfffffff802029812 */ /* 0x000fe400078ec0ff */
[----:B------:R-:W-:Y:S01]  /*9860*/  @!P0 LOP3.LUT R0, R0, 0xfffffff8, RZ, 0xc0, !PT ;  /* 0xfffffff800008812 */ /* 0x000fe200078ec0ff */
[----:B------:R2:W-:Y:S02]  /*9870*/  @!P2 ST.E.128 [R12.64], RZ ;  /* 0x000000ff0c00a985 */ /* 0x0005e4000c101d0e */
[----:B------:R-:W-:-:S04]  /*9880*/  @!P1 IMAD.WIDE R14, R2, 0x2, R10 ;  /* 0x00000002020e9825 */ /* 0x000fc800078e020a */
[----:B------:R-:W-:Y:S01]  /*9890*/  @!P0 IMAD.WIDE R10, R0, 0x2, R10 ;  /* 0x00000002000a8825 */ /* 0x000fe200078e020a */
[----:B------:R2:W-:Y:S04]  /*98a0*/  @!P1 ST.E.128 [R14.64], RZ ;  /* 0x000000ff0e009985 */ /* 0x0005e8000c101d0e */
[----:B------:R2:W-:Y:S02]  /*98b0*/  @!P0 ST.E.128 [R10.64], RZ ;  /* 0x000000ff0a008985 */ /* 0x0005e4000c101d0e */
.L_x_48:
[----:B------:R-:W-:Y:S05]  /*98c0*/  BSYNC B0 ;  /* 0x0000000000007941 */ /* 0x000fea0003800000 */
.L_x_47:
[----:B--2---:R-:W-:Y:S01]  /*98d0*/  IADD3 R13, R3, 0x20, RZ ;  /* 0x00000020030d7810 */ /* 0x004fe20007ffe0ff */
[----:B---3--:R2:W3:Y:S01]  /*98e0*/  SHFL.IDX PT, R11, R8, 0x1, 0x181f ;  /* 0x00381f00080b7f89 */ /* 0x0084e200000e0000 */
        /* <DEDUP_REMOVED lines=9> */
[----:B------:R-:W-:Y:S01]  /*9980*/  @!P1 LEA.HI R2, R13, R6, RZ, 0x3 ;  /* 0x000000060d029211 */ /* 0x000fe200078f18ff */
[--C-:B---34-:R-:W-:Y:S01]  /*9990*/  @!P2 IMAD.WIDE R12, R7, 0x2, R10.reuse ;  /* 0x00000002070ca825 */ /* 0x118fe200078e020a */
        /* <DEDUP_REMOVED lines=8> */
.L_x_50:
[----:B------:R-:W-:Y:S05]  /*9a20*/  BSYNC B0 ;  /* 0x0000000000007941 */ /* 0x000fea0003800000 */
.L_x_49:
        /* <DEDUP_REMOVED lines=21> */
.L_x_52:
[----:B------:R-:W-:Y:S05]  /*9b80*/  BSYNC B0 ;  /* 0x0000000000007941 */ /* 0x000fea0003800000 */
.L_x_51:
[----:B------:R-:W-:Y:S01]  /*9b90*/  IADD3 R3, R3, 0x60, RZ ;  /* 0x0000006003037810 */ /* 0x000fe20007ffe0ff */
[----:B-1----:R1:W2:Y:S03]  /*9ba0*/  SHFL.IDX PT, R11, R8, 0x3, 0x181f ;  /* 0x00781f00080b7f89 */ /* 0x0022a600000e0000 */
[----:B------:R-:W-:Y:S01]  /*9bb0*/  ISETP.GE.AND P0, PT, R3, R4, PT ;  /* 0x000000040300720c */ /* 0x000fe20003f06270 */
[----:B----4-:R1:W4:-:S12]  /*9bc0*/  SHFL.IDX PT, R10, R9, 0x3, 0x181f ;  /* 0x00781f00090a7f89 */ /* 0x01031800000e0000 */
[----:B------:R-:W-:Y:S05]  /*9bd0*/  @P0 EXIT ;  /* 0x000000000000094d */ /* 0x000fea0003800000 */
[----:B------:R-:W-:Y:S02]  /*9be0*/  ISETP.GE.AND P0, PT, R6, c[0x0][0x3c8], PT ;  /* 0x0000f20006007a0c */ /* 0x000fe40003f06270 */
[----:B------:R-:W-:-:S11]  /*9bf0*/  ISETP.GE.AND P1, PT, R7, c[0x0][0x3c8], PT ;  /* 0x0000f20007007a0c */ /* 0x000fd60003f26270 */
[----:B------:R-:W-:-:S04]  /*9c00*/  @!P0 SHF.R.S32.HI R3, RZ, 0x1f, R6 ;  /* 0x0000001fff038819 */ /* 0x000fc80000011406 */
[----:B------:R-:W-:Y:S01]  /*9c10*/  @!P0 LEA.HI R3, R3, R6, RZ, 0x3 ;  /* 0x0000000603038211 */ /* 0x000fe200078f18ff */
[----:B--2-4-:R-:W-:-:S03]  /*9c20*/  @!P1 IMAD.WIDE R6, R7, 0x2, R10 ;  /* 0x0000000207069825 */ /* 0x014fc600078e020a */
[----:B------:R-:W-:Y:S02]  /*9c30*/  @!P0 LOP3.LUT R3, R3, 0xfffffff8, RZ, 0xc0, !PT ;  /* 0xfffffff803038812 */ /* 0x000fe400078ec0ff */
[----:B------:R2:W-:Y:S03]  /*9c40*/  @!P1 ST.E.128 [R6.64], RZ ;  /* 0x000000ff06009985 */ /* 0x0005e6000c101d0e */
[----:B------:R-:W-:-:S05]  /*9c50*/  @!P0 IMAD.WIDE R2, R3, 0x2, R10 ;  /* 0x0000000203028825 */ /* 0x000fca00078e020a */
[----:B------:R2:W-:Y:S01]  /*9c60*/  @!P0 ST.E.128 [R2.64], RZ ;  /* 0x000000ff02008985 */ /* 0x0005e2000c101d0e */
[----:B------:R-:W-:-:S13]  /*9c70*/  ISETP.GE.AND P0, PT, R5, c[0x0][0x3c8], PT ;  /* 0x0000f20005007a0c */ /* 0x000fda0003f06270 */
[----:B------:R-:W-:Y:S05]  /*9c80*/  @P0 EXIT ;  /* 0x000000000000094d */ /* 0x000fea0003800000 */
[----:B------:R-:W-:-:S04]  /*9c90*/  SHF.R.S32.HI R0, RZ, 0x1f, R5 ;  /* 0x0000001fff007819 */ /* 0x000fc80000011405 */
[----:B------:R-:W-:-:S04]  /*9ca0*/  LEA.HI R0, R0, R5, RZ, 0x3 ;  /* 0x0000000500007211 */ /* 0x000fc800078f18ff */
[----:B--2---:R-:W-:-:S05]  /*9cb0*/  LOP3.LUT R3, R0, 0xfffffff8, RZ, 0xc0, !PT ;  /* 0xfffffff800037812 */ /* 0x004fca00078ec0ff */
[----:B------:R-:W-:-:S05]  /*9cc0*/  IMAD.WIDE R10, R3, 0x2, R10 ;  /* 0x00000002030a7825 */ /* 0x000fca00078e020a */
[----:B------:R-:W-:Y:S01]  /*9cd0*/  ST.E.128 [R10.64], RZ ;  /* 0x000000ff0a007985 */ /* 0x000fe2000c101d0e */
[----:B------:R-:W-:Y:S05]  /*9ce0*/  EXIT ;  /* 0x000000000000794d */ /* 0x000fea0003800000 */
.L_x_53:
        /* <DEDUP_REMOVED lines=9> */
.L_x_1495:


//--------------------- .text._ZN7cutlass13device_kernelIN5flash19enable_sm80_to_sm89INS1_16FlashAttnFwdSm80INS1_25CollectiveMainloopFwdSm80ILi8ELi1ELb0EN4cute5tupleIJNS5_1CILi128EEENS7_ILi64EEENS7_ILi192EEEEEELi192ENS_6half_tEfNS_4arch4Sm80ELb0ELb0ELb0ELb1ELb1ELb1ELb1ELb0EEENS1_21CollectiveEpilogueFwdINS6_IJS8_SA_S9_EEENS6_IJNS7_ILi1EEESI_SI_EEESC_SE_Li256ELb1ELb1ELb0ELb0EEENS1_19SingleTileSchedulerILb1ELb0ELb1ELi128EEEEEEEEEvNT_6ParamsE --------------------------
	.section	.text._ZN7cutlass13device_kernelIN5flash19enable_sm80_to_sm89INS1_16FlashAttnFwdSm80INS1_25CollectiveMainloopFwdSm80ILi8ELi1ELb0EN4cute5tupleIJNS5_1CILi128EEENS7_ILi64EEENS7_ILi192EEEEEELi192ENS_6half_tEfNS_4arch4Sm80ELb0ELb0ELb0ELb1ELb1ELb1ELb1ELb0EEENS1_21CollectiveEpilogueFwdINS6_IJS8_SA_S9_EEENS6_IJNS7_ILi1EEESI_SI_EEESC_SE_Li256ELb1ELb1ELb0ELb0EEENS1_19SingleTileSchedulerILb1ELb0ELb1ELi128EEEEEEEEEvNT_6ParamsE,"ax",@progbits
	.sectioninfo	@"SHI_REGISTERS=234"
	.align	128
.text._ZN7cutlass13device_kernelIN5flash19enable_sm80_to_sm89INS1_16FlashAttnFwdSm80INS1_25CollectiveMainloopFwdSm80ILi8ELi1ELb0EN4cute5tupleIJNS5_1CILi128EEENS7_ILi64EEENS7_ILi192EEEEEELi192ENS_6half_tEfNS_4arch4Sm80ELb0ELb0ELb0ELb1ELb1ELb1ELb1ELb0EEENS1_21CollectiveEpilogueFwdINS6_IJS8_SA_S9_EEENS6_IJNS7_ILi1EEESI_SI_EEESC_SE_Li256ELb1ELb1ELb0ELb0EEENS1_19SingleTileSchedulerILb1ELb0ELb1ELi128EEEEEEEEEvNT_6ParamsE:
        .type           _ZN7cutlass13device_kernelIN5flash19enable_sm80_to_sm89INS1_16FlashAttnFwdSm80INS1_25CollectiveMainloopFwdSm80ILi8ELi1ELb0EN4cute5tupleIJNS5_1CILi128EEENS7_ILi64EEENS7_ILi192EEEEEELi192ENS_6half_tEfNS_4arch4Sm80ELb0ELb0ELb0ELb1ELb1ELb1ELb1ELb0EEENS1_21CollectiveEpilogueFwdINS6_IJS8_SA_S9_EEENS6_IJNS7_ILi1EEESI_SI_EEESC_SE_Li256ELb1ELb1ELb0ELb0EEENS1_19SingleTileSchedulerILb1ELb0ELb1ELi128EEEEEEEEEvNT_6ParamsE,@function
        .size           _ZN7cutlass13device_kernelIN5flash19enable_sm80_to_sm89INS1_16FlashAttnFwdSm80INS1_25CollectiveMainloopFwdSm80ILi8ELi1ELb0EN4cute5tupleIJNS5_1CILi128EEENS7_ILi64EEENS7_ILi192EEEEEELi192ENS_6half_tEfNS_4arch4Sm80ELb0ELb0ELb0ELb1ELb1ELb1ELb1ELb0EEENS1_21CollectiveEpilogueFwdINS6_IJS8_SA_S9_EEENS6_IJNS7_ILi1EEESI_SI_EEESC_SE_Li256ELb1ELb1ELb0ELb0EEENS1_19SingleTileSchedulerILb1ELb0ELb1ELi128EEEEEEEEEvNT_6ParamsE,(.L_x_1496 - _ZN7cutlass13device_kernelIN5flash19enable_sm80_to_sm89INS1_16FlashAttnFwdSm80INS1_25CollectiveMainloopFwdSm80ILi8ELi1ELb0EN4cute5tupleIJNS5_1CILi128EEENS7_ILi64EEENS7_ILi192EEEEEELi192ENS_6half_tEfNS_4arch4Sm80ELb0ELb0ELb0ELb1ELb1ELb1ELb1ELb0EEENS1_21CollectiveEpilogueFwdINS6_IJS8_SA_S9_EEENS6_IJNS7_ILi1EEESI_SI_EEESC_SE_Li256ELb1ELb1ELb0ELb0EEENS1_19SingleTileSchedulerILb1ELb0ELb1ELi128EEEEEEEEEvNT_6ParamsE)
        .other          _ZN7cutlass13device_kernelIN5flash19enable_sm80_to_sm89INS1_16FlashAttnFwdSm80INS1_25CollectiveMainloopFwdSm80ILi8ELi1ELb0EN4cute5tupleIJNS5_1CILi128EEENS7_ILi64EEENS7_ILi192EEEEEELi192ENS_6half_tEfNS_4arch4Sm80ELb0ELb0ELb0ELb1ELb1ELb1ELb1ELb0EEENS1_21CollectiveEpilogueFwdINS6_IJS8_SA_S9_EEENS6_IJNS7_ILi1EEESI_SI_EEESC_SE_Li256ELb1ELb1ELb0ELb0EEENS1_19SingleTileSchedulerILb1ELb0ELb1ELi128EEEEEEEEEvNT_6ParamsE,@"STO_CUDA_ENTRY STV_DEFAULT"
_ZN7cutlass13device_kernelIN5flash19enable_sm80_to_sm89INS1_16FlashAttnFwdSm80INS1_25CollectiveMainloopFwdSm80ILi8ELi1ELb0EN4cute5tupleIJNS5_1CILi128EEENS7_ILi64EEENS7_ILi192EEEEEELi192ENS_6half_tEfNS_4arch4Sm80ELb0ELb0ELb0ELb1ELb1ELb1ELb1ELb0EEENS1_21CollectiveEpilogueFwdINS6_IJS8_SA_S9_EEENS6_IJNS7_ILi1EEESI_SI_EEESC_SE_Li256ELb1ELb1ELb0ELb0EEENS1_19SingleTileSchedulerILb1ELb0ELb1ELi128EEEEEEEEEvNT_6ParamsE:
[----:B------:R-:W-:Y:S02]  /*0000*/  MOV R1, c[0x0][0x28] ;  /* 0x00000a0000017a02 */ /* 0x000fe40000000f00 */
[----:B------:R-:W1:Y:S01]  /*0010*/  S2R R76, SR_TID.X ;  /* 0x00000000004c7919 */ /* 0x000e620000002100 */
[----:B------:R-:W-:-:S03]  /*0020*/  ULDC.64 UR6, c[0x0][0x118] ;  /* 0x0000460000067ab9 */ /* 0x000fc60000000a00 */
[----:B------:R-:W2:Y:S04]  /*0030*/  S2R R201, SR_CTAID.Z ;  /* 0x0000000000c97919 */ /* 0x000ea80000002700 */
[----:B------:R-:W3:Y:S01]  /*0040*/  S2R R78, SR_CTAID.X ;  /* 0x00000000004e7919 */ /* 0x000ee20000002500 */
[----:B-1----:R-:W-:-:S05]  /*0050*/  SHF.R.U32.HI R4, RZ, 0x5, R76 ;  /* 0x00000005ff047819 */ /* 0x002fca000001164c */
[----:B------:R-:W1:Y:S02]  /*0060*/  SHFL.IDX PT, R0, R4, RZ, 0x1f ;  /* 0x00001fff04007589 */ /* 0x000e6400000e0000 */
[----:B-1----:R-:W-:Y:S02]  /*0070*/  ISETP.NE.AND P0, PT, R0, RZ, PT ;  /* 0x000000ff0000720c */ /* 0x002fe40003f05270 */
[----:B------:R-:W-:-:S05]  /*0080*/  MOV R0, 0x4 ;  /* 0x0000000400007802 */ /* 0x000fca0000000f00 */
[----:B--2---:R-:W-:-:S06]  /*0090*/  IMAD.WIDE R2, R201, R0, c[0x0][0x568] ;  /* 0x00015a00c9027625 */ /* 0x004fcc00078e0200 */
[----:B------:R-:W-:Y:S05]  /*00a0*/  @!P0 BRA `(.L_x_54) ;  /* 0x0000013000008947 */ /* 0x000fea0003800000 */
[----:B---3--:R-:W-:-:S04]  /*00b0*/  ISETP.NE.U32.AND P0, PT, RZ, c[0x0][0x568], PT ;  /* 0x00015a00ff007a0c */ /* 0x008fc80003f05070 */
[----:B------:R-:W-:-:S13]  /*00c0*/  ISETP.NE.AND.EX P0, PT, RZ, c[0x0][0x56c], PT, P0 ;  /* 0x00015b00ff007a0c */ /* 0x000fda0003f05300 */
[----:B------:R-:W-:Y:S05]  /*00d0*/  @!P0 BRA `(.L_x_55) ;  /* 0x0000002000008947 */ /* 0x000fea0003800000 */
[----:B------:R1:W5:Y:S01]  /*00e0*/  LDG.E R3, [R2.64] ;  /* 0x0000000602037981 */ /* 0x000362000c1e1900 */
[----:B------:R-:W-:Y:S05]  /*00f0*/  BRA `(.L_x_56) ;  /* 0x0000009000007947 */ /* 0x000fea0003800000 */
.L_x_55:
[----:B------:R-:W-:-:S04]  /*0100*/  ISETP.NE.U32.AND P0, PT, RZ, c[0x0][0x560], PT ;  /* 0x00015800ff007a0c */ /* 0x000fc80003f05070 */
[----:B------:R-:W-:-:S13]  /*0110*/  ISETP.NE.AND.EX P0, PT, RZ, c[0x0][0x564], PT, P0 ;  /* 0x00015900ff007a0c */ /* 0x000fda0003f05300 */
[----:B------:R-:W-:Y:S05]  /*0120*/  @!P0 BRA `(.L_x_57) ;  /* 0x0000005000008947 */ /* 0x000fea0003800000 */
[----:B------:R-:W-:-:S05]  /*0130*/  IMAD.WIDE R4, R201, R0, c[0x0][0x560] ;  /* 0x00015800c9047625 */ /* 0x000fca00078e0200 */
[----:B------:R-:W2:Y:S04]  /*0140*/  LDG.E R3, [R4.64] ;  /* 0x0000000604037981 */ /* 0x000ea8000c1e1900 */
[----:B------:R-:W2:Y:S02]  /*0150*/  LDG.E R2, [R4.64+0x4] ;  /* 0x0000040604027981 */ /* 0x000ea4000c1e1900 */
[----:B--2---:R-:W-:Y:S01]  /*0160*/  IADD3 R3, -R3, R2, RZ ;  /* 0x0000000203037210 */ /* 0x004fe20007ffe1ff */
[----:B------:R-:W-:Y:S05]  /*0170*/  BRA `(.L_x_56) ;  /* 0x0000001000007947 */ /* 0x000fea0003800000 */
.L_x_57:
[----:B------:R-:W-:-:S05]  /*0180*/  MOV R3, c[0x0][0x54c] ;  /* 0x0001530000037a02 */ /* 0x000fca0000000f00 */
.L_x_56:
[----:B-----5:R-:W-:Y:S01]  /*0190*/  IMAD R3, R3, c[0x0][0x548], RZ ;  /* 0x0001520003037a24 */ /* 0x020fe200078e02ff */
[----:B-1----:R-:W-:-:S04]  /*01a0*/  SHF.L.U32 R2, R78, 0x7, RZ ;  /* 0x000000074e027819 */ /* 0x002fc800000006ff */
[----:B------:R-:W-:-:S04]  /*01b0*/  ISETP.GE.AND P0, PT, R2, R3, PT ;  /* 0x000000030200720c */ /* 0x000fc80003f06270 */
[----:B------:R-:W-:Y:S01]  /*01c0*/  SEL R201, R201, 0xffffffff, !P0 ;  /* 0xffffffffc9c97807 */ /* 0x000fe20004000000 */
[----:B------:R-:W-:Y:S05]  /*01d0*/  BRA `(.L_x_58) ;  /* 0x0000012000007947 */ /* 0x000fea0003800000 */
.L_x_54:
[----:B---3--:R-:W-:-:S04]  /*01e0*/  ISETP.NE.U32.AND P0, PT, RZ, c[0x0][0x568], PT ;  /* 0x00015a00ff007a0c */ /* 0x008fc80003f05070 */
[----:B------:R-:W-:-:S13]  /*01f0*/  ISETP.NE.AND.EX P0, PT, RZ, c[0x0][0x56c], PT, P0 ;  /* 0x00015b00ff007a0c */ /* 0x000fda0003f05300 */
[----:B------:R-:W-:Y:S05]  /*0200*/  @!P0 BRA `(.L_x_59) ;  /* 0x0000002000008947 */ /* 0x000fea0003800000 */
[----:B------:R1:W5:Y:S01]  /*0210*/  LDG.E R3, [R2.64] ;  /* 0x0000000602037981 */ /* 0x000362000c1e1900 */
[----:B------:R-:W-:Y:S05]  /*0220*/  BRA `(.L_x_60) ;  /* 0x0000009000007947 */ /* 0x000fea0003800000 */
.L_x_59:
        /* <DEDUP_REMOVED lines=8> */
.L_x_61:
[----:B------:R-:W-:-:S05]  /*02b0*/  MOV R3, c[0x0][0x54c] ;  /* 0x0001530000037a02 */ /* 0x000fca0000000f00 */
.L_x_60:
[----:B-----5:R-:W-:Y:S01]  /*02c0*/  IMAD R3, R3, c[0x0][0x548], RZ ;  /* 0x0001520003037a24 */ /* 0x020fe200078e02ff */
[----:B-1----:R-:W-:-:S04]  /*02d0*/  SHF.L.U32 R2, R78, 0x7, RZ ;  /* 0x000000074e027819 */ /* 0x002fc800000006ff */
[----:B------:R-:W-:-:S04]  /*02e0*/  ISETP.GE.AND P0, PT, R2, R3, PT ;  /* 0x000000030200720c */ /* 0x000fc80003f06270 */
[----:B------:R-:W-:-:S04]  /*02f0*/  SEL R201, R201, 0xffffffff, !P0 ;  /* 0xffffffffc9c97807 */ /* 0x000fc80004000000 */
.L_x_58:
[----:B------:R-:W-:-:S13]  /*0300*/  ISETP.GE.AND P0, PT, R201, RZ, PT ;  /* 0x000000ffc900720c */ /* 0x000fda0003f06270 */
[----:B------:R-:W-:Y:S05]  /*0310*/  @!P0 EXIT ;  /* 0x000000000000894d */ /* 0x000fea0003800000 */
[----:B------:R-:W-:Y:S01]  /*0320*/  ISETP.NE.U32.AND P0, PT, RZ, c[0x0][0x370], PT ;  /* 0x0000dc00ff007a0c */ /* 0x000fe20003f05070 */
[----:B------:R-:W-:Y:S01]  /*0330*/  IMAD.MOV.U32 R82, RZ, RZ, c[0x0][0x168] ;  /* 0x00005a00ff527624 */ /* 0x000fe200078e00ff */
[----:B------:R-:W-:Y:S01]  /*0340*/  ISETP.NE.U32.AND P1, PT, RZ, c[0x0][0x360], PT ;  /* 0x0000d800ff007a0c */ /* 0x000fe20003f25070 */
[----:B------:R-:W-:Y:S01]  /*0350*/  IMAD.MOV.U32 R146, RZ, RZ, RZ ;  /* 0x000000ffff927224 */ /* 0x000fe200078e00ff */
[----:B------:R-:W-:Y:S01]  /*0360*/  ISETP.NE.AND.EX P2, PT, RZ, c[0x0][0x374], PT, P0 ;  /* 0x0000dd00ff007a0c */ /* 0x000fe20003f45300 */
[----:B------:R-:W-:Y:S01]  /*0370*/  IMAD.MOV.U32 R163, RZ, RZ, RZ ;  /* 0x000000ffffa37224 */ /* 0x000fe200078e00ff */
[----:B------:R-:W-:Y:S01]  /*0380*/  ISETP.NE.AND.EX P0, PT, RZ, c[0x0][0x364], PT, P1 ;  /* 0x0000d900ff007a0c */ /* 0x000fe20003f05310 */
[CC--:B------:R-:W-:Y:S01]  /*0390*/  IMAD.WIDE R10, R201.reuse, R0.reuse, c[0x0][0x348] ;  /* 0x0000d200c90a7625 */ /* 0x0c0fe200078e0200 */
[----:B------:R-:W-:Y:S02]  /*03a0*/  ISETP.NE.U32.AND P1, PT, RZ, c[0x0][0x348], PT ;  /* 0x0000d200ff007a0c */ /* 0x000fe40003f25070 */
[----:B------:R-:W-:Y:S01]  /*03b0*/  ISETP.NE.U32.AND P3, PT, RZ, c[0x0][0x350], PT ;  /* 0x0000d400ff007a0c */ /* 0x000fe20003f65070 */
[----:B------:R-:W-:Y:S01]  /*03c0*/  IMAD.WIDE R4, R201, R0, c[0x0][0x350] ;  /* 0x0000d400c9047625 */ /* 0x000fe200078e0200 */
[----:B------:R-:W-:-:S02]  /*03d0*/  ISETP.NE.U32.AND P4, PT, RZ, c[0x0][0x358], PT ;  /* 0x0000d600ff007a0c */ /* 0x000fc40003f85070 */
[----:B------:R-:W-:Y:S01]  /*03e0*/  ISETP.NE.AND.EX P1, PT, RZ, c[0x0][0x34c], PT, P1 ;  /* 0x0000d300ff007a0c */ /* 0x000fe20003f25310 */
[CC--:B------:R-:W-:Y:S01]  /*03f0*/  IMAD.WIDE R8, R201.reuse, R0.reuse, c[0x0][0x358] ;  /* 0x0000d600c9087625 */ /* 0x0c0fe200078e0200 */
[----:B------:R-:W-:Y:S02]  /*0400*/  ISETP.NE.AND.EX P3, PT, RZ, c[0x0][0x354], PT, P3 ;  /* 0x0000d500ff007a0c */ /* 0x000fe40003f65330 */
[----:B------:R-:W-:Y:S01]  /*0410*/  ISETP.NE.AND.EX P4, PT, RZ, c[0x0][0x35c], PT, P4 ;  /* 0x0000d700ff007a0c */ /* 0x000fe20003f85340 */
[CC--:B------:R-:W-:Y:S01]  /*0420*/  @P0 IMAD.WIDE R2, R201.reuse, R0.reuse, c[0x0][0x360] ;  /* 0x0000d800c9020625 */ /* 0x0c0fe200078e0200 */
[----:B------:R-:W-:Y:S01]  /*0430*/  MOV R90, RZ ;  /* 0x000000ff005a7202 */ /* 0x000fe20000000f00 */
[----:B------:R-:W1:Y:S01]  /*0440*/  S2R R199, SR_CTAID.Y ;  /* 0x0000000000c77919 */ /* 0x000e620000002600 */
[----:B------:R-:W-:Y:S01]  /*0450*/  ULDC UR5, c[0x0][0x2ac] ;  /* 0x0000ab0000057ab9 */ /* 0x000fe20000000800 */
[----:B------:R-:W-:Y:S02]  /*0460*/  IMAD.MOV.U32 R200, RZ, RZ, RZ ;  /* 0x000000ffffc87224 */ /* 0x000fe400078e00ff */
[----:B------:R2:W5:Y:S01]  /*0470*/  @P0 LDG.E R82, [R2.64] ;  /* 0x0000000602520981 */ /* 0x000562000c1e1900 */
[----:B------:R-:W-:Y:S01]  /*0480*/  ULDC UR4, c[0x0][0x1d0] ;  /* 0x0000740000047ab9 */ /* 0x000fe20000000800 */
[----:B------:R-:W-:-:S02]  /*0490*/  @P2 IMAD.WIDE R6, R201, R0, c[0x0][0x370] ;  /* 0x0000dc00c9062625 */ /* 0x000fc400078e0200 */
[----:B------:R2:W5:Y:S04]  /*04a0*/  @P1 LDG.E R146, [R10.64] ;  /* 0x000000060a921981 */ /* 0x000568000c1e1900 */
[----:B------:R2:W5:Y:S04]  /*04b0*/  @P3 LDG.E R90, [R4.64] ;  /* 0x00000006045a3981 */ /* 0x000568000c1e1900 */
[----:B------:R2:W5:Y:S01]  /*04c0*/  @P4 LDG.E R163, [R8.64] ;  /* 0x0000000608a34981 */ /* 0x000562000c1e1900 */
[----:B------:R-:W-:-:S03]  /*04d0*/  UIMAD UR4, UR5, UR4, URZ ;  /* 0x00000004050472a4 */ /* 0x000fc6000f8e023f */
[----:B------:R3:W5:Y:S01]  /*04e0*/  @P2 LDG.E R200, [R6.64] ;  /* 0x0000000606c82981 */ /* 0x000762000c1e1900 */
[----:B------:R-:W-:Y:S01]  /*04f0*/  IMAD.MOV.U32 R147, RZ, RZ, c[0x0][0x228] ;  /* 0x00008a00ff937624 */ /* 0x000fe200078e00ff */
[----:B-1----:R-:W-:Y:S02]  /*0500*/  SHF.R.S32.HI R80, RZ, 0x1f, R199 ;  /* 0x0000001fff507819 */ /* 0x002fe400000114c7 */
[----:B---3--:R-:W-:Y:S01]  /*0510*/  MOV R7, UR4 ;  /* 0x0000000400077c02 */ /* 0x008fe20008000f00 */
[----:B------:R-:W-:Y:S05]  /*0520*/  @P0 BRA `(.L_x_62) ;  /* 0x0000004000000947 */ /* 0x000fea0003800000 */
[----:B--2---:R-:W-:Y:S05]  /*0530*/  @!P1 BRA `(.L_x_62) ;  /* 0x0000003000009947 */ /* 0x004fea0003800000 */
[----:B-----5:R-:W2:Y:S04]  /*0540*/  LDG.E R82, [R10.64] ;  /* 0x000000060a527981 */ /* 0x020ea8000c1e1900 */
[----:B------:R-:W2:Y:S02]  /*0550*/  LDG.E R3, [R10.64+0x4] ;  /* 0x000004060a037981 */ /* 0x000ea4000c1e1900 */
[----:B--2---:R-:W-:-:S02]  /*0560*/  IADD3 R82, -R82, R3, RZ ;  /* 0x0000000352527210 */ /* 0x004fc40007ffe1ff */
.L_x_62:
[----:B--2---:R-:W-:-:S04]  /*0570*/  ISETP.NE.U32.AND P0, PT, RZ, c[0x0][0x368], PT ;  /* 0x0000da00ff007a0c */ /* 0x004fc80003f05070 */
[----:B------:R-:W-:-:S13]  /*0580*/  ISETP.NE.AND.EX P0, PT, RZ, c[0x0][0x36c], PT, P0 ;  /* 0x0000db00ff007a0c */ /* 0x000fda0003f05300 */
[----:B------:R-:W-:Y:S05]  /*0590*/  @!P0 BRA `(.L_x_63) ;  /* 0x0000003000008947 */ /* 0x000fea0003800000 */
[----:B------:R-:W-:-:S05]  /*05a0*/  IMAD.WIDE R2, R201, R0, c[0x0][0x368] ;  /* 0x0000da00c9027625 */ /* 0x000fca00078e0200 */
[----:B------:R1:W5:Y:S01]  /*05b0*/  LDG.E R7, [R2.64] ;  /* 0x0000000602077981 */ /* 0x000362000c1e1900 */
[----:B------:R-:W-:Y:S05]  /*05c0*/  BRA `(.L_x_64) ;  /* 0x0000004000007947 */ /* 0x000fea0003800000 */
.L_x_63:
[----:B------:R-:W-:Y:S05]  /*05d0*/  @!P3 BRA `(.L_x_64) ;  /* 0x000000300000b947 */ /* 0x000fea0003800000 */
[----:B------:R-:W2:Y:S04]  /*05e0*/  LDG.E R7, [R4.64] ;  /* 0x0000000604077981 */ /* 0x000ea8000c1e1900 */
[----:B------:R-:W2:Y:S02]  /*05f0*/  LDG.E R2, [R4.64+0x4] ;  /* 0x0000040604027981 */ /* 0x000ea4000c1e1900 */
[----:B--2---:R-:W-:Y:S02]  /*0600*/  IADD3 R7, -R7, R2, RZ ;  /* 0x0000000207077210 */ /* 0x004fe40007ffe1ff */
.L_x_64:
[----:B-1----:R-:W2:Y:S04]  /*0610*/  @P4 LDG.E R3, [R8.64] ;  /* 0x0000000608034981 */ /* 0x002ea8000c1e1900 */
[----:B------:R-:W2:Y:S01]  /*0620*/  @P4 LDG.E R4, [R8.64+0x4] ;  /* 0x0000040608044981 */ /* 0x000ea2000c1e1900 */
[----:B-----5:R-:W-:Y:S01]  /*0630*/  IMAD.IADD R2, R7, 0x1, -R200 ;  /* 0x0000000107027824 */ /* 0x020fe200078e0ac8 */
[----:B------:R-:W-:Y:S01]  /*0640*/  ISETP.NE.U32.AND P0, PT, RZ, c[0x0][0x378], PT ;  /* 0x0000de00ff007a0c */ /* 0x000fe20003f05070 */
[----:B------:R-:W-:-:S03]  /*0650*/  IMAD.MOV.U32 R79, RZ, RZ, R7 ;  /* 0x000000ffff4f7224 */ /* 0x000fc600078e0007 */
[----:B------:R-:W-:Y:S01]  /*0660*/  ISETP.NE.AND.EX P0, PT, RZ, c[0x0][0x37c], PT, P0 ;  /* 0x0000df00ff007a0c */ /* 0x000fe20003f05300 */
[----:B------:R-:W-:-:S05]  /*0670*/  IMAD.MOV R96, RZ, RZ, -R2 ;  /* 0x000000ffff607224 */ /* 0x000fca00078e0a02 */
[----:B------:R-:W-:-:S07]  /*0680*/  IMNMX R96, RZ, R96, !PT ;  /* 0x00000060ff607217 */ /* 0x000fce0007800200 */
[----:B------:R-:W-:-:S05]  /*0690*/  @P0 IMAD.WIDE R10, R201, R0, c[0x0][0x378] ;  /* 0x0000de00c90a0625 */ /* 0x000fca00078e0200 */
[----:B------:R1:W5:Y:S01]  /*06a0*/  @P0 LDG.E R79, [R10.64] ;  /* 0x000000060a4f0981 */ /* 0x000362000c1e1900 */
[----:B--2---:R-:W-:-:S04]  /*06b0*/  @P4 IMAD.IADD R147, R4, 0x1, -R3 ;  /* 0x0000000104934824 */ /* 0x004fc800078e0a03 */
[----:B------:R-:W-:-:S05]  /*06c0*/  IMAD.IADD R77, R2, 0x1, R147 ;  /* 0x00000001024d7824 */ /* 0x000fca00078e0293 */
[----:B------:R-:W-:-:S04]  /*06d0*/  IADD3 R4, R77, 0x3f, RZ ;  /* 0x0000003f4d047810 */ /* 0x000fc80007ffe0ff */
[----:B------:R-:W-:-:S04]  /*06e0*/  SHF.R.S32.HI R133, RZ, 0x1f, R4 ;  /* 0x0000001fff857819 */ /* 0x000fc80000011404 */
[----:B------:R-:W-:-:S04]  /*06f0*/  LEA.HI R133, R133, R4, RZ, 0x6 ;  /* 0x0000000485857211 */ /* 0x000fc800078f30ff */
[----:B------:R-:W-:-:S05]  /*0700*/  LOP3.LUT R71, R133, 0xffffffc0, RZ, 0xc0, !PT ;  /* 0xffffffc085477812 */ /* 0x000fca00078ec0ff */
[----:B------:R-:W-:-:S05]  /*0710*/  IMAD.IADD R2, R71, 0x1, -R2 ;  /* 0x0000000147027824 */ /* 0x000fca00078e0a02 */
[----:B------:R-:W-:-:S04]  /*0720*/  IMNMX R5, R2, R147, PT ;  /* 0x0000009302057217 */ /* 0x000fc80003800200 */
[----:B------:R-:W-:Y:S02]  /*0730*/  ISETP.GT.AND P0, PT, R5, R96, PT ;  /* 0x000000600500720c */ /* 0x000fe40003f04270 */
[----:B------:R-:W-:-:S05]  /*0740*/  SHF.R.U32.HI R96, RZ, 0x6, R96 ;  /* 0x00000006ff607819 */ /* 0x000fca0000011660 */
[----:B------:R-:W-:-:S06]  /*0750*/  IMAD.MOV.U32 R3, RZ, RZ, R96 ;  /* 0x000000ffff037224 */ /* 0x000fcc00078e0060 */
[----:B------:R-:W-:-:S04]  /*0760*/  @P0 IADD3 R5, R5, 0x3f, RZ ;  /* 0x0000003f05050810 */ /* 0x000fc80007ffe0ff */
[----:B------:R-:W-:-:S04]  /*0770*/  @P0 SHF.R.S32.HI R2, RZ, 0x1f, R5 ;  /* 0x0000001fff020819 */ /* 0x000fc80000011405 */
[----:B------:R-:W-:-:S04]  /*0780*/  @P0 LEA.HI R2, R2, R5, RZ, 0x6 ;  /* 0x0000000502020211 */ /* 0x000fc800078f30ff */
[----:B------:R-:W-:-:S04]  /*0790*/  @P0 SHF.R.S32.HI R3, RZ, 0x6, R2 ;  /* 0x00000006ff030819 */ /* 0x000fc80000011402 */
[----:B------:R-:W-:-:S13]  /*07a0*/  ISETP.GT.AND P0, PT, R3, R96, PT ;  /* 0x000000600300720c */ /* 0x000fda0003f04270 */
[----:B------:R-:W-:Y:S05]  /*07b0*/  @!P0 BRA `(.L_x_65) ;  /* 0x0000559000008947 */ /* 0x000fea0003800000 */
[----:B-1----:R-:W-:-:S04]  /*07c0*/  ISETP.NE.U32.AND P3, PT, RZ, c[0x0][0x340], PT ;  /* 0x0000d000ff007a0c */ /* 0x002fc80003f65070 */
[----:B------:R-:W-:-:S13]  /*07d0*/  ISETP.NE.AND.EX P3, PT, RZ, c[0x0][0x344], PT, P3 ;  /* 0x0000d100ff007a0c */ /* 0x000fda0003f65330 */
[----:B------:R-:W-:-:S06]  /*07e0*/  @P3 IMAD.WIDE R148, R201, R0, c[0x0][0x340] ;  /* 0x0000d000c9943625 */ /* 0x000fcc00078e0200 */
[----:B------:R-:W2:Y:S01]  /*07f0*/  @P3 LDG.E R148, [R148.64] ;  /* 0x0000000694943981 */ /* 0x000ea2000c1e1900 */
[----:B------:R-:W-:Y:S01]  /*0800*/  SHF.R.S32.HI R5, RZ, 0x1f, R76 ;  /* 0x0000001fff057819 */ /* 0x000fe2000001144c */
[----:B------:R-:W-:Y:S01]  /*0810*/  IMAD.MOV.U32 R114, RZ, RZ, c[0x0][0x238] ;  /* 0x00008e00ff727624 */ /* 0x000fe200078e00ff */
[----:B------:R-:W-:Y:S01]  /*0820*/  IADD3 R140, R3, -0x1, RZ ;  /* 0xffffffff038c7810 */ /* 0x000fe20007ffe0ff */
[----:B------:R-:W-:Y:S01]  /*0830*/  IMAD.MOV.U32 R103, RZ, RZ, 0x6 ;  /* 0x00000006ff677424 */ /* 0x000fe200078e00ff */
[----:B------:R-:W-:Y:S01]  /*0840*/  LEA.HI R4, R5, R76, RZ, 0x3 ;  /* 0x0000004c05047211 */ /* 0x000fe200078f18ff */
[----:B------:R-:W-:Y:S01]  /*0850*/  IMAD.IADD R90, R90, 0x1, R7 ;  /* 0x000000015a5a7824 */ /* 0x000fe200078e0207 */
[----:B------:R-:W-:Y:S01]  /*0860*/  SHF.R.S32.HI R2, RZ, 0x1f, R163 ;  /* 0x0000001fff027819 */ /* 0x000fe200000114a3 */
[----:B------:R-:W-:Y:S01]  /*0870*/  IMAD.SHL.U32 R100, R114, 0x40, RZ ;  /* 0x0000004072647824 */ /* 0x000fe200078e00ff */
[----:B------:R-:W-:Y:S01]  /*0880*/  LOP3.LUT R3, R4, 0x1ffffff8, RZ, 0xc0, !PT ;  /* 0x1ffffff804037812 */ /* 0x000fe200078ec0ff */
[----:B------:R-:W-:Y:S01]  /*0890*/  IMAD R160, R80, c[0x0][0x240], RZ ;  /* 0x0000900050a07a24 */ /* 0x000fe200078e02ff */
[----:B------:R-:W-:Y:S01]  /*08a0*/  SHF.R.S32.HI R4, RZ, 0x3, R4 ;  /* 0x00000003ff047819 */ /* 0x000fe20000011404 */
[----:B------:R-:W-:Y:S01]  /*08b0*/  IMAD.MOV.U32 R113, RZ, RZ, 0x5 ;  /* 0x00000005ff717424 */ /* 0x000fe200078e00ff */
[----:B------:R-:W-:Y:S01]  /*08c0*/  SHF.L.U64.HI R99, R114, R103, c[0x0][0x23c] ;  /* 0x00008f0072637619 */ /* 0x000fe20000010267 */
[----:B------:R-:W-:Y:S01]  /*08d0*/  IMAD.IADD R6, R76, 0x1, -R3 ;  /* 0x000000014c067824 */ /* 0x000fe200078e0a03 */
[C---:B------:R-:W-:Y:S01]  /*08e0*/  IADD3 R162, P0, R4.reuse, R163, RZ ;  /* 0x000000a304a27210 */ /* 0x040fe20007f1e0ff */
[----:B------:R-:W-:Y:S01]  /*08f0*/  IMAD.SHL.U32 R3, R4, 0x40, RZ ;  /* 0x0000004004037824 */ /* 0x000fe200078e00ff */
[----:B------:R-:W-:Y:S01]  /*0900*/  SHF.R.S32.HI R10, RZ, 0x1f, R140 ;  /* 0x0000001fff0a7819 */ /* 0x000fe2000001148c */
[----:B------:R-:W-:Y:S01]  /*0910*/  IMAD.SHL.U32 R6, R6, 0x8, RZ ;  /* 0x0000000806067824 */ /* 0x000fe200078e00ff */
[----:B------:R-:W-:Y:S01]  /*0920*/  LEA.HI.X.SX32 R163, R4, R2, 0x1, P0 ;  /* 0x0000000204a37211 */ /* 0x000fe200000f0eff */
[----:B------:R-:W-:Y:S01]  /*0930*/  IMAD R7, R99, R140, RZ ;  /* 0x0000008c63077224 */ /* 0x000fe200078e02ff */
[----:B------:R-:W-:Y:S01]  /*0940*/  LOP3.LUT R3, R3, 0x1c0, RZ, 0xc0, !PT ;  /* 0x000001c003037812 */ /* 0x000fe200078ec0ff */
[----:B------:R-:W-:Y:S01]  /*0950*/  IMAD.IADD R97, R147, 0x1, -R4 ;  /* 0x0000000193617824 */ /* 0x000fe200078e0a04 */
[----:B------:R-:W-:Y:S01]  /*0960*/  SEL R158, R201, RZ, !P4 ;  /* 0x000000ffc99e7207 */ /* 0x000fe20006000000 */
[----:B------:R-:W-:Y:S01]  /*0970*/  IMAD R10, R10, R100, R7 ;  /* 0x000000640a0a7224 */ /* 0x000fe200078e0207 */
[----:B------:R-:W-:Y:S01]  /*0980*/  LOP3.LUT R2, R3, 0x38, R6, 0xf8, !PT ;  /* 0x0000003803027812 */ /* 0x000fe200078ef806 */
[----:B------:R-:W-:Y:S01]  /*0990*/  IMAD R9, R163, c[0x0][0x238], RZ ;  /* 0x00008e00a3097a24 */ /* 0x000fe200078e02ff */
[----:B------:R-:W-:Y:S01]  /*09a0*/  SHF.R.U32.HI R3, RZ, 0x3, R3 ;  /* 0x00000003ff037819 */ /* 0x000fe20000011603 */
[----:B------:R-:W-:Y:S01]  /*09b0*/  IMAD R160, R199, c[0x0][0x244], R160 ;  /* 0x00009100c7a07a24 */ /* 0x000fe200078e02a0 */
[--C-:B------:R-:W-:Y:S01]  /*09c0*/  SHF.R.S32.HI R7, RZ, 0x1f, R6.reuse ;  /* 0x0000001fff077819 */ /* 0x100fe20000011406 */
[----:B------:R-:W-:Y:S01]  /*09d0*/  IMAD R12, R162, c[0x0][0x23c], R9 ;  /* 0x00008f00a20c7a24 */ /* 0x000fe200078e0209 */
[----:B------:R-:W-:Y:S01]  /*09e0*/  LOP3.LUT R3, R2, R3, RZ, 0x3c, !PT ;  /* 0x0000000302037212 */ /* 0x000fe200078e3cff */
[----:B------:R-:W-:Y:S01]  /*09f0*/  IMAD R0, R140, -0x40, R97 ;  /* 0xffffffc08c007824 */ /* 0x000fe200078e0261 */
[----:B------:R-:W-:Y:S01]  /*0a00*/  IADD3 R2, R6, 0x40, RZ ;  /* 0x0000004006027810 */ /* 0x000fe20007ffe0ff */
[----:B------:R-:W-:Y:S01]  /*0a10*/  IMAD.WIDE.U32 R8, R162, c[0x0][0x238], R6 ;  /* 0x00008e00a2087a25 */ /* 0x000fe200078e0006 */
[----:B------:R-:W-:Y:S01]  /*0a20*/  LEA.HI R138, R5, R76, RZ, 0x6 ;  /* 0x0000004c058a7211 */ /* 0x000fe200078f30ff */
[----:B------:R-:W-:Y:S01]  /*0a30*/  ULDC.U8 UR4, c[0x0][0x298] ;  /* 0x0000a60000047ab9 */ /* 0x000fe20000000000 */
[----:B------:R-:W-:Y:S01]  /*0a40*/  ISETP.GE.AND P6, PT, R2, c[0x0][0x1d4], PT ;  /* 0x0000750002007a0c */ /* 0x000fe20003fc6270 */
[----:B------:R-:W-:Y:S01]  /*0a50*/  IMAD.IADD R13, R9, 0x1, R12 ;  /* 0x00000001090d7824 */ /* 0x000fe200078e020c */
[----:B------:R-:W-:Y:S01]  /*0a60*/  SHF.R.S32.HI R2, RZ, 0x1f, R201 ;  /* 0x0000001fff027819 */ /* 0x000fe200000114c9 */
[----:B------:R-:W-:Y:S01]  /*0a70*/  IMAD.MOV.U32 R12, RZ, RZ, R8 ;  /* 0x000000ffff0c7224 */ /* 0x000fe200078e0008 */
[----:B------:R-:W-:Y:S01]  /*0a80*/  ISETP.GE.AND P2, PT, R6, c[0x0][0x1d4], PT ;  /* 0x0000750006007a0c */ /* 0x000fe20003f46270 */
[----:B------:R-:W-:Y:S01]  /*0a90*/  IMAD R8, R80, c[0x0][0x260], RZ ;  /* 0x0000980050087a24 */ /* 0x000fe200078e02ff */
[----:B------:R-:W-:Y:S01]  /*0aa0*/  SEL R95, R2, RZ, !P4 ;  /* 0x000000ff025f7207 */ /* 0x000fe20006000000 */
[----:B------:R-:W-:Y:S01]  /*0ab0*/  IMAD.WIDE.U32 R12, R199, c[0x0][0x240], R12 ;  /* 0x00009000c70c7a25 */ /* 0x000fe200078e000c */
[----:B------:R-:W-:-:S02]  /*0ac0*/  ISETP.GE.AND P1, PT, R0, 0x1, PT ;  /* 0x000000010000780c */ /* 0x000fc40003f26270 */
[----:B------:R-:W-:Y:S01]  /*0ad0*/  ISETP.GT.AND P0, PT, R0, 0x20, PT ;  /* 0x000000200000780c */ /* 0x000fe20003f04270 */
[----:B------:R-:W-:Y:S01]  /*0ae0*/  IMAD.IADD R161, R13, 0x1, R160 ;  /* 0x000000010da17824 */ /* 0x000fe200078e02a0 */
[----:B------:R-:W-:Y:S01]  /*0af0*/  IADD3 R0, R6, 0x80, RZ ;  /* 0x0000008006007810 */ /* 0x000fe20007ffe0ff */
[----:B------:R-:W-:Y:S01]  /*0b00*/  IMAD R169, R95, c[0x0][0x248], RZ ;  /* 0x000092005fa97a24 */ /* 0x000fe200078e02ff */
[----:B------:R-:W-:Y:S01]  /*0b10*/  LEA.HI R4, R5, R76, RZ, 0x2 ;  /* 0x0000004c05047211 */ /* 0x000fe200078f10ff */
[----:B------:R-:W-:Y:S01]  /*0b20*/  IMAD.MOV.U32 R160, RZ, RZ, R12 ;  /* 0x000000ffffa07224 */ /* 0x000fe200078e000c */
[----:B------:R-:W-:Y:S01]  /*0b30*/  LOP3.LUT R81, R81, 0xfffffffe, RZ, 0xc0, !PT ;  /* 0xfffffffe51517812 */ /* 0x000fe200078ec0ff */
[----:B------:R-:W-:Y:S01]  /*0b40*/  IMAD R169, R158, c[0x0][0x24c], R169 ;  /* 0x000093009ea97a24 */ /* 0x000fe200078e02a9 */
[----:B------:R-:W-:Y:S01]  /*0b50*/  SHF.L.U64.HI R113, R114, R113, c[0x0][0x23c] ;  /* 0x00008f0072717619 */ /* 0x000fe20000010271 */
[----:B------:R-:W-:Y:S01]  /*0b60*/  IMAD.WIDE.U32 R160, R158, c[0x0][0x248], R160 ;  /* 0x000092009ea07a25 */ /* 0x000fe200078e00a0 */
[----:B------:R-:W-:-:S02]  /*0b70*/  @P2 LOP3.LUT R81, R81, 0x1, RZ, 0xfc, !PT ;  /* 0x0000000151512812 */ /* 0x000fc400078efcff */
[----:B------:R-:W-:Y:S01]  /*0b80*/  ISETP.GE.AND P5, PT, R0, c[0x0][0x1d4], PT ;  /* 0x0000750000007a0c */ /* 0x000fe20003fa6270 */
[C---:B------:R-:W-:Y:S01]  /*0b90*/  IMAD R8, R199.reuse, c[0x0][0x264], R8 ;  /* 0x00009900c7087a24 */ /* 0x040fe200078e0208 */
[----:B------:R-:W-:Y:S01]  /*0ba0*/  SHF.R.S32.HI R145, RZ, 0x2, R4 ;  /* 0x00000002ff917819 */ /* 0x000fe20000011404 */
[----:B------:R-:W-:Y:S01]  /*0bb0*/  IMAD.WIDE.U32 R6, R199, c[0x0][0x260], R6 ;  /* 0x00009800c7067a25 */ /* 0x000fe200078e0006 */
[C---:B------:R-:W-:Y:S02]  /*0bc0*/  LOP3.LUT P4, RZ, R81.reuse, 0x1, RZ, 0xc0, !PT ;  /* 0x0000000151ff7812 */ /* 0x040fe4000788c0ff */
[----:B------:R-:W-:Y:S01]  /*0bd0*/  SHF.R.S32.HI R150, RZ, 0x1f, R145 ;  /* 0x0000001fff967819 */ /* 0x000fe20000011491 */
[----:B------:R-:W-:Y:S01]  /*0be0*/  IMAD.SHL.U32 R138, R138, 0x8, RZ ;  /* 0x000000088a8a7824 */ /* 0x000fe200078e00ff */
[----:B------:R-:W-:Y:S01]  /*0bf0*/  LOP3.LUT R81, R81, 0xfffffffb, RZ, 0xc0, !PT ;  /* 0xfffffffb51517812 */ /* 0x000fe200078ec0ff */
[----:B------:R-:W-:Y:S01]  /*0c00*/  IMAD.IADD R169, R161, 0x1, R169 ;  /* 0x00000001a1a97824 */ /* 0x000fe200078e02a9 */
[----:B------:R-:W-:Y:S01]  /*0c10*/  LEA.HI R124, R5, R76, RZ, 0x5 ;  /* 0x0000004c057c7211 */ /* 0x000fe200078f28ff */
[----:B------:R-:W-:Y:S01]  /*0c20*/  IMAD.MOV.U32 R168, RZ, RZ, R160 ;  /* 0x000000ffffa87224 */ /* 0x000fe200078e00a0 */
[----:B------:R-:W-:Y:S01]  /*0c30*/  LOP3.LUT R138, R3, 0xfffffe00, R138, 0xf8, !PT ;  /* 0xfffffe00038a7812 */ /* 0x000fe200078ef88a */
[----:B------:R-:W-:Y:S01]  /*0c40*/  IMAD.IADD R9, R7, 0x1, R8 ;  /* 0x0000000107097824 */ /* 0x000fe200078e0208 */
[----:B------:R-:W-:Y:S01]  /*0c50*/  LOP3.LUT R3, R4, 0xfffffffc, RZ, 0xc0, !PT ;  /* 0xfffffffc04037812 */ /* 0x000fe200078ec0ff */
[----:B------:R-:W-:Y:S01]  /*0c60*/  IMAD.MOV.U32 R8, RZ, RZ, R6 ;  /* 0x000000ffff087224 */ /* 0x000fe200078e0006 */
[----:B------:R-:W-:Y:S01]  /*0c70*/  SHF.R.S32.HI R4, RZ, 0x1f, R4 ;  /* 0x0000001fff047819 */ /* 0x000fe20000011404 */
[----:B------:R-:W-:-:S03]  /*0c80*/  IMAD.WIDE.U32 R6, R140, R100, R168 ;  /* 0x000000648c067225 */ /* 0x000fc600078e00a8 */
[----:B------:R-:W-:Y:S01]  /*0c90*/  LEA.HI R4, R4, R145, RZ, 0x3 ;  /* 0x0000009104047211 */ /* 0x000fe200078f18ff */
[----:B------:R-:W-:Y:S01]  /*0ca0*/  IMAD.IADD R10, R7, 0x1, R10 ;  /* 0x00000001070a7824 */ /* 0x000fe200078e020a */
[----:B------:R-:W-:Y:S01]  /*0cb0*/  @P1 LEA R20, P2, R6, c[0x0][0x220], 0x1 ;  /* 0x0000880006141a11 */ /* 0x000fe200078408ff */
[----:B------:R-:W-:Y:S01]  /*0cc0*/  IMAD.SHL.U32 R114, R114, 0x20, RZ ;  /* 0x0000002072727824 */ /* 0x000fe200078e00ff */
[----:B------:R-:W-:Y:S01]  /*0cd0*/  LOP3.LUT R4, R4, 0xfffffff8, RZ, 0xc0, !PT ;  /* 0xfffffff804047812 */ /* 0x000fe200078ec0ff */
[----:B------:R-:W-:Y:S01]  /*0ce0*/  IMAD.IADD R0, R76, 0x1, -R3 ;  /* 0x000000014c007824 */ /* 0x000fe200078e0a03 */
[----:B------:R-:W-:Y:S01]  /*0cf0*/  @P1 LEA.HI.X R21, R6, c[0x0][0x224], R10, 0x1, P2 ;  /* 0x0000890006151a11 */ /* 0x000fe200010f0c0a */
[----:B------:R-:W-:Y:S01]  /*0d00*/  IMAD R152, R150, c[0x0][0x280], RZ ;  /* 0x0000a00096987a24 */ /* 0x000fe200078e02ff */
[----:B------:R-:W-:Y:S01]  /*0d10*/  @P0 IADD3 R6, P2, R114, R6, RZ ;  /* 0x0000000672060210 */ /* 0x000fe20007f5e0ff */
[C---:B------:R-:W-:Y:S02]  /*0d20*/  IMAD.SHL.U32 R16, R0.reuse, 0x8, RZ ;  /* 0x0000000800107824 */ /* 0x040fe400078e00ff */
[----:B------:R-:W-:-:S02]  /*0d30*/  IMAD.SHL.U32 R18, R0, 0x4, RZ ;  /* 0x0000000400127824 */ /* 0x000fc400078e00ff */
[----:B------:R-:W-:Y:S01]  /*0d40*/  @P0 IMAD.X R3, R113, 0x1, R10, P2 ;  /* 0x0000000171030824 */ /* 0x000fe200010e060a */
[----:B------:R-:W-:Y:S01]  /*0d50*/  SHF.R.S32.HI R17, RZ, 0x1f, R16 ;  /* 0x0000001fff117819 */ /* 0x000fe20000011410 */
[C---:B------:R-:W-:Y:S01]  /*0d60*/  IMAD R152, R145.reuse, c[0x0][0x284], R152 ;  /* 0x0000a10091987a24 */ /* 0x040fe200078e0298 */
[----:B------:R-:W-:Y:S01]  /*0d70*/  @P0 LEA R10, P2, R6, c[0x0][0x220], 0x1 ;  /* 0x00008800060a0a11 */ /* 0x000fe200078408ff */
[----:B------:R-:W-:Y:S01]  /*0d80*/  IMAD R150, R150, c[0x0][0x290], RZ ;  /* 0x0000a40096967a24 */ /* 0x000fe200078e02ff */
[----:B------:R-:W-:Y:S01]  /*0d90*/  SHF.R.S32.HI R19, RZ, 0x1f, R18 ;  /* 0x0000001fff137819 */ /* 0x000fe20000011412 */
[C---:B------:R-:W-:Y:S01]  /*0da0*/  IMAD.WIDE.U32 R14, R145.reuse, c[0x0][0x280], R16 ;  /* 0x0000a000910e7a25 */ /* 0x040fe200078e0010 */
[----:B------:R-:W-:Y:S02]  /*0db0*/  @P0 LEA.HI.X R11, R6, c[0x0][0x224], R3, 0x1, P2 ;  /* 0x00008900060b0a11 */ /* 0x000fe400010f0c03 */
[----:B------:R-:W-:Y:S01]  /*0dc0*/  ISETP.GE.AND P2, PT, R16, c[0x0][0x27c], PT ;  /* 0x00009f0010007a0c */ /* 0x000fe20003f46270 */
[----:B------:R-:W-:Y:S01]  /*0dd0*/  IMAD.IADD R153, R152, 0x1, R15 ;  /* 0x0000000198997824 */ /* 0x000fe200078e020f */
[----:B------:R-:W-:Y:S01]  /*0de0*/  IADD3 R15, R18, 0x20, RZ ;  /* 0x00000020120f7810 */ /* 0x000fe20007ffe0ff */
[C---:B------:R-:W-:Y:S01]  /*0df0*/  IMAD R150, R145.reuse, c[0x0][0x294], R150 ;  /* 0x0000a50091967a24 */ /* 0x040fe200078e0296 */
[----:B------:R-:W-:Y:S01]  /*0e00*/  SEL R3, RZ, c[0x0][0x27c], !P2 ;  /* 0x00009f00ff037a07 */ /* 0x000fe20005000000 */
[----:B------:R-:W-:Y:S01]  /*0e10*/  IMAD.WIDE.U32 R12, R145, c[0x0][0x290], R16 ;  /* 0x0000a400910c7a25 */ /* 0x000fe200078e0010 */
[----:B------:R-:W-:-:S02]  /*0e20*/  IADD3 R143, R16, 0x80, RZ ;  /* 0x00000080108f7810 */ /* 0x000fc40007ffe0ff */
[----:B------:R-:W-:Y:S01]  /*0e30*/  IADD3 R142, R16, 0xa0, RZ ;  /* 0x000000a0108e7810 */ /* 0x000fe20007ffe0ff */
[----:B------:R-:W-:Y:S01]  /*0e40*/  IMAD.IADD R151, R150, 0x1, R13 ;  /* 0x0000000196977824 */ /* 0x000fe200078e020d */
[----:B------:R-:W-:Y:S01]  /*0e50*/  IADD3 R144, R16, 0x60, RZ ;  /* 0x0000006010907810 */ /* 0x000fe20007ffe0ff */
[----:B------:R-:W-:Y:S02]  /*0e60*/  IMAD.IADD R13, R18, 0x1, R15 ;  /* 0x00000001120d7824 */ /* 0x000fe400078e020f */
[----:B------:R-:W-:Y:S01]  /*0e70*/  @P2 LOP3.LUT R81, R81, 0x4, RZ, 0xfc, !PT ;  /* 0x0000000451512812 */ /* 0x000fe200078efcff */
[----:B------:R-:W-:Y:S02]  /*0e80*/  IMAD.SHL.U32 R138, R138, 0x2, RZ ;  /* 0x000000028a8a7824 */ /* 0x000fe400078e00ff */
[----:B------:R-:W-:Y:S01]  /*0e90*/  ISETP.GE.AND P2, PT, R13, c[0x0][0x27c], PT ;  /* 0x00009f000d007a0c */ /* 0x000fe20003f46270 */
[----:B------:R-:W-:Y:S01]  /*0ea0*/  IMAD.IADD R3, R16, 0x1, R3 ;  /* 0x0000000110037824 */ /* 0x000fe200078e0203 */
[----:B------:R-:W-:Y:S01]  /*0eb0*/  LOP3.LUT R81, R81, 0xfffffffd, RZ, 0xc0, !PT ;  /* 0xfffffffd51517812 */ /* 0x000fe200078ec0ff */
[----:B------:R-:W-:Y:S01]  /*0ec0*/  @!PT LDS RZ, [RZ] ;  /* 0x00000000fffff984 */ /* 0x000fe20000000800 */
[----:B------:R-:W-:Y:S01]  /*0ed0*/  @!PT LDS RZ, [RZ] ;  /* 0x00000000fffff984 */ /* 0x000fe20000000800 */
[----:B------:R-:W-:Y:S01]  /*0ee0*/  @!PT LDS RZ, [RZ] ;  /* 0x00000000fffff984 */ /* 0x000fe20000000800 */
[----:B------:R1:W-:Y:S01]  /*0ef0*/  @P1 LDGSTS.E.BYPASS.LTC128B.128 [R138+0x6100], [R20.64], !P4 ;  /* 0x06100000148a1fae */ /* 0x0003e2000e101d46 */
[C---:B------:R-:W-:Y:S01]  /*0f00*/  IMAD.IADD R141, R145.reuse, 0x1, -R4 ;  /* 0x00000001918d7824 */ /* 0x040fe200078e0a04 */
[----:B------:R-:W-:Y:S01]  /*0f10*/  SHF.R.S32.HI R136, RZ, 0x1f, R13 ;  /* 0x0000001fff887819 */ /* 0x000fe2000001140d */
[----:B------:R-:W-:Y:S01]  /*0f20*/  IMAD.WIDE.U32 R156, R145, c[0x0][0x280], R18 ;  /* 0x0000a000919c7a25 */ /* 0x000fe200078e0012 */
[----:B------:R1:W-:Y:S01]  /*0f30*/  @P1 LDGSTS.E.BYPASS.LTC128B.128 [R138+0x8100], [R20.64+0x80], !P6 ;  /* 0x08100080148a1fae */ /* 0x0003e2000f101d46 */
[----:B------:R-:W-:-:S02]  /*0f40*/  SHF.R.S32.HI R122, RZ, 0x1f, R3 ;  /* 0x0000001fff7a7819 */ /* 0x000fc40000011403 */
[----:B------:R-:W-:Y:S01]  /*0f50*/  IMAD.IADD R157, R157, 0x1, R152 ;  /* 0x000000019d9d7824 */ /* 0x000fe200078e0298 */
[----:B------:R1:W-:Y:S01]  /*0f60*/  @P1 LDGSTS.E.BYPASS.LTC128B.128 [R138+0xa100], [R20.64+0x100], !P5 ;  /* 0x0a100100148a1fae */ /* 0x0003e2000e901d46 */
[CC--:B------:R-:W-:Y:S01]  /*0f70*/  LEA.HI R108, R122.reuse, R3.reuse, RZ, 0x3 ;  /* 0x000000037a6c7211 */ /* 0x0c0fe200078f18ff */
[----:B------:R-:W-:Y:S01]  /*0f80*/  IMAD.WIDE.U32 R154, R145, c[0x0][0x290], R18 ;  /* 0x0000a400919a7a25 */ /* 0x000fe200078e0012 */
[----:B------:R-:W-:Y:S01]  /*0f90*/  LEA.HI R122, R122, R3, RZ, 0x6 ;  /* 0x000000037a7a7211 */ /* 0x000fe200078f30ff */
[----:B------:R3:W-:Y:S01]  /*0fa0*/  @P0 LDGSTS.E.BYPASS.LTC128B.128 [R138+0x7100], [R10.64], !P4 ;  /* 0x071000000a8a0fae */ /* 0x0007e2000e101d46 */
[----:B------:R-:W-:Y:S01]  /*0fb0*/  @P2 LOP3.LUT R81, R81, 0x2, RZ, 0xfc, !PT ;  /* 0x0000000251512812 */ /* 0x000fe200078efcff */
[----:B------:R-:W-:Y:S01]  /*0fc0*/  IMAD.MOV.U32 R152, RZ, RZ, R14 ;  /* 0x000000ffff987224 */ /* 0x000fe200078e000e */
[----:B------:R-:W-:Y:S01]  /*0fd0*/  IADD3 R14, R18, 0x40, RZ ;  /* 0x00000040120e7810 */ /* 0x000fe20007ffe0ff */
[----:B------:R3:W-:Y:S01]  /*0fe0*/  @P0 LDGSTS.E.BYPASS.LTC128B.128 [R138+0x9100], [R10.64+0x80], !P6 ;  /* 0x091000800a8a0fae */ /* 0x0007e2000f101d46 */
[----:B------:R-:W-:Y:S01]  /*0ff0*/  IMAD.SHL.U32 R124, R124, 0x10, RZ ;  /* 0x000000107c7c7824 */ /* 0x000fe200078e00ff */
[----:B------:R-:W-:Y:S01]  /*1000*/  LOP3.LUT R81, R81, 0xfffffff7, RZ, 0xc0, !PT ;  /* 0xfffffff751517812 */ /* 0x000fe200078ec0ff */
[----:B------:R-:W-:Y:S01]  /*1010*/  IMAD.SHL.U32 R122, R122, 0x40, RZ ;  /* 0x000000407a7a7824 */ /* 0x000fe200078e00ff */
[----:B------:R3:W-:Y:S01]  /*1020*/  @P0 LDGSTS.E.BYPASS.LTC128B.128 [R138+0xb100], [R10.64+0x100], !P5 ;  /* 0x0b1001000a8a0fae */ /* 0x0007e2000e901d46 */
[C---:B------:R-:W-:Y:S01]  /*1030*/  LOP3.LUT P0, RZ, R141.reuse, 0x4, RZ, 0xc0, !PT ;  /* 0x000000048dff7812 */ /* 0x040fe2000780c0ff */
[----:B------:R-:W-:Y:S01]  /*1040*/  IMAD.SHL.U32 R141, R141, 0x40, RZ ;  /* 0x000000408d8d7824 */ /* 0x000fe200078e00ff */
[----:B------:R-:W-:Y:S01]  /*1050*/  LOP3.LUT R124, R124, 0xfffffe00, RZ, 0xc0, !PT ;  /* 0xfffffe007c7c7812 */ /* 0x000fe200078ec0ff */
[----:B------:R-:W-:Y:S01]  /*1060*/  IMAD.IADD R155, R155, 0x1, R150 ;  /* 0x000000019b9b7824 */ /* 0x000fe200078e0296 */
[----:B------:R-:W-:Y:S01]  /*1070*/  LOP3.LUT R122, R122, 0x7ffff000, RZ, 0xc0, !PT ;  /* 0x7ffff0007a7a7812 */ /* 0x000fe200078ec0ff */
[----:B------:R-:W-:Y:S01]  /*1080*/  IMAD.MOV.U32 R150, RZ, RZ, R12 ;  /* 0x000000ffff967224 */ /* 0x000fe200078e000c */
[----:B------:R-:W-:Y:S01]  /*1090*/  LOP3.LUT R141, R141, 0x1c0, RZ, 0xc0, !PT ;  /* 0x000001c08d8d7812 */ /* 0x000fe200078ec0ff */
[----:B------:R-:W-:Y:S01]  /*10a0*/  IMAD.IADD R12, R18, 0x1, R14 ;  /* 0x00000001120c7824 */ /* 0x000fe200078e020e */
[----:B------:R-:W0:Y:S01]  /*10b0*/  LDGDEPBAR ;  /* 0x00000000000079af */ /* 0x000e220000000000 */
[----:B------:R-:W-:Y:S01]  /*10c0*/  IMAD.WIDE.U32 R164, R199, c[0x0][0x210], RZ ;  /* 0x00008400c7a47a25 */ /* 0x000fe200078e00ff */
[----:B------:R-:W-:-:S02]  /*10d0*/  SHF.R.U32.HI R125, RZ, 0x3, R141 ;  /* 0x00000003ff7d7819 */ /* 0x000fc4000001168d */
[----:B------:R-:W-:Y:S01]  /*10e0*/  LOP3.LUT R4, R141, 0x38, R108, 0xf8, !PT ;  /* 0x000000388d047812 */ /* 0x000fe200078ef86c */
[----:B------:R-:W-:Y:S01]  /*10f0*/  IMAD R139, R0, 0x40, R145 ;  /* 0x00000040008b7824 */ /* 0x000fe200078e0291 */
[----:B------:R-:W-:Y:S01]  /*1100*/  ISETP.GE.AND P1, PT, R12, c[0x0][0x27c], PT ;  /* 0x00009f000c007a0c */ /* 0x000fe20003f26270 */
[----:B------:R-:W-:Y:S01]  /*1110*/  IMAD.MOV.U32 R98, RZ, RZ, c[0x0][0x2b8] ;  /* 0x0000ae00ff627624 */ /* 0x000fe200078e00ff */
[----:B------:R-:W-:Y:S01]  /*1120*/  LOP3.LUT R5, R4, R125, RZ, 0x3c, !PT ;  /* 0x0000007d04057212 */ /* 0x000fe200078e3cff */
[----:B------:R-:W-:Y:S01]  /*1130*/  IMAD.MOV.U32 R83, RZ, RZ, c[0x0][0x27c] ;  /* 0x00009f00ff537624 */ /* 0x000fe200078e00ff */
[----:B------:R-:W-:Y:S01]  /*1140*/  SHF.R.S32.HI R0, RZ, 0x1f, R143 ;  /* 0x0000001fff007819 */ /* 0x000fe2000001148f */
[----:B------:R-:W-:Y:S01]  /*1150*/  IMAD R95, R95, c[0x0][0x268], RZ ;  /* 0x00009a005f5f7a24 */ /* 0x000fe200078e02ff */
[----:B------:R-:W-:Y:S01]  /*1160*/  IADD3 R122, R5, R122, R124 ;  /* 0x0000007a057a7210 */ /* 0x000fe20007ffe07c */
[----:B------:R-:W-:Y:S01]  /*1170*/  IMAD.MOV.U32 R102, RZ, RZ, c[0x0][0x280] ;  /* 0x0000a000ff667624 */ /* 0x000fe200078e00ff */
[----:B------:R-:W-:Y:S01]  /*1180*/  SEL R3, RZ, c[0x0][0x27c], !P1 ;  /* 0x00009f00ff037a07 */ /* 0x000fe20004800000 */
[----:B------:R-:W-:Y:S01]  /*1190*/  IMAD R95, R158, c[0x0][0x26c], R95 ;  /* 0x00009b009e5f7a24 */ /* 0x000fe200078e025f */
[----:B------:R-:W-:Y:S01]  /*11a0*/  LEA.HI R129, R0, R143, RZ, 0x3 ;  /* 0x0000008f00817211 */ /* 0x000fe200078f18ff */
[----:B------:R-:W-:Y:S01]  /*11b0*/  IMAD.WIDE.U32 R158, R158, c[0x0][0x268], R8 ;  /* 0x00009a009e9e7a25 */ /* 0x000fe200078e0008 */
[----:B------:R-:W-:-:S02]  /*11c0*/  LOP3.LUT R0, R141, 0x18, R16, 0xf8, !PT ;  /* 0x000000188d007812 */ /* 0x000fc400078ef810 */
[----:B------:R-:W-:Y:S01]  /*11d0*/  @P1 LOP3.LUT R81, R81, 0x8, RZ, 0xfc, !PT ;  /* 0x0000000851511812 */ /* 0x000fe200078efcff */
[--C-:B------:R-:W-:Y:S01]  /*11e0*/  IMAD.IADD R3, R3, 0x1, R12.reuse ;  /* 0x0000000103037824 */ /* 0x100fe200078e020c */
[----:B------:R-:W-:Y:S01]  /*11f0*/  ISETP.NE.AND P1, PT, R98, 0x1, PT ;  /* 0x000000016200780c */ /* 0x000fe20003f25270 */
[----:B------:R-:W-:Y:S01]  /*1200*/  IMAD R8, R80, c[0x0][0x1e8], RZ ;  /* 0x00007a0050087a24 */ /* 0x000fe200078e02ff */
[----:B------:R-:W-:Y:S01]  /*1210*/  SHF.R.S32.HI R137, RZ, 0x1f, R12 ;  /* 0x0000001fff897819 */ /* 0x000fe2000001140c */
[----:B------:R-:W-:Y:S01]  /*1220*/  IMAD.MOV.U32 R104, RZ, RZ, c[0x0][0x290] ;  /* 0x0000a400ff687624 */ /* 0x000fe200078e00ff */
[----:B------:R-:W-:Y:S01]  /*1230*/  SHF.R.S32.HI R120, RZ, 0x1f, R3 ;  /* 0x0000001fff787819 */ /* 0x000fe20000011403 */
[----:B-----5:R-:W-:Y:S01]  /*1240*/  IMAD.WIDE.U32 R154, R79, c[0x0][0x290], R154 ;  /* 0x0000a4004f9a7a25 */ /* 0x020fe200078e009a */
[----:B------:R-:W-:Y:S02]  /*1250*/  LOP3.LUT R81, R81, 0xffffffdf, RZ, 0xc0, !PT ;  /* 0xffffffdf51517812 */ /* 0x000fe400078ec0ff */
[CC--:B------:R-:W-:Y:S01]  /*1260*/  LEA.HI R112, R120.reuse, R3.reuse, RZ, 0x3 ;  /* 0x0000000378707211 */ /* 0x0c0fe200078f18ff */
[----:B------:R-:W-:Y:S01]  /*1270*/  IMAD.MOV.U32 R123, RZ, RZ, c[0x0][0x27c] ;  /* 0x00009f00ff7b7624 */ /* 0x000fe200078e00ff */
[----:B------:R-:W-:Y:S01]  /*1280*/  LEA.HI R120, R120, R3, RZ, 0x6 ;  /* 0x0000000378787211 */ /* 0x000fe200078f30ff */
[----:B------:R-:W-:Y:S01]  /*1290*/  IMAD.WIDE.U32 R166, R199, c[0x0][0x1e8], RZ ;  /* 0x00007a00c7a67a25 */ /* 0x000fe200078e00ff */
[----:B------:R-:W-:-:S02]  /*12a0*/  LOP3.LUT R4, R141, 0x38, R112, 0xf8, !PT ;  /* 0x000000388d047812 */ /* 0x000fc400078ef870 */
[----:B------:R-:W-:Y:S01]  /*12b0*/  SHF.R.S32.HI R135, RZ, 0x3, R108 ;  /* 0x00000003ff877819 */ /* 0x000fe2000001146c */
[----:B------:R-:W-:Y:S01]  /*12c0*/  IMAD.SHL.U32 R120, R120, 0x40, RZ ;  /* 0x0000004078787824 */ /* 0x000fe200078e00ff */
[----:B------:R-:W-:Y:S01]  /*12d0*/  LOP3.LUT R3, R4, R125, RZ, 0x3c, !PT ;  /* 0x0000007d04037212 */ /* 0x000fe200078e3cff */
[----:B------:R-:W-:Y:S01]  /*12e0*/  IMAD R105, R199, c[0x0][0x1ec], R8 ;  /* 0x00007b00c7697a24 */ /* 0x000fe200078e0208 */
[----:B------:R-:W-:Y:S01]  /*12f0*/  SHF.R.S32.HI R127, RZ, 0x3, R112 ;  /* 0x00000003ff7f7819 */ /* 0x000fe20000011470 */
[C---:B------:R-:W-:Y:S01]  /*1300*/  IMAD.WIDE.U32 R156, R79.reuse, c[0x0][0x280], R156 ;  /* 0x0000a0004f9c7a25 */ /* 0x040fe200078e009c */
[----:B------:R-:W-:Y:S02]  /*1310*/  LOP3.LUT R120, R120, 0x7ffff000, RZ, 0xc0, !PT ;  /* 0x7ffff00078787812 */ /* 0x000fe400078ec0ff */
[----:B------:R-:W-:Y:S01]  /*1320*/  LOP3.LUT R108, R108, 0xfffffff8, RZ, 0xc0, !PT ;  /* 0xfffffff86c6c7812 */ /* 0x000fe200078ec0ff */
[----:B------:R-:W-:Y:S01]  /*1330*/  IMAD.WIDE.U32 R152, R79, c[0x0][0x280], R152 ;  /* 0x0000a0004f987a25 */ /* 0x000fe200078e0098 */
[----:B------:R-:W-:-:S02]  /*1340*/  LOP3.LUT R112, R112, 0xfffffff8, RZ, 0xc0, !PT ;  /* 0xfffffff870707812 */ /* 0x000fc400078ec0ff */
[----:B------:R-:W-:Y:S01]  /*1350*/  LEA.HI R136, R136, R13, RZ, 0x3 ;  /* 0x0000000d88887211 */ /* 0x000fe200078f18ff */
[----:B------:R-:W-:Y:S01]  /*1360*/  IMAD.WIDE.U32 R150, R79, c[0x0][0x290], R150 ;  /* 0x0000a4004f967a25 */ /* 0x000fe200078e0096 */
[----:B------:R-:W-:Y:S02]  /*1370*/  LEA.HI R137, R137, R12, RZ, 0x3 ;  /* 0x0000000c89897211 */ /* 0x000fe400078f18ff */
[----:B------:R-:W-:Y:S01]  /*1380*/  LOP3.LUT R81, R81, 0xffffffef, RZ, 0xc0, !PT ;  /* 0xffffffef51517812 */ /* 0x000fe200078ec0ff */
[----:B------:R-:W-:Y:S01]  /*1390*/  IMAD.SHL.U32 R123, R123, 0x2, RZ ;  /* 0x000000027b7b7824 */ /* 0x000fe200078e00ff */
[----:B------:R-:W-:Y:S01]  /*13a0*/  IADD3 R120, R3, R120, R124 ;  /* 0x0000007803787210 */ /* 0x000fe20007ffe07c */
[----:B------:R-:W-:Y:S01]  /*13b0*/  IMAD.IADD R105, R167, 0x1, R105 ;  /* 0x00000001a7697824 */ /* 0x000fe200078e0269 */
[----:B------:R-:W-:Y:S01]  /*13c0*/  SHF.R.S32.HI R107, RZ, 0x1f, R108 ;  /* 0x0000001fff6b7819 */ /* 0x000fe2000001146c */
[----:B------:R-:W-:Y:S01]  /*13d0*/  IMAD.IADD R95, R159, 0x1, R95 ;  /* 0x000000019f5f7824 */ /* 0x000fe200078e025f */
[----:B------:R-:W-:Y:S01]  /*13e0*/  SHF.R.S32.HI R111, RZ, 0x1f, R112 ;  /* 0x0000001fff6f7819 */ /* 0x000fe20000011470 */
[----:B------:R-:W-:Y:S01]  /*13f0*/  IMAD.SHL.U32 R122, R122, 0x2, RZ ;  /* 0x000000027a7a7824 */ /* 0x000fe200078e00ff */
[----:B------:R-:W-:Y:S01]  /*1400*/  LOP3.LUT R129, R129, 0xfffffff8, RZ, 0xc0, !PT ;  /* 0xfffffff881817812 */ /* 0x000fe200078ec0ff */
[----:B------:R-:W-:Y:S01]  /*1410*/  IMAD.SHL.U32 R120, R120, 0x2, RZ ;  /* 0x0000000278787824 */ /* 0x000fe200078e00ff */
[----:B------:R-:W-:-:S02]  /*1420*/  LOP3.LUT R136, R136, 0xfffffff8, RZ, 0xc0, !PT ;  /* 0xfffffff888887812 */ /* 0x000fc400078ec0ff */
[----:B------:R-:W-:Y:S02]  /*1430*/  LOP3.LUT R137, R137, 0xfffffff8, RZ, 0xc0, !PT ;  /* 0xfffffff889897812 */ /* 0x000fe400078ec0ff */
[----:B------:R-:W-:Y:S02]  /*1440*/  @P1 LOP3.LUT R81, R81, 0x10, RZ, 0xfc, !PT ;  /* 0x0000001051511812 */ /* 0x000fe400078efcff */
[CC--:B------:R-:W-:Y:S01]  /*1450*/  SHF.L.U64.HI R101, R102.reuse, R103.reuse, c[0x0][0x284] ;  /* 0x0000a10066657619 */ /* 0x0c0fe20000010267 */
[----:B------:R-:W-:Y:S01]  /*1460*/  IMAD.SHL.U32 R102, R102, 0x40, RZ ;  /* 0x0000004066667824 */ /* 0x000fe200078e00ff */
[C---:B------:R-:W-:Y:S01]  /*1470*/  SHF.L.U64.HI R103, R104.reuse, R103, c[0x0][0x294] ;  /* 0x0000a50068677619 */ /* 0x040fe20000010267 */
[----:B------:R-:W-:Y:S01]  /*1480*/  IMAD.SHL.U32 R104, R104, 0x40, RZ ;  /* 0x0000004068687824 */ /* 0x000fe200078e00ff */
[C---:B------:R-:W-:Y:S01]  /*1490*/  SHF.L.U64.HI R107, R108.reuse, 0x1, R107 ;  /* 0x000000016c6b7819 */ /* 0x040fe2000001026b */
[----:B------:R-:W-:Y:S01]  /*14a0*/  IMAD.SHL.U32 R108, R108, 0x2, RZ ;  /* 0x000000026c6c7824 */ /* 0x000fe200078e00ff */
[C---:B------:R-:W-:Y:S01]  /*14b0*/  SHF.L.U64.HI R111, R112.reuse, 0x1, R111 ;  /* 0x00000001706f7819 */ /* 0x040fe2000001026f */
[----:B------:R-:W-:Y:S01]  /*14c0*/  IMAD.SHL.U32 R112, R112, 0x2, RZ ;  /* 0x0000000270707824 */ /* 0x000fe200078e00ff */
[----:B---3--:R-:W-:-:S02]  /*14d0*/  IADD3 R11, R18, 0x30, RZ ;  /* 0x00000030120b7810 */ /* 0x008fc40007ffe0ff */
[C---:B------:R-:W-:Y:S02]  /*14e0*/  IADD3 R10, R18.reuse, 0x50, RZ ;  /* 0x00000050120a7810 */ /* 0x040fe40007ffe0ff */
[----:B------:R-:W-:Y:S02]  /*14f0*/  IADD3 R9, R18, 0x10, RZ ;  /* 0x0000001012097810 */ /* 0x000fe40007ffe0ff */
[----:B------:R-:W-:Y:S02]  /*1500*/  SHF.R.S32.HI R116, RZ, 0x1f, R129 ;  /* 0x0000001fff747819 */ /* 0x000fe40000011481 */
[----:B------:R-:W-:Y:S02]  /*1510*/  SHF.R.S32.HI R119, RZ, 0x1f, R136 ;  /* 0x0000001fff777819 */ /* 0x000fe40000011488 */
[----:B------:R-:W-:Y:S02]  /*1520*/  SHF.R.S32.HI R118, RZ, 0x1f, R137 ;  /* 0x0000001fff767819 */ /* 0x000fe40000011489 */
[----:B--2---:R-:W-:Y:S01]  /*1530*/  @P3 SHF.R.S32.HI R149, RZ, 0x1f, R148 ;  /* 0x0000001fff953819 */ /* 0x004fe20000011494 */
[----:B------:R-:W-:Y:S01]  /*1540*/  @!P3 IMAD.MOV.U32 R149, RZ, RZ, R2 ;  /* 0x000000ffff95b224 */ /* 0x000fe200078e0002 */
[----:B------:R-:W-:Y:S01]  /*1550*/  SEL R2, RZ, c[0x0][0x27c], !P2 ;  /* 0x00009f00ff027a07 */ /* 0x000fe20005000000 */
[----:B------:R-:W-:-:S02]  /*1560*/  @!P3 IMAD.MOV.U32 R148, RZ, RZ, R201 ;  /* 0x000000ffff94b224 */ /* 0x000fc400078e00c9 */
[----:B------:R-:W-:Y:S02]  /*1570*/  IMAD R89, R149, c[0x0][0x2b0], RZ ;  /* 0x0000ac0095597a24 */ /* 0x000fe400078e02ff */
[----:B------:R-:W-:Y:S02]  /*1580*/  IMAD.IADD R7, R2, 0x1, R13 ;  /* 0x0000000102077824 */ /* 0x000fe400078e020d */
[C---:B------:R-:W-:Y:S02]  /*1590*/  IMAD R89, R148.reuse, c[0x0][0x2b4], R89 ;  /* 0x0000ad0094597a24 */ /* 0x040fe400078e0259 */
[----:B------:R-:W-:Y:S01]  /*15a0*/  IMAD.WIDE.U32 R148, R148, c[0x0][0x2b0], RZ ;  /* 0x0000ac0094947a25 */ /* 0x000fe200078e00ff */
[----:B------:R-:W-:-:S03]  /*15b0*/  SHF.R.S32.HI R2, RZ, 0x1f, R7 ;  /* 0x0000001fff027819 */ /* 0x000fc60000011407 */
[----:B------:R-:W-:Y:S01]  /*15c0*/  IMAD.IADD R89, R149, 0x1, R89 ;  /* 0x0000000195597824 */ /* 0x000fe200078e0259 */
[CC--:B------:R-:W-:Y:S02]  /*15d0*/  LEA.HI R110, R2.reuse, R7.reuse, RZ, 0x3 ;  /* 0x00000007026e7211 */ /* 0x0c0fe400078f18ff */
[----:B------:R-:W-:Y:S02]  /*15e0*/  LEA.HI R2, R2, R7, RZ, 0x6 ;  /* 0x0000000702027211 */ /* 0x000fe400078f30ff */
[----:B------:R-:W-:Y:S02]  /*15f0*/  LOP3.LUT R6, R141, 0x38, R110, 0xf8, !PT ;  /* 0x000000388d067812 */ /* 0x000fe400078ef86e */
[----:B------:R-:W-:Y:S01]  /*1600*/  SHF.R.S32.HI R7, RZ, 0x1f, R144 ;  /* 0x0000001fff077819 */ /* 0x000fe20000011490 */
[----:B------:R-:W-:Y:S01]  /*1610*/  IMAD.SHL.U32 R2, R2, 0x40, RZ ;  /* 0x0000004002027824 */ /* 0x000fe200078e00ff */
[----:B------:R-:W-:Y:S01]  /*1620*/  LOP3.LUT R121, R6, R125, RZ, 0x3c, !PT ;  /* 0x0000007d06797212 */ /* 0x000fe200078e3cff */
[----:B------:R-:W-:Y:S01]  /*1630*/  IMAD R6, R80, c[0x0][0x210], RZ ;  /* 0x0000840050067a24 */ /* 0x000fe200078e02ff */
[----:B------:R-:W-:-:S02]  /*1640*/  SHF.R.S32.HI R130, RZ, 0x3, R110 ;  /* 0x00000003ff827819 */ /* 0x000fc4000001146e */
[----:B------:R-:W-:Y:S01]  /*1650*/  LOP3.LUT R2, R2, 0x7ffff000, RZ, 0xc0, !PT ;  /* 0x7ffff00002027812 */ /* 0x000fe200078ec0ff */
[----:B------:R-:W-:Y:S01]  /*1660*/  IMAD R5, R199, c[0x0][0x214], R6 ;  /* 0x00008500c7057a24 */ /* 0x000fe200078e0206 */
[----:B------:R-:W-:Y:S02]  /*1670*/  LOP3.LUT R110, R110, 0xfffffff8, RZ, 0xc0, !PT ;  /* 0xfffffff86e6e7812 */ /* 0x000fe400078ec0ff */
[----:B------:R-:W-:Y:S01]  /*1680*/  IADD3 R121, R121, R2, R124 ;  /* 0x0000000279797210 */ /* 0x000fe20007ffe07c */
[----:B------:R-:W-:Y:S01]  /*1690*/  IMAD.IADD R106, R165, 0x1, R5 ;  /* 0x00000001a56a7824 */ /* 0x000fe200078e0205 */
[----:B------:R-:W-:Y:S02]  /*16a0*/  SHF.R.S32.HI R5, RZ, 0x1f, R142 ;  /* 0x0000001fff057819 */ /* 0x000fe4000001148e */
[----:B------:R-:W-:Y:S01]  /*16b0*/  SHF.R.S32.HI R2, RZ, 0x1f, R79 ;  /* 0x0000001fff027819 */ /* 0x000fe2000001144f */
[----:B------:R-:W-:Y:S01]  /*16c0*/  IMAD.SHL.U32 R121, R121, 0x2, RZ ;  /* 0x0000000279797824 */ /* 0x000fe200078e00ff */
[----:B------:R-:W-:-:S02]  /*16d0*/  LEA.HI R128, R5, R142, RZ, 0x3 ;  /* 0x0000008e05807211 */ /* 0x000fc400078f18ff */
[----:B------:R-:W-:Y:S01]  /*16e0*/  LOP3.LUT R5, R0, R125, RZ, 0x3c, !PT ;  /* 0x0000007d00057212 */ /* 0x000fe200078e3cff */
[C---:B------:R-:W-:Y:S01]  /*16f0*/  IMAD R4, R2.reuse, c[0x0][0x280], RZ ;  /* 0x0000a00002047a24 */ /* 0x040fe200078e02ff */
[----:B------:R-:W-:Y:S01]  /*1700*/  LEA.HI R134, R7, R144, RZ, 0x3 ;  /* 0x0000009007867211 */ /* 0x000fe200078f18ff */
[----:B------:R-:W-:Y:S01]  /*1710*/  IMAD R2, R2, c[0x0][0x290], RZ ;  /* 0x0000a40002027a24 */ /* 0x000fe200078e02ff */
[----:B------:R-:W-:Y:S01]  /*1720*/  SHF.R.S32.HI R109, RZ, 0x1f, R110 ;  /* 0x0000001fff6d7819 */ /* 0x000fe2000001146e */
[----:B------:R-:W-:Y:S01]  /*1730*/  IMAD.IADD R132, R5, 0x1, R124 ;  /* 0x0000000105847824 */ /* 0x000fe200078e027c */
[----:B------:R-:W-:Y:S01]  /*1740*/  LOP3.LUT R134, R134, 0xfffffff8, RZ, 0xc0, !PT ;  /* 0xfffffff886867812 */ /* 0x000fe200078ec0ff */
[C---:B------:R-:W-:Y:S01]  /*1750*/  IMAD R91, R79.reuse, c[0x0][0x294], R2 ;  /* 0x0000a5004f5b7a24 */ /* 0x040fe200078e0202 */
[----:B------:R-:W-:Y:S01]  /*1760*/  LOP3.LUT R128, R128, 0xfffffff8, RZ, 0xc0, !PT ;  /* 0xfffffff880807812 */ /* 0x000fe200078ec0ff */
[----:B------:R-:W-:Y:S01]  /*1770*/  IMAD R3, R79, c[0x0][0x284], R4 ;  /* 0x0000a1004f037a24 */ /* 0x000fe200078e0204 */
[----:B------:R-:W-:Y:S01]  /*1780*/  LEA R132, R132, 0x100, 0x1 ;  /* 0x0000010084847811 */ /* 0x000fe200078e08ff */
[----:B------:R-:W-:Y:S01]  /*1790*/  IMAD.IADD R93, R155, 0x1, R91 ;  /* 0x000000019b5d7824 */ /* 0x000fe200078e025b */
[----:B------:R-:W-:Y:S01]  /*17a0*/  SHF.L.U64.HI R109, R110, 0x1, R109 ;  /* 0x000000016e6d7819 */ /* 0x000fe2000001026d */
[----:B------:R-:W-:Y:S01]  /*17b0*/  IMAD.IADD R94, R157, 0x1, R3 ;  /* 0x000000019d5e7824 */ /* 0x000fe200078e0203 */
[C---:B------:R-:W-:Y:S01]  /*17c0*/  IADD3 R131, R132.reuse, 0x40, RZ ;  /* 0x0000004084837810 */ /* 0x040fe20007ffe0ff */
[----:B------:R-:W-:Y:S01]  /*17d0*/  IMAD.IADD R92, R3, 0x1, R153 ;  /* 0x00000001035c7824 */ /* 0x000fe200078e0299 */
[----:B------:R-:W-:Y:S01]  /*17e0*/  @P0 IADD3 R131, R132, -0x40, RZ ;  /* 0xffffffc084830810 */ /* 0x000fe20007ffe0ff */
[----:B------:R-:W-:Y:S01]  /*17f0*/  IMAD.IADD R91, R91, 0x1, R151 ;  /* 0x000000015b5b7824 */ /* 0x000fe200078e0297 */
[----:B------:R-:W-:Y:S01]  /*1800*/  BAR.SYNC.DEFER_BLOCKING 0x0 ;  /* 0x0000000000007b1d */ /* 0x000fe20000010000 */
[----:B------:R-:W-:Y:S01]  /*1810*/  ISETP.GE.AND P0, PT, R83, 0x1, PT ;  /* 0x000000015300780c */ /* 0x000fe20003f06270 */
[----:B------:R-:W-:Y:S01]  /*1820*/  IMAD.SHL.U32 R110, R110, 0x2, RZ ;  /* 0x000000026e6e7824 */ /* 0x000fe200078e00ff */
[----:B------:R-:W-:-:S02]  /*1830*/  SHF.R.S32.HI R117, RZ, 0x1f, R134 ;  /* 0x0000001fff757819 */ /* 0x000fc40000011486 */
[----:B------:R-:W-:-:S09]  /*1840*/  SHF.R.S32.HI R115, RZ, 0x1f, R128 ;  /* 0x0000001fff737819 */ /* 0x000fd20000011480 */
[----:B-1----:R-:W-:Y:S02]  /*1850*/  @P0 LOP3.LUT R81, R81, 0x20, RZ, 0xfc, !PT ;  /* 0x0000002051510812 */ /* 0x002fe400078efcff */
.L_x_90:
[----:B------:R-:W-:Y:S01]  /*1860*/  IMAD.SHL.U32 R88, R140, 0x40, RZ ;  /* 0x000000408c587824 */ /* 0x000fe200078e00ff */
[----:B------:R-:W-:Y:S04]  /*1870*/  DEPBAR.LE SB0, 0x0 ;  /* 0x000080000000791a */ /* 0x000fe80000000000 */
[----:B------:R-:W-:Y:S01]  /*1880*/  IMAD.IADD R0, R139, 0x1, R88 ;  /* 0x000000018b007824 */ /* 0x000fe200078e0258 */
[----:B------:R-:W-:Y:S01]  /*1890*/  ISETP.NE.AND P1, PT, R98, 0x1, PT ;  /* 0x000000016200780c */ /* 0x000fe20003f25270 */
[----:B------:R-:W-:Y:S01]  /*18a0*/  IMAD.MOV.U32 R126, RZ, RZ, RZ ;  /* 0x000000ffff7e7224 */ /* 0x000fe200078e00ff */
[----:B------:R-:W-:Y:S01]  /*18b0*/  ISETP.GE.AND P2, PT, R83, 0x1, PT ;  /* 0x000000015300780c */ /* 0x000fe20003f46270 */
[----:B------:R-:W-:Y:S01]  /*18c0*/  IMAD.IADD R87, R90, 0x1, R0 ;  /* 0x000000015a577824 */ /* 0x000fe200078e0200 */
[----:B------:R-:W-:Y:S01]  /*18d0*/  ISETP.GE.AND P0, PT, R0, R147, PT ;  /* 0x000000930000720c */ /* 0x000fe20003f06270 */
[----:B------:R-:W-:Y:S02]  /*18e0*/  BSSY B1, `(.L_x_66) ;  /* 0x00003d7000017945 */ /* 0x000fe40003800000 */
[--C-:B------:R-:W-:Y:S01]  /*18f0*/  IMAD.MOV.U32 R0, RZ, RZ, R87.reuse ;  /* 0x000000ffff007224 */ /* 0x100fe200078e0057 */
[----:B------:R-:W-:Y:S05]  /*1900*/  ISETP.GT.OR P0, PT, R139, 0x3f, P0 ;  /* 0x0000003f8b00780c */ /* 0x000fea0000704670 */
[----:B------:R-:W-:Y:S05]  /*1910*/  @P1 IMAD.HI.U32 R2, R87, c[0x0][0x2bc], RZ ;  /* 0x0000af0057021a27 */ /* 0x000fea00078e00ff */
[----:B------:R-:W-:Y:S04]  /*1920*/  @P1 SHF.R.U32.HI R0, RZ, c[0x0][0x2c0], R2 ;  /* 0x0000b000ff001a19 */ /* 0x000fe80000011602 */
[C---:B------:R-:W-:Y:S04]  /*1930*/  @!P0 IADD3 R3, P1, R0.reuse, R148, RZ ;  /* 0x0000009400038210 */ /* 0x040fe80007f3e0ff */
[----:B------:R-:W-:Y:S01]  /*1940*/  @!P0 LEA.HI.X.SX32 R2, R0, R89, 0x1, P1 ;  /* 0x0000005900028211 */ /* 0x000fe200008f0eff */
[----:B------:R-:W-:Y:S01]  /*1950*/  IMAD.MOV R0, RZ, RZ, -R0 ;  /* 0x000000ffff007224 */ /* 0x000fe200078e0a00 */
[C---:B-1----:R-:W-:Y:S03]  /*1960*/  @!P0 LEA R20, P1, R3.reuse, c[0x0][0x2a0], 0x2 ;  /* 0x0000a80003148a11 */ /* 0x042fe600078210ff */
[----:B------:R-:W-:Y:S01]  /*1970*/  IMAD R87, R0, c[0x0][0x2b8], R87 ;  /* 0x0000ae0000577a24 */ /* 0x000fe200078e0257 */
[----:B------:R-:W-:Y:S03]  /*1980*/  @!P0 LEA.HI.X R21, R3, c[0x0][0x2a4], R2, 0x2, P1 ;  /* 0x0000a90003158a11 */ /* 0x000fe600008f1402 */
[C---:B------:R-:W-:Y:S01]  /*1990*/  IMAD.WIDE.U32 R6, R87.reuse, c[0x0][0x1e0], RZ ;  /* 0x0000780057067a25 */ /* 0x040fe200078e00ff */
[----:B------:R-:W-:Y:S01]  /*19a0*/  SHF.R.S32.HI R86, RZ, 0x1f, R87 ;  /* 0x0000001fff567819 */ /* 0x000fe20000011457 */
[----:B------:R-:W2:Y:S04]  /*19b0*/  @!P0 LDG.E R126, [R20.64] ;  /* 0x00000006147e8981 */ /* 0x000ea8000c1e1900 */
[----:B------:R-:W-:Y:S01]  /*19c0*/  IMAD R0, R86, c[0x0][0x1e0], RZ ;  /* 0x0000780056007a24 */ /* 0x000fe200078e02ff */
[----:B------:R-:W-:Y:S03]  /*19d0*/  BAR.SYNC.DEFER_BLOCKING 0x0 ;  /* 0x0000000000007b1d */ /* 0x000fe60000010000 */
[----:B------:R-:W-:Y:S04]  /*19e0*/  IMAD R0, R87, c[0x0][0x1e4], R0 ;  /* 0x0000790057007a24 */ /* 0x000fe800078e0200 */
[----:B------:R-:W-:Y:S01]  /*19f0*/  IMAD.IADD R7, R7, 0x1, R0 ;  /* 0x0000000107077824 */ /* 0x000fe200078e0200 */
[----:B--2---:R-:W-:Y:S03]  /*1a00*/  SHF.R.S32.HI R85, RZ, 0x1f, R126 ;  /* 0x0000001fff557819 */ /* 0x004fe6000001147e */
[----:B------:R-:W-:Y:S04]  /*1a10*/  IMAD.WIDE.U32 R6, R126, c[0x0][0x1f0], R6 ;  /* 0x00007c007e067a25 */ /* 0x000fe800078e0006 */
[----:B------:R-:W-:Y:S01]  /*1a20*/  IMAD R4, R85, c[0x0][0x1f0], RZ ;  /* 0x00007c0055047a24 */ /* 0x000fe200078e02ff */
[----:B------:R-:W-:Y:S03]  /*1a30*/  IADD3 R3, P0, R166, R6, RZ ;  /* 0x00000006a6037210 */ /* 0x000fe60007f1e0ff */
[----:B------:R-:W-:Y:S05]  /*1a40*/  IMAD R4, R126, c[0x0][0x1f4], R4 ;  /* 0x00007d007e047a24 */ /* 0x000fea00078e0204 */
[----:B------:R-:W-:Y:S02]  /*1a50*/  IADD3.X R4, R105, R7, R4, P0, !PT ;  /* 0x0000000769047210 */ /* 0x000fe400007fe404 */
[C---:B------:R-:W-:Y:S04]  /*1a60*/  LEA R0, P0, R3.reuse, c[0x0][0x1c8], 0x1 ;  /* 0x0000720003007a11 */ /* 0x040fe800078008ff */
[----:B------:R-:W-:Y:S01]  /*1a70*/  LEA.HI.X R4, R3, c[0x0][0x1cc], R4, 0x1, P0 ;  /* 0x0000730003047a11 */ /* 0x000fe200000f0c04 */
[----:B----4-:R-:W-:-:S05]  /*1a80*/  @!P2 BRA `(.L_x_67) ;  /* 0x000039600000a947 */ /* 0x010fca0003800000 */
[-C--:B------:R-:W-:Y:S01]  /*1a90*/  IMAD R3, R101, R140.reuse, RZ ;  /* 0x0000008c65037224 */ /* 0x080fe200078e02ff */
[----:B------:R-:W-:Y:S01]  /*1aa0*/  ISETP.NE.AND P0, PT, RZ, UR4, PT ;  /* 0x00000004ff007c0c */ /* 0x000fe2000bf05270 */
[-C--:B------:R-:W-:Y:S01]  /*1ab0*/  IMAD R5, R103, R140.reuse, RZ ;  /* 0x0000008c67057224 */ /* 0x080fe200078e02ff */
[----:B------:R-:W-:Y:S01]  /*1ac0*/  SHF.R.S32.HI R2, RZ, 0x1f, R140 ;  /* 0x0000001fff027819 */ /* 0x000fe2000001148c */
[----:B------:R-:W-:Y:S01]  /*1ad0*/  IMAD.WIDE.U32 R40, R102, R140, RZ ;  /* 0x0000008c66287225 */ /* 0x000fe200078e00ff */
[----:B------:R-:W-:Y:S03]  /*1ae0*/  IADD3 R84, -R88, R147, RZ ;  /* 0x0000009358547210 */ /* 0x000fe60007ffe1ff */
[----:B------:R-:W-:Y:S01]  /*1af0*/  IMAD R3, R2, R102, R3 ;  /* 0x0000006602037224 */ /* 0x000fe200078e0203 */
[----:B------:R-:W-:Y:S01]  /*1b00*/  IMNMX R84, R84, 0x40, PT ;  /* 0x0000004054547817 */ /* 0x000fe20003800200 */
[----:B------:R-:W-:Y:S02]  /*1b10*/  IMAD R5, R2, R104, R5 ;  /* 0x0000006802057224 */ /* 0x000fe400078e0205 */
[----:B------:R-:W-:Y:S01]  /*1b20*/  IMAD.WIDE.U32 R6, R104, R140, RZ ;  /* 0x0000008c68067225 */ /* 0x000fe200078e00ff */
[----:B------:R-:W-:Y:S04]  /*1b30*/  IADD3 R3, R41, R3, RZ ;  /* 0x0000000329037210 */ /* 0x000fe80007ffe0ff */
[----:B------:R-:W-:Y:S01]  /*1b40*/  IADD3 R2, R7, R5, RZ ;  /* 0x0000000507027210 */ /* 0x000fe20007ffe0ff */
[----:B------:R-:W-:-:S05]  /*1b50*/  @!P0 BRA `(.L_x_68) ;  /* 0x00001c0000008947 */ /* 0x000fca0003800000 */
[----:B------:R-:W-:Y:S01]  /*1b60*/  ISETP.GE.AND P1, PT, R145, R84, PT ;  /* 0x000000549100720c */ /* 0x000fe20003f26270 */
[----:B------:R-:W-:Y:S01]  /*1b70*/  BSSY B0, `(.L_x_69) ;  /* 0x000003a000007945 */ /* 0x000fe20003800000 */
        /* <DEDUP_REMOVED lines=12> */
[----:B------:R-:W-:-:S05]  /*1c40*/  @P1 BRA `(.L_x_70) ;  /* 0x000002c000001947 */ /* 0x000fca0003800000 */
[----:B------:R-:W-:Y:S01]  /*1c50*/  IADD3 R40, P0, R156, R40, RZ ;  /* 0x000000289c287210 */ /* 0x000fe20007f1e0ff */
[----:B------:R-:W-:Y:S01]  /*1c60*/  CS2R R62, SRZ ;  /* 0x00000000003e7805 */ /* 0x000fe2000001ff00 */
[----:B------:R-:W-:Y:S01]  /*1c70*/  CS2R R34, SRZ ;  /* 0x0000000000227805 */ /* 0x000fe2000001ff00 */
[----:B------:R-:W-:Y:S01]  /*1c80*/  CS2R R60, SRZ ;  /* 0x00000000003c7805 */ /* 0x000fe2000001ff00 */
[----:B------:R-:W-:Y:S01]  /*1c90*/  CS2R R38, SRZ ;  /* 0x0000000000267805 */ /* 0x000fe2000001ff00 */
[----:B------:R-:W-:Y:S01]  /*1ca0*/  IMAD.X R3, R3, 0x1, R94, P0 ;  /* 0x0000000103037824 */ /* 0x000fe200000e065e */
[----:B------:R-:W-:Y:S01]  /*1cb0*/  IADD3 R6, P0, R154, R6, RZ ;  /* 0x000000069a067210 */ /* 0x000fe20007f1e0ff */
[----:B------:R-:W-:Y:S01]  /*1cc0*/  CS2R R58, SRZ ;  /* 0x00000000003a7805 */ /* 0x000fe2000001ff00 */
[----:B------:R-:W-:Y:S01]  /*1cd0*/  CS2R R32, SRZ ;  /* 0x0000000000207805 */ /* 0x000fe2000001ff00 */
[----:B------:R-:W-:Y:S01]  /*1ce0*/  CS2R R54, SRZ ;  /* 0x0000000000367805 */ /* 0x000fe2000001ff00 */
[----:B------:R-:W-:Y:S01]  /*1cf0*/  CS2R R28, SRZ ;  /* 0x00000000001c7805 */ /* 0x000fe2000001ff00 */
[----:B------:R-:W-:Y:S01]  /*1d00*/  IMAD.X R5, R2, 0x1, R93, P0 ;  /* 0x0000000102057824 */ /* 0x000fe200000e065d */
[C---:B------:R-:W-:Y:S01]  /*1d10*/  LEA R20, P0, R40.reuse, c[0x0][0x270], 0x1 ;  /* 0x00009c0028147a11 */ /* 0x040fe200078008ff */
[----:B------:R-:W-:Y:S01]  /*1d20*/  CS2R R52, SRZ ;  /* 0x0000000000347805 */ /* 0x000fe2000001ff00 */
[----:B------:R-:W-:Y:S01]  /*1d30*/  CS2R R26, SRZ ;  /* 0x00000000001a7805 */ /* 0x000fe2000001ff00 */
[----:B------:R-:W-:Y:S01]  /*1d40*/  CS2R R50, SRZ ;  /* 0x0000000000327805 */ /* 0x000fe2000001ff00 */
[----:B------:R-:W-:Y:S01]  /*1d50*/  LEA.HI.X R21, R40, c[0x0][0x274], R3, 0x1, P0 ;  /* 0x00009d0028157a11 */ /* 0x000fe200000f0c03 */
[----:B------:R-:W-:Y:S01]  /*1d60*/  CS2R R24, SRZ ;  /* 0x0000000000187805 */ /* 0x000fe2000001ff00 */
[C---:B------:R-:W-:Y:S04]  /*1d70*/  LEA R2, P0, R6.reuse, c[0x0][0x288], 0x1 ;  /* 0x0000a20006027a11 */ /* 0x040fe800078008ff */
[----:B------:R-:W-:Y:S02]  /*1d80*/  LEA.HI.X R3, R6, c[0x0][0x28c], R5, 0x1, P0 ;  /* 0x0000a30006037a11 */ /* 0x000fe400000f0c05 */
[----:B------:R-:W-:Y:S11]  /*1d90*/  ISETP.GE.AND P0, PT, R18, c[0x0][0x27c], PT ;  /* 0x00009f0012007a0c */ /* 0x000ff60003f06270 */
[----:B------:R-:W-:Y:S02]  /*1da0*/  @!UPT UIADD3 URZ, URZ, URZ, URZ ;  /* 0x0000003f3f3ff290 */ /* 0x000fe4000fffe03f */
[----:B------:R1:W5:Y:S04]  /*1db0*/  @!P0 LDG.E.64 R62, [R20.64] ;  /* 0x00000006143e8981 */ /* 0x000368000c1e1b00 */
[----:B------:R1:W5:Y:S01]  /*1dc0*/  @!P0 LDG.E.64 R34, [R2.64] ;  /* 0x0000000602228981 */ /* 0x000362000c1e1b00 */
[----:B------:R-:W-:Y:S11]  /*1dd0*/  ISETP.GE.AND P0, PT, R9, c[0x0][0x27c], PT ;  /* 0x00009f0009007a0c */ /* 0x000ff60003f06270 */
[----:B------:R-:W-:Y:S02]  /*1de0*/  @!UPT UIADD3 URZ, URZ, URZ, URZ ;  /* 0x0000003f3f3ff290 */ /* 0x000fe4000fffe03f */
[----:B------:R1:W5:Y:S04]  /*1df0*/  @!P0 LDG.E.64 R60, [R20.64+0x20] ;  /* 0x00002006143c8981 */ /* 0x000368000c1e1b00 */
[----:B------:R1:W5:Y:S01]  /*1e00*/  @!P0 LDG.E.64 R38, [R2.64+0x20] ;  /* 0x0000200602268981 */ /* 0x000362000c1e1b00 */
        /* <DEDUP_REMOVED lines=15> */
[----:B------:R1:W5:Y:S02]  /*1f00*/  @!P0 LDG.E.64 R24, [R2.64+0xa0] ;  /* 0x0000a00602188981 */ /* 0x000364000c1e1b00 */
.L_x_70:
[----:B------:R-:W-:Y:S05]  /*1f10*/  BSYNC B0 ;  /* 0x0000000000007941 */ /* 0x000fea0003800000 */
.L_x_69:
[----:B------:R2:W3:Y:S04]  /*1f20*/  SHFL.IDX PT, R67, R4, RZ, 0x1c1f ;  /* 0x001c1fff04437589 */ /* 0x0004e800000e0000 */
[----:B------:R2:W4:Y:S01]  /*1f30*/  SHFL.IDX PT, R65, R0, RZ, 0x1c1f ;  /* 0x001c1fff00417589 */ /* 0x00052200000e0000 */
[----:B------:R-:W-:-:S05]  /*1f40*/  @P1 BRA `(.L_x_71) ;  /* 0x0000370000001947 */ /* 0x000fca0003800000 */
[----:B------:R-:W-:Y:S01]  /*1f50*/  ISETP.GE.AND P0, PT, R16, c[0x0][0x1d4], PT ;  /* 0x0000750010007a0c */ /* 0x000fe20003f06270 */
[----:B-1---5:R-:W-:Y:S01]  /*1f60*/  IMAD.MOV.U32 R21, RZ, RZ, R52 ;  /* 0x000000ffff157224 */ /* 0x022fe200078e0034 */
[----:B------:R-:W-:Y:S01]  /*1f70*/  MOV R20, R53 ;  /* 0x0000003500147202 */ /* 0x000fe20000000f00 */
[----:B------:R-:W-:Y:S01]  /*1f80*/  IMAD.MOV.U32 R2, RZ, RZ, R24 ;  /* 0x000000ffff027224 */ /* 0x000fe200078e0018 */
[----:B--2---:R-:W-:Y:S01]  /*1f90*/  MOV R4, R26 ;  /* 0x0000001a00047202 */ /* 0x004fe20000000f00 */
[----:B------:R-:W-:Y:S01]  /*1fa0*/  IMAD.MOV.U32 R0, RZ, RZ, R25 ;  /* 0x000000ffff007224 */ /* 0x000fe200078e0019 */
[----:B------:R-:W-:Y:S01]  /*1fb0*/  PRMT R48, R20, 0x5410, R21 ;  /* 0x0000541014307816 */ /* 0x000fe20000000015 */
[----:B------:R-:W-:Y:S01]  /*1fc0*/  IMAD.MOV.U32 R23, RZ, RZ, R50 ;  /* 0x000000ffff177224 */ /* 0x000fe200078e0032 */
[----:B------:R-:W-:Y:S01]  /*1fd0*/  MOV R21, R58 ;  /* 0x0000003a00157202 */ /* 0x000fe20000000f00 */
[----:B------:R-:W-:Y:S01]  /*1fe0*/  IMAD.MOV.U32 R22, RZ, RZ, R51 ;  /* 0x000000ffff167224 */ /* 0x000fe200078e0033 */
[----:B------:R-:W-:Y:S01]  /*1ff0*/  PRMT R5, R0, 0x5410, R2 ;  /* 0x0000541000057816 */ /* 0x000fe20000000002 */
[----:B------:R-:W-:Y:S01]  /*2000*/  IMAD.MOV.U32 R20, RZ, RZ, R59 ;  /* 0x000000ffff147224 */ /* 0x000fe200078e003b */
[----:B------:R-:W-:Y:S01]  /*2010*/  MOV R0, R29 ;  /* 0x0000001d00007202 */ /* 0x000fe20000000f00 */
[----:B------:R-:W-:Y:S01]  /*2020*/  IMAD.MOV.U32 R3, RZ, RZ, R27 ;  /* 0x000000ffff037224 */ /* 0x000fe200078e001b */
[----:B------:R-:W-:Y:S01]  /*2030*/  PRMT R47, R22, 0x5410, R23 ;  /* 0x00005410162f7816 */ /* 0x000fe20000000017 */
[----:B------:R-:W-:Y:S01]  /*2040*/  IMAD.MOV.U32 R2, RZ, RZ, R28 ;  /* 0x000000ffff027224 */ /* 0x000fe200078e001c */
[----:B------:R-:W-:Y:S01]  /*2050*/  PRMT R56, R20, 0x5410, R21 ;  /* 0x0000541014387816 */ /* 0x000fe20000000015 */
[----:B------:R-:W-:Y:S01]  /*2060*/  IMAD.MOV.U32 R23, RZ, RZ, R54 ;  /* 0x000000ffff177224 */ /* 0x000fe200078e0036 */
[----:B------:R-:W-:Y:S01]  /*2070*/  PRMT R6, R3, 0x5410, R4 ;  /* 0x0000541003067816 */ /* 0x000fe20000000004 */
[----:B------:R-:W-:Y:S01]  /*2080*/  IMAD.MOV.U32 R22, RZ, RZ, R55 ;  /* 0x000000ffff167224 */ /* 0x000fe200078e0037 */
[----:B------:R-:W-:Y:S01]  /*2090*/  PRMT R7, R0, 0x5410, R2 ;  /* 0x0000541000077816 */ /* 0x000fe20000000002 */
[----:B------:R-:W-:Y:S01]  /*20a0*/  IMAD.MOV.U32 R21, RZ, RZ, R60 ;  /* 0x000000ffff157224 */ /* 0x000fe200078e003c */
[----:B------:R-:W-:Y:S01]  /*20b0*/  MOV R20, R61 ;  /* 0x0000003d00147202 */ /* 0x000fe20000000f00 */
[----:B------:R-:W-:Y:S01]  /*20c0*/  IMAD.MOV.U32 R4, RZ, RZ, R32 ;  /* 0x000000ffff047224 */ /* 0x000fe200078e0020 */
[----:B------:R-:W-:Y:S01]  /*20d0*/  MOV R2, R38 ;  /* 0x0000002600027202 */ /* 0x000fe20000000f00 */
[----:B------:R-:W-:Y:S01]  /*20e0*/  IMAD.MOV.U32 R3, RZ, RZ, R33 ;  /* 0x000000ffff037224 */ /* 0x000fe200078e0021 */
[----:B------:R-:W-:Y:S01]  /*20f0*/  PRMT R49, R22, 0x5410, R23 ;  /* 0x0000541016317816 */ /* 0x000fe20000000017 */
[----:B------:R-:W-:Y:S01]  /*2100*/  IMAD.MOV.U32 R0, RZ, RZ, R39 ;  /* 0x000000ffff007224 */ /* 0x000fe200078e0027 */
[----:B------:R-:W-:Y:S01]  /*2110*/  PRMT R57, R20, 0x5410, R21 ;  /* 0x0000541014397816 */ /* 0x000fe20000000015 */
[----:B------:R-:W-:Y:S01]  /*2120*/  BSSY B0, `(.L_x_72) ;  /* 0x000003d000007945 */ /* 0x000fe20003800000 */
[----:B------:R-:W-:Y:S02]  /*2130*/  PRMT R8, R3, 0x5410, R4 ;  /* 0x0000541003087816 */ /* 0x000fe40000000004 */
[----:B------:R-:W-:Y:S01]  /*2140*/  PRMT R30, R0, 0x5410, R2 ;  /* 0x00005410001e7816 */ /* 0x000fe20000000002 */
[----:B------:R-:W-:-:S05]  /*2150*/  @P0 BRA `(.L_x_73) ;  /* 0x0000039000000947 */ /* 0x000fca0003800000 */
[C---:B----4-:R-:W-:Y:S01]  /*2160*/  LEA R74, P0, R16.reuse, R65, 0x1 ;  /* 0x00000041104a7211 */ /* 0x050fe200078008ff */
[----:B------:R-:W1:Y:S01]  /*2170*/  LDS.128 R20, [R132+0x6000] ;  /* 0x0060000084147984 */ /* 0x000e620000000c00 */
[----:B------:R-:W-:Y:S01]  /*2180*/  MOV R40, R34 ;  /* 0x0000002200287202 */ /* 0x000fe20000000f00 */
[----:B------:R-:W-:Y:S01]  /*2190*/  IMAD.MOV.U32 R42, RZ, RZ, R62 ;  /* 0x000000ffff2a7224 */ /* 0x000fe200078e003e */
[----:B---3--:R-:W-:Y:S02]  /*21a0*/  LEA.HI.X R75, R16, R67, R17, 0x1, P0 ;  /* 0x00000043104b7211 */ /* 0x008fe400000f0c11 */
[----:B------:R-:W-:Y:S02]  /*21b0*/  ISETP.GE.AND P0, PT, R18, c[0x0][0x27c], PT ;  /* 0x00009f0012007a0c */ /* 0x000fe40003f06270 */
[----:B------:R-:W-:Y:S02]  /*21c0*/  MOV R37, R35 ;  /* 0x0000002300257202 */ /* 0x000fe40000000f00 */
[----:B------:R-:W-:Y:S09]  /*21d0*/  MOV R45, R63 ;  /* 0x0000003f002d7202 */ /* 0x000ff20000000f00 */
[--C-:B------:R-:W-:Y:S01]  /*21e0*/  @!P0 SHF.R.U64 R36, R34, 0x10, R35.reuse ;  /* 0x0000001022248819 */ /* 0x100fe20000001223 */
[----:B------:R-:W-:Y:S01]  /*21f0*/  @!P0 HADD2.F32 R40, -RZ, R40.H0_H0 ;  /* 0x20000028ff288230 */ /* 0x000fe20000004100 */
[----:B------:R-:W-:Y:S01]  /*2200*/  @!P0 SHF.R.U32.HI R34, RZ, 0x10, R35 ;  /* 0x00000010ff228819 */ /* 0x000fe20000011623 */
[----:B------:R-:W-:Y:S01]  /*2210*/  @!P0 HADD2.F32 R42, -RZ, R42.H0_H0 ;  /* 0x2000002aff2a8230 */ /* 0x000fe20000004100 */
[--C-:B------:R-:W-:Y:S01]  /*2220*/  @!P0 SHF.R.U64 R44, R62, 0x10, R63.reuse ;  /* 0x000000103e2c8819 */ /* 0x100fe2000000123f */
[----:B------:R-:W-:Y:S01]  /*2230*/  @!P0 HADD2.F32 R36, -RZ, R36.H0_H0 ;  /* 0x20000024ff248230 */ /* 0x000fe20000004100 */
[----:B------:R-:W-:Y:S01]  /*2240*/  @!P0 SHF.R.U32.HI R46, RZ, 0x10, R63 ;  /* 0x00000010ff2e8819 */ /* 0x000fe2000001163f */
[----:B------:R-:W-:Y:S02]  /*2250*/  @!P0 HADD2.F32 R34, -RZ, R34.H0_H0 ;  /* 0x20000022ff228230 */ /* 0x000fe40000004100 */
[----:B------:R-:W-:Y:S02]  /*2260*/  @!P0 HADD2.F32 R44, -RZ, R44.H0_H0 ;  /* 0x2000002cff2c8230 */ /* 0x000fe40000004100 */
[----:B------:R-:W-:Y:S01]  /*2270*/  @!P0 HADD2.F32 R46, -RZ, R46.H0_H0 ;  /* 0x2000002eff2e8230 */ /* 0x000fe20000004100 */
[----:B-1----:R-:W-:Y:S02]  /*2280*/  @!P0 MOV R31, R20 ;  /* 0x00000014001f8202 */ /* 0x002fe40000000f00 */
[----:B------:R-:W-:Y:S03]  /*2290*/  @!P0 MOV R35, R21 ;  /* 0x0000001500238202 */ /* 0x000fe60000000f00 */
[--C-:B------:R-:W-:Y:S02]  /*22a0*/  @!P0 HADD2.F32 R41, -RZ, R31.reuse.H1_H1 ;  /* 0x3000001fff298230 */ /* 0x100fe40000004100 */
[----:B------:R-:W-:Y:S02]  /*22b0*/  @!P0 HADD2.F32 R31, -RZ, R31.H0_H0 ;  /* 0x2000001fff1f8230 */ /* 0x000fe40000004100 */
[--C-:B------:R-:W-:Y:S01]  /*22c0*/  @!P0 HADD2.F32 R43, -RZ, R35.reuse.H1_H1 ;  /* 0x30000023ff2b8230 */ /* 0x100fe20000004100 */
[-C--:B------:R-:W-:Y:S02]  /*22d0*/  @!P0 FMUL.FTZ R69, R41, R40.reuse ;  /* 0x0000002829458220 */ /* 0x080fe40000410000 */
[C---:B------:R-:W-:Y:S02]  /*22e0*/  @!P0 FMUL.FTZ R0, R31.reuse, R40 ;  /* 0x000000281f008220 */ /* 0x040fe40000410000 */
[----:B------:R-:W-:Y:S01]  /*22f0*/  @!P0 FFMA.FTZ R69, R31, R42, -R69 ;  /* 0x0000002a1f458223 */ /* 0x000fe20000010845 */
[----:B------:R-:W-:Y:S01]  /*2300*/  @!P0 HADD2.F32 R31, -RZ, R35.H0_H0 ;  /* 0x20000023ff1f8230 */ /* 0x000fe20000004100 */
[-C--:B------:R-:W-:Y:S02]  /*2310*/  @!P0 FMUL.FTZ R73, R43, R36.reuse ;  /* 0x000000242b498220 */ /* 0x080fe40000410000 */
[----:B------:R-:W-:Y:S02]  /*2320*/  @!P0 IMAD.MOV.U32 R35, RZ, RZ, R22 ;  /* 0x000000ffff238224 */ /* 0x000fe400078e0016 */
[C---:B------:R-:W-:Y:S01]  /*2330*/  @!P0 FMUL.FTZ R2, R31.reuse, R36 ;  /* 0x000000241f028220 */ /* 0x040fe20000410000 */
[----:B------:R-:W-:Y:S01]  /*2340*/  @!P0 HADD2.F32 R36, -RZ, R37.H0_H0 ;  /* 0x20000025ff248230 */ /* 0x000fe20000004100 */
[----:B------:R-:W-:Y:S01]  /*2350*/  @!P0 FFMA.FTZ R73, R31, R44, -R73 ;  /* 0x0000002c1f498223 */ /* 0x000fe20000010849 */
[----:B------:R-:W-:Y:S01]  /*2360*/  @!P0 MOV R31, R23 ;  /* 0x00000017001f8202 */ /* 0x000fe20000000f00 */
[----:B------:R-:W-:Y:S01]  /*2370*/  @!P0 FFMA.FTZ R0, R41, R42, R0 ;  /* 0x0000002a29008223 */ /* 0x000fe20000010000 */
[--C-:B------:R-:W-:Y:S01]  /*2380*/  @!P0 HADD2.F32 R41, -RZ, R35.reuse.H1_H1 ;  /* 0x30000023ff298230 */ /* 0x100fe20000004100 */
[----:B------:R-:W-:Y:S01]  /*2390*/  @!P0 FFMA.FTZ R2, R43, R44, R2 ;  /* 0x0000002c2b028223 */ /* 0x000fe20000010002 */
[----:B------:R-:W-:Y:S02]  /*23a0*/  @!P0 HADD2.F32 R35, -RZ, R35.H0_H0 ;  /* 0x20000023ff238230 */ /* 0x000fe40000004100 */
[----:B------:R-:W-:Y:S01]  /*23b0*/  @!P0 HADD2.F32 R42, -RZ, R45.H0_H0 ;  /* 0x2000002dff2a8230 */ /* 0x000fe20000004100 */
[-C--:B------:R-:W-:Y:S01]  /*23c0*/  @!P0 FMUL.FTZ R64, R41, R36.reuse ;  /* 0x0000002429408220 */ /* 0x080fe20000410000 */
[--C-:B------:R-:W-:Y:S01]  /*23d0*/  @!P0 HADD2.F32 R45, -RZ, R31.reuse.H1_H1 ;  /* 0x3000001fff2d8230 */ /* 0x100fe20000004100 */
[C---:B------:R-:W-:Y:S01]  /*23e0*/  @!P0 FMUL.FTZ R3, R35.reuse, R36 ;  /* 0x0000002423038220 */ /* 0x040fe20000410000 */
[----:B------:R-:W-:Y:S01]  /*23f0*/  @!P0 F2FP.PACK_AB R68, R2, R73 ;  /* 0x000000490244823e */ /* 0x000fe200000000ff */
[----:B------:R-:W-:Y:S01]  /*2400*/  @!P0 FFMA.FTZ R64, R35, R42, -R64 ;  /* 0x0000002a23408223 */ /* 0x000fe20000010840 */
[----:B------:R-:W-:Y:S01]  /*2410*/  @!P0 F2FP.PACK_AB R69, R0, R69 ;  /* 0x000000450045823e */ /* 0x000fe200000000ff */
[----:B------:R-:W-:Y:S01]  /*2420*/  @!P0 FMUL.FTZ R66, R45, R34 ;  /* 0x000000222d428220 */ /* 0x000fe20000410000 */
[----:B------:R-:W-:Y:S01]  /*2430*/  @!P0 HADD2.F32 R31, -RZ, R31.H0_H0 ;  /* 0x2000001fff1f8230 */ /* 0x000fe20000004100 */
[----:B------:R-:W-:Y:S01]  /*2440*/  @!P0 FFMA.FTZ R3, R41, R42, R3 ;  /* 0x0000002a29038223 */ /* 0x000fe20000010003 */
[----:B------:R-:W-:Y:S01]  /*2450*/  @!P0 MOV R20, R69 ;  /* 0x0000004500148202 */ /* 0x000fe20000000f00 */
[----:B------:R-:W-:Y:S02]  /*2460*/  @!P0 IMAD.MOV.U32 R21, RZ, RZ, R68 ;  /* 0x000000ffff158224 */ /* 0x000fe400078e0044 */
[----:B------:R-:W-:Y:S01]  /*2470*/  @!P0 FMUL.FTZ R4, R31, R34 ;  /* 0x000000221f048220 */ /* 0x000fe20000410000 */
[----:B------:R-:W-:Y:S01]  /*2480*/  @!P0 F2FP.PACK_AB R64, R3, R64 ;  /* 0x000000400340823e */ /* 0x000fe200000000ff */
[-C--:B------:R-:W-:Y:S02]  /*2490*/  @!P0 FFMA.FTZ R66, R31, R46.reuse, -R66 ;  /* 0x0000002e1f428223 */ /* 0x080fe40000010842 */
[----:B------:R-:W-:Y:S01]  /*24a0*/  @!P0 FFMA.FTZ R4, R45, R46, R4 ;  /* 0x0000002e2d048223 */ /* 0x000fe20000010004 */
[----:B------:R-:W-:Y:S04]  /*24b0*/  @!P0 MOV R22, R64 ;  /* 0x0000004000168202 */ /* 0x000fe80000000f00 */
[----:B------:R-:W-:Y:S04]  /*24c0*/  @!P0 F2FP.PACK_AB R73, R4, R66 ;  /* 0x000000420449823e */ /* 0x000fe800000000ff */
[----:B------:R-:W-:Y:S05]  /*24d0*/  @!P0 MOV R23, R73 ;  /* 0x0000004900178202 */ /* 0x000fea0000000f00 */
[----:B------:R1:W-:Y:S02]  /*24e0*/  ST.E.128 [R74.64], R20 ;  /* 0x000000144a007985 */ /* 0x0003e4000c101d06 */
.L_x_73:
[----:B------:R-:W-:Y:S05]  /*24f0*/  BSYNC B0 ;  /* 0x0000000000007941 */ /* 0x000fea0003800000 */
.L_x_72:
[----:B------:R-:W-:Y:S01]  /*2500*/  ISETP.GE.AND P0, PT, R13, c[0x0][0x1d4], PT ;  /* 0x000075000d007a0c */ /* 0x000fe20003f06270 */
[----:B------:R-:W-:Y:S01]  /*2510*/  @!UPT UIADD3 URZ, URZ, URZ, URZ ;  /* 0x0000003f3f3ff290 */ /* 0x000fe2000fffe03f */
[----:B------:R-:W-:Y:S11]  /*2520*/  BSSY B0, `(.L_x_74) ;  /* 0x0000038000007945 */ /* 0x000ff60003800000 */
[----:B------:R-:W-:-:S05]  /*2530*/  @P0 BRA `(.L_x_75) ;  /* 0x0000036000000947 */ /* 0x000fca0003800000 */
[C---:B----4-:R-:W-:Y:S01]  /*2540*/  LEA R68, P0, R136.reuse, R65, 0x1 ;  /* 0x0000004188447211 */ /* 0x050fe200078008ff */
[----:B-1----:R-:W1:Y:S03]  /*2550*/  LDS.128 R20, [R131+0x6000] ;  /* 0x0060000083147984 */ /* 0x002e660000000c00 */
[----:B---3--:R-:W-:Y:S02]  /*2560*/  LEA.HI.X R69, R136, R67, R119, 0x1, P0 ;  /* 0x0000004388457211 */ /* 0x008fe400000f0c77 */
[----:B------:R-:W-:Y:S11]  /*2570*/  ISETP.GE.AND P0, PT, R9, c[0x0][0x27c], PT ;  /* 0x00009f0009007a0c */ /* 0x000ff60003f06270 */
[----:B------:R-:W-:Y:S02]  /*2580*/  @!UPT UIADD3 URZ, URZ, URZ, URZ ;  /* 0x0000003f3f3ff290 */ /* 0x000fe4000fffe03f */
[--C-:B------:R-:W-:Y:S01]  /*2590*/  @!P0 HADD2.F32 R36, -RZ, R30.reuse.H1_H1 ;  /* 0x3000001eff248230 */ /* 0x100fe20000004100 */
[----:B------:R-:W-:Y:S01]  /*25a0*/  @!P0 SHF.R.U64 R31, R38, 0x10, R39 ;  /* 0x00000010261f8819 */ /* 0x000fe20000001227 */
[----:B------:R-:W-:Y:S01]  /*25b0*/  @!P0 HADD2.F32 R40, -RZ, R57.H1_H1 ;  /* 0x30000039ff288230 */ /* 0x000fe20000004100 */
[----:B------:R-:W-:Y:S01]  /*25c0*/  @!P0 SHF.R.U64 R43, R60, 0x10, R61 ;  /* 0x000000103c2b8819 */ /* 0x000fe2000000123d */
[----:B------:R-:W-:Y:S01]  /*25d0*/  @!P0 HADD2.F32 R30, -RZ, R30.H0_H0 ;  /* 0x2000001eff1e8230 */ /* 0x000fe20000004100 */
[----:B------:R-:W-:Y:S01]  /*25e0*/  @!P0 SHF.R.U32.HI R38, RZ, 0x10, R39 ;  /* 0x00000010ff268819 */ /* 0x000fe20000011627 */
[----:B------:R-:W-:Y:S01]  /*25f0*/  @!P0 HADD2.F32 R31, -RZ, R31.H0_H0 ;  /* 0x2000001fff1f8230 */ /* 0x000fe20000004100 */
[----:B------:R-:W-:Y:S01]  /*2600*/  @!P0 SHF.R.U32.HI R46, RZ, 0x10, R61 ;  /* 0x00000010ff2e8819 */ /* 0x000fe2000001163d */
[----:B------:R-:W-:Y:S02]  /*2610*/  @!P0 HADD2.F32 R43, -RZ, R43.H0_H0 ;  /* 0x2000002bff2b8230 */ /* 0x000fe40000004100 */
[----:B------:R-:W-:Y:S02]  /*2620*/  @!P0 HADD2.F32 R38, -RZ, R38.H0_H0 ;  /* 0x20000026ff268230 */ /* 0x000fe40000004100 */
[----:B------:R-:W-:Y:S02]  /*2630*/  @!P0 HADD2.F32 R44, -RZ, R57.H0_H0 ;  /* 0x20000039ff2c8230 */ /* 0x000fe40000004100 */
[----:B------:R-:W-:Y:S01]  /*2640*/  @!P0 HADD2.F32 R46, -RZ, R46.H0_H0 ;  /* 0x2000002eff2e8230 */ /* 0x000fe20000004100 */
[----:B-1----:R-:W-:Y:S02]  /*2650*/  @!P0 MOV R34, R20 ;  /* 0x0000001400228202 */ /* 0x002fe40000000f00 */
[----:B------:R-:W-:Y:S03]  /*2660*/  @!P0 MOV R35, R21 ;  /* 0x0000001500238202 */ /* 0x000fe60000000f00 */
[--C-:B------:R-:W-:Y:S02]  /*2670*/  @!P0 HADD2.F32 R41, -RZ, R34.reuse.H1_H1 ;  /* 0x30000022ff298230 */ /* 0x100fe40000004100 */
[----:B------:R-:W-:Y:S01]  /*2680*/  @!P0 HADD2.F32 R37, -RZ, R34.H0_H0 ;  /* 0x20000022ff258230 */ /* 0x000fe20000004100 */
[----:B------:R-:W-:Y:S01]  /*2690*/  @!P0 MOV R34, R22 ;  /* 0x0000001600228202 */ /* 0x000fe20000000f00 */
[--C-:B------:R-:W-:Y:S01]  /*26a0*/  @!P0 HADD2.F32 R42, -RZ, R35.reuse.H1_H1 ;  /* 0x30000023ff2a8230 */ /* 0x100fe20000004100 */
[-C--:B------:R-:W-:Y:S02]  /*26b0*/  @!P0 FMUL.FTZ R45, R41, R36.reuse ;  /* 0x00000024292d8220 */ /* 0x080fe40000410000 */
[C---:B------:R-:W-:Y:S01]  /*26c0*/  @!P0 FMUL.FTZ R0, R37.reuse, R36 ;  /* 0x0000002425008220 */ /* 0x040fe20000410000 */
[----:B------:R-:W-:Y:S01]  /*26d0*/  @!P0 HADD2.F32 R36, -RZ, R35.H0_H0 ;  /* 0x20000023ff248230 */ /* 0x000fe20000004100 */
[-C--:B------:R-:W-:Y:S01]  /*26e0*/  @!P0 FMUL.FTZ R63, R42, R31.reuse ;  /* 0x0000001f2a3f8220 */ /* 0x080fe20000410000 */
[--C-:B------:R-:W-:Y:S01]  /*26f0*/  @!P0 HADD2.F32 R35, -RZ, R34.reuse.H0_H0 ;  /* 0x20000022ff238230 */ /* 0x100fe20000004100 */
[-C--:B------:R-:W-:Y:S02]  /*2700*/  @!P0 FFMA.FTZ R45, R37, R40.reuse, -R45 ;  /* 0x00000028252d8223 */ /* 0x080fe4000001082d */
[----:B------:R-:W-:Y:S01]  /*2710*/  @!P0 FMUL.FTZ R2, R36, R31 ;  /* 0x0000001f24028220 */ /* 0x000fe20000410000 */
[----:B------:R-:W-:Y:S01]  /*2720*/  @!P0 MOV R31, R23 ;  /* 0x00000017001f8202 */ /* 0x000fe20000000f00 */
[----:B------:R-:W-:Y:S01]  /*2730*/  @!P0 FFMA.FTZ R0, R41, R40, R0 ;  /* 0x0000002829008223 */ /* 0x000fe20000010000 */
[----:B------:R-:W-:Y:S01]  /*2740*/  @!P0 HADD2.F32 R40, -RZ, R34.H1_H1 ;  /* 0x30000022ff288230 */ /* 0x000fe20000004100 */
[-C--:B------:R-:W-:Y:S02]  /*2750*/  @!P0 FMUL.FTZ R3, R35, R30.reuse ;  /* 0x0000001e23038220 */ /* 0x080fe40000410000 */
[----:B------:R-:W-:Y:S01]  /*2760*/  @!P0 FFMA.FTZ R2, R42, R43, R2 ;  /* 0x0000002b2a028223 */ /* 0x000fe20000010002 */
[----:B------:R-:W-:Y:S01]  /*2770*/  @!P0 F2FP.PACK_AB R45, R0, R45 ;  /* 0x0000002d002d823e */ /* 0x000fe200000000ff */
[C---:B------:R-:W-:Y:S01]  /*2780*/  @!P0 FMUL.FTZ R62, R40.reuse, R30 ;  /* 0x0000001e283e8220 */ /* 0x040fe20000410000 */
[--C-:B------:R-:W-:Y:S01]  /*2790*/  @!P0 HADD2.F32 R41, -RZ, R31.reuse.H1_H1 ;  /* 0x3000001fff298230 */ /* 0x100fe20000004100 */
[----:B------:R-:W-:Y:S01]  /*27a0*/  @!P0 FFMA.FTZ R3, R40, R44, R3 ;  /* 0x0000002c28038223 */ /* 0x000fe20000010003 */
[----:B------:R-:W-:Y:S01]  /*27b0*/  @!P0 MOV R20, R45 ;  /* 0x0000002d00148202 */ /* 0x000fe20000000f00 */
[----:B------:R-:W-:Y:S01]  /*27c0*/  @!P0 HADD2.F32 R31, -RZ, R31.H0_H0 ;  /* 0x2000001fff1f8230 */ /* 0x000fe20000004100 */
[----:B------:R-:W-:Y:S02]  /*27d0*/  @!P0 FFMA.FTZ R63, R36, R43, -R63 ;  /* 0x0000002b243f8223 */ /* 0x000fe4000001083f */
[-C--:B------:R-:W-:Y:S02]  /*27e0*/  @!P0 FMUL.FTZ R64, R41, R38.reuse ;  /* 0x0000002629408220 */ /* 0x080fe40000410000 */
[----:B------:R-:W-:Y:S01]  /*27f0*/  @!P0 FMUL.FTZ R4, R31, R38 ;  /* 0x000000261f048220 */ /* 0x000fe20000410000 */
[----:B------:R-:W-:Y:S01]  /*2800*/  @!P0 F2FP.PACK_AB R66, R2, R63 ;  /* 0x0000003f0242823e */ /* 0x000fe200000000ff */
[----:B------:R-:W-:Y:S02]  /*2810*/  @!P0 FFMA.FTZ R62, R35, R44, -R62 ;  /* 0x0000002c233e8223 */ /* 0x000fe4000001083e */
[----:B------:R-:W-:Y:S01]  /*2820*/  @!P0 FFMA.FTZ R64, R31, R46, -R64 ;  /* 0x0000002e1f408223 */ /* 0x000fe20000010840 */
[----:B------:R-:W-:Y:S01]  /*2830*/  @!P0 MOV R21, R66 ;  /* 0x0000004200158202 */ /* 0x000fe20000000f00 */
[----:B------:R-:W-:Y:S01]  /*2840*/  @!P0 FFMA.FTZ R4, R41, R46, R4 ;  /* 0x0000002e29048223 */ /* 0x000fe20000010004 */
[----:B------:R-:W-:Y:S04]  /*2850*/  @!P0 F2FP.PACK_AB R62, R3, R62 ;  /* 0x0000003e033e823e */ /* 0x000fe800000000ff */
[----:B------:R-:W-:Y:S02]  /*2860*/  @!P0 F2FP.PACK_AB R63, R4, R64 ;  /* 0x00000040043f823e */ /* 0x000fe400000000ff */
[----:B------:R-:W-:Y:S02]  /*2870*/  @!P0 MOV R22, R62 ;  /* 0x0000003e00168202 */ /* 0x000fe40000000f00 */
[----:B------:R-:W-:Y:S05]  /*2880*/  @!P0 MOV R23, R63 ;  /* 0x0000003f00178202 */ /* 0x000fea0000000f00 */
[----:B------:R1:W-:Y:S02]  /*2890*/  ST.E.128 [R68.64], R20 ;  /* 0x0000001444007985 */ /* 0x0003e4000c101d06 */
.L_x_75:
[----:B------:R-:W-:Y:S05]  /*28a0*/  BSYNC B0 ;  /* 0x0000000000007941 */ /* 0x000fea0003800000 */
.L_x_74:
        /* <DEDUP_REMOVED lines=9> */
[----:B------:R-:W-:Y:S01]  /*2940*/  @!P0 HADD2.F32 R34, -RZ, R8.H1_H1 ;  /* 0x30000008ff228230 */ /* 0x000fe20000004100 */
[--C-:B------:R-:W-:Y:S01]  /*2950*/  @!P0 SHF.R.U64 R30, R32, 0x10, R33.reuse ;  /* 0x00000010201e8819 */ /* 0x100fe20000001221 */
[----:B------:R-:W-:Y:S01]  /*2960*/  @!P0 HADD2.F32 R36, -RZ, R56.H1_H1 ;  /* 0x30000038ff248230 */ /* 0x000fe20000004100 */
        /* <DEDUP_REMOVED lines=13> */
[-C--:B------:R-:W-:Y:S01]  /*2a40*/  @!P0 FMUL.FTZ R41, R35, R34.reuse ;  /* 0x0000002223298220 */ /* 0x080fe20000410000 */
[----:B------:R-:W-:Y:S01]  /*2a50*/  @!P0 HADD2.F32 R33, -RZ, R33.H0_H0 ;  /* 0x20000021ff218230 */ /* 0x000fe20000004100 */
[C---:B------:R-:W-:Y:S02]  /*2a60*/  @!P0 FMUL.FTZ R0, R31.reuse, R34 ;  /* 0x000000221f008220 */ /* 0x040fe40000410000 */
[----:B------:R-:W-:Y:S01]  /*2a70*/  @!P0 FFMA.FTZ R41, R31, R36, -R41 ;  /* 0x000000241f298223 */ /* 0x000fe20000010829 */
[----:B------:R-:W-:Y:S01]  /*2a80*/  @!P0 MOV R31, R22 ;  /* 0x00000016001f8202 */ /* 0x000fe20000000f00 */
[-C--:B------:R-:W-:Y:S02]  /*2a90*/  @!P0 FMUL.FTZ R43, R37, R30.reuse ;  /* 0x0000001e252b8220 */ /* 0x080fe40000410000 */
[C---:B------:R-:W-:Y:S01]  /*2aa0*/  @!P0 FMUL.FTZ R2, R33.reuse, R30 ;  /* 0x0000001e21028220 */ /* 0x040fe20000410000 */
[----:B------:R-:W-:Y:S01]  /*2ab0*/  @!P0 MOV R30, R23 ;  /* 0x00000017001e8202 */ /* 0x000fe20000000f00 */
[----:B------:R-:W-:Y:S01]  /*2ac0*/  @!P0 FFMA.FTZ R43, R33, R38, -R43 ;  /* 0x00000026212b8223 */ /* 0x000fe2000001082b */
[--C-:B------:R-:W-:Y:S01]  /*2ad0*/  @!P0 HADD2.F32 R33, -RZ, R31.reuse.H0_H0 ;  /* 0x2000001fff218230 */ /* 0x100fe20000004100 */
[----:B------:R-:W-:Y:S01]  /*2ae0*/  @!P0 FFMA.FTZ R0, R35, R36, R0 ;  /* 0x0000002423008223 */ /* 0x000fe20000010000 */
[----:B------:R-:W-:Y:S01]  /*2af0*/  @!P0 HADD2.F32 R35, -RZ, R31.H1_H1 ;  /* 0x3000001fff238230 */ /* 0x000fe20000004100 */
[----:B------:R-:W-:Y:S01]  /*2b00*/  @!P0 FFMA.FTZ R2, R37, R38, R2 ;  /* 0x0000002625028223 */ /* 0x000fe20000010002 */
[--C-:B------:R-:W-:Y:S01]  /*2b10*/  @!P0 HADD2.F32 R39, -RZ, R30.reuse.H1_H1 ;  /* 0x3000001eff278230 */ /* 0x100fe20000004100 */
[-C--:B------:R-:W-:Y:S01]  /*2b20*/  @!P0 FMUL.FTZ R3, R33, R8.reuse ;  /* 0x0000000821038220 */ /* 0x080fe20000410000 */
[----:B------:R-:W-:Y:S01]  /*2b30*/  @!P0 F2FP.PACK_AB R41, R0, R41 ;  /* 0x000000290029823e */ /* 0x000fe200000000ff */
[----:B------:R-:W-:Y:S01]  /*2b40*/  @!P0 HADD2.F32 R31, -RZ, R30.H0_H0 ;  /* 0x2000001eff1f8230 */ /* 0x000fe20000004100 */
[----:B------:R-:W-:Y:S01]  /*2b50*/  @!P0 F2FP.PACK_AB R60, R2, R43 ;  /* 0x0000002b023c823e */ /* 0x000fe200000000ff */
[----:B------:R-:W-:Y:S01]  /*2b60*/  @!P0 FMUL.FTZ R42, R35, R8 ;  /* 0x00000008232a8220 */ /* 0x000fe20000410000 */
[----:B------:R-:W-:Y:S01]  /*2b70*/  @!P0 MOV R20, R41 ;  /* 0x0000002900148202 */ /* 0x000fe20000000f00 */
[----:B------:R-:W-:Y:S01]  /*2b80*/  @!P0 FMUL.FTZ R46, R39, R32 ;  /* 0x00000020272e8220 */ /* 0x000fe20000410000 */
[----:B------:R-:W-:Y:S01]  /*2b90*/  @!P0 MOV R21, R60 ;  /* 0x0000003c00158202 */ /* 0x000fe20000000f00 */
[C---:B------:R-:W-:Y:S01]  /*2ba0*/  @!P0 FMUL.FTZ R4, R31.reuse, R32 ;  /* 0x000000201f048220 */ /* 0x040fe20000410000 */
[----:B------:R-:W-:Y:S01]  /*2bb0*/  @!P0 HADD2.F32 R36, -RZ, R56.H0_H0 ;  /* 0x20000038ff248230 */ /* 0x000fe20000004100 */
[----:B------:R-:W-:Y:S04]  /*2bc0*/  @!P0 FFMA.FTZ R46, R31, R40, -R46 ;  /* 0x000000281f2e8223 */ /* 0x000fe8000001082e */
[-C--:B------:R-:W-:Y:S02]  /*2bd0*/  @!P0 FFMA.FTZ R3, R35, R36.reuse, R3 ;  /* 0x0000002423038223 */ /* 0x080fe40000010003 */
[----:B------:R-:W-:Y:S02]  /*2be0*/  @!P0 FFMA.FTZ R42, R33, R36, -R42 ;  /* 0x00000024212a8223 */ /* 0x000fe4000001082a */
[----:B------:R-:W-:Y:S03]  /*2bf0*/  @!P0 FFMA.FTZ R4, R39, R40, R4 ;  /* 0x0000002827048223 */ /* 0x000fe60000010004 */
[----:B------:R-:W-:Y:S02]  /*2c00*/  @!P0 F2FP.PACK_AB R42, R3, R42 ;  /* 0x0000002a032a823e */ /* 0x000fe400000000ff */
[----:B------:R-:W-:Y:S02]  /*2c10*/  @!P0 F2FP.PACK_AB R43, R4, R46 ;  /* 0x0000002e042b823e */ /* 0x000fe400000000ff */
[----:B------:R-:W-:Y:S02]  /*2c20*/  @!P0 MOV R22, R42 ;  /* 0x0000002a00168202 */ /* 0x000fe40000000f00 */
[----:B------:R-:W-:Y:S05]  /*2c30*/  @!P0 MOV R23, R43 ;  /* 0x0000002b00178202 */ /* 0x000fea0000000f00 */
[----:B------:R1:W-:Y:S02]  /*2c40*/  ST.E.128 [R44.64], R20 ;  /* 0x000000142c007985 */ /* 0x0003e4000c101d06 */
.L_x_77:
[----:B------:R-:W-:Y:S05]  /*2c50*/  BSYNC B0 ;  /* 0x0000000000007941 */ /* 0x000fea0003800000 */
.L_x_76:
        /* <DEDUP_REMOVED lines=26> */
[C---:B------:R-:W-:Y:S01]  /*2e00*/  @!P0 FMUL.FTZ R0, R30.reuse, R31 ;  /* 0x0000001f1e008220 */ /* 0x040fe20000410000 */
[----:B------:R-:W-:Y:S01]  /*2e10*/  @!P0 HADD2.F32 R31, -RZ, R29.H0_H0 ;  /* 0x2000001dff1f8230 */ /* 0x000fe20000004100 */
[----:B------:R-:W-:Y:S01]  /*2e20*/  @!P0 FMUL.FTZ R41, R35, R8 ;  /* 0x0000000823298220 */ /* 0x000fe20000410000 */
[----:B------:R-:W-:Y:S01]  /*2e30*/  @!P0 MOV R29, R22 ;  /* 0x00000016001d8202 */ /* 0x000fe20000000f00 */
[----:B------:R-:W-:Y:S02]  /*2e40*/  @!P0 FFMA.FTZ R39, R30, R33, -R39 ;  /* 0x000000211e278223 */ /* 0x000fe40000010827 */
[----:B------:R-:W-:Y:S01]  /*2e50*/  @!P0 FMUL.FTZ R2, R31, R8 ;  /* 0x000000081f028220 */ /* 0x000fe20000410000 */
[----:B------:R-:W-:Y:S01]  /*2e60*/  @!P0 MOV R8, R23 ;  /* 0x0000001700088202 */ /* 0x000fe20000000f00 */
[----:B------:R-:W-:Y:S01]  /*2e70*/  @!P0 FFMA.FTZ R0, R32, R33, R0 ;  /* 0x0000002120008223 */ /* 0x000fe20000010000 */
[--C-:B------:R-:W-:Y:S01]  /*2e80*/  @!P0 HADD2.F32 R30, -RZ, R29.reuse.H0_H0 ;  /* 0x2000001dff1e8230 */ /* 0x100fe20000004100 */
[-C--:B------:R-:W-:Y:S01]  /*2e90*/  @!P0 FFMA.FTZ R2, R35, R34.reuse, R2 ;  /* 0x0000002223028223 */ /* 0x080fe20000010002 */
[----:B------:R-:W-:Y:S01]  /*2ea0*/  @!P0 HADD2.F32 R32, -RZ, R29.H1_H1 ;  /* 0x3000001dff208230 */ /* 0x000fe20000004100 */
[----:B------:R-:W-:Y:S01]  /*2eb0*/  @!P0 FFMA.FTZ R41, R31, R34, -R41 ;  /* 0x000000221f298223 */ /* 0x000fe20000010829 */
[----:B------:R-:W-:Y:S01]  /*2ec0*/  @!P0 F2FP.PACK_AB R39, R0, R39 ;  /* 0x000000270027823e */ /* 0x000fe200000000ff */
[-C--:B------:R-:W-:Y:S01]  /*2ed0*/  @!P0 FMUL.FTZ R3, R30, R7.reuse ;  /* 0x000000071e038220 */ /* 0x080fe20000410000 */
[--C-:B------:R-:W-:Y:S01]  /*2ee0*/  @!P0 HADD2.F32 R37, -RZ, R8.reuse.H1_H1 ;  /* 0x30000008ff258230 */ /* 0x100fe20000004100 */
[----:B------:R-:W-:Y:S01]  /*2ef0*/  @!P0 FMUL.FTZ R38, R32, R7 ;  /* 0x0000000720268220 */ /* 0x000fe20000410000 */
[----:B------:R-:W-:Y:S01]  /*2f00*/  @!P0 F2FP.PACK_AB R44, R2, R41 ;  /* 0x00000029022c823e */ /* 0x000fe200000000ff */
[----:B------:R-:W-:Y:S01]  /*2f10*/  @!P0 HADD2.F32 R29, -RZ, R8.H0_H0 ;  /* 0x20000008ff1d8230 */ /* 0x000fe20000004100 */
[----:B------:R-:W-:Y:S01]  /*2f20*/  @!P0 MOV R20, R39 ;  /* 0x0000002700148202 */ /* 0x000fe20000000f00 */
[----:B------:R-:W-:Y:S01]  /*2f30*/  @!P0 FMUL.FTZ R40, R37, R28 ;  /* 0x0000001c25288220 */ /* 0x000fe20000410000 */
[----:B------:R-:W-:Y:S01]  /*2f40*/  @!P0 MOV R21, R44 ;  /* 0x0000002c00158202 */ /* 0x000fe20000000f00 */
[----:B------:R-:W-:Y:S01]  /*2f50*/  @!P0 HADD2.F32 R33, -RZ, R49.H0_H0 ;  /* 0x20000031ff218230 */ /* 0x000fe20000004100 */
[C---:B------:R-:W-:Y:S02]  /*2f60*/  @!P0 FMUL.FTZ R4, R29.reuse, R28 ;  /* 0x0000001c1d048220 */ /* 0x040fe40000410000 */
[-C--:B------:R-:W-:Y:S02]  /*2f70*/  @!P0 FFMA.FTZ R40, R29, R36.reuse, -R40 ;  /* 0x000000241d288223 */ /* 0x080fe40000010828 */
        /* <DEDUP_REMOVED lines=8> */
.L_x_79:
[----:B------:R-:W-:Y:S05]  /*3000*/  BSYNC B0 ;  /* 0x0000000000007941 */ /* 0x000fea0003800000 */
.L_x_78:
        /* <DEDUP_REMOVED lines=58> */
.L_x_81:
[----:B------:R-:W-:Y:S05]  /*33b0*/  BSYNC B0 ;  /* 0x0000000000007941 */ /* 0x000fea0003800000 */
.L_x_80:
[----:B------:R-:W-:Y:S11]  /*33c0*/  ISETP.GE.AND P0, PT, R142, c[0x0][0x1d4], PT ;  /* 0x000075008e007a0c */ /* 0x000ff60003f06270 */
[----:B------:R-:W-:Y:S02]  /*33d0*/  @!UPT UIADD3 URZ, URZ, URZ, URZ ;  /* 0x0000003f3f3ff290 */ /* 0x000fe4000fffe03f */
[----:B------:R-:W-:-:S05]  /*33e0*/  @P0 BRA `(.L_x_71) ;  /* 0x0000226000000947 */ /* 0x000fca0003800000 */
[C---:B----4-:R-:W-:Y:S01]  /*33f0*/  LEA R34, P0, R128.reuse, R65, 0x1 ;  /* 0x0000004180227211 */ /* 0x050fe200078008ff */
[----:B-1----:R-:W1:Y:S03]  /*3400*/  LDS.128 R20, [R131+0xa000] ;  /* 0x00a0000083147984 */ /* 0x002e660000000c00 */
[----:B---3--:R-:W-:Y:S02]  /*3410*/  LEA.HI.X R35, R128, R67, R115, 0x1, P0 ;  /* 0x0000004380237211 */ /* 0x008fe400000f0c73 */
[----:B------:R-:W-:Y:S11]  /*3420*/  ISETP.GE.AND P0, PT, R10, c[0x0][0x27c], PT ;  /* 0x00009f000a007a0c */ /* 0x000ff60003f06270 */
[----:B------:R-:W-:Y:S02]  /*3430*/  @!UPT UIADD3 URZ, URZ, URZ, URZ ;  /* 0x0000003f3f3ff290 */ /* 0x000fe4000fffe03f */
[----:B------:R-:W-:Y:S01]  /*3440*/  @!P0 HADD2.F32 R29, -RZ, R47.H1_H1 ;  /* 0x3000002fff1d8230 */ /* 0x000fe20000004100 */
[--C-:B------:R-:W-:Y:S02]  /*3450*/  @!P0 SHF.R.U64 R6, R24, 0x10, R25.reuse ;  /* 0x0000001018068819 */ /* 0x100fe40000001219 */
[----:B------:R-:W-:Y:S01]  /*3460*/  @!P0 SHF.R.U32.HI R24, RZ, 0x10, R25 ;  /* 0x00000010ff188819 */ /* 0x000fe20000011619 */
[--C-:B------:R-:W-:Y:S01]  /*3470*/  @!P0 HADD2.F32 R25, -RZ, R5.reuse.H1_H1 ;  /* 0x30000005ff198230 */ /* 0x100fe20000004100 */
        /* <DEDUP_REMOVED lines=18> */
[----:B------:R-:W-:Y:S01]  /*35a0*/  @!P0 FFMA.FTZ R33, R26, R29, -R33 ;  /* 0x0000001d1a218223 */ /* 0x000fe20000010821 */
[----:B------:R-:W-:Y:S01]  /*35b0*/  @!P0 HADD2.F32 R30, -RZ, R7.H1_H1 ;  /* 0x30000007ff1e8230 */ /* 0x000fe20000004100 */
[----:B------:R-:W-:Y:S01]  /*35c0*/  @!P0 FMUL.FTZ R2, R25, R6 ;  /* 0x0000000619028220 */ /* 0x000fe20000410000 */
[----:B------:R-:W-:Y:S01]  /*35d0*/  @!P0 MOV R6, R23 ;  /* 0x0000001700068202 */ /* 0x000fe20000000f00 */
[----:B------:R-:W-:Y:S01]  /*35e0*/  @!P0 FFMA.FTZ R0, R27, R29, R0 ;  /* 0x0000001d1b008223 */ /* 0x000fe20000010000 */
[----:B------:R-:W-:Y:S01]  /*35f0*/  @!P0 HADD2.F32 R27, -RZ, R47.H0_H0 ;  /* 0x2000002fff1b8230 */ /* 0x000fe20000004100 */
[-C--:B------:R-:W-:Y:S02]  /*3600*/  @!P0 FMUL.FTZ R3, R8, R5.reuse ;  /* 0x0000000508038220 */ /* 0x080fe40000410000 */
[----:B------:R-:W-:Y:S01]  /*3610*/  @!P0 FMUL.FTZ R36, R30, R5 ;  /* 0x000000051e248220 */ /* 0x000fe20000410000 */
[----:B------:R-:W-:Y:S01]  /*3620*/  @!P0 F2FP.PACK_AB R33, R0, R33 ;  /* 0x000000210021823e */ /* 0x000fe200000000ff */
[-C--:B------:R-:W-:Y:S01]  /*3630*/  @!P0 FFMA.FTZ R2, R31, R28.reuse, R2 ;  /* 0x0000001c1f028223 */ /* 0x080fe20000010002 */
[--C-:B------:R-:W-:Y:S01]  /*3640*/  @!P0 HADD2.F32 R29, -RZ, R6.reuse.H1_H1 ;  /* 0x30000006ff1d8230 */ /* 0x100fe20000004100 */
[----:B------:R-:W-:Y:S01]  /*3650*/  @!P0 FFMA.FTZ R3, R30, R27, R3 ;  /* 0x0000001b1e038223 */ /* 0x000fe20000010003 */
[----:B------:R-:W-:Y:S01]  /*3660*/  @!P0 MOV R20, R33 ;  /* 0x0000002100148202 */ /* 0x000fe20000000f00 */
[----:B------:R-:W-:Y:S01]  /*3670*/  @!P0 HADD2.F32 R7, -RZ, R6.H0_H0 ;  /* 0x20000006ff078230 */ /* 0x000fe20000004100 */
[----:B------:R-:W-:Y:S02]  /*3680*/  @!P0 FFMA.FTZ R37, R25, R28, -R37 ;  /* 0x0000001c19258223 */ /* 0x000fe40000010825 */
[-C--:B------:R-:W-:Y:S02]  /*3690*/  @!P0 FMUL.FTZ R38, R29, R24.reuse ;  /* 0x000000181d268220 */ /* 0x080fe40000410000 */
[C---:B------:R-:W-:Y:S01]  /*36a0*/  @!P0 FMUL.FTZ R4, R7.reuse, R24 ;  /* 0x0000001807048220 */ /* 0x040fe20000410000 */
        /* <DEDUP_REMOVED lines=9> */
[----:B------:R1:W-:Y:S01]  /*3740*/  ST.E.128 [R34.64], R20 ;  /* 0x0000001422007985 */ /* 0x0003e2000c101d06 */
[----:B------:R-:W-:-:S05]  /*3750*/  BRA `(.L_x_71) ;  /* 0x00001ef000007947 */ /* 0x000fca0003800000 */
.L_x_68:
        /* <DEDUP_REMOVED lines=37> */
[----:B------:R1:W5:Y:S04]  /*39b0*/  @!P0 LDG.E.128 R48, [R2.64] ;  /* 0x0000000602308981 */ /* 0x000368000c1e1d00 */
[----:B------:R1:W5:Y:S01]  /*39c0*/  @!P0 LDG.E.128 R36, [R24.64] ;  /* 0x0000000618248981 */ /* 0x000362000c1e1d00 */
[----:B------:R-:W-:Y:S11]  /*39d0*/  ISETP.GE.AND P0, PT, R13, c[0x0][0x27c], PT ;  /* 0x00009f000d007a0c */ /* 0x000ff60003f06270 */
[----:B------:R-:W-:Y:S02]  /*39e0*/  @!UPT UIADD3 URZ, URZ, URZ, URZ ;  /* 0x0000003f3f3ff290 */ /* 0x000fe4000fffe03f */
[----:B------:R1:W5:Y:S04]  /*39f0*/  @!P0 LDG.E.128 R64, [R2.64+0x40] ;  /* 0x0000400602408981 */ /* 0x000368000c1e1d00 */
[----:B------:R1:W5:Y:S01]  /*3a00*/  @!P0 LDG.E.128 R28, [R24.64+0x40] ;  /* 0x00004006181c8981 */ /* 0x000362000c1e1d00 */
[----:B------:R-:W-:Y:S11]  /*3a10*/  ISETP.GE.AND P0, PT, R12, c[0x0][0x27c], PT ;  /* 0x00009f000c007a0c */ /* 0x000ff60003f06270 */
[----:B------:R-:W-:Y:S02]  /*3a20*/  @!UPT UIADD3 URZ, URZ, URZ, URZ ;  /* 0x0000003f3f3ff290 */ /* 0x000fe4000fffe03f */
[----:B------:R1:W5:Y:S04]  /*3a30*/  @!P0 LDG.E.128 R60, [R2.64+0x80] ;  /* 0x00008006023c8981 */ /* 0x000368000c1e1d00 */
[----:B------:R1:W5:Y:S02]  /*3a40*/  @!P0 LDG.E.128 R20, [R24.64+0x80] ;  /* 0x0000800618148981 */ /* 0x000364000c1e1d00 */
.L_x_83:
[----:B------:R-:W-:Y:S05]  /*3a50*/  BSYNC B0 ;  /* 0x0000000000007941 */ /* 0x000fea0003800000 */
.L_x_82:
[----:B------:R2:W3:Y:S04]  /*3a60*/  SHFL.IDX PT, R171, R4, RZ, 0x1c1f ;  /* 0x001c1fff04ab7589 */ /* 0x0004e800000e0000 */
[----:B------:R2:W4:Y:S01]  /*3a70*/  SHFL.IDX PT, R170, R0, RZ, 0x1c1f ;  /* 0x001c1fff00aa7589 */ /* 0x00052200000e0000 */
[----:B------:R-:W-:-:S05]  /*3a80*/  @P1 BRA `(.L_x_71) ;  /* 0x00001bc000001947 */ /* 0x000fca0003800000 */
[----:B------:R-:W-:Y:S01]  /*3a90*/  ISETP.GE.AND P0, PT, R16, c[0x0][0x1d4], PT ;  /* 0x0000750010007a0c */ /* 0x000fe20003f06270 */
[----:B-----5:R-:W-:Y:S01]  /*3aa0*/  IMAD.MOV.U32 R8, RZ, RZ, R62 ;  /* 0x000000ffff087224 */ /* 0x020fe200078e003e */
[----:B--2---:R-:W-:Y:S01]  /*3ab0*/  MOV R4, R22 ;  /* 0x0000001600047202 */ /* 0x004fe20000000f00 */
[----:B------:R-:W-:Y:S01]  /*3ac0*/  IMAD.MOV.U32 R7, RZ, RZ, R63 ;  /* 0x000000ffff077224 */ /* 0x000fe200078e003f */
[----:B------:R-:W-:Y:S01]  /*3ad0*/  MOV R0, R21 ;  /* 0x0000001500007202 */ /* 0x000fe20000000f00 */
[----:B------:R-:W-:Y:S01]  /*3ae0*/  IMAD.MOV.U32 R6, RZ, RZ, R60 ;  /* 0x000000ffff067224 */ /* 0x000fe200078e003c */
[----:B------:R-:W-:Y:S01]  /*3af0*/  IADD3 R172, -R123, c[0x0][0x1d4], RZ ;  /* 0x000075007bac7a10 */ /* 0x000fe20007ffe1ff */
[----:B------:R-:W-:Y:S01]  /*3b00*/  IMAD.MOV.U32 R5, RZ, RZ, R61 ;  /* 0x000000ffff057224 */ /* 0x000fe200078e003d */
[----:B------:R-:W-:Y:S01]  /*3b10*/  PRMT R58, R8, 0x5410, R7 ;  /* 0x00005410083a7816 */ /* 0x000fe20000000007 */
[----:B-1----:R-:W-:Y:S01]  /*3b20*/  IMAD.MOV.U32 R3, RZ, RZ, R23 ;  /* 0x000000ffff037224 */ /* 0x002fe200078e0017 */
        /* <DEDUP_REMOVED lines=14> */
[----:B------:R-:W-:Y:S02]  /*3c10*/  BSSY B0, `(.L_x_84) ;  /* 0x0000083000007945 */ /* 0x000fe40003800000 */
[----:B------:R-:W-:Y:S02]  /*3c20*/  PRMT R34, R4, 0x5410, R3 ;  /* 0x0000541004227816 */ /* 0x000fe40000000003 */
[----:B------:R-:W-:Y:S01]  /*3c30*/  PRMT R35, R0, 0x5410, R2 ;  /* 0x0000541000237816 */ /* 0x000fe20000000002 */
[----:B------:R-:W-:-:S05]  /*3c40*/  @P0 BRA `(.L_x_85) ;  /* 0x000007f000000947 */ /* 0x000fca0003800000 */
[----:B------:R-:W-:Y:S01]  /*3c50*/  IMAD.MOV.U32 R41, RZ, RZ, R36 ;  /* 0x000000ffff297224 */ /* 0x000fe200078e0024 */
[----:B------:R-:W-:Y:S01]  /*3c60*/  LOP3.LUT P2, RZ, R81, 0x4, RZ, 0xc0, !PT ;  /* 0x0000000451ff7812 */ /* 0x000fe2000784c0ff */
[----:B------:R-:W1:Y:S01]  /*3c70*/  LDS.128 R24, [R122+0x6100] ;  /* 0x006100007a187984 */ /* 0x000e620000000c00 */
[----:B------:R-:W-:Y:S01]  /*3c80*/  ISETP.GE.AND P0, PT, R16, c[0x0][0x27c], PT ;  /* 0x00009f0010007a0c */ /* 0x000fe20003f06270 */
[----:B------:R-:W-:Y:S01]  /*3c90*/  IMAD.MOV.U32 R47, RZ, RZ, R48 ;  /* 0x000000ffff2f7224 */ /* 0x000fe200078e0030 */
[----:B------:R-:W-:Y:S01]  /*3ca0*/  SEL R174, R123, R172, !P2 ;  /* 0x000000ac7bae7207 */ /* 0x000fe20005000000 */
[----:B------:R-:W-:Y:S01]  /*3cb0*/  IMAD.MOV.U32 R52, RZ, RZ, R50 ;  /* 0x000000ffff347224 */ /* 0x000fe200078e0032 */
[----:B------:R-:W-:Y:S02]  /*3cc0*/  MOV R56, R49 ;  /* 0x0000003100387202 */ /* 0x000fe40000000f00 */
[----:B------:R-:W-:Y:S02]  /*3cd0*/  SHF.R.S32.HI R173, RZ, 0x1f, R174 ;  /* 0x0000001fffad7819 */ /* 0x000fe400000114ae */
[----:B------:R-:W-:Y:S02]  /*3ce0*/  MOV R40, R37 ;  /* 0x0000002500287202 */ /* 0x000fe40000000f00 */
[----:B------:R-:W-:Y:S02]  /*3cf0*/  LEA.HI R174, R173, R174, RZ, 0x4 ;  /* 0x000000aeadae7211 */ /* 0x000fe400078f20ff */
[----:B------:R-:W-:Y:S01]  /*3d00*/  MOV R55, R51 ;  /* 0x0000003300377202 */ /* 0x000fe20000000f00 */
[----:B------:R-:W-:Y:S01]  /*3d10*/  @!P0 HADD2.F32 R44, -RZ, R41.H0_H0 ;  /* 0x20000029ff2c8230 */ /* 0x000fe20000004100 */
[----:B------:R-:W-:Y:S01]  /*3d20*/  LEA.HI.SX32 R175, R174, R135, 0x1c ;  /* 0x00000087aeaf7211 */ /* 0x000fe200078fe2ff */
[----:B------:R-:W-:Y:S01]  /*3d30*/  @!P0 HADD2.F32 R52, -RZ, R52.H0_H0 ;  /* 0x20000034ff348230 */ /* 0x000fe20000004100 */
[----:B------:R-:W-:Y:S01]  /*3d40*/  @!P0 SHF.R.U64 R57, R48, 0x10, R49 ;  /* 0x0000001030398819 */ /* 0x000fe20000001231 */
[----:B------:R-:W-:Y:S01]  /*3d50*/  @!P0 HADD2.F32 R48, -RZ, R47.H0_H0 ;  /* 0x2000002fff308230 */ /* 0x000fe20000004100 */
[----:B------:R-:W-:Y:S01]  /*3d60*/  SHF.R.S32.HI R176, RZ, 0x1f, R175 ;  /* 0x0000001fffb07819 */ /* 0x000fe200000114af */
[----:B------:R-:W-:Y:S01]  /*3d70*/  @!P0 HADD2.F32 R55, -RZ, R55.H0_H0 ;  /* 0x20000037ff378230 */ /* 0x000fe20000004100 */
[----:B------:R-:W-:Y:S02]  /*3d80*/  SHF.L.U32 R173, R175, 0x3, RZ ;  /* 0x00000003afad7819 */ /* 0x000fe400000006ff */
[----:B------:R-:W-:Y:S02]  /*3d90*/  LEA.HI R176, R176, R175, RZ, 0x3 ;  /* 0x000000afb0b07211 */ /* 0x000fe400078f18ff */
[----:B------:R-:W-:Y:S02]  /*3da0*/  @!P0 SHF.R.U32.HI R53, RZ, 0x10, R49 ;  /* 0x00000010ff358819 */ /* 0x000fe40000011631 */
[----:B------:R-:W-:Y:S01]  /*3db0*/  @!P0 SHF.R.U64 R42, R36, 0x10, R37 ;  /* 0x00000010242a8819 */ /* 0x000fe20000001225 */
[----:B------:R-:W-:Y:S01]  /*3dc0*/  IMAD.SHL.U32 R176, R176, 0x200, RZ ;  /* 0x00000200b0b07824 */ /* 0x000fe200078e00ff */
[----:B------:R-:W-:Y:S02]  /*3dd0*/  LOP3.LUT R178, R141, 0x38, R173, 0xf8, !PT ;  /* 0x000000388db27812 */ /* 0x000fe400078ef8ad */
[--C-:B------:R-:W-:Y:S01]  /*3de0*/  @!P0 SHF.R.U64 R54, R50, 0x10, R51.reuse ;  /* 0x0000001032368819 */ /* 0x100fe20000001233 */
[----:B------:R-:W-:Y:S01]  /*3df0*/  @!P0 HADD2.F32 R45, -RZ, R42.H0_H0 ;  /* 0x2000002aff2d8230 */ /* 0x000fe20000004100 */
[----:B------:R-:W-:Y:S02]  /*3e00*/  LOP3.LUT R175, R178, R125, RZ, 0x3c, !PT ;  /* 0x0000007db2af7212 */ /* 0x000fe400078e3cff */
[----:B------:R-:W-:Y:S01]  /*3e10*/  LOP3.LUT R176, R176, 0x7ffff000, RZ, 0xc0, !PT ;  /* 0x7ffff000b0b07812 */ /* 0x000fe200078ec0ff */
[----:B------:R-:W-:Y:S01]  /*3e20*/  @!P0 HADD2.F32 R54, -RZ, R54.H0_H0 ;  /* 0x20000036ff368230 */ /* 0x000fe20000004100 */
[----:B------:R-:W-:Y:S01]  /*3e30*/  @!P0 SHF.R.U32.HI R59, RZ, 0x10, R51 ;  /* 0x00000010ff3b8819 */ /* 0x000fe20000011633 */
[----:B------:R-:W-:Y:S01]  /*3e40*/  @!P0 HADD2.F32 R51, -RZ, R57.H0_H0 ;  /* 0x20000039ff338230 */ /* 0x000fe20000004100 */
[----:B------:R-:W-:Y:S01]  /*3e50*/  IADD3 R175, R175, R176, R124 ;  /* 0x000000b0afaf7210 */ /* 0x000fe20007ffe07c */
[----:B-1----:R-:W-:Y:S01]  /*3e60*/  @!P0 IMAD.MOV.U32 R46, RZ, RZ, R24 ;  /* 0x000000ffff2e8224 */ /* 0x002fe200078e0018 */
[----:B------:R-:W-:Y:S01]  /*3e70*/  @!P0 SHF.R.U32.HI R43, RZ, 0x10, R37 ;  /* 0x00000010ff2b8819 */ /* 0x000fe20000011625 */
[----:B------:R-:W-:Y:S01]  /*3e80*/  IMAD.MOV.U32 R37, RZ, RZ, R38 ;  /* 0x000000ffff257224 */ /* 0x000fe200078e0026 */
[----:B------:R-:W-:Y:S01]  /*3e90*/  SHF.L.U32 R174, R175, 0x1, RZ ;  /* 0x00000001afae7819 */ /* 0x000fe200000006ff */
[----:B------:R-:W-:Y:S01]  /*3ea0*/  @!P0 HADD2.F32 R59, -RZ, R59.H0_H0 ;  /* 0x2000003bff3b8230 */ /* 0x000fe20000004100 */
[--C-:B------:R-:W-:Y:S01]  /*3eb0*/  @!P0 SHF.R.U64 R38, R38, 0x10, R39.reuse ;  /* 0x0000001026268819 */ /* 0x100fe20000001227 */
[--C-:B------:R-:W-:Y:S01]  /*3ec0*/  @!P0 HADD2.F32 R41, -RZ, R46.reuse.H0_H0 ;  /* 0x2000002eff298230 */ /* 0x100fe20000004100 */
[----:B------:R-:W-:Y:S01]  /*3ed0*/  MOV R36, R39 ;  /* 0x0000002700247202 */ /* 0x000fe20000000f00 */
[----:B------:R-:W1:Y:S01]  /*3ee0*/  LDS.128 R72, [R174+0x6100] ;  /* 0x00610000ae487984 */ /* 0x000e620000000c00 */
[----:B------:R-:W-:Y:S01]  /*3ef0*/  @!P0 HADD2.F32 R42, -RZ, R46.H1_H1 ;  /* 0x3000002eff2a8230 */ /* 0x000fe20000004100 */
[----:B------:R-:W-:Y:S01]  /*3f00*/  @!P0 SHF.R.U32.HI R39, RZ, 0x10, R39 ;  /* 0x00000010ff278819 */ /* 0x000fe20000011627 */
[----:B------:R-:W-:Y:S01]  /*3f10*/  @!P0 FMUL.FTZ R0, R41, R44 ;  /* 0x0000002c29008220 */ /* 0x000fe20000410000 */
[----:B------:R-:W-:Y:S02]  /*3f20*/  @!P0 HADD2.F32 R43, -RZ, R43.H0_H0 ;  /* 0x2000002bff2b8230 */ /* 0x000fe40000004100 */
[C---:B------:R-:W-:Y:S01]  /*3f30*/  @!P0 FMUL.FTZ R2, R42.reuse, R45 ;  /* 0x0000002d2a028220 */ /* 0x040fe20000410000 */
[----:B------:R-:W-:Y:S02]  /*3f40*/  @!P0 HADD2.F32 R38, -RZ, R38.H0_H0 ;  /* 0x20000026ff268230 */ /* 0x000fe40000004100 */
[----:B------:R-:W-:Y:S01]  /*3f50*/  @!P0 HADD2.F32 R39, -RZ, R39.H0_H0 ;  /* 0x20000027ff278230 */ /* 0x000fe20000004100 */
[----:B-1----:R-:W-:Y:S01]  /*3f60*/  @!P0 IMAD.MOV.U32 R50, RZ, RZ, R73 ;  /* 0x000000ffff328224 */ /* 0x002fe200078e0049 */
[----:B------:R-:W-:Y:S01]  /*3f70*/  @!P0 MOV R49, R72 ;  /* 0x0000004800318202 */ /* 0x000fe20000000f00 */
[----:B------:R-:W-:Y:S04]  /*3f80*/  @!P0 IMAD.MOV.U32 R57, RZ, RZ, R75 ;  /* 0x000000ffff398224 */ /* 0x000fe800078e004b */
[--C-:B------:R-:W-:Y:S02]  /*3f90*/  @!P0 HADD2.F32 R47, -RZ, R49.reuse.H0_H0 ;  /* 0x20000031ff2f8230 */ /* 0x100fe40000004100 */
[----:B------:R-:W-:Y:S03]  /*3fa0*/  @!P0 HADD2.F32 R49, -RZ, R49.H1_H1 ;  /* 0x30000031ff318230 */ /* 0x000fe60000004100 */
[----:B------:R-:W-:Y:S01]  /*3fb0*/  @!P0 FMUL.FTZ R174, R47, R44 ;  /* 0x0000002c2fae8220 */ /* 0x000fe20000410000 */
[----:B------:R-:W-:Y:S01]  /*3fc0*/  @!P0 MOV R44, R25 ;  /* 0x00000019002c8202 */ /* 0x000fe20000000f00 */
[----:B------:R-:W-:Y:S02]  /*3fd0*/  @!P0 FMUL.FTZ R175, R49, R45 ;  /* 0x0000002d31af8220 */ /* 0x000fe40000410000 */
[-C--:B------:R-:W-:Y:S01]  /*3fe0*/  @!P0 FFMA.FTZ R0, R47, R48.reuse, R0 ;  /* 0x000000302f008223 */ /* 0x080fe20000010000 */
[----:B------:R-:W-:Y:S01]  /*3ff0*/  @!P0 HADD2.F32 R47, -RZ, R56.H0_H0 ;  /* 0x20000038ff2f8230 */ /* 0x000fe20000004100 */
[----:B------:R-:W-:Y:S01]  /*4000*/  @!P0 FFMA.FTZ R174, R41, R48, -R174 ;  /* 0x0000003029ae8223 */ /* 0x000fe200000108ae */
[----:B------:R-:W-:Y:S01]  /*4010*/  @!P0 HADD2.F32 R41, -RZ, R40.H0_H0 ;  /* 0x20000028ff298230 */ /* 0x000fe20000004100 */
[-C--:B------:R-:W-:Y:S01]  /*4020*/  @!P0 FFMA.FTZ R175, R42, R51.reuse, -R175 ;  /* 0x000000332aaf8223 */ /* 0x080fe200000108af */
[----:B------:R-:W-:Y:S01]  /*4030*/  @!P0 HADD2.F32 R48, -RZ, R50.H0_H0 ;  /* 0x20000032ff308230 */ /* 0x000fe20000004100 */
[----:B------:R-:W-:Y:S01]  /*4040*/  @!P0 FFMA.FTZ R2, R49, R51, R2 ;  /* 0x0000003331028223 */ /* 0x000fe20000010002 */
[----:B------:R-:W-:Y:S02]  /*4050*/  @!P0 HADD2.F32 R42, -RZ, R44.H0_H0 ;  /* 0x2000002cff2a8230 */ /* 0x000fe40000004100 */
[----:B------:R-:W-:Y:S01]  /*4060*/  @!P0 HADD2.F32 R49, -RZ, R50.H1_H1 ;  /* 0x30000032ff318230 */ /* 0x000fe20000004100 */
[-C--:B------:R-:W-:Y:S01]  /*4070*/  @!P0 FMUL.FTZ R176, R48, R41.reuse ;  /* 0x0000002930b08220 */ /* 0x080fe20000410000 */
[----:B------:R-:W-:Y:S01]  /*4080*/  @!P0 HADD2.F32 R51, -RZ, R53.H0_H0 ;  /* 0x20000035ff338230 */ /* 0x000fe20000004100 */
[----:B------:R-:W-:Y:S01]  /*4090*/  @!P0 IMAD.MOV.U32 R53, RZ, RZ, R74 ;  /* 0x000000ffff358224 */ /* 0x000fe200078e004a */
[----:B------:R-:W-:Y:S01]  /*40a0*/  @!P0 HADD2.F32 R40, -RZ, R44.H1_H1 ;  /* 0x3000002cff288230 */ /* 0x000fe20000004100 */
[C---:B------:R-:W-:Y:S01]  /*40b0*/  @!P0 FMUL.FTZ R3, R42.reuse, R41 ;  /* 0x000000292a038220 */ /* 0x040fe20000410000 */
[----:B------:R-:W-:Y:S01]  /*40c0*/  @!P0 HADD2.F32 R56, -RZ, R57.H0_H0 ;  /* 0x20000039ff388230 */ /* 0x000fe20000004100 */
[----:B------:R-:W-:Y:S01]  /*40d0*/  @!P0 FFMA.FTZ R176, R42, R47, -R176 ;  /* 0x0000002f2ab08223 */ /* 0x000fe200000108b0 */
[----:B------:R-:W-:Y:S01]  /*40e0*/  @!P0 MOV R42, R26 ;  /* 0x0000001a002a8202 */ /* 0x000fe20000000f00 */
[-C--:B------:R-:W-:Y:S01]  /*40f0*/  @!P0 FMUL.FTZ R177, R49, R43.reuse ;  /* 0x0000002b31b18220 */ /* 0x080fe20000410000 */
[--C-:B------:R-:W-:Y:S01]  /*4100*/  @!P0 HADD2.F32 R50, -RZ, R53.reuse.H0_H0 ;  /* 0x20000035ff328230 */ /* 0x100fe20000004100 */
[C---:B------:R-:W-:Y:S01]  /*4110*/  @!P0 FMUL.FTZ R4, R40.reuse, R43 ;  /* 0x0000002b28048220 */ /* 0x040fe20000410000 */
[----:B------:R-:W-:Y:S01]  /*4120*/  @!P0 HADD2.F32 R53, -RZ, R53.H1_H1 ;  /* 0x30000035ff358230 */ /* 0x000fe20000004100 */
[----:B------:R-:W-:Y:S01]  /*4130*/  @!P0 FFMA.FTZ R177, R40, R51, -R177 ;  /* 0x0000003328b18223 */ /* 0x000fe200000108b1 */
[----:B------:R-:W-:Y:S01]  /*4140*/  @!P0 HADD2.F32 R40, -RZ, R37.H0_H0 ;  /* 0x20000025ff288230 */ /* 0x000fe20000004100 */
[----:B------:R-:W-:Y:S01]  /*4150*/  @!P0 FFMA.FTZ R3, R48, R47, R3 ;  /* 0x0000002f30038223 */ /* 0x000fe20000010003 */
[--C-:B------:R-:W-:Y:S01]  /*4160*/  @!P0 HADD2.F32 R37, -RZ, R42.reuse.H1_H1 ;  /* 0x3000002aff258230 */ /* 0x100fe20000004100 */
[-C--:B------:R-:W-:Y:S01]  /*4170*/  @!P0 FMUL.FTZ R179, R53, R38.reuse ;  /* 0x0000002635b38220 */ /* 0x080fe20000410000 */
[----:B------:R-:W-:Y:S01]  /*4180*/  @!P0 HADD2.F32 R41, -RZ, R42.H0_H0 ;  /* 0x2000002aff298230 */ /* 0x000fe20000004100 */
[----:B------:R-:W-:Y:S01]  /*4190*/  @!P0 FFMA.FTZ R4, R49, R51, R4 ;  /* 0x0000003331048223 */ /* 0x000fe20000010004 */
[----:B------:R-:W-:Y:S01]  /*41a0*/  @!P0 HADD2.F32 R57, -RZ, R57.H1_H1 ;  /* 0x30000039ff398230 */ /* 0x000fe20000004100 */
[----:B------:R-:W-:Y:S01]  /*41b0*/  @!P0 FMUL.FTZ R6, R37, R38 ;  /* 0x0000002625068220 */ /* 0x000fe20000410000 */
[----:B------:R-:W-:Y:S01]  /*41c0*/  @!P0 F2FP.PACK_AB R175, R175, R174 ;  /* 0x000000aeafaf823e */ /* 0x000fe200000000ff */
[----:B------:R-:W-:Y:S01]  /*41d0*/  @!P0 FFMA.FTZ R179, R37, R54, -R179 ;  /* 0x0000003625b38223 */ /* 0x000fe200000108b3 */
[----:B------:R-:W-:Y:S01]  /*41e0*/  @!P0 HADD2.F32 R37, -RZ, R36.H0_H0 ;  /* 0x20000024ff258230 */ /* 0x000fe20000004100 */
[-C--:B------:R-:W-:Y:S01]  /*41f0*/  @!P0 FMUL.FTZ R5, R41, R40.reuse ;  /* 0x0000002829058220 */ /* 0x080fe20000410000 */
[----:B------:R-:W-:Y:S01]  /*4200*/  @!P0 MOV R36, R27 ;  /* 0x0000001b00248202 */ /* 0x000fe20000000f00 */
[C---:B------:R-:W-:Y:S01]  /*4210*/  @!P0 FMUL.FTZ R178, R50.reuse, R40 ;  /* 0x0000002832b28220 */ /* 0x040fe20000410000 */
[----:B------:R-:W-:Y:S01]  /*4220*/  @!P0 F2FP.PACK_AB R176, R177, R176 ;  /* 0x000000b0b1b0823e */ /* 0x000fe200000000ff */
[----:B------:R-:W-:Y:S01]  /*4230*/  @!P0 FFMA.FTZ R5, R50, R52, R5 ;  /* 0x0000003432058223 */ /* 0x000fe20000010005 */
[----:B------:R-:W-:Y:S01]  /*4240*/  @!P0 F2FP.PACK_AB R174, R2, R0 ;  /* 0x0000000002ae823e */ /* 0x000fe200000000ff */
[----:B------:R-:W-:Y:S01]  /*4250*/  @!P0 FMUL.FTZ R180, R56, R37 ;  /* 0x0000002538b48220 */ /* 0x000fe20000410000 */
[--C-:B------:R-:W-:Y:S01]  /*4260*/  @!P0 HADD2.F32 R38, -RZ, R36.reuse.H0_H0 ;  /* 0x20000024ff268230 */ /* 0x100fe20000004100 */
[----:B------:R-:W-:Y:S01]  /*4270*/  @!P0 FMUL.FTZ R181, R57, R39 ;  /* 0x0000002739b58220 */ /* 0x000fe20000410000 */
[----:B------:R-:W-:Y:S01]  /*4280*/  @!P0 F2FP.PACK_AB R177, R4, R3 ;  /* 0x0000000304b1823e */ /* 0x000fe200000000ff */
[----:B------:R-:W-:Y:S01]  /*4290*/  @!P0 FFMA.FTZ R6, R53, R54, R6 ;  /* 0x0000003635068223 */ /* 0x000fe20000010006 */
[----:B------:R-:W-:Y:S01]  /*42a0*/  @!P0 MOV R25, R176 ;  /* 0x000000b000198202 */ /* 0x000fe20000000f00 */
[----:B------:R-:W-:Y:S01]  /*42b0*/  @!P0 FMUL.FTZ R7, R38, R37 ;  /* 0x0000002526078220 */ /* 0x000fe20000410000 */
[----:B------:R-:W-:Y:S01]  /*42c0*/  @!P0 MOV R72, R174 ;  /* 0x000000ae00488202 */ /* 0x000fe20000000f00 */
[----:B------:R-:W-:Y:S01]  /*42d0*/  @!P0 FFMA.FTZ R178, R41, R52, -R178 ;  /* 0x0000003429b28223 */ /* 0x000fe200000108b2 */
[----:B------:R-:W-:Y:S01]  /*42e0*/  @!P0 MOV R73, R177 ;  /* 0x000000b100498202 */ /* 0x000fe20000000f00 */
[-C--:B------:R-:W-:Y:S01]  /*42f0*/  @!P0 FFMA.FTZ R7, R56, R55.reuse, R7 ;  /* 0x0000003738078223 */ /* 0x080fe20000010007 */
[----:B------:R-:W-:Y:S01]  /*4300*/  @!P0 HADD2.F32 R36, -RZ, R36.H1_H1 ;  /* 0x30000024ff248230 */ /* 0x000fe20000004100 */
[----:B------:R-:W-:Y:S01]  /*4310*/  @!P0 FFMA.FTZ R180, R38, R55, -R180 ;  /* 0x0000003726b48223 */ /* 0x000fe200000108b4 */
[----:B------:R-:W-:Y:S01]  /*4320*/  @!P0 F2FP.PACK_AB R178, R179, R178 ;  /* 0x000000b2b3b2823e */ /* 0x000fe200000000ff */
[----:B------:R-:W-:Y:S01]  /*4330*/  @!P0 IMAD.MOV.U32 R24, RZ, RZ, R175 ;  /* 0x000000ffff188224 */ /* 0x000fe200078e00af */
[----:B------:R-:W-:Y:S01]  /*4340*/  @!P0 F2FP.PACK_AB R179, R6, R5 ;  /* 0x0000000506b3823e */ /* 0x000fe200000000ff */
[C---:B------:R-:W-:Y:S01]  /*4350*/  @!P0 FMUL.FTZ R8, R36.reuse, R39 ;  /* 0x0000002724088220 */ /* 0x040fe20000410000 */
[----:B------:R-:W-:Y:S01]  /*4360*/  @!P0 MOV R26, R178 ;  /* 0x000000b2001a8202 */ /* 0x000fe20000000f00 */
[-C--:B------:R-:W-:Y:S02]  /*4370*/  @!P0 FFMA.FTZ R181, R36, R59.reuse, -R181 ;  /* 0x0000003b24b58223 */ /* 0x080fe400000108b5 */
[----:B------:R-:W-:Y:S02]  /*4380*/  @!P0 FFMA.FTZ R8, R57, R59, R8 ;  /* 0x0000003b39088223 */ /* 0x000fe40000010008 */
[----:B------:R-:W-:Y:S01]  /*4390*/  @!P0 IMAD.MOV.U32 R74, RZ, RZ, R179 ;  /* 0x000000ffff4a8224 */ /* 0x000fe200078e00b3 */
[----:B------:R-:W-:Y:S02]  /*43a0*/  @!P0 F2FP.PACK_AB R181, R181, R180 ;  /* 0x000000b4b5b5823e */ /* 0x000fe400000000ff */
[----:B------:R-:W-:Y:S03]  /*43b0*/  @!P0 F2FP.PACK_AB R180, R8, R7 ;  /* 0x0000000708b4823e */ /* 0x000fe600000000ff */
[----:B------:R-:W-:Y:S01]  /*43c0*/  @!P0 IMAD.MOV.U32 R27, RZ, RZ, R181 ;  /* 0x000000ffff1b8224 */ /* 0x000fe200078e00b5 */
[----:B------:R-:W-:Y:S02]  /*43d0*/  @!P0 MOV R75, R180 ;  /* 0x000000b4004b8202 */ /* 0x000fe40000000f00 */
[----:B----4-:R-:W-:Y:S04]  /*43e0*/  IADD3 R174, P0, R170, R108, RZ ;  /* 0x0000006caaae7210 */ /* 0x010fe80007f1e0ff */
[----:B---3--:R-:W-:Y:S02]  /*43f0*/  IADD3.X R175, R171, R107, RZ, P0, !PT ;  /* 0x0000006babaf7210 */ /* 0x008fe400007fe4ff */
[C---:B------:R-:W-:Y:S03]  /*4400*/  ISETP.GE.AND P0, PT, R173.reuse, c[0x0][0x1d4], PT ;  /* 0x00007500ad007a0c */ /* 0x040fe60003f06270 */
[----:B------:R1:W-:Y:S10]  /*4410*/  ST.E.128 [R174.64], R24 ;  /* 0x00000018ae007985 */ /* 0x0003f4000c101d06 */
[----:B------:R-:W-:Y:S05]  /*4420*/  @!P0 IMAD.WIDE R176, R173, 0x2, R170 ;  /* 0x00000002adb08825 */ /* 0x000fea00078e02aa */
[----:B------:R1:W-:Y:S02]  /*4430*/  @!P0 ST.E.128 [R176.64], R72 ;  /* 0x00000048b0008985 */ /* 0x0003e4000c101d06 */
.L_x_85:
[----:B------:R-:W-:Y:S05]  /*4440*/  BSYNC B0 ;  /* 0x0000000000007941 */ /* 0x000fea0003800000 */
.L_x_84:
[----:B------:R-:W-:Y:S01]  /*4450*/  ISETP.GE.AND P0, PT, R13, c[0x0][0x1d4], PT ;  /* 0x000075000d007a0c */ /* 0x000fe20003f06270 */
[----:B------:R-:W-:Y:S01]  /*4460*/  @!UPT UIADD3 URZ, URZ, URZ, URZ ;  /* 0x0000003f3f3ff290 */ /* 0x000fe2000fffe03f */
[----:B------:R-:W-:Y:S11]  /*4470*/  BSSY B0, `(.L_x_86) ;  /* 0x0000079000007945 */ /* 0x000ff60003800000 */
[----:B------:R-:W-:-:S05]  /*4480*/  @P0 BRA `(.L_x_87) ;  /* 0x0000077000000947 */ /* 0x000fca0003800000 */
[----:B------:R-:W-:Y:S01]  /*4490*/  LOP3.LUT P1, RZ, R81, 0x2, RZ, 0xc0, !PT ;  /* 0x0000000251ff7812 */ /* 0x000fe2000782c0ff */
[----:B-1----:R-:W1:Y:S01]  /*44a0*/  LDS.128 R24, [R121+0x6100] ;  /* 0x0061000079187984 */ /* 0x002e620000000c00 */
[----:B------:R-:W-:Y:S02]  /*44b0*/  ISETP.GE.AND P0, PT, R13, c[0x0][0x27c], PT ;  /* 0x00009f000d007a0c */ /* 0x000fe40003f06270 */
[----:B------:R-:W-:Y:S04]  /*44c0*/  SEL R57, R123, R172, !P1 ;  /* 0x000000ac7b397207 */ /* 0x000fe80004800000 */
[----:B------:R-:W-:Y:S04]  /*44d0*/  SHF.R.S32.HI R56, RZ, 0x1f, R57 ;  /* 0x0000001fff387819 */ /* 0x000fe80000011439 */
[----:B------:R-:W-:Y:S03]  /*44e0*/  LEA.HI R57, R56, R57, RZ, 0x4 ;  /* 0x0000003938397211 */ /* 0x000fe600078f20ff */
[----:B------:R-:W-:Y:S01]  /*44f0*/  @!P0 SHF.R.U64 R36, R28, 0x10, R29 ;  /* 0x000000101c248819 */ /* 0x000fe2000000121d */
[----:B------:R-:W-:Y:S01]  /*4500*/  @!P0 HADD2.F32 R38, -RZ, R35.H1_H1 ;  /* 0x30000023ff268230 */ /* 0x000fe20000004100 */
[----:B------:R-:W-:Y:S01]  /*4510*/  LEA.HI.SX32 R57, R57, R130, 0x1c ;  /* 0x0000008239397211 */ /* 0x000fe200078fe2ff */
[----:B------:R-:W-:Y:S01]  /*4520*/  @!P0 HADD2.F32 R40, -RZ, R70.H1_H1 ;  /* 0x30000046ff288230 */ /* 0x000fe20000004100 */
[----:B------:R-:W-:Y:S01]  /*4530*/  @!P0 SHF.R.U32.HI R28, RZ, 0x10, R31 ;  /* 0x00000010ff1c8819 */ /* 0x000fe2000001161f */
[----:B------:R-:W-:Y:S01]  /*4540*/  @!P0 HADD2.F32 R37, -RZ, R36.H0_H0 ;  /* 0x20000024ff258230 */ /* 0x000fe20000004100 */
[----:B------:R-:W-:Y:S01]  /*4550*/  SHF.R.S32.HI R72, RZ, 0x1f, R57 ;  /* 0x0000001fff487819 */ /* 0x000fe20000011439 */
[--C-:B------:R-:W-:Y:S01]  /*4560*/  @!P0 HADD2.F32 R45, -RZ, R69.reuse.H0_H0 ;  /* 0x20000045ff2d8230 */ /* 0x100fe20000004100 */
[----:B------:R-:W-:Y:S01]  /*4570*/  SHF.L.U32 R56, R57, 0x3, RZ ;  /* 0x0000000339387819 */ /* 0x000fe200000006ff */
[----:B------:R-:W-:Y:S01]  /*4580*/  @!P0 HADD2.F32 R49, -RZ, R69.H1_H1 ;  /* 0x30000045ff318230 */ /* 0x000fe20000004100 */
[----:B------:R-:W-:Y:S02]  /*4590*/  LEA.HI R72, R72, R57, RZ, 0x3 ;  /* 0x0000003948487211 */ /* 0x000fe400078f18ff */
[----:B------:R-:W-:Y:S02]  /*45a0*/  LOP3.LUT R74, R141, 0x38, R56, 0xf8, !PT ;  /* 0x000000388d4a7812 */ /* 0x000fe400078ef838 */
[----:B------:R-:W-:Y:S01]  /*45b0*/  @!P0 SHF.R.U64 R30, R30, 0x10, R31 ;  /* 0x000000101e1e8819 */ /* 0x000fe2000000121f */
[----:B------:R-:W-:Y:S01]  /*45c0*/  IMAD.SHL.U32 R72, R72, 0x200, RZ ;  /* 0x0000020048487824 */ /* 0x000fe200078e00ff */
[----:B------:R-:W-:Y:S02]  /*45d0*/  LOP3.LUT R59, R74, R125, RZ, 0x3c, !PT ;  /* 0x0000007d4a3b7212 */ /* 0x000fe400078e3cff */
[----:B------:R-:W-:Y:S02]  /*45e0*/  @!P0 SHF.R.U64 R43, R64, 0x10, R65 ;  /* 0x00000010402b8819 */ /* 0x000fe40000001241 */
[----:B------:R-:W-:Y:S02]  /*45f0*/  LOP3.LUT R72, R72, 0x7ffff000, RZ, 0xc0, !PT ;  /* 0x7ffff00048487812 */ /* 0x000fe400078ec0ff */
[----:B------:R-:W-:Y:S01]  /*4600*/  @!P0 SHF.R.U32.HI R29, RZ, 0x10, R29 ;  /* 0x00000010ff1d8819 */ /* 0x000fe2000001161d */
[----:B------:R-:W-:Y:S01]  /*4610*/  @!P0 HADD2.F32 R43, -RZ, R43.H0_H0 ;  /* 0x2000002bff2b8230 */ /* 0x000fe20000004100 */
[----:B------:R-:W-:Y:S01]  /*4620*/  IADD3 R59, R59, R72, R124 ;  /* 0x000000483b3b7210 */ /* 0x000fe20007ffe07c */
[----:B-1----:R-:W-:Y:S01]  /*4630*/  @!P0 IMAD.MOV.U32 R39, RZ, RZ, R24 ;  /* 0x000000ffff278224 */ /* 0x002fe200078e0018 */
[----:B------:R-:W-:Y:S02]  /*4640*/  @!P0 SHF.R.U32.HI R64, RZ, 0x10, R65 ;  /* 0x00000010ff408819 */ /* 0x000fe40000011641 */
[----:B------:R-:W-:Y:S02]  /*4650*/  SHF.L.U32 R57, R59, 0x1, RZ ;  /* 0x000000013b397819 */ /* 0x000fe400000006ff */
[--C-:B------:R-:W-:Y:S01]  /*4660*/  @!P0 HADD2.F32 R31, -RZ, R39.reuse.H0_H0 ;  /* 0x20000027ff1f8230 */ /* 0x100fe20000004100 */
[--C-:B------:R-:W-:Y:S01]  /*4670*/  @!P0 SHF.R.U32.HI R51, RZ, 0x10, R67.reuse ;  /* 0x00000010ff338819 */ /* 0x100fe20000011643 */
[----:B------:R-:W-:Y:S01]  /*4680*/  @!P0 HADD2.F32 R36, -RZ, R39.H1_H1 ;  /* 0x30000027ff248230 */ /* 0x000fe20000004100 */
[----:B------:R-:W1:Y:S01]  /*4690*/  LDS.128 R52, [R57+0x6100] ;  /* 0x0061000039347984 */ /* 0x000e620000000c00 */
[----:B------:R-:W-:Y:S01]  /*46a0*/  @!P0 SHF.R.U64 R47, R66, 0x10, R67 ;  /* 0x00000010422f8819 */ /* 0x000fe20000001243 */
[----:B------:R-:W-:Y:S01]  /*46b0*/  @!P0 FMUL.FTZ R0, R31, R38 ;  /* 0x000000261f008220 */ /* 0x000fe20000410000 */
[----:B------:R-:W-:Y:S01]  /*46c0*/  @!P0 HADD2.F32 R51, -RZ, R51.H0_H0 ;  /* 0x20000033ff338230 */ /* 0x000fe20000004100 */
[-C--:B------:R-:W-:Y:S02]  /*46d0*/  @!P0 FMUL.FTZ R2, R36, R37.reuse ;  /* 0x0000002524028220 */ /* 0x080fe40000410000 */
[----:B------:R-:W-:Y:S01]  /*46e0*/  @!P0 HADD2.F32 R47, -RZ, R47.H0_H0 ;  /* 0x2000002fff2f8230 */ /* 0x000fe20000004100 */
[----:B-1----:R-:W-:Y:S01]  /*46f0*/  @!P0 IMAD.MOV.U32 R44, RZ, RZ, R53 ;  /* 0x000000ffff2c8224 */ /* 0x002fe200078e0035 */
[----:B------:R-:W-:Y:S01]  /*4700*/  @!P0 MOV R42, R52 ;  /* 0x00000034002a8202 */ /* 0x000fe20000000f00 */
[----:B------:R-:W-:Y:S04]  /*4710*/  @!P0 IMAD.MOV.U32 R46, RZ, RZ, R54 ;  /* 0x000000ffff2e8224 */ /* 0x000fe800078e0036 */
[--C-:B------:R-:W-:Y:S02]  /*4720*/  @!P0 HADD2.F32 R41, -RZ, R42.reuse.H0_H0 ;  /* 0x2000002aff298230 */ /* 0x100fe40000004100 */
[----:B------:R-:W-:Y:S03]  /*4730*/  @!P0 HADD2.F32 R42, -RZ, R42.H1_H1 ;  /* 0x3000002aff2a8230 */ /* 0x000fe60000004100 */
[C---:B------:R-:W-:Y:S02]  /*4740*/  @!P0 FFMA.FTZ R0, R41.reuse, R40, R0 ;  /* 0x0000002829008223 */ /* 0x040fe40000010000 */
[----:B------:R-:W-:Y:S01]  /*4750*/  @!P0 FMUL.FTZ R72, R42, R37 ;  /* 0x000000252a488220 */ /* 0x000fe20000410000 */
[----:B------:R-:W-:Y:S01]  /*4760*/  @!P0 MOV R37, R25 ;  /* 0x0000001900258202 */ /* 0x000fe20000000f00 */
[----:B------:R-:W-:Y:S01]  /*4770*/  @!P0 FMUL.FTZ R57, R41, R38 ;  /* 0x0000002629398220 */ /* 0x000fe20000410000 */
[----:B------:R-:W-:Y:S01]  /*4780*/  @!P0 HADD2.F32 R41, -RZ, R70.H0_H0 ;  /* 0x20000046ff298230 */ /* 0x000fe20000004100 */
[-C--:B------:R-:W-:Y:S01]  /*4790*/  @!P0 FFMA.FTZ R72, R36, R43.reuse, -R72 ;  /* 0x0000002b24488223 */ /* 0x080fe20000010848 */
[----:B------:R-:W-:Y:S01]  /*47a0*/  @!P0 HADD2.F32 R36, -RZ, R29.H0_H0 ;  /* 0x2000001dff248230 */ /* 0x000fe20000004100 */
[----:B------:R-:W-:Y:S01]  /*47b0*/  @!P0 FFMA.FTZ R2, R42, R43, R2 ;  /* 0x0000002b2a028223 */ /* 0x000fe20000010002 */
[--C-:B------:R-:W-:Y:S01]  /*47c0*/  @!P0 HADD2.F32 R43, -RZ, R44.reuse.H1_H1 ;  /* 0x3000002cff2b8230 */ /* 0x100fe20000004100 */
[----:B------:R-:W-:Y:S01]  /*47d0*/  @!P0 FFMA.FTZ R57, R31, R40, -R57 ;  /* 0x000000281f398223 */ /* 0x000fe20000010839 */
[----:B------:R-:W-:Y:S01]  /*47e0*/  @!P0 HADD2.F32 R40, -RZ, R44.H0_H0 ;  /* 0x2000002cff288230 */ /* 0x000fe20000004100 */
[----:B------:R-:W-:Y:S01]  /*47f0*/  @!P0 IMAD.MOV.U32 R44, RZ, RZ, R55 ;  /* 0x000000ffff2c8224 */ /* 0x000fe200078e0037 */
[----:B------:R-:W-:Y:S01]  /*4800*/  @!P0 HADD2.F32 R29, -RZ, R37.H1_H1 ;  /* 0x30000025ff1d8230 */ /* 0x000fe20000004100 */
[-C--:B------:R-:W-:Y:S01]  /*4810*/  @!P0 FMUL.FTZ R74, R43, R36.reuse ;  /* 0x000000242b4a8220 */ /* 0x080fe20000410000 */
[----:B------:R-:W-:Y:S01]  /*4820*/  @!P0 HADD2.F32 R42, -RZ, R64.H0_H0 ;  /* 0x20000040ff2a8230 */ /* 0x000fe20000004100 */
[----:B------:R-:W-:Y:S01]  /*4830*/  @!P0 F2FP.PACK_AB R72, R72, R57 ;  /* 0x000000394848823e */ /* 0x000fe200000000ff */
[----:B------:R-:W-:Y:S01]  /*4840*/  @!P0 HADD2.F32 R31, -RZ, R35.H0_H0 ;  /* 0x20000023ff1f8230 */ /* 0x000fe20000004100 */
[C---:B------:R-:W-:Y:S01]  /*4850*/  @!P0 FMUL.FTZ R4, R29.reuse, R36 ;  /* 0x000000241d048220 */ /* 0x040fe20000410000 */
[----:B------:R-:W-:Y:S01]  /*4860*/  @!P0 MOV R35, R27 ;  /* 0x0000001b00238202 */ /* 0x000fe20000000f00 */
[----:B------:R-:W-:Y:S01]  /*4870*/  @!P0 FFMA.FTZ R74, R29, R42, -R74 ;  /* 0x0000002a1d4a8223 */ /* 0x000fe2000001084a */
[----:B------:R-:W-:Y:S01]  /*4880*/  @!P0 HADD2.F32 R29, -RZ, R28.H0_H0 ;  /* 0x2000001cff1d8230 */ /* 0x000fe20000004100 */
[----:B------:R-:W-:Y:S01]  /*4890*/  @!P0 FMUL.FTZ R59, R40, R31 ;  /* 0x0000001f283b8220 */ /* 0x000fe20000410000 */
[--C-:B------:R-:W-:Y:S01]  /*48a0*/  @!P0 HADD2.F32 R50, -RZ, R44.reuse.H1_H1 ;  /* 0x3000002cff328230 */ /* 0x100fe20000004100 */
[----:B------:R-:W-:Y:S01]  /*48b0*/  @!P0 IMAD.MOV.U32 R24, RZ, RZ, R72 ;  /* 0x000000ffff188224 */ /* 0x000fe200078e0048 */
[----:B------:R-:W-:Y:S01]  /*48c0*/  @!P0 HADD2.F32 R38, -RZ, R37.H0_H0 ;  /* 0x20000025ff268230 */ /* 0x000fe20000004100 */
[----:B------:R-:W-:Y:S01]  /*48d0*/  @!P0 F2FP.PACK_AB R57, R2, R0 ;  /* 0x000000000239823e */ /* 0x000fe200000000ff */
[--C-:B------:R-:W-:Y:S01]  /*48e0*/  @!P0 HADD2.F32 R28, -RZ, R35.reuse.H1_H1 ;  /* 0x30000023ff1c8230 */ /* 0x100fe20000004100 */
[----:B------:R-:W-:Y:S01]  /*48f0*/  @!P0 FMUL.FTZ R174, R50, R29 ;  /* 0x0000001d32ae8220 */ /* 0x000fe20000410000 */
[----:B------:R-:W-:Y:S01]  /*4900*/  @!P0 HADD2.F32 R48, -RZ, R44.H0_H0 ;  /* 0x2000002cff308230 */ /* 0x000fe20000004100 */
[----:B------:R-:W-:Y:S01]  /*4910*/  @!P0 FMUL.FTZ R3, R38, R31 ;  /* 0x0000001f26038220 */ /* 0x000fe20000410000 */
[----:B------:R-:W-:Y:S01]  /*4920*/  @!P0 MOV R52, R57 ;  /* 0x0000003900348202 */ /* 0x000fe20000000f00 */
[C---:B------:R-:W-:Y:S01]  /*4930*/  @!P0 FMUL.FTZ R8, R28.reuse, R29 ;  /* 0x0000001d1c088220 */ /* 0x040fe20000410000 */
[----:B------:R-:W-:Y:S01]  /*4940*/  @!P0 HADD2.F32 R31, -RZ, R34.H1_H1 ;  /* 0x30000022ff1f8230 */ /* 0x000fe20000004100 */
[----:B------:R-:W-:Y:S01]  /*4950*/  @!P0 FFMA.FTZ R174, R28, R51, -R174 ;  /* 0x000000331cae8223 */ /* 0x000fe200000108ae */
[----:B------:R-:W-:Y:S01]  /*4960*/  @!P0 HADD2.F32 R36, -RZ, R35.H0_H0 ;  /* 0x20000023ff248230 */ /* 0x000fe20000004100 */
[----:B------:R-:W-:Y:S01]  /*4970*/  @!P0 FFMA.FTZ R3, R40, R41, R3 ;  /* 0x0000002928038223 */ /* 0x000fe20000010003 */
[----:B------:R-:W-:Y:S01]  /*4980*/  @!P0 MOV R28, R26 ;  /* 0x0000001a001c8202 */ /* 0x000fe20000000f00 */
[-C--:B------:R-:W-:Y:S01]  /*4990*/  @!P0 FMUL.FTZ R73, R48, R31.reuse ;  /* 0x0000001f30498220 */ /* 0x080fe20000410000 */
[----:B------:R-:W-:Y:S01]  /*49a0*/  @!P0 HADD2.F32 R29, -RZ, R30.H0_H0 ;  /* 0x2000001eff1d8230 */ /* 0x000fe20000004100 */
[C---:B------:R-:W-:Y:S01]  /*49b0*/  @!P0 FMUL.FTZ R7, R36.reuse, R31 ;  /* 0x0000001f24078220 */ /* 0x040fe20000410000 */
[----:B------:R-:W-:Y:S01]  /*49c0*/  @!P0 HADD2.F32 R31, -RZ, R34.H0_H0 ;  /* 0x20000022ff1f8230 */ /* 0x000fe20000004100 */
[----:B------:R-:W-:Y:S01]  /*49d0*/  @!P0 FFMA.FTZ R4, R43, R42, R4 ;  /* 0x0000002a2b048223 */ /* 0x000fe20000010004 */
[--C-:B------:R-:W-:Y:S01]  /*49e0*/  @!P0 HADD2.F32 R30, -RZ, R28.reuse.H0_H0 ;  /* 0x2000001cff1e8230 */ /* 0x100fe20000004100 */
[----:B------:R-:W-:Y:S01]  /*49f0*/  @!P0 FFMA.FTZ R73, R36, R49, -R73 ;  /* 0x0000003124498223 */ /* 0x000fe20000010849 */
[----:B------:R-:W-:Y:S01]  /*4a00*/  @!P0 HADD2.F32 R28, -RZ, R28.H1_H1 ;  /* 0x3000001cff1c8230 */ /* 0x000fe20000004100 */
[----:B------:R-:W-:Y:S01]  /*4a10*/  @!P0 FFMA.FTZ R59, R38, R41, -R59 ;  /* 0x00000029263b8223 */ /* 0x000fe2000001083b */
[--C-:B------:R-:W-:Y:S01]  /*4a20*/  @!P0 HADD2.F32 R44, -RZ, R46.reuse.H0_H0 ;  /* 0x2000002eff2c8230 */ /* 0x100fe20000004100 */
[----:B------:R-:W-:Y:S01]  /*4a30*/  @!P0 FMUL.FTZ R5, R30, R31 ;  /* 0x0000001f1e058220 */ /* 0x000fe20000410000 */
[----:B------:R-:W-:Y:S01]  /*4a40*/  @!P0 F2FP.PACK_AB R73, R174, R73 ;  /* 0x00000049ae49823e */ /* 0x000fe200000000ff */
[----:B------:R-:W-:Y:S01]  /*4a50*/  @!P0 FMUL.FTZ R6, R28, R29 ;  /* 0x0000001d1c068220 */ /* 0x000fe20000410000 */
[----:B------:R-:W-:Y:S01]  /*4a60*/  @!P0 F2FP.PACK_AB R59, R74, R59 ;  /* 0x0000003b4a3b823e */ /* 0x000fe200000000ff */
[----:B------:R-:W-:Y:S01]  /*4a70*/  @!P0 FFMA.FTZ R5, R44, R45, R5 ;  /* 0x0000002d2c058223 */ /* 0x000fe20000010005 */
[----:B------:R-:W-:Y:S01]  /*4a80*/  @!P0 F2FP.PACK_AB R74, R4, R3 ;  /* 0x00000003044a823e */ /* 0x000fe200000000ff */
[----:B------:R-:W-:Y:S01]  /*4a90*/  @!P0 FMUL.FTZ R75, R44, R31 ;  /* 0x0000001f2c4b8220 */ /* 0x000fe20000410000 */
[----:B------:R-:W-:Y:S01]  /*4aa0*/  @!P0 MOV R25, R59 ;  /* 0x0000003b00198202 */ /* 0x000fe20000000f00 */
[----:B------:R-:W-:Y:S01]  /*4ab0*/  @!P0 IMAD.MOV.U32 R27, RZ, RZ, R73 ;  /* 0x000000ffff1b8224 */ /* 0x000fe200078e0049 */
[----:B------:R-:W-:Y:S01]  /*4ac0*/  @!P0 MOV R53, R74 ;  /* 0x0000004a00358202 */ /* 0x000fe20000000f00 */
[----:B------:R-:W-:Y:S01]  /*4ad0*/  @!P0 FFMA.FTZ R75, R30, R45, -R75 ;  /* 0x0000002d1e4b8223 */ /* 0x000fe2000001084b */
[----:B------:R-:W-:Y:S05]  /*4ae0*/  @!P0 HADD2.F32 R46, -RZ, R46.H1_H1 ;  /* 0x3000002eff2e8230 */ /* 0x000fea0000004100 */
[C---:B------:R-:W-:Y:S02]  /*4af0*/  @!P0 FMUL.FTZ R176, R46.reuse, R29 ;  /* 0x0000001d2eb08220 */ /* 0x040fe40000410000 */
[----:B------:R-:W-:Y:S02]  /*4b00*/  @!P0 FFMA.FTZ R6, R46, R47, R6 ;  /* 0x0000002f2e068223 */ /* 0x000fe40000010006 */
[----:B------:R-:W-:Y:S02]  /*4b10*/  @!P0 FFMA.FTZ R7, R48, R49, R7 ;  /* 0x0000003130078223 */ /* 0x000fe40000010007 */
[----:B------:R-:W-:Y:S02]  /*4b20*/  @!P0 FFMA.FTZ R176, R28, R47, -R176 ;  /* 0x0000002f1cb08223 */ /* 0x000fe400000108b0 */
[----:B------:R-:W-:Y:S03]  /*4b30*/  @!P0 FFMA.FTZ R8, R50, R51, R8 ;  /* 0x0000003332088223 */ /* 0x000fe60000010008 */
[----:B------:R-:W-:Y:S02]  /*4b40*/  @!P0 F2FP.PACK_AB R176, R176, R75 ;  /* 0x0000004bb0b0823e */ /* 0x000fe400000000ff */
[----:B------:R-:W-:Y:S02]  /*4b50*/  @!P0 F2FP.PACK_AB R75, R6, R5 ;  /* 0x00000005064b823e */ /* 0x000fe400000000ff */
[----:B------:R-:W-:Y:S02]  /*4b60*/  @!P0 F2FP.PACK_AB R174, R8, R7 ;  /* 0x0000000708ae823e */ /* 0x000fe400000000ff */
[----:B------:R-:W-:Y:S01]  /*4b70*/  @!P0 MOV R26, R176 ;  /* 0x000000b0001a8202 */ /* 0x000fe20000000f00 */
        /* <DEDUP_REMOVED lines=8> */
.L_x_87:
[----:B------:R-:W-:Y:S05]  /*4c00*/  BSYNC B0 ;  /* 0x0000000000007941 */ /* 0x000fea0003800000 */
.L_x_86:
[----:B------:R-:W-:Y:S11]  /*4c10*/  ISETP.GE.AND P0, PT, R12, c[0x0][0x1d4], PT ;  /* 0x000075000c007a0c */ /* 0x000ff60003f06270 */
[----:B------:R-:W-:Y:S02]  /*4c20*/  @!UPT UIADD3 URZ, URZ, URZ, URZ ;  /* 0x0000003f3f3ff290 */ /* 0x000fe4000fffe03f */
[----:B------:R-:W-:-:S05]  /*4c30*/  @P0 BRA `(.L_x_71) ;  /* 0x00000a1000000947 */ /* 0x000fca0003800000 */
[----:B------:R-:W-:Y:S01]  /*4c40*/  LOP3.LUT P1, RZ, R81, 0x8, RZ, 0xc0, !PT ;  /* 0x0000000851ff7812 */ /* 0x000fe2000782c0ff */
[----:B-1----:R-:W1:Y:S01]  /*4c50*/  LDS.128 R24, [R120+0x6100] ;  /* 0x0061000078187984 */ /* 0x002e620000000c00 */
[----:B----4-:R-:W-:Y:S02]  /*4c60*/  IADD3 R52, P0, R170, R112, RZ ;  /* 0x00000070aa347210 */ /* 0x010fe40007f1e0ff */
[----:B------:R-:W-:Y:S02]  /*4c70*/  SEL R47, R123, R172, !P1 ;  /* 0x000000ac7b2f7207 */ /* 0x000fe40004800000 */
[----:B---3--:R-:W-:Y:S02]  /*4c80*/  IADD3.X R53, R171, R111, RZ, P0, !PT ;  /* 0x0000006fab357210 */ /* 0x008fe400007fe4ff */
[----:B------:R-:W-:Y:S02]  /*4c90*/  SHF.R.S32.HI R46, RZ, 0x1f, R47 ;  /* 0x0000001fff2e7819 */ /* 0x000fe4000001142f */
[----:B------:R-:W-:Y:S02]  /*4ca0*/  ISETP.GE.AND P0, PT, R12, c[0x0][0x27c], PT ;  /* 0x00009f000c007a0c */ /* 0x000fe40003f06270 */
[----:B------:R-:W-:Y:S04]  /*4cb0*/  LEA.HI R46, R46, R47, RZ, 0x4 ;  /* 0x0000002f2e2e7211 */ /* 0x000fe800078f20ff */
[----:B------:R-:W-:Y:S04]  /*4cc0*/  LEA.HI.SX32 R55, R46, R127, 0x1c ;  /* 0x0000007f2e377211 */ /* 0x000fe800078fe2ff */
[----:B------:R-:W-:Y:S01]  /*4cd0*/  SHF.R.S32.HI R54, RZ, 0x1f, R55 ;  /* 0x0000001fff367819 */ /* 0x000fe20000011437 */
[----:B------:R-:W-:Y:S02]  /*4ce0*/  IMAD.SHL.U32 R47, R55, 0x8, RZ ;  /* 0x00000008372f7824 */ /* 0x000fe400078e00ff */
[----:B------:R-:W-:Y:S01]  /*4cf0*/  @!P0 SHF.R.U64 R28, R20, 0x10, R21 ;  /* 0x00000010141c8819 */ /* 0x000fe20000001215 */
[----:B------:R-:W-:Y:S01]  /*4d00*/  @!P0 HADD2.F32 R30, -RZ, R33.H1_H1 ;  /* 0x30000021ff1e8230 */ /* 0x000fe20000004100 */
[----:B------:R-:W-:Y:S01]  /*4d10*/  LEA.HI R54, R54, R55, RZ, 0x3 ;  /* 0x0000003736367211 */ /* 0x000fe200078f18ff */
[----:B------:R-:W-:Y:S01]  /*4d20*/  @!P0 HADD2.F32 R34, -RZ, R68.H1_H1 ;  /* 0x30000044ff228230 */ /* 0x000fe20000004100 */
[----:B------:R-:W-:Y:S01]  /*4d30*/  LOP3.LUT R56, R141, 0x38, R47, 0xf8, !PT ;  /* 0x000000388d387812 */ /* 0x000fe200078ef82f */
[----:B------:R-:W-:Y:S01]  /*4d40*/  @!P0 HADD2.F32 R29, -RZ, R28.H0_H0 ;  /* 0x2000001cff1d8230 */ /* 0x000fe20000004100 */
[----:B------:R-:W-:Y:S01]  /*4d50*/  SHF.L.U32 R54, R54, 0x9, RZ ;  /* 0x0000000936367819 */ /* 0x000fe200000006ff */
[--C-:B------:R-:W-:Y:S01]  /*4d60*/  @!P0 HADD2.F32 R43, -RZ, R58.reuse.H1_H1 ;  /* 0x3000003aff2b8230 */ /* 0x100fe20000004100 */
[----:B------:R-:W-:Y:S01]  /*4d70*/  LOP3.LUT R55, R56, R125, RZ, 0x3c, !PT ;  /* 0x0000007d38377212 */ /* 0x000fe200078e3cff */
[----:B------:R-:W-:Y:S01]  /*4d80*/  @!P0 HADD2.F32 R39, -RZ, R58.H0_H0 ;  /* 0x2000003aff278230 */ /* 0x000fe20000004100 */
[----:B------:R-:W-:Y:S02]  /*4d90*/  LOP3.LUT R54, R54, 0x7ffff000, RZ, 0xc0, !PT ;  /* 0x7ffff00036367812 */ /* 0x000fe400078ec0ff */
[----:B------:R-:W-:Y:S02]  /*4da0*/  @!P0 SHF.R.U32.HI R20, RZ, 0x10, R23 ;  /* 0x00000010ff148819 */ /* 0x000fe40000011617 */
[----:B------:R-:W-:Y:S02]  /*4db0*/  IADD3 R54, R55, R54, R124 ;  /* 0x0000003637367210 */ /* 0x000fe40007ffe07c */
[----:B------:R-:W-:Y:S02]  /*4dc0*/  @!P0 SHF.R.U32.HI R21, RZ, 0x10, R21 ;  /* 0x00000010ff158819 */ /* 0x000fe40000011615 */
[----:B-1----:R-:W-:Y:S01]  /*4dd0*/  @!P0 MOV R31, R24 ;  /* 0x00000018001f8202 */ /* 0x002fe20000000f00 */
[----:B------:R-:W-:Y:S01]  /*4de0*/  IMAD.SHL.U32 R46, R54, 0x2, RZ ;  /* 0x00000002362e7824 */ /* 0x000fe200078e00ff */
[----:B------:R-:W-:Y:S02]  /*4df0*/  @!P0 SHF.R.U64 R22, R22, 0x10, R23 ;  /* 0x0000001016168819 */ /* 0x000fe40000001217 */
[--C-:B------:R-:W-:Y:S01]  /*4e00*/  @!P0 SHF.R.U64 R37, R60, 0x10, R61.reuse ;  /* 0x000000103c258819 */ /* 0x100fe2000000123d */
[--C-:B------:R-:W-:Y:S01]  /*4e10*/  @!P0 HADD2.F32 R23, -RZ, R31.reuse.H0_H0 ;  /* 0x2000001fff178230 */ /* 0x100fe20000004100 */
[----:B------:R-:W1:Y:S01]  /*4e20*/  LDS.128 R48, [R46+0x6100] ;  /* 0x006100002e307984 */ /* 0x000e620000000c00 */
[----:B------:R-:W-:Y:S01]  /*4e30*/  @!P0 HADD2.F32 R28, -RZ, R31.H1_H1 ;  /* 0x3000001fff1c8230 */ /* 0x000fe20000004100 */
[----:B------:R-:W-:Y:S01]  /*4e40*/  @!P0 SHF.R.U32.HI R60, RZ, 0x10, R61 ;  /* 0x00000010ff3c8819 */ /* 0x000fe2000001163d */
[----:B------:R-:W-:Y:S01]  /*4e50*/  @!P0 HADD2.F32 R37, -RZ, R37.H0_H0 ;  /* 0x20000025ff258230 */ /* 0x000fe20000004100 */
[----:B------:R-:W-:Y:S01]  /*4e60*/  @!P0 FMUL.FTZ R0, R23, R30 ;  /* 0x0000001e17008220 */ /* 0x000fe20000410000 */
[--C-:B------:R-:W-:Y:S01]  /*4e70*/  @!P0 SHF.R.U32.HI R45, RZ, 0x10, R63.reuse ;  /* 0x00000010ff2d8819 */ /* 0x100fe2000001163f */
[----:B------:R-:W-:Y:S01]  /*4e80*/  @!P0 FMUL.FTZ R2, R28, R29 ;  /* 0x0000001d1c028220 */ /* 0x000fe20000410000 */
[----:B------:R-:W-:Y:S03]  /*4e90*/  @!P0 SHF.R.U64 R41, R62, 0x10, R63 ;  /* 0x000000103e298819 */ /* 0x000fe6000000123f */
[----:B------:R-:W-:Y:S02]  /*4ea0*/  @!P0 HADD2.F32 R45, -RZ, R45.H0_H0 ;  /* 0x2000002dff2d8230 */ /* 0x000fe40000004100 */
[----:B------:R-:W-:Y:S01]  /*4eb0*/  @!P0 HADD2.F32 R41, -RZ, R41.H0_H0 ;  /* 0x20000029ff298230 */ /* 0x000fe20000004100 */
[----:B-1----:R-:W-:Y:S01]  /*4ec0*/  @!P0 IMAD.MOV.U32 R36, RZ, RZ, R48 ;  /* 0x000000ffff248224 */ /* 0x002fe200078e0030 */
[----:B------:R-:W-:Y:S02]  /*4ed0*/  @!P0 MOV R38, R49 ;  /* 0x0000003100268202 */ /* 0x000fe40000000f00 */
[----:B------:R-:W-:Y:S02]  /*4ee0*/  @!P0 MOV R40, R50 ;  /* 0x0000003200288202 */ /* 0x000fe40000000f00 */
[--C-:B------:R-:W-:Y:S02]  /*4ef0*/  @!P0 HADD2.F32 R35, -RZ, R36.reuse.H0_H0 ;  /* 0x20000024ff238230 */ /* 0x100fe40000004100 */
[----:B------:R-:W-:Y:S03]  /*4f00*/  @!P0 HADD2.F32 R36, -RZ, R36.H1_H1 ;  /* 0x30000024ff248230 */ /* 0x000fe60000004100 */
[C---:B------:R-:W-:Y:S02]  /*4f10*/  @!P0 FFMA.FTZ R0, R35.reuse, R34, R0 ;  /* 0x0000002223008223 */ /* 0x040fe40000010000 */
[----:B------:R-:W-:Y:S02]  /*4f20*/  @!P0 FMUL.FTZ R55, R36, R29 ;  /* 0x0000001d24378220 */ /* 0x000fe40000410000 */
[----:B------:R-:W-:Y:S02]  /*4f30*/  @!P0 IMAD.MOV.U32 R29, RZ, RZ, R25 ;  /* 0x000000ffff1d8224 */ /* 0x000fe400078e0019 */
[----:B------:R-:W-:Y:S01]  /*4f40*/  @!P0 FMUL.FTZ R46, R35, R30 ;  /* 0x0000001e232e8220 */ /* 0x000fe20000410000 */
[----:B------:R-:W-:Y:S01]  /*4f50*/  @!P0 HADD2.F32 R35, -RZ, R68.H0_H0 ;  /* 0x20000044ff238230 */ /* 0x000fe20000004100 */
[-C--:B------:R-:W-:Y:S01]  /*4f60*/  @!P0 FFMA.FTZ R55, R28, R37.reuse, -R55 ;  /* 0x000000251c378223 */ /* 0x080fe20000010837 */
[----:B------:R-:W-:Y:S01]  /*4f70*/  @!P0 HADD2.F32 R30, -RZ, R29.H0_H0 ;  /* 0x2000001dff1e8230 */ /* 0x000fe20000004100 */
[----:B------:R-:W-:Y:S01]  /*4f80*/  @!P0 FFMA.FTZ R2, R36, R37, R2 ;  /* 0x0000002524028223 */ /* 0x000fe20000010002 */
[----:B------:R-:W-:Y:S01]  /*4f90*/  @!P0 HADD2.F32 R28, -RZ, R21.H0_H0 ;  /* 0x20000015ff1c8230 */ /* 0x000fe20000004100 */
[----:B------:R-:W-:Y:S01]  /*4fa0*/  @!P0 FFMA.FTZ R46, R23, R34, -R46 ;  /* 0x00000022172e8223 */ /* 0x000fe2000001082e */
[----:B------:R-:W-:Y:S02]  /*4fb0*/  @!P0 HADD2.F32 R37, -RZ, R38.H1_H1 ;  /* 0x30000026ff258230 */ /* 0x000fe40000004100 */
[----:B------:R-:W-:Y:S01]  /*4fc0*/  @!P0 HADD2.F32 R21, -RZ, R29.H1_H1 ;  /* 0x3000001dff158230 */ /* 0x000fe20000004100 */
[----:B------:R-:W-:Y:S01]  /*4fd0*/  @!P0 IMAD.MOV.U32 R29, RZ, RZ, R27 ;  /* 0x000000ffff1d8224 */ /* 0x000fe200078e001b */
[----:B------:R-:W-:Y:S01]  /*4fe0*/  @!P0 HADD2.F32 R36, -RZ, R60.H0_H0 ;  /* 0x2000003cff248230 */ /* 0x000fe20000004100 */
[-C--:B------:R-:W-:Y:S01]  /*4ff0*/  @!P0 FMUL.FTZ R57, R37, R28.reuse ;  /* 0x0000001c25398220 */ /* 0x080fe20000410000 */
[----:B------:R-:W-:Y:S01]  /*5000*/  @!P0 HADD2.F32 R34, -RZ, R38.H0_H0 ;  /* 0x20000026ff228230 */ /* 0x000fe20000004100 */
[C---:B------:R-:W-:Y:S01]  /*5010*/  @!P0 FMUL.FTZ R4, R21.reuse, R28 ;  /* 0x0000001c15048220 */ /* 0x040fe20000410000 */
[----:B------:R-:W-:Y:S01]  /*5020*/  @!P0 MOV R38, R51 ;  /* 0x0000003300268202 */ /* 0x000fe20000000f00 */
[----:B------:R-:W-:Y:S01]  /*5030*/  @!P0 FFMA.FTZ R57, R21, R36, -R57 ;  /* 0x0000002415398223 */ /* 0x000fe20000010839 */
[----:B------:R-:W-:Y:S01]  /*5040*/  @!P0 HADD2.F32 R21, -RZ, R20.H0_H0 ;  /* 0x20000014ff158230 */ /* 0x000fe20000004100 */
[----:B------:R-:W-:Y:S01]  /*5050*/  @!P0 F2FP.PACK_AB R55, R55, R46 ;  /* 0x0000002e3737823e */ /* 0x000fe200000000ff */
[----:B------:R-:W-:Y:S01]  /*5060*/  @!P0 HADD2.F32 R23, -RZ, R33.H0_H0 ;  /* 0x20000021ff178230 */ /* 0x000fe20000004100 */
[----:B------:R-:W-:Y:S01]  /*5070*/  @!P0 F2FP.PACK_AB R46, R2, R0 ;  /* 0x00000000022e823e */ /* 0x000fe200000000ff */
[----:B------:R-:W-:Y:S01]  /*5080*/  @!P0 HADD2.F32 R44, -RZ, R38.H1_H1 ;  /* 0x30000026ff2c8230 */ /* 0x000fe20000004100 */
[----:B------:R-:W-:Y:S01]  /*5090*/  @!P0 MOV R24, R55 ;  /* 0x0000003700188202 */ /* 0x000fe20000000f00 */
[--C-:B------:R-:W-:Y:S01]  /*50a0*/  @!P0 HADD2.F32 R20, -RZ, R29.reuse.H1_H1 ;  /* 0x3000001dff148230 */ /* 0x100fe20000004100 */
[-C--:B------:R-:W-:Y:S01]  /*50b0*/  @!P0 FMUL.FTZ R54, R34, R23.reuse ;  /* 0x0000001722368220 */ /* 0x080fe20000410000 */
[----:B------:R-:W-:Y:S01]  /*50c0*/  @!P0 HADD2.F32 R28, -RZ, R29.H0_H0 ;  /* 0x2000001dff1c8230 */ /* 0x000fe20000004100 */
[----:B------:R-:W-:Y:S01]  /*50d0*/  @!P0 FMUL.FTZ R3, R30, R23 ;  /* 0x000000171e038220 */ /* 0x000fe20000410000 */
[----:B------:R-:W-:Y:S01]  /*50e0*/  @!P0 HADD2.F32 R23, -RZ, R32.H1_H1 ;  /* 0x30000020ff178230 */ /* 0x000fe20000004100 */
[-C--:B------:R-:W-:Y:S01]  /*50f0*/  @!P0 FMUL.FTZ R59, R44, R21.reuse ;  /* 0x000000152c3b8220 */ /* 0x080fe20000410000 */
[----:B------:R-:W-:Y:S01]  /*5100*/  @!P0 HADD2.F32 R42, -RZ, R38.H0_H0 ;  /* 0x20000026ff2a8230 */ /* 0x000fe20000004100 */
[C---:B------:R-:W-:Y:S01]  /*5110*/  @!P0 FMUL.FTZ R8, R20.reuse, R21 ;  /* 0x0000001514088220 */ /* 0x040fe20000410000 */
[----:B------:R-:W-:Y:S01]  /*5120*/  @!P0 HADD2.F32 R38, -RZ, R40.H0_H0 ;  /* 0x20000028ff268230 */ /* 0x000fe20000004100 */
[----:B------:R-:W-:Y:S01]  /*5130*/  @!P0 FFMA.FTZ R59, R20, R45, -R59 ;  /* 0x0000002d143b8223 */ /* 0x000fe2000001083b */
[----:B------:R-:W-:Y:S01]  /*5140*/  @!P0 HADD2.F32 R21, -RZ, R22.H0_H0 ;  /* 0x20000016ff158230 */ /* 0x000fe20000004100 */
[----:B------:R-:W-:Y:S01]  /*5150*/  @!P0 IMAD.MOV.U32 R20, RZ, RZ, R26 ;  /* 0x000000ffff148224 */ /* 0x000fe200078e001a */
[----:B------:R-:W-:Y:S01]  /*5160*/  @!P0 HADD2.F32 R40, -RZ, R40.H1_H1 ;  /* 0x30000028ff288230 */ /* 0x000fe20000004100 */
[-C--:B------:R-:W-:Y:S01]  /*5170*/  @!P0 FMUL.FTZ R56, R42, R23.reuse ;  /* 0x000000172a388220 */ /* 0x080fe20000410000 */
[----:B------:R-:W-:Y:S01]  /*5180*/  @!P0 MOV R48, R46 ;  /* 0x0000002e00308202 */ /* 0x000fe20000000f00 */
[----:B------:R-:W-:Y:S01]  /*5190*/  @!P0 FMUL.FTZ R7, R28, R23 ;  /* 0x000000171c078220 */ /* 0x000fe20000410000 */
[----:B------:R-:W-:Y:S01]  /*51a0*/  @!P0 HADD2.F32 R23, -RZ, R32.H0_H0 ;  /* 0x20000020ff178230 */ /* 0x000fe20000004100 */
[----:B------:R-:W-:Y:S01]  /*51b0*/  @!P0 FMUL.FTZ R65, R40, R21 ;  /* 0x0000001528418220 */ /* 0x000fe20000410000 */
[--C-:B------:R-:W-:Y:S01]  /*51c0*/  @!P0 HADD2.F32 R22, -RZ, R20.reuse.H0_H0 ;  /* 0x20000014ff168230 */ /* 0x100fe20000004100 */
[----:B------:R-:W-:Y:S01]  /*51d0*/  @!P0 FFMA.FTZ R54, R30, R35, -R54 ;  /* 0x000000231e368223 */ /* 0x000fe20000010836 */
[----:B------:R-:W-:Y:S01]  /*51e0*/  @!P0 HADD2.F32 R20, -RZ, R20.H1_H1 ;  /* 0x30000014ff148230 */ /* 0x000fe20000004100 */
[----:B------:R-:W-:Y:S02]  /*51f0*/  @!P0 FMUL.FTZ R64, R38, R23 ;  /* 0x0000001726408220 */ /* 0x000fe40000410000 */
[----:B------:R-:W-:Y:S01]  /*5200*/  @!P0 FFMA.FTZ R56, R28, R43, -R56 ;  /* 0x0000002b1c388223 */ /* 0x000fe20000010838 */
[----:B------:R-:W-:Y:S01]  /*5210*/  @!P0 F2FP.PACK_AB R54, R57, R54 ;  /* 0x000000363936823e */ /* 0x000fe200000000ff */
[C---:B------:R-:W-:Y:S02]  /*5220*/  @!P0 FMUL.FTZ R5, R22.reuse, R23 ;  /* 0x0000001716058220 */ /* 0x040fe40000410000 */
[----:B------:R-:W-:Y:S01]  /*5230*/  @!P0 FFMA.FTZ R64, R22, R39, -R64 ;  /* 0x0000002716408223 */ /* 0x000fe20000010840 */
[----:B------:R-:W-:Y:S01]  /*5240*/  @!P0 F2FP.PACK_AB R56, R59, R56 ;  /* 0x000000383b38823e */ /* 0x000fe200000000ff */
[----:B------:R-:W-:Y:S02]  /*5250*/  @!P0 FFMA.FTZ R65, R20, R41, -R65 ;  /* 0x0000002914418223 */ /* 0x000fe40000010841 */
[----:B------:R-:W-:Y:S02]  /*5260*/  @!P0 FFMA.FTZ R3, R34, R35, R3 ;  /* 0x0000002322038223 */ /* 0x000fe40000010003 */
[----:B------:R-:W-:Y:S01]  /*5270*/  @!P0 FMUL.FTZ R6, R20, R21 ;  /* 0x0000001514068220 */ /* 0x000fe20000410000 */
[----:B------:R-:W-:Y:S01]  /*5280*/  @!P0 F2FP.PACK_AB R65, R65, R64 ;  /* 0x000000404141823e */ /* 0x000fe200000000ff */
[----:B------:R-:W-:Y:S02]  /*5290*/  @!P0 FFMA.FTZ R4, R37, R36, R4 ;  /* 0x0000002425048223 */ /* 0x000fe40000010004 */
[----:B------:R-:W-:Y:S01]  /*52a0*/  @!P0 FFMA.FTZ R5, R38, R39, R5 ;  /* 0x0000002726058223 */ /* 0x000fe20000010005 */
[----:B------:R-:W-:Y:S01]  /*52b0*/  @!P0 MOV R26, R65 ;  /* 0x00000041001a8202 */ /* 0x000fe20000000f00 */
[----:B------:R-:W-:Y:S01]  /*52c0*/  @!P0 FFMA.FTZ R6, R40, R41, R6 ;  /* 0x0000002928068223 */ /* 0x000fe20000010006 */
[----:B------:R-:W-:Y:S01]  /*52d0*/  @!P0 F2FP.PACK_AB R57, R4, R3 ;  /* 0x000000030439823e */ /* 0x000fe200000000ff */
[----:B------:R-:W-:Y:S02]  /*52e0*/  @!P0 FFMA.FTZ R7, R42, R43, R7 ;  /* 0x0000002b2a078223 */ /* 0x000fe40000010007 */
[----:B------:R-:W-:Y:S01]  /*52f0*/  @!P0 IMAD.MOV.U32 R25, RZ, RZ, R54 ;  /* 0x000000ffff198224 */ /* 0x000fe200078e0036 */
[----:B------:R-:W-:Y:S01]  /*5300*/  @!P0 F2FP.PACK_AB R59, R6, R5 ;  /* 0x00000005063b823e */ /* 0x000fe200000000ff */
[----:B------:R-:W-:Y:S02]  /*5310*/  @!P0 IMAD.MOV.U32 R27, RZ, RZ, R56 ;  /* 0x000000ffff1b8224 */ /* 0x000fe400078e0038 */
[----:B------:R-:W-:Y:S01]  /*5320*/  @!P0 FFMA.FTZ R8, R44, R45, R8 ;  /* 0x0000002d2c088223 */ /* 0x000fe20000010008 */
[----:B------:R-:W-:Y:S01]  /*5330*/  @!P0 MOV R50, R59 ;  /* 0x0000003b00328202 */ /* 0x000fe20000000f00 */
[----:B------:R-:W-:Y:S01]  /*5340*/  @!P0 IMAD.MOV.U32 R49, RZ, RZ, R57 ;  /* 0x000000ffff318224 */ /* 0x000fe200078e0039 */
[----:B------:R1:W-:Y:S02]  /*5350*/  ST.E.128 [R52.64], R24 ;  /* 0x0000001834007985 */ /* 0x0003e4000c101d06 */
[----:B------:R-:W-:Y:S04]  /*5360*/  @!P0 F2FP.PACK_AB R64, R8, R7 ;  /* 0x000000070840823e */ /* 0x000fe800000000ff */
[----:B------:R-:W-:Y:S02]  /*5370*/  @!P0 MOV R51, R64 ;  /* 0x0000004000338202 */ /* 0x000fe40000000f00 */
[----:B------:R-:W-:Y:S11]  /*5380*/  ISETP.GE.AND P0, PT, R47, c[0x0][0x1d4], PT ;  /* 0x000075002f007a0c */ /* 0x000ff60003f06270 */
[----:B------:R-:W-:Y:S02]  /*5390*/  @!UPT UIADD3 URZ, URZ, URZ, URZ ;  /* 0x0000003f3f3ff290 */ /* 0x000fe4000fffe03f */
[----:B------:R-:W-:-:S05]  /*53a0*/  @P0 BRA `(.L_x_71) ;  /* 0x000002a000000947 */ /* 0x000fca0003800000 */
[C---:B------:R-:W-:Y:S04]  /*53b0*/  LEA R2, P0, R47.reuse, R170, 0x1 ;  /* 0x000000aa2f027211 */ /* 0x040fe800078008ff */
[----:B------:R-:W-:Y:S05]  /*53c0*/  LEA.HI.X.SX32 R3, R47, R171, 0x1, P0 ;  /* 0x000000ab2f037211 */ /* 0x000fea00000f0eff */
[----:B------:R2:W-:Y:S01]  /*53d0*/  ST.E.128 [R2.64], R48 ;  /* 0x0000003002007985 */ /* 0x0005e2000c101d06 */
[----:B------:R-:W-:-:S05]  /*53e0*/  BRA `(.L_x_71) ;  /* 0x0000026000007947 */ /* 0x000fca0003800000 */
.L_x_67:
[----:B------:R1:W2:Y:S01]  /*53f0*/  SHFL.IDX PT, R3, R4, RZ, 0x1c1f ;  /* 0x001c1fff04037589 */ /* 0x0002a200000e0000 */
[----:B------:R-:W-:Y:S03]  /*5400*/  IMAD.IADD R84, R147, 0x1, -R88 ;  /* 0x0000000193547824 */ /* 0x000fe600078e0a58 */
[----:B------:R1:W3:Y:S02]  /*5410*/  SHFL.IDX PT, R25, R0, RZ, 0x1c1f ;  /* 0x001c1fff00197589 */ /* 0x0002e400000e0000 */
[----:B------:R-:W-:Y:S04]  /*5420*/  IMNMX R84, R84, 0x40, PT ;  /* 0x0000004054547817 */ /* 0x000fe80003800200 */
[----:B------:R-:W-:Y:S11]  /*5430*/  ISETP.GT.AND P0, PT, R84, R145, PT ;  /* 0x000000915400720c */ /* 0x000ff60003f04270 */
[----:B------:R-:W-:Y:S02]  /*5440*/  @!UPT UIADD3 URZ, URZ, URZ, URZ ;  /* 0x0000003f3f3ff290 */ /* 0x000fe4000fffe03f */
[----:B------:R-:W-:-:S05]  /*5450*/  @!P0 BRA `(.L_x_71) ;  /* 0x000001f000008947 */ /* 0x000fca0003800000 */
[----:B------:R-:W-:Y:S02]  /*5460*/  ISETP.GE.AND P2, PT, R16, c[0x0][0x1d4], PT ;  /* 0x0000750010007a0c */ /* 0x000fe40003f46270 */
[----:B------:R-:W-:Y:S02]  /*5470*/  ISETP.GE.AND P1, PT, R13, c[0x0][0x1d4], PT ;  /* 0x000075000d007a0c */ /* 0x000fe40003f26270 */
[----:B------:R-:W-:Y:S02]  /*5480*/  ISETP.GE.AND P4, PT, R12, c[0x0][0x1d4], PT ;  /* 0x000075000c007a0c */ /* 0x000fe40003f86270 */
[----:B------:R-:W-:Y:S07]  /*5490*/  ISETP.GE.AND P3, PT, R144, c[0x0][0x1d4], PT ;  /* 0x0000750090007a0c */ /* 0x000fee0003f66270 */
[----:B------:R-:W4:Y:S01]  /*54a0*/  @!P2 LDS.128 R20, [R132+0x6000] ;  /* 0x006000008414a984 */ /* 0x000f220000000c00 */
[C---:B---3--:R-:W-:Y:S04]  /*54b0*/  @!P2 LEA R26, P0, R16.reuse, R25, 0x1 ;  /* 0x00000019101aa211 */ /* 0x048fe800078008ff */
[----:B--2---:R-:W-:Y:S02]  /*54c0*/  @!P2 LEA.HI.X R27, R16, R3, R17, 0x1, P0 ;  /* 0x00000003101ba211 */ /* 0x004fe400000f0c11 */
[C---:B------:R-:W-:Y:S04]  /*54d0*/  @!P1 LEA R38, P0, R136.reuse, R25, 0x1 ;  /* 0x0000001988269211 */ /* 0x040fe800078008ff */
[----:B------:R-:W-:Y:S02]  /*54e0*/  @!P1 LEA.HI.X R39, R136, R3, R119, 0x1, P0 ;  /* 0x0000000388279211 */ /* 0x000fe400000f0c77 */
[C---:B------:R-:W-:Y:S04]  /*54f0*/  @!P4 LEA R36, P0, R137.reuse, R25, 0x1 ;  /* 0x000000198924c211 */ /* 0x040fe800078008ff */
[----:B------:R-:W-:Y:S02]  /*5500*/  @!P4 LEA.HI.X R37, R137, R3, R118, 0x1, P0 ;  /* 0x000000038925c211 */ /* 0x000fe400000f0c76 */
[C---:B------:R-:W-:Y:S04]  /*5510*/  @!P3 LEA R34, P0, R134.reuse, R25, 0x1 ;  /* 0x000000198622b211 */ /* 0x040fe800078008ff */
[----:B------:R-:W-:Y:S01]  /*5520*/  @!P3 LEA.HI.X R35, R134, R3, R117, 0x1, P0 ;  /* 0x000000038623b211 */ /* 0x000fe200000f0c75 */
[----:B----4-:R-:W-:Y:S04]  /*5530*/  @!P2 ST.E.128 [R26.64], R20 ;  /* 0x000000141a00a985 */ /* 0x010fe8000c101d06 */
[----:B-1----:R-:W1:Y:S04]  /*5540*/  @!P1 LDS.128 R4, [R131+0x6000] ;  /* 0x0060000083049984 */ /* 0x002e680000000c00 */
[----:B-1----:R-:W-:Y:S01]  /*5550*/  @!P1 ST.E.128 [R38.64], R4 ;  /* 0x0000000426009985 */ /* 0x002fe2000c101d06 */
[----:B------:R-:W-:Y:S03]  /*5560*/  ISETP.GE.AND P1, PT, R143, c[0x0][0x1d4], PT ;  /* 0x000075008f007a0c */ /* 0x000fe60003f26270 */
[----:B------:R-:W1:Y:S10]  /*5570*/  @!P4 LDS.128 R28, [R132+0x8000] ;  /* 0x00800000841cc984 */ /* 0x000e740000000c00 */
[C---:B------:R-:W-:Y:S04]  /*5580*/  @!P1 LEA R32, P0, R129.reuse, R25, 0x1 ;  /* 0x0000001981209211 */ /* 0x040fe800078008ff */
[----:B------:R-:W-:Y:S02]  /*5590*/  @!P1 LEA.HI.X R33, R129, R3, R116, 0x1, P0 ;  /* 0x0000000381219211 */ /* 0x000fe400000f0c74 */
[----:B------:R-:W-:Y:S11]  /*55a0*/  ISETP.GE.AND P0, PT, R142, c[0x0][0x1d4], PT ;  /* 0x000075008e007a0c */ /* 0x000ff60003f06270 */
[----:B------:R-:W-:Y:S02]  /*55b0*/  @!UPT UIADD3 URZ, URZ, URZ, URZ ;  /* 0x0000003f3f3ff290 */ /* 0x000fe4000fffe03f */
[C---:B------:R-:W-:Y:S04]  /*55c0*/  @!P0 LEA R2, P2, R128.reuse, R25, 0x1 ;  /* 0x0000001980028211 */ /* 0x040fe800078408ff */
[----:B------:R-:W-:Y:S01]  /*55d0*/  @!P0 LEA.HI.X R3, R128, R3, R115, 0x1, P2 ;  /* 0x0000000380038211 */ /* 0x000fe200010f0c73 */
[----:B-1----:R-:W-:Y:S04]  /*55e0*/  @!P4 ST.E.128 [R36.64], R28 ;  /* 0x0000001c2400c985 */ /* 0x002fe8000c101d06 */
[----:B------:R-:W1:Y:S04]  /*55f0*/  @!P3 LDS.128 R24, [R131+0x8000] ;  /* 0x008000008318b984 */ /* 0x000e680000000c00 */
[----:B-1----:R-:W-:Y:S04]  /*5600*/  @!P3 ST.E.128 [R34.64], R24 ;  /* 0x000000182200b985 */ /* 0x002fe8000c101d06 */
[----:B------:R-:W1:Y:S04]  /*5610*/  @!P1 LDS.128 R20, [R132+0xa000] ;  /* 0x00a0000084149984 */ /* 0x000e680000000c00 */
[----:B-1----:R-:W-:Y:S04]  /*5620*/  @!P1 ST.E.128 [R32.64], R20 ;  /* 0x0000001420009985 */ /* 0x002fe8000c101d06 */
[----:B------:R-:W1:Y:S04]  /*5630*/  @!P0 LDS.128 R4, [R131+0xa000] ;  /* 0x00a0000083048984 */ /* 0x000e680000000c00 */
[----:B-1----:R1:W-:Y:S02]  /*5640*/  @!P0 ST.E.128 [R2.64], R4 ;  /* 0x0000000402008985 */ /* 0x0023e4000c101d06 */
.L_x_71:
[----:B------:R-:W-:Y:S05]  /*5650*/  BSYNC B1 ;  /* 0x0000000000017941 */ /* 0x000fea0003800000 */
.L_x_66:
[----:B------:R-:W-:Y:S01]  /*5660*/  IMAD.IADD R88, R97, 0x1, -R88 ;  /* 0x0000000161587824 */ /* 0x000fe200078e0a58 */
[----:B-1----:R-:W-:Y:S01]  /*5670*/  LEA R6, P0, R140, R162, 0x6 ;  /* 0x000000a28c067211 */ /* 0x002fe200078030ff */
[----:B------:R-:W-:Y:S01]  /*5680*/  IMAD R86, R86, c[0x0][0x208], RZ ;  /* 0x0000820056567a24 */ /* 0x000fe200078e02ff */
[----:B------:R-:W-:Y:S01]  /*5690*/  LOP3.LUT P3, RZ, R81, 0x1, RZ, 0xc0, !PT ;  /* 0x0000000151ff7812 */ /* 0x000fe2000786c0ff */
[C---:B--2---:R-:W-:Y:S01]  /*56a0*/  IMAD.WIDE.U32 R4, R87.reuse, c[0x0][0x208], RZ ;  /* 0x0000820057047a25 */ /* 0x044fe200078e00ff */
[----:B------:R-:W-:Y:S01]  /*56b0*/  LEA.HI.X.SX32 R7, R140, R163, 0x6, P0 ;  /* 0x000000a38c077211 */ /* 0x000fe200000f36ff */
[----:B------:R-:W-:Y:S01]  /*56c0*/  BSSY B0, `(.L_x_88) ;  /* 0x000004e000007945 */ /* 0x000fe20003800000 */
[----:B------:R-:W-:Y:S01]  /*56d0*/  ISETP.GE.AND P0, PT, R88, 0x21, PT ;  /* 0x000000215800780c */ /* 0x000fe20003f06270 */
[----:B------:R-:W-:Y:S02]  /*56e0*/  IMAD R86, R87, c[0x0][0x20c], R86 ;  /* 0x0000830057567a24 */ /* 0x000fe400078e0256 */
[----:B------:R-:W-:Y:S03]  /*56f0*/  IMAD R85, R85, c[0x0][0x218], RZ ;  /* 0x0000860055557a24 */ /* 0x000fe600078e02ff */
[----:B------:R-:W-:Y:S01]  /*5700*/  IADD3 R5, R5, R86, RZ ;  /* 0x0000005605057210 */ /* 0x000fe20007ffe0ff */
[C---:B------:R-:W-:Y:S04]  /*5710*/  IMAD R85, R126.reuse, c[0x0][0x21c], R85 ;  /* 0x000087007e557a24 */ /* 0x040fe800078e0255 */
[----:B------:R-:W-:Y:S02]  /*5720*/  IMAD.WIDE.U32 R4, R126, c[0x0][0x218], R4 ;  /* 0x000086007e047a25 */ /* 0x000fe400078e0004 */
[----:B------:R-:W-:Y:S05]  /*5730*/  @P0 IADD3 R2, P1, R6, 0x20, RZ ;  /* 0x0000002006020810 */ /* 0x000fea0007f3e0ff */
[----:B------:R-:W-:Y:S01]  /*5740*/  @P0 IMAD.X R0, RZ, RZ, R7, P1 ;  /* 0x000000ffff000224 */ /* 0x000fe200008e0607 */
[----:B------:R-:W-:Y:S04]  /*5750*/  IADD3 R3, P1, R164, R4, RZ ;  /* 0x00000004a4037210 */ /* 0x000fe80007f3e0ff */
[----:B------:R-:W-:Y:S02]  /*5760*/  IADD3.X R4, R106, R5, R85, P1, !PT ;  /* 0x000000056a047210 */ /* 0x000fe40000ffe455 */
[----:B------:R-:W-:Y:S11]  /*5770*/  ISETP.GE.AND P1, PT, R88, 0x1, PT ;  /* 0x000000015800780c */ /* 0x000ff60003f26270 */
[----:B------:R-:W-:Y:S02]  /*5780*/  @!UPT UIADD3 URZ, URZ, URZ, URZ ;  /* 0x0000003f3f3ff290 */ /* 0x000fe4000fffe03f */
[----:B-----5:R-:W-:Y:S01]  /*5790*/  @P1 MOV R21, R95 ;  /* 0x0000005f00151202 */ /* 0x020fe20000000f00 */
[----:B------:R-:W-:Y:S02]  /*57a0*/  @P1 IMAD R5, R7, c[0x0][0x258], RZ ;  /* 0x0000960007051a24 */ /* 0x000fe400078e02ff */
[----:B------:R-:W-:Y:S02]  /*57b0*/  @P1 IMAD.MOV.U32 R20, RZ, RZ, R158 ;  /* 0x000000ffff141224 */ /* 0x000fe400078e009e */
[C---:B------:R-:W-:Y:S02]  /*57c0*/  @P1 IMAD R5, R6.reuse, c[0x0][0x25c], R5 ;  /* 0x0000970006051a24 */ /* 0x040fe400078e0205 */
[----:B------:R-:W-:Y:S04]  /*57d0*/  @P1 IMAD.WIDE.U32 R20, R6, c[0x0][0x258], R20 ;  /* 0x0000960006141a25 */ /* 0x000fe800078e0014 */
[----:B------:R-:W-:Y:S01]  /*57e0*/  @P1 IMAD.IADD R5, R21, 0x1, R5 ;  /* 0x0000000115051824 */ /* 0x000fe200078e0205 */
[C---:B------:R-:W-:Y:S01]  /*57f0*/  @P1 LEA R6, P2, R20.reuse, c[0x0][0x250], 0x1 ;  /* 0x0000940014061a11 */ /* 0x040fe200078408ff */
[----:B------:R-:W-:Y:S03]  /*5800*/  @P0 IMAD.MOV.U32 R21, RZ, RZ, R95 ;  /* 0x000000ffff150224 */ /* 0x000fe600078e005f */
[----:B------:R-:W-:Y:S02]  /*5810*/  @P1 LEA.HI.X R7, R20, c[0x0][0x254], R5, 0x1, P2 ;  /* 0x0000950014071a11 */ /* 0x000fe400010f0c05 */
[C---:B------:R-:W-:Y:S02]  /*5820*/  LEA R5, P2, R3.reuse, c[0x0][0x1f8], 0x1 ;  /* 0x00007e0003057a11 */ /* 0x040fe400078408ff */
[----:B------:R-:W-:Y:S01]  /*5830*/  @P0 MOV R20, R158 ;  /* 0x0000009e00140202 */ /* 0x000fe20000000f00 */
[----:B------:R-:W-:Y:S01]  /*5840*/  @!PT LDS RZ, [RZ] ;  /* 0x00000000fffff984 */ /* 0x000fe20000000800 */
[----:B------:R-:W-:Y:S01]  /*5850*/  @!PT LDS RZ, [RZ] ;  /* 0x00000000fffff984 */ /* 0x000fe20000000800 */
[----:B------:R-:W-:Y:S01]  /*5860*/  @!PT LDS RZ, [RZ] ;  /* 0x00000000fffff984 */ /* 0x000fe20000000800 */
[----:B------:R1:W-:Y:S01]  /*5870*/  @P1 LDGSTS.E.BYPASS.LTC128B.128 [R138+0x100], [R6.64], !P3 ;  /* 0x00100000068a1fae */ /* 0x0003e2000d901d46 */
[----:B------:R-:W-:Y:S01]  /*5880*/  LEA.HI.X R4, R3, c[0x0][0x1fc], R4, 0x1, P2 ;  /* 0x00007f0003047a11 */ /* 0x000fe200010f0c04 */
[----:B------:R-:W-:Y:S02]  /*5890*/  @P0 IMAD R3, R0, c[0x0][0x258], RZ ;  /* 0x0000960000030a24 */ /* 0x000fe400078e02ff */
[----:B------:R1:W-:Y:S01]  /*58a0*/  @P1 LDGSTS.E.BYPASS.LTC128B.128 [R138+0x2100], [R6.64+0x80], !P6 ;  /* 0x02100080068a1fae */ /* 0x0003e2000f101d46 */
[C---:B------:R-:W-:Y:S03]  /*58b0*/  @P0 IMAD.WIDE.U32 R20, R2.reuse, c[0x0][0x258], R20 ;  /* 0x0000960002140a25 */ /* 0x040fe600078e0014 */
[----:B------:R1:W-:Y:S01]  /*58c0*/  @P1 LDGSTS.E.BYPASS.LTC128B.128 [R138+0x4100], [R6.64+0x100], !P5 ;  /* 0x04100100068a1fae */ /* 0x0003e2000e901d46 */
[----:B------:R-:W-:Y:S01]  /*58d0*/  @P0 IMAD R3, R2, c[0x0][0x25c], R3 ;  /* 0x0000970002030a24 */ /* 0x000fe200078e0203 */
[C---:B------:R-:W-:Y:S02]  /*58e0*/  @P0 LEA R22, P2, R20.reuse, c[0x0][0x250], 0x1 ;  /* 0x0000940014160a11 */ /* 0x040fe400078408ff */
[----:B---3--:R1:W2:Y:S02]  /*58f0*/  SHFL.IDX PT, R25, R4, RZ, 0x1c1f ;  /* 0x001c1fff04197589 */ /* 0x0082a400000e0000 */
[----:B------:R-:W-:Y:S04]  /*5900*/  @P0 IADD3 R3, R21, R3, RZ ;  /* 0x0000000315030210 */ /* 0x000fe80007ffe0ff */
[----:B------:R-:W-:Y:S02]  /*5910*/  @P0 LEA.HI.X R23, R20, c[0x0][0x254], R3, 0x1, P2 ;  /* 0x0000950014170a11 */ /* 0x000fe400010f0c03 */
[----:B------:R1:W3:Y:S04]  /*5920*/  SHFL.IDX PT, R3, R5, RZ, 0x1c1f ;  /* 0x001c1fff05037589 */ /* 0x0002e800000e0000 */
[----:B------:R1:W-:Y:S04]  /*5930*/  @P0 LDGSTS.E.BYPASS.LTC128B.128 [R138+0x1100], [R22.64], !P3 ;  /* 0x01100000168a0fae */ /* 0x0003e8000d901d46 */
[----:B------:R1:W-:Y:S04]  /*5940*/  @P0 LDGSTS.E.BYPASS.LTC128B.128 [R138+0x3100], [R22.64+0x80], !P6 ;  /* 0x03100080168a0fae */ /* 0x0003e8000f101d46 */
[----:B------:R1:W-:Y:S01]  /*5950*/  @P0 LDGSTS.E.BYPASS.LTC128B.128 [R138+0x5100], [R22.64+0x100], !P5 ;  /* 0x05100100168a0fae */ /* 0x0003e2000e901d46 */
[----:B------:R-:W-:Y:S03]  /*5960*/  ISETP.GT.AND P0, PT, R84, R145, PT ;  /* 0x000000915400720c */ /* 0x000fe60003f04270 */
[----:B------:R-:W0:Y:S01]  /*5970*/  LDGDEPBAR ;  /* 0x00000000000079af */ /* 0x000e220000000000 */
[----:B------:R-:W-:Y:S04]  /*5980*/  DEPBAR.LE SB0, 0x0 ;  /* 0x000080000000791a */ /* 0x000fe80000000000 */
[----:B------:R-:W-:Y:S06]  /*5990*/  BAR.SYNC.DEFER_BLOCKING 0x0 ;  /* 0x0000000000007b1d */ /* 0x000fec0000010000 */
[----:B------:R-:W-:-:S05]  /*59a0*/  @!P0 BRA `(.L_x_89) ;  /* 0x000001f000008947 */ /* 0x000fca0003800000 */
[----:B-123--:R-:W-:Y:S02]  /*59b0*/  ISETP.GE.AND P2, PT, R16, c[0x0][0x1d4], PT ;  /* 0x0000750010007a0c */ /* 0x00efe40003f46270 */
[----:B------:R-:W-:Y:S02]  /*59c0*/  ISETP.GE.AND P1, PT, R13, c[0x0][0x1d4], PT ;  /* 0x000075000d007a0c */ /* 0x000fe40003f26270 */
[----:B------:R-:W-:Y:S02]  /*59d0*/  ISETP.GE.AND P4, PT, R12, c[0x0][0x1d4], PT ;  /* 0x000075000c007a0c */ /* 0x000fe40003f86270 */
[----:B------:R-:W-:Y:S07]  /*59e0*/  ISETP.GE.AND P3, PT, R144, c[0x0][0x1d4], PT ;  /* 0x0000750090007a0c */ /* 0x000fee0003f66270 */
[----:B------:R-:W1:Y:S01]  /*59f0*/  @!P2 LDS.128 R20, [R132] ;  /* 0x000000008414a984 */ /* 0x000e620000000c00 */
[C---:B------:R-:W-:Y:S04]  /*5a00*/  @!P2 LEA R26, P0, R16.reuse, R3, 0x1 ;  /* 0x00000003101aa211 */ /* 0x040fe800078008ff */
[----:B------:R-:W-:Y:S02]  /*5a10*/  @!P2 LEA.HI.X R27, R16, R25, R17, 0x1, P0 ;  /* 0x00000019101ba211 */ /* 0x000fe400000f0c11 */
[C---:B------:R-:W-:Y:S04]  /*5a20*/  @!P1 LEA R38, P0, R136.reuse, R3, 0x1 ;  /* 0x0000000388269211 */ /* 0x040fe800078008ff */
[----:B------:R-:W-:Y:S02]  /*5a30*/  @!P1 LEA.HI.X R39, R136, R25, R119, 0x1, P0 ;  /* 0x0000001988279211 */ /* 0x000fe400000f0c77 */
[C---:B------:R-:W-:Y:S04]  /*5a40*/  @!P4 LEA R36, P0, R137.reuse, R3, 0x1 ;  /* 0x000000038924c211 */ /* 0x040fe800078008ff */
[----:B------:R-:W-:Y:S02]  /*5a50*/  @!P4 LEA.HI.X R37, R137, R25, R118, 0x1, P0 ;  /* 0x000000198925c211 */ /* 0x000fe400000f0c76 */
[C---:B------:R-:W-:Y:S04]  /*5a60*/  @!P3 LEA R34, P0, R134.reuse, R3, 0x1 ;  /* 0x000000038622b211 */ /* 0x040fe800078008ff */
[----:B------:R-:W-:Y:S01]  /*5a70*/  @!P3 LEA.HI.X R35, R134, R25, R117, 0x1, P0 ;  /* 0x000000198623b211 */ /* 0x000fe200000f0c75 */
[----:B-1----:R-:W-:Y:S04]  /*5a80*/  @!P2 ST.E.128 [R26.64], R20 ;  /* 0x000000141a00a985 */ /* 0x002fe8000c101d06 */
[----:B------:R-:W1:Y:S04]  /*5a90*/  @!P1 LDS.128 R4, [R131] ;  /* 0x0000000083049984 */ /* 0x000e680000000c00 */
        /* <DEDUP_REMOVED lines=16> */
.L_x_89:
[----:B-123--:R-:W-:Y:S05]  /*5ba0*/  BSYNC B0 ;  /* 0x0000000000007941 */ /* 0x00efea0003800000 */
.L_x_88:
[C---:B------:R-:W-:Y:S02]  /*5bb0*/  ISETP.GT.AND P0, PT, R140.reuse, R96, PT ;  /* 0x000000608c00720c */ /* 0x040fe40003f04270 */
[----:B------:R-:W-:Y:S02]  /*5bc0*/  IADD3 R140, R140, -0x1, RZ ;  /* 0xffffffff8c8c7810 */ /* 0x000fe40007ffe0ff */
[----:B------:R-:W-:Y:S09]  /*5bd0*/  LOP3.LUT P2, RZ, R81, 0x1, RZ, 0xc0, !PT ;  /* 0x0000000151ff7812 */ /* 0x000ff2000784c0ff */
[----:B------:R-:W-:Y:S01]  /*5be0*/  @P0 SHF.R.S32.HI R0, RZ, 0x1f, R140 ;  /* 0x0000001fff000819 */ /* 0x000fe2000001148c */
[----:B------:R-:W-:Y:S02]  /*5bf0*/  @P0 IMAD.MOV.U32 R4, RZ, RZ, R160 ;  /* 0x000000ffff040224 */ /* 0x000fe400078e00a0 */
[----:B------:R-:W-:Y:S02]  /*5c00*/  @P0 IMAD.MOV.U32 R5, RZ, RZ, R169 ;  /* 0x000000ffff050224 */ /* 0x000fe400078e00a9 */
[----:B------:R-:W-:Y:S02]  /*5c10*/  @P0 IMAD R3, R99, R140, RZ ;  /* 0x0000008c63030224 */ /* 0x000fe400078e02ff */
[-C--:B------:R-:W-:Y:S04]  /*5c20*/  @P0 IMAD.WIDE.U32 R4, R140, R100.reuse, R4 ;  /* 0x000000648c040225 */ /* 0x080fe800078e0004 */
[----:B------:R-:W-:Y:S01]  /*5c30*/  @P0 IMAD R3, R0, R100, R3 ;  /* 0x0000006400030224 */ /* 0x000fe200078e0203 */
[C---:B------:R-:W-:Y:S03]  /*5c40*/  @P0 LEA R6, P1, R4.reuse, c[0x0][0x220], 0x1 ;  /* 0x0000880004060a11 */ /* 0x040fe600078208ff */
[----:B------:R-:W-:Y:S05]  /*5c50*/  @P0 IMAD.IADD R3, R5, 0x1, R3 ;  /* 0x0000000105030824 */ /* 0x000fea00078e0203 */
[----:B------:R-:W-:Y:S02]  /*5c60*/  @P0 LEA.HI.X R7, R4, c[0x0][0x224], R3, 0x1, P1 ;  /* 0x0000890004070a11 */ /* 0x000fe400008f0c03 */
[C---:B------:R-:W-:Y:S03]  /*5c70*/  @P0 LEA R20, P1, R114.reuse, R6, 0x1 ;  /* 0x0000000672140211 */ /* 0x040fe600078208ff */
[----:B------:R-:W-:Y:S01]  /*5c80*/  @!PT LDS RZ, [RZ] ;  /* 0x00000000fffff984 */ /* 0x000fe20000000800 */
[----:B------:R-:W-:Y:S01]  /*5c90*/  @!PT LDS RZ, [RZ] ;  /* 0x00000000fffff984 */ /* 0x000fe20000000800 */
[----:B------:R-:W-:Y:S01]  /*5ca0*/  @!PT LDS RZ, [RZ] ;  /* 0x00000000fffff984 */ /* 0x000fe20000000800 */
[----:B------:R1:W-:Y:S01]  /*5cb0*/  @P0 LDGSTS.E.BYPASS.LTC128B.128 [R138+0x6100], [R6.64], !P2 ;  /* 0x06100000068a0fae */ /* 0x0003e2000d101d46 */
[----:B------:R-:W-:Y:S03]  /*5cc0*/  @P0 LEA.HI.X R21, R114, R7, R113, 0x1, P1 ;  /* 0x0000000772150211 */ /* 0x000fe600008f0c71 */
[----:B------:R1:W-:Y:S04]  /*5cd0*/  @P0 LDGSTS.E.BYPASS.LTC128B.128 [R138+0x8100], [R6.64+0x80], !P6 ;  /* 0x08100080068a0fae */ /* 0x0003e8000f101d46 */
[----:B------:R1:W-:Y:S04]  /*5ce0*/  @P0 LDGSTS.E.BYPASS.LTC128B.128 [R138+0xa100], [R6.64+0x100], !P5 ;  /* 0x0a100100068a0fae */ /* 0x0003e8000e901d46 */
[----:B------:R1:W-:Y:S04]  /*5cf0*/  @P0 LDGSTS.E.BYPASS.LTC128B.128 [R138+0x7100], [R20.64], !P2 ;  /* 0x07100000148a0fae */ /* 0x0003e8000d101d46 */
[----:B------:R1:W-:Y:S04]  /*5d00*/  @P0 LDGSTS.E.BYPASS.LTC128B.128 [R138+0x9100], [R20.64+0x80], !P6 ;  /* 0x09100080148a0fae */ /* 0x0003e8000f101d46 */
[----:B------:R1:W-:Y:S04]  /*5d10*/  @P0 LDGSTS.E.BYPASS.LTC128B.128 [R138+0xb100], [R20.64+0x100], !P5 ;  /* 0x0b100100148a0fae */ /* 0x0003e8000e901d46 */
[----:B------:R-:W0:Y:S01]  /*5d20*/  LDGDEPBAR ;  /* 0x00000000000079af */ /* 0x000e220000000000 */
[----:B------:R-:W-:-:S05]  /*5d30*/  @P0 BRA `(.L_x_90) ;  /* 0xffffbb2000000947 */ /* 0x000fca000383ffff */
[----:B------:R-:W-:Y:S06]  /*5d40*/  BAR.SYNC.DEFER_BLOCKING 0x0 ;  /* 0x0000000000007b1d */ /* 0x000fec0000010000 */
.L_x_65:
[----:B-1----:R-:W-:Y:S01]  /*5d50*/  ISETP.GE.AND P0, PT, R77, 0x1, PT ;  /* 0x000000014d00780c */ /* 0x002fe20003f06270 */
[----:B------:R-:W-:Y:S01]  /*5d60*/  CS2R R118, SRZ ;  /* 0x0000000000767805 */ /* 0x000fe2000001ff00 */
[----:B------:R-:W-:Y:S01]  /*5d70*/  PLOP3.LUT P2, PT, PT, PT, PT, 0x80, 0x0 ;  /* 0x000000000000781c */ /* 0x000fe20003f4f070 */
        /* <DEDUP_REMOVED lines=21> */
[----:B------:R-:W-:Y:S01]  /*5ed0*/  IMAD.MOV.U32 R83, RZ, RZ, RZ ;  /* 0x000000ffff537224 */ /* 0x000fe200078e00ff */
[----:B------:R-:W-:Y:S01]  /*5ee0*/  CS2R R10, SRZ ;  /* 0x00000000000a7805 */ /* 0x000fe2000001ff00 */
[----:B------:R-:W-:Y:S01]  /*5ef0*/  CS2R R8, SRZ ;  /* 0x0000000000087805 */ /* 0x000fe2000001ff00 */
[----:B------:R-:W-:Y:S01]  /*5f00*/  CS2R R12, SRZ ;  /* 0x00000000000c7805 */ /* 0x000fe2000001ff00 */
[----:B------:R-:W-:Y:S01]  /*5f10*/  IMAD.MOV.U32 R4, RZ, RZ, RZ ;  /* 0x000000ffff047224 */ /* 0x000fe200078e00ff */
[----:B------:R-:W-:Y:S01]  /*5f20*/  CS2R R6, SRZ ;  /* 0x0000000000067805 */ /* 0x000fe2000001ff00 */
[----:B------:R-:W-:Y:S01]  /*5f30*/  CS2R R74, SRZ ;  /* 0x00000000004a7805 */ /* 0x000fe2000001ff00 */
[----:B------:R-:W-:Y:S01]  /*5f40*/  CS2R R72, SRZ ;  /* 0x0000000000487805 */ /* 0x000fe2000001ff00 */
[----:B------:R-:W-:Y:S01]  /*5f50*/  MOV R70, RZ ;  /* 0x000000ff00467202 */ /* 0x000fe20000000f00 */
[----:B------:R-:W-:Y:S01]  /*5f60*/  CS2R R68, SRZ ;  /* 0x0000000000447805 */ /* 0x000fe2000001ff00 */
[----:B------:R-:W-:Y:S01]  /*5f70*/  CS2R R66, SRZ ;  /* 0x0000000000427805 */ /* 0x000fe2000001ff00 */
[----:B----4-:R-:W-:Y:S01]  /*5f80*/  CS2R R64, SRZ ;  /* 0x0000000000407805 */ /* 0x010fe2000001ff00 */
        /* <DEDUP_REMOVED lines=17> */
[----:B------:R-:W-:Y:S05]  /*60a0*/  @!P0 BRA `(.L_x_91) ;  /* 0x0000c96000008947 */ /* 0x000fea0003800000 */
[----:B------:R-:W-:-:S04]  /*60b0*/  ISETP.NE.U32.AND P0, PT, RZ, c[0x0][0x340], PT ;  /* 0x0000d000ff007a0c */ /* 0x000fc80003f05070 */
[----:B------:R-:W-:-:S13]  /*60c0*/  ISETP.NE.AND.EX P6, PT, RZ, c[0x0][0x344], PT, P0 ;  /* 0x0000d100ff007a0c */ /* 0x000fda0003fc5300 */
[----:B------:R-:W-:-:S04]  /*60d0*/  @P6 IMAD.MOV.U32 R210, RZ, RZ, 0x4 ;  /* 0x00000004ffd26424 */ /* 0x000fc800078e00ff */
[----:B------:R-:W-:-:S06]  /*60e0*/  @P6 IMAD.WIDE R210, R201, R210, c[0x0][0x340] ;  /* 0x0000d000c9d26625 */ /* 0x000fcc00078e02d2 */
[----:B------:R1:W5:Y:S01]  /*60f0*/  @P6 LDG.E R210, [R210.64] ;  /* 0x00000006d2d26981 */ /* 0x000362000c1e1900 */
[----:B------:R-:W-:Y:S01]  /*6100*/  SHF.R.S32.HI R3, RZ, 0x1f, R146 ;  /* 0x0000001fff037819 */ /* 0x000fe20000011492 */
[C---:B------:R-:W-:Y:S01]  /*6110*/  IMAD.WIDE.U32 R10, R146.reuse, c[0x0][0x178], RZ ;  /* 0x00005e00920a7a25 */ /* 0x040fe200078e00ff */
[----:B------:R-:W-:Y:S01]  /*6120*/  SHF.R.S32.HI R25, RZ, 0x1f, R76 ;  /* 0x0000001fff197819 */ /* 0x000fe2000001144c */
[----:B------:R-:W-:Y:S01]  /*6130*/  BSSY B0, `(.L_x_92) ;  /* 0x000005a000007945 */ /* 0x000fe20003800000 */
[----:B------:R-:W-:Y:S01]  /*6140*/  ISETP.NE.U32.AND P0, PT, RZ, c[0x0][0x348], PT ;  /* 0x0000d200ff007a0c */ /* 0x000fe20003f05070 */
[----:B------:R-:W-:Y:S01]  /*6150*/  IMAD R3, R3, c[0x0][0x178], RZ ;  /* 0x00005e0003037a24 */ /* 0x000fe200078e02ff */
[----:B------:R-:W-:Y:S01]  /*6160*/  LEA.HI R21, R25, R76, RZ, 0x3 ;  /* 0x0000004c19157211 */ /* 0x000fe200078f18ff */
[----:B------:R-:W-:Y:S01]  /*6170*/  IMAD.MOV.U32 R0, RZ, RZ, c[0x0][0x2c4] ;  /* 0x0000b100ff007624 */ /* 0x000fe200078e00ff */
[----:B------:R-:W-:Y:S01]  /*6180*/  SHF.R.S32.HI R9, RZ, 0x1f, R201 ;  /* 0x0000001fff097819 */ /* 0x000fe200000114c9 */
[----:B------:R-:W-:Y:S01]  /*6190*/  IMAD R3, R146, c[0x0][0x17c], R3 ;  /* 0x00005f0092037a24 */ /* 0x000fe200078e0203 */
[----:B------:R-:W-:Y:S01]  /*61a0*/  ISETP.NE.AND.EX P0, PT, RZ, c[0x0][0x34c], PT, P0 ;  /* 0x0000d300ff007a0c */ /* 0x000fe20003f05300 */
[----:B------:R-:W-:Y:S01]  /*61b0*/  IMAD R83, R82, c[0x0][0x2c4], RZ ;  /* 0x0000b10052537a24 */ /* 0x000fe200078e02ff */
[----:B------:R-:W-:Y:S01]  /*61c0*/  ISETP.NE.AND P1, PT, R0, 0x1, PT ;  /* 0x000000010000780c */ /* 0x000fe20003f25270 */
[----:B------:R-:W-:Y:S01]  /*61d0*/  IMAD.IADD R11, R11, 0x1, R3 ;  /* 0x000000010b0b7824 */ /* 0x000fe200078e0203 */
[----:B------:R-:W-:Y:S01]  /*61e0*/  LOP3.LUT R3, R21, 0xfffffff8, RZ, 0xc0, !PT ;  /* 0xfffffff815037812 */ /* 0x000fe200078ec0ff */
[----:B------:R-:W-:Y:S01]  /*61f0*/  IMAD R0, R80, c[0x0][0x1b8], RZ ;  /* 0x00006e0050007a24 */ /* 0x000fe200078e02ff */
[----:B------:R-:W-:Y:S01]  /*6200*/  SHF.R.S32.HI R21, RZ, 0x3, R21 ;  /* 0x00000003ff157819 */ /* 0x000fe20000011415 */
[----:B------:R-:W-:Y:S01]  /*6210*/  IMAD.WIDE.U32 R10, R199, c[0x0][0x1b8], R10 ;  /* 0x00006e00c70a7a25 */ /* 0x000fe200078e000a */
[----:B------:R-:W-:-:S02]  /*6220*/  SEL R9, R9, RZ, !P0 ;  /* 0x000000ff09097207 */ /* 0x000fc40004000000 */
[----:B------:R-:W-:Y:S01]  /*6230*/  SEL R4, R201, RZ, !P0 ;  /* 0x000000ffc9047207 */ /* 0x000fe20004000000 */
[----:B------:R-:W-:Y:S01]  /*6240*/  IMAD.IADD R16, R76, 0x1, -R3 ;  /* 0x000000014c107824 */ /* 0x000fe200078e0a03 */
[----:B------:R-:W-:Y:S01]  /*6250*/  LEA.HI R22, R25, R76, RZ, 0x4 ;  /* 0x0000004c19167211 */ /* 0x000fe200078f20ff */
[----:B------:R-:W-:Y:S02]  /*6260*/  IMAD R3, R199, c[0x0][0x1bc], R0 ;  /* 0x00006f00c7037a24 */ /* 0x000fe400078e0200 */
[----:B------:R-:W-:Y:S02]  /*6270*/  IMAD R209, R16, 0x20, R21 ;  /* 0x0000002010d17824 */ /* 0x000fe400078e0215 */
[----:B------:R-:W-:Y:S02]  /*6280*/  IMAD.IADD R11, R11, 0x1, R3 ;  /* 0x000000010b0b7824 */ /* 0x000fe400078e0203 */
[----:B------:R-:W-:Y:S02]  /*6290*/  IMAD R7, R78, 0x80, R209 ;  /* 0x000000804e077824 */ /* 0x000fe400078e02d1 */
[----:B------:R-:W-:-:S02]  /*62a0*/  IMAD R9, R9, c[0x0][0x1c0], RZ ;  /* 0x0000700009097a24 */ /* 0x000fc400078e02ff */
[----:B------:R-:W-:-:S04]  /*62b0*/  @P1 IMAD.HI.U32 R0, R7, c[0x0][0x2c8], RZ ;  /* 0x0000b20007001a27 */ /* 0x000fc800078e00ff */
[----:B------:R-:W-:Y:S01]  /*62c0*/  IMAD.MOV.U32 R3, RZ, RZ, R7 ;  /* 0x000000ffff037224 */ /* 0x000fe200078e0007 */
[----:B------:R-:W-:Y:S01]  /*62d0*/  @P1 SHF.R.U32.HI R3, RZ, c[0x0][0x2cc], R0 ;  /* 0x0000b300ff031a19 */ /* 0x000fe20000011600 */
[C---:B------:R-:W-:Y:S02]  /*62e0*/  IMAD R9, R4.reuse, c[0x0][0x1c4], R9 ;  /* 0x0000710004097a24 */ /* 0x040fe400078e0209 */
[----:B------:R-:W-:Y:S01]  /*62f0*/  IMAD.WIDE.U32 R4, R4, c[0x0][0x1c0], R10 ;  /* 0x0000700004047a25 */ /* 0x000fe200078e000a */
[----:B------:R-:W-:-:S03]  /*6300*/  SHF.R.S32.HI R0, RZ, 0x1f, R3 ;  /* 0x0000001fff007819 */ /* 0x000fc60000011403 */
[----:B------:R-:W-:Y:S02]  /*6310*/  IMAD.MOV R2, RZ, RZ, -R3 ;  /* 0x000000ffff027224 */ /* 0x000fe400078e0a03 */
[----:B------:R-:W-:Y:S02]  /*6320*/  IMAD.IADD R5, R5, 0x1, R9 ;  /* 0x0000000105057824 */ /* 0x000fe400078e0209 */
[----:B------:R-:W-:Y:S02]  /*6330*/  IMAD R2, R2, c[0x0][0x2c4], R7 ;  /* 0x0000b10002027a24 */ /* 0x000fe400078e0207 */
[----:B------:R-:W-:Y:S02]  /*6340*/  IMAD R0, R0, c[0x0][0x1b0], RZ ;  /* 0x00006c0000007a24 */ /* 0x000fe400078e02ff */
[C---:B------:R-:W-:Y:S01]  /*6350*/  IMAD.WIDE.U32 R8, R3.reuse, c[0x0][0x1b0], R4 ;  /* 0x00006c0003087a25 */ /* 0x040fe200078e0004 */
[----:B------:R-:W-:Y:S02]  /*6360*/  SHF.R.S32.HI R7, RZ, 0x1f, R2 ;  /* 0x0000001fff077819 */ /* 0x000fe40000011402 */
[----:B------:R-:W-:Y:S01]  /*6370*/  LOP3.LUT R5, R22, 0xfffffff0, RZ, 0xc0, !PT ;  /* 0xfffffff016057812 */ /* 0x000fe200078ec0ff */
[----:B------:R-:W-:-:S02]  /*6380*/  IMAD R0, R3, c[0x0][0x1b4], R0 ;  /* 0x00006d0003007a24 */ /* 0x000fc400078e0200 */
[----:B------:R-:W-:Y:S02]  /*6390*/  IMAD R7, R7, c[0x0][0x1a8], RZ ;  /* 0x00006a0007077a24 */ /* 0x000fe400078e02ff */
[----:B------:R-:W-:Y:S01]  /*63a0*/  IMAD.IADD R5, R76, 0x1, -R5 ;  /* 0x000000014c057824 */ /* 0x000fe200078e0a05 */
[----:B------:R-:W-:Y:S01]  /*63b0*/  IADD3 R9, R9, R0, RZ ;  /* 0x0000000009097210 */ /* 0x000fe20007ffe0ff */
[C---:B------:R-:W-:Y:S02]  /*63c0*/  IMAD R7, R2.reuse, c[0x0][0x1ac], R7 ;  /* 0x00006b0002077a24 */ /* 0x040fe400078e0207 */
[----:B------:R-:W-:Y:S01]  /*63d0*/  IMAD.SHL.U32 R11, R21, 0x40, RZ ;  /* 0x00000040150b7824 */ /* 0x000fe200078e00ff */
[----:B------:R-:W-:Y:S01]  /*63e0*/  SHF.R.S32.HI R0, RZ, 0x1f, R5 ;  /* 0x0000001fff007819 */ /* 0x000fe20000011405 */
[----:B------:R-:W-:-:S03]  /*63f0*/  IMAD.WIDE.U32 R2, R2, c[0x0][0x1a8], R8 ;  /* 0x00006a0002027a25 */ /* 0x000fc600078e0008 */
[----:B------:R-:W-:Y:S01]  /*6400*/  LOP3.LUT R11, R11, 0x1c0, RZ, 0xc0, !PT ;  /* 0x000001c00b0b7812 */ /* 0x000fe200078ec0ff */
[----:B------:R-:W-:Y:S01]  /*6410*/  IMAD.IADD R6, R3, 0x1, R7 ;  /* 0x0000000103067824 */ /* 0x000fe200078e0207 */
[----:B------:R-:W-:Y:S01]  /*6420*/  LEA R9, P0, R2, c[0x0][0x160], 0x1 ;  /* 0x0000580002097a11 */ /* 0x000fe200078008ff */
[----:B------:R-:W-:Y:S01]  /*6430*/  IMAD R8, R78, 0x80, R21 ;  /* 0x000000804e087824 */ /* 0x000fe200078e0215 */
[----:B------:R-:W-:Y:S01]  /*6440*/  LEA.HI R7, R0, R5, RZ, 0x3 ;  /* 0x0000000500077211 */ /* 0x000fe200078f18ff */
[----:B------:R-:W-:Y:S01]  /*6450*/  IMAD.SHL.U32 R134, R16, 0x8, RZ ;  /* 0x0000000810867824 */ /* 0x000fe200078e00ff */
[----:B------:R-:W-:Y:S01]  /*6460*/  LEA.HI.X R6, R2, c[0x0][0x164], R6, 0x1, P0 ;  /* 0x0000590002067a11 */ /* 0x000fe200000f0c06 */
[----:B------:R1:W2:Y:S01]  /*6470*/  SHFL.IDX PT, R10, R9, RZ, 0x181f ;  /* 0x00181fff090a7589 */ /* 0x0002a200000e0000 */
[----:B------:R-:W-:Y:S02]  /*6480*/  ISETP.GE.AND P0, PT, R8, R83, PT ;  /* 0x000000530800720c */ /* 0x000fe40003f06270 */
[----:B------:R-:W-:-:S02]  /*6490*/  LOP3.LUT R20, R7, 0xfffffff8, RZ, 0xc0, !PT ;  /* 0xfffffff807147812 */ /* 0x000fc400078ec0ff */
[C---:B------:R-:W-:Y:S02]  /*64a0*/  IADD3 R17, R134.reuse, 0x80, RZ ;  /* 0x0000008086117810 */ /* 0x040fe40007ffe0ff */
[----:B------:R-:W-:Y:S02]  /*64b0*/  IADD3 R18, R134, 0x40, RZ ;  /* 0x0000004086127810 */ /* 0x000fe40007ffe0ff */
[----:B------:R-:W-:Y:S02]  /*64c0*/  LEA.HI R2, R25, R76, RZ, 0x6 ;  /* 0x0000004c19027211 */ /* 0x000fe400078f30ff */
[----:B------:R-:W-:Y:S02]  /*64d0*/  SHF.R.U32.HI R3, RZ, 0x3, R11 ;  /* 0x00000003ff037819 */ /* 0x000fe4000001160b */
[----:B------:R-:W-:Y:S01]  /*64e0*/  LOP3.LUT R0, R11, 0x38, R134, 0xf8, !PT ;  /* 0x000000380b007812 */ /* 0x000fe200078ef886 */
[----:B------:R-:W-:Y:S01]  /*64f0*/  IMAD.SHL.U32 R2, R2, 0x8, RZ ;  /* 0x0000000802027824 */ /* 0x000fe200078e00ff */
[----:B------:R-:W-:Y:S01]  /*6500*/  IADD3 R20, R5, -R20, RZ ;  /* 0x8000001405147210 */ /* 0x000fe20007ffe0ff */
[----:B------:R-:W-:Y:S01]  /*6510*/  IMAD.MOV.U32 R5, RZ, RZ, 0x20 ;  /* 0x00000020ff057424 */ /* 0x000fe200078e00ff */
[----:B------:R-:W-:Y:S01]  /*6520*/  ISETP.GE.AND P5, PT, R134, c[0x0][0x198], PT ;  /* 0x0000660086007a0c */ /* 0x000fe20003fa6270 */
[----:B------:R1:W3:Y:S01]  /*6530*/  SHFL.IDX PT, R11, R6, RZ, 0x181f ;  /* 0x00181fff060b7589 */ /* 0x0002e200000e0000 */
[----:B------:R-:W-:-:S02]  /*6540*/  ISETP.GE.AND P4, PT, R17, c[0x0][0x198], PT ;  /* 0x0000660011007a0c */ /* 0x000fc40003f86270 */
[----:B------:R-:W-:Y:S02]  /*6550*/  ISETP.GE.AND P3, PT, R18, c[0x0][0x198], PT ;  /* 0x0000660012007a0c */ /* 0x000fe40003f66270 */
[----:B------:R-:W-:Y:S01]  /*6560*/  LOP3.LUT R3, R0, R3, RZ, 0x3c, !PT ;  /* 0x0000000300037212 */ /* 0x000fe200078e3cff */
[----:B------:R-:W-:Y:S01]  /*6570*/  IMAD.MOV.U32 R0, RZ, RZ, 0x10 ;  /* 0x00000010ff007424 */ /* 0x000fe200078e00ff */
[----:B------:R-:W-:Y:S02]  /*6580*/  R2P PR, R20, 0x6 ;  /* 0x0000000614007804 */ /* 0x000fe40000000000 */
[----:B------:R-:W-:Y:S02]  /*6590*/  LOP3.LUT R2, R3, 0xfffffe00, R2, 0xf8, !PT ;  /* 0xfffffe0003027812 */ /* 0x000fe400078ef802 */
[----:B------:R-:W-:Y:S02]  /*65a0*/  LEA.HI R3, R25, R76, RZ, 0x5 ;  /* 0x0000004c19037211 */ /* 0x000fe400078f28ff */
[----:B------:R-:W-:-:S02]  /*65b0*/  SEL R0, R0, 0xfffffff0, !P1 ;  /* 0xfffffff000007807 */ /* 0x000fc40004800000 */
[----:B------:R-:W-:Y:S01]  /*65c0*/  SEL R5, R5, 0xffffffe0, !P2 ;  /* 0xffffffe005057807 */ /* 0x000fe20005000000 */
[----:B------:R-:W-:Y:S01]  /*65d0*/  @!P6 IMAD.MOV.U32 R210, RZ, RZ, R201 ;  /* 0x000000ffffd2e224 */ /* 0x000fe200078e00c9 */
[----:B------:R-:W-:Y:S05]  /*65e0*/  @P0 BRA `(.L_x_93) ;  /* 0x000000e000000947 */ /* 0x000fea0003800000 */
[----:B-123--:R-:W-:Y:S01]  /*65f0*/  SHF.R.S32.HI R15, RZ, 0x1f, R18 ;  /* 0x0000001fff0f7819 */ /* 0x00efe20000011412 */
[----:B------:R-:W-:Y:S01]  /*6600*/  IMAD.WIDE R26, R134, 0x2, R10 ;  /* 0x00000002861a7825 */ /* 0x000fe200078e020a */
[----:B------:R-:W-:Y:S02]  /*6610*/  SHF.R.S32.HI R4, RZ, 0x1f, R17 ;  /* 0x0000001fff047819 */ /* 0x000fe40000011411 */
[----:B------:R-:W-:Y:S02]  /*6620*/  LEA.HI R15, R15, R18, RZ, 0x3 ;  /* 0x000000120f0f7211 */ /* 0x000fe400078f18ff */
[----:B------:R-:W-:Y:S01]  /*6630*/  LEA.HI R13, R4, R17, RZ, 0x3 ;  /* 0x00000011040d7211 */ /* 0x000fe200078f18ff */
[----:B------:R-:W-:Y:S01]  /*6640*/  IMAD.SHL.U32 R4, R2, 0x2, RZ ;  /* 0x0000000202047824 */ /* 0x000fe200078e00ff */
[----:B------:R-:W-:-:S02]  /*6650*/  LOP3.LUT R15, R15, 0xfffffff8, RZ, 0xc0, !PT ;  /* 0xfffffff80f0f7812 */ /* 0x000fc400078ec0ff */
[----:B------:R-:W-:Y:S02]  /*6660*/  LOP3.LUT R13, R13, 0xfffffff8, RZ, 0xc0, !PT ;  /* 0xfffffff80d0d7812 */ /* 0x000fe400078ec0ff */
[----:B------:R-:W-:Y:S01]  /*6670*/  @!PT LDS RZ, [RZ] ;  /* 0x00000000fffff984 */ /* 0x000fe20000000800 */
[----:B------:R1:W-:Y:S01]  /*6680*/  LDGSTS.E.BYPASS.LTC128B.128 [R4+0xc100], [R26.64], !P5 ;  /* 0x0c1000001a047fae */ /* 0x0003e2000e901d46 */
[----:B------:R-:W-:-:S04]  /*6690*/  IMAD.WIDE R14, R15, 0x2, R10 ;  /* 0x000000020f0e7825 */ /* 0x000fc800078e020a */
[----:B------:R-:W-:Y:S01]  /*66a0*/  IMAD.WIDE R10, R13, 0x2, R10 ;  /* 0x000000020d0a7825 */ /* 0x000fe200078e020a */
[----:B------:R1:W-:Y:S04]  /*66b0*/  LDGSTS.E.BYPASS.LTC128B.128 [R4+0x10100], [R14.64], !P3 ;  /* 0x101000000e047fae */ /* 0x0003e8000d901d46 */
[----:B------:R1:W-:Y:S02]  /*66c0*/  LDGSTS.E.BYPASS.LTC128B.128 [R4+0x14100], [R10.64], !P4 ;  /* 0x141000000a047fae */ /* 0x0003e4000e101d46 */
.L_x_93:
[----:B-123--:R-:W-:Y:S05]  /*66d0*/  BSYNC B0 ;  /* 0x0000000000007941 */ /* 0x00efea0003800000 */
.L_x_92:
        /* <DEDUP_REMOVED lines=20> */
.L_x_95:
[----:B------:R-:W-:Y:S05]  /*6820*/  BSYNC B0 ;  /* 0x0000000000007941 */ /* 0x000fea0003800000 */
.L_x_94:
[----:B------:R-:W-:Y:S01]  /*6830*/  IADD3 R4, R8, 0x40, RZ ;  /* 0x0000004008047810 */ /* 0x000fe20007ffe0ff */
[----:B--2---:R2:W4:Y:S01]  /*6840*/  SHFL.IDX PT, R13, R6, 0x2, 0x181f ;  /* 0x00581f00060d7f89 */ /* 0x00452200000e0000 */
[----:B------:R-:W-:Y:S02]  /*6850*/  BSSY B0, `(.L_x_96) ;  /* 0x0000012000007945 */ /* 0x000fe40003800000 */
[----:B------:R-:W-:Y:S01]  /*6860*/  ISETP.GE.AND P0, PT, R4, R83, PT ;  /* 0x000000530400720c */ /* 0x000fe20003f06270 */
[----:B---3--:R2:W3:-:S12]  /*6870*/  SHFL.IDX PT, R12, R9, 0x2, 0x181f ;  /* 0x00581f00090c7f89 */ /* 0x0084d800000e0000 */
[----:B------:R-:W-:Y:S05]  /*6880*/  @P0 BRA `(.L_x_97) ;  /* 0x000000e000000947 */ /* 0x000fea0003800000 */
[----:B------:R-:W-:Y:S01]  /*6890*/  SHF.R.S32.HI R11, RZ, 0x1f, R18 ;  /* 0x0000001fff0b7819 */ /* 0x000fe20000011412 */
[----:B---34-:R-:W-:Y:S01]  /*68a0*/  IMAD.WIDE R14, R134, 0x2, R12 ;  /* 0x00000002860e7825 */ /* 0x018fe200078e020c */
        /* <DEDUP_REMOVED lines=12> */
.L_x_97:
[----:B------:R-:W-:Y:S05]  /*6970*/  BSYNC B0 ;  /* 0x0000000000007941 */ /* 0x000fea0003800000 */
.L_x_96:
[----:B------:R-:W-:Y:S01]  /*6980*/  IADD3 R10, R8, 0x60, RZ ;  /* 0x00000060080a7810 */ /* 0x000fe20007ffe0ff */
[----:B---3--:R3:W-:Y:S01]  /*6990*/  SHFL.IDX PT, R12, R9, 0x3, 0x181f ;  /* 0x00781f00090c7f89 */ /* 0x0087e200000e0000 */
[----:B------:R-:W-:Y:S01]  /*69a0*/  IMAD.MOV.U32 R204, RZ, RZ, c[0x0][0x2b8] ;  /* 0x0000ae00ffcc7624 */ /* 0x000fe200078e00ff */
[----:B------:R-:W-:Y:S01]  /*69b0*/  IADD3 R4, R71, -0x40, RZ ;  /* 0xffffffc047047810 */ /* 0x000fe20007ffe0ff */
[----:B------:R-:W-:Y:S01]  /*69c0*/  IMAD.MOV.U32 R206, RZ, RZ, RZ ;  /* 0x000000ffffce7224 */ /* 0x000fe200078e00ff */
[----:B------:R-:W-:Y:S01]  /*69d0*/  ISETP.GE.AND P0, PT, R10, R83, PT ;  /* 0x000000530a00720c */ /* 0x000fe20003f06270 */
[----:B----4-:R4:W1:Y:S01]  /*69e0*/  SHFL.IDX PT, R13, R6, 0x3, 0x181f ;  /* 0x00781f00060d7f89 */ /* 0x01086200000e0000 */
[----:B-----5:R-:W-:Y:S01]  /*69f0*/  SHF.R.S32.HI R10, RZ, 0x1f, R210 ;  /* 0x0000001fff0a7819 */ /* 0x020fe200000114d2 */
[----:B------:R-:W-:Y:S01]  /*6a00*/  IMAD.IADD R8, R209, 0x1, R4 ;  /* 0x00000001d1087824 */ /* 0x000fe200078e0204 */
[----:B------:R-:W-:-:S02]  /*6a10*/  ISETP.NE.AND P2, PT, R204, 0x1, PT ;  /* 0x00000001cc00780c */ /* 0x000fc40003f45270 */
[----:B------:R-:W-:Y:S01]  /*6a20*/  LOP3.LUT R81, R81, 0xfffffffd, RZ, 0xc0, !PT ;  /* 0xfffffffd51517812 */ /* 0x000fe200078ec0ff */
[----:B------:R-:W-:Y:S01]  /*6a30*/  IMAD R205, R10, c[0x0][0x2b0], RZ ;  /* 0x0000ac000acd7a24 */ /* 0x000fe200078e02ff */
[C---:B------:R-:W-:Y:S01]  /*6a40*/  ISETP.GE.AND P1, PT, R8.reuse, R77, PT ;  /* 0x0000004d0800720c */ /* 0x040fe20003f26270 */
[----:B------:R-:W-:Y:S02]  /*6a50*/  IMAD.IADD R207, R8, 0x1, R200 ;  /* 0x0000000108cf7824 */ /* 0x000fe400078e02c8 */
[C---:B------:R-:W-:Y:S01]  /*6a60*/  IMAD R205, R210.reuse, c[0x0][0x2b4], R205 ;  /* 0x0000ad00d2cd7a24 */ /* 0x040fe200078e02cd */
[----:B------:R-:W-:Y:S01]  /*6a70*/  ISETP.GT.OR P1, PT, R209, 0x3f, P1 ;  /* 0x0000003fd100780c */ /* 0x000fe20000f24670 */
[----:B------:R-:W-:Y:S01]  /*6a80*/  IMAD.MOV.U32 R8, RZ, RZ, R207 ;  /* 0x000000ffff087224 */ /* 0x000fe200078e00cf */
[----:B------:R-:W-:Y:S01]  /*6a90*/  @!P0 SHF.R.S32.HI R24, RZ, 0x1f, R17 ;  /* 0x0000001fff188819 */ /* 0x000fe20000011411 */
[----:B------:R-:W-:Y:S02]  /*6aa0*/  IMAD.WIDE.U32 R210, R210, c[0x0][0x2b0], RZ ;  /* 0x0000ac00d2d27a25 */ /* 0x000fe400078e00ff */
[----:B------:R-:W-:-:S02]  /*6ab0*/  @P2 LOP3.LUT R81, R81, 0x2, RZ, 0xfc, !PT ;  /* 0x0000000251512812 */ /* 0x000fc400078efcff */
[----:B-123--:R-:W-:Y:S01]  /*6ac0*/  @!P0 SHF.R.S32.HI R9, RZ, 0x1f, R18 ;  /* 0x0000001fff098819 */ /* 0x00efe20000011412 */
[----:B------:R-:W-:-:S03]  /*6ad0*/  @P2 IMAD.HI.U32 R11, R207, c[0x0][0x2bc], RZ ;  /* 0x0000af00cf0b2a27 */ /* 0x000fc600078e00ff */
[----:B------:R-:W-:Y:S01]  /*6ae0*/  @!P0 LEA.HI R10, R9, R18, RZ, 0x3 ;  /* 0x00000012090a8211 */ /* 0x000fe200078f18ff */
[----:B----4-:R-:W-:Y:S01]  /*6af0*/  @!P0 IMAD.SHL.U32 R6, R2, 0x2, RZ ;  /* 0x0000000202068824 */ /* 0x010fe200078e00ff */
[----:B------:R-:W-:Y:S01]  /*6b00*/  @!P0 LEA.HI R9, R24, R17, RZ, 0x3 ;  /* 0x0000001118098211 */ /* 0x000fe200078f18ff */
[----:B------:R-:W-:Y:S01]  /*6b10*/  @!P0 IMAD.WIDE R14, R134, 0x2, R12 ;  /* 0x00000002860e8825 */ /* 0x000fe200078e020c */
[----:B------:R-:W-:Y:S02]  /*6b20*/  @!P0 LOP3.LUT R10, R10, 0xfffffff8, RZ, 0xc0, !PT ;  /* 0xfffffff80a0a8812 */ /* 0x000fe400078ec0ff */
[----:B------:R-:W-:Y:S01]  /*6b30*/  @!P0 LOP3.LUT R9, R9, 0xfffffff8, RZ, 0xc0, !PT ;  /* 0xfffffff809098812 */ /* 0x000fe200078ec0ff */
[----:B------:R-:W-:Y:S01]  /*6b40*/  IMAD.IADD R205, R211, 0x1, R205 ;  /* 0x00000001d3cd7824 */ /* 0x000fe200078e02cd */
[----:B------:R-:W-:Y:S01]  /*6b50*/  @!PT LDS RZ, [RZ] ;  /* 0x00000000fffff984 */ /* 0x000fe20000000800 */
[----:B------:R1:W-:Y:S01]  /*6b60*/  @!P0 LDGSTS.E.BYPASS.LTC128B.128 [R6+0xf100], [R14.64], !P5 ;  /* 0x0f1000000e068fae */ /* 0x0003e2000e901d46 */
[----:B------:R-:W-:Y:S01]  /*6b70*/  @!P0 IMAD.WIDE R28, R10, 0x2, R12 ;  /* 0x000000020a1c8825 */ /* 0x000fe200078e020c */
[----:B------:R-:W-:-:S03]  /*6b80*/  @P2 SHF.R.U32.HI R8, RZ, c[0x0][0x2c0], R11 ;  /* 0x0000b000ff082a19 */ /* 0x000fc6000001160b */
[----:B------:R-:W-:Y:S01]  /*6b90*/  @!P0 IMAD.WIDE R12, R9, 0x2, R12 ;  /* 0x00000002090c8825 */ /* 0x000fe200078e020c */
[----:B------:R1:W-:Y:S01]  /*6ba0*/  @!P0 LDGSTS.E.BYPASS.LTC128B.128 [R6+0x13100], [R28.64], !P3 ;  /* 0x131000001c068fae */ /* 0x0003e2000d901d46 */
[----:B------:R-:W-:-:S03]  /*6bb0*/  @!P1 IADD3 R11, P2, R8, R210, RZ ;  /* 0x000000d2080b9210 */ /* 0x000fc60007f5e0ff */
[----:B------:R1:W-:Y:S01]  /*6bc0*/  @!P0 LDGSTS.E.BYPASS.LTC128B.128 [R6+0x17100], [R12.64], !P4 ;  /* 0x171000000c068fae */ /* 0x0003e2000e101d46 */
[----:B------:R-:W-:Y:S02]  /*6bd0*/  @!P1 LEA.HI.X.SX32 R10, R8, R205, 0x1, P2 ;  /* 0x000000cd080a9211 */ /* 0x000fe400010f0eff */
[C---:B------:R-:W-:Y:S01]  /*6be0*/  @!P1 LEA R26, P2, R11.reuse, c[0x0][0x2a0], 0x2 ;  /* 0x0000a8000b1a9a11 */ /* 0x040fe200078410ff */
[----:B------:R-:W0:Y:S03]  /*6bf0*/  LDGDEPBAR ;  /* 0x00000000000079af */ /* 0x000e260000000000 */
[----:B------:R-:W-:Y:S01]  /*6c00*/  @!P1 LEA.HI.X R27, R11, c[0x0][0x2a4], R10, 0x2, P2 ;  /* 0x0000a9000b1b9a11 */ /* 0x000fe200010f140a */
[----:B------:R-:W-:Y:S06]  /*6c10*/  BAR.SYNC.DEFER_BLOCKING 0x0 ;  /* 0x0000000000007b1d */ /* 0x000fec0000010000 */
[----:B------:R-:W2:Y:S01]  /*6c20*/  @!P1 LDG.E R206, [R26.64] ;  /* 0x000000061ace9981 */ /* 0x000ea2000c1e1900 */
[----:B------:R-:W-:Y:S01]  /*6c30*/  IMAD.MOV R8, RZ, RZ, -R8 ;  /* 0x000000ffff087224 */ /* 0x000fe200078e0a08 */
[----:B------:R-:W-:Y:S01]  /*6c40*/  ISETP.GE.AND P6, PT, R134, c[0x0][0x1d4], PT ;  /* 0x0000750086007a0c */ /* 0x000fe20003fc6270 */
[----:B-1----:R-:W-:Y:S01]  /*6c50*/  IMAD R6, R80, c[0x0][0x1e8], RZ ;  /* 0x00007a0050067a24 */ /* 0x002fe200078e02ff */
[----:B------:R-:W-:Y:S01]  /*6c60*/  ISETP.GE.AND P5, PT, R18, c[0x0][0x1d4], PT ;  /* 0x0000750012007a0c */ /* 0x000fe20003fa6270 */
[----:B------:R-:W-:Y:S01]  /*6c70*/  IMAD R207, R8, c[0x0][0x2b8], R207 ;  /* 0x0000ae0008cf7a24 */ /* 0x000fe200078e02cf */
[----:B------:R-:W-:Y:S01]  /*6c80*/  ISETP.GE.AND P4, PT, R17, c[0x0][0x1d4], PT ;  /* 0x0000750011007a0c */ /* 0x000fe20003f86270 */
[----:B------:R-:W-:Y:S01]  /*6c90*/  IMAD.WIDE.U32 R68, R199, c[0x0][0x1e8], RZ ;  /* 0x00007a00c7447a25 */ /* 0x000fe200078e00ff */
[----:B------:R-:W-:-:S02]  /*6ca0*/  ISETP.GT.AND P3, PT, R209, 0x3f, PT ;  /* 0x0000003fd100780c */ /* 0x000fc40003f64270 */
[----:B------:R-:W-:Y:S01]  /*6cb0*/  SHF.R.S32.HI R24, RZ, 0x1f, R207 ;  /* 0x0000001fff187819 */ /* 0x000fe200000114cf */
[----:B------:R-:W-:-:S04]  /*6cc0*/  IMAD.WIDE.U32 R8, R207, c[0x0][0x1e0], RZ ;  /* 0x00007800cf087a25 */ /* 0x000fc800078e00ff */
[----:B------:R-:W-:Y:S02]  /*6cd0*/  IMAD R10, R24, c[0x0][0x1e0], RZ ;  /* 0x00007800180a7a24 */ /* 0x000fe400078e02ff */
[----:B------:R-:W-:Y:S02]  /*6ce0*/  IMAD R203, R199, c[0x0][0x1ec], R6 ;  /* 0x00007b00c7cb7a24 */ /* 0x000fe400078e0206 */
[----:B------:R-:W-:Y:S02]  /*6cf0*/  IMAD R10, R207, c[0x0][0x1e4], R10 ;  /* 0x00007900cf0a7a24 */ /* 0x000fe400078e020a */
[----:B------:R-:W-:Y:S02]  /*6d00*/  IMAD.IADD R203, R69, 0x1, R203 ;  /* 0x0000000145cb7824 */ /* 0x000fe400078e02cb */
[----:B------:R-:W-:Y:S02]  /*6d10*/  IMAD.IADD R11, R9, 0x1, R10 ;  /* 0x00000001090b7824 */ /* 0x000fe400078e020a */
[----:B------:R-:W-:-:S02]  /*6d20*/  IMAD.MOV.U32 R10, RZ, RZ, R8 ;  /* 0x000000ffff0a7224 */ /* 0x000fc400078e0008 */
[----:B------:R-:W-:Y:S02]  /*6d30*/  IMAD.IADD R4, R77, 0x1, -R4 ;  /* 0x000000014d047824 */ /* 0x000fe400078e0a04 */
[----:B------:R-:W-:Y:S02]  /*6d40*/  IMAD R80, R80, c[0x0][0x210], RZ ;  /* 0x0000840050507a24 */ /* 0x000fe400078e02ff */
[----:B------:R-:W-:-:S05]  /*6d50*/  IMAD.IADD R44, R4, 0x1, -R21 ;  /* 0x00000001042c7824 */ /* 0x000fca00078e0a15 */
[----:B------:R-:W-:-:S13]  /*6d60*/  ISETP.GE.AND P1, PT, R44, 0x1, PT ;  /* 0x000000012c00780c */ /* 0x000fda0003f26270 */
[----:B------:R-:W-:Y:S01]  /*6d70*/  @P1 IMAD.SHL.U32 R12, R2, 0x2, RZ ;  /* 0x00000002020c1824 */ /* 0x000fe200078e00ff */
[----:B--2---:R-:W-:Y:S01]  /*6d80*/  SHF.R.S32.HI R23, RZ, 0x1f, R206 ;  /* 0x0000001fff177819 */ /* 0x004fe200000114ce */
[----:B------:R-:W-:-:S04]  /*6d90*/  IMAD.WIDE.U32 R10, R206, c[0x0][0x1f0], R10 ;  /* 0x00007c00ce0a7a25 */ /* 0x000fc800078e000a */
[----:B------:R-:W-:-:S04]  /*6da0*/  IMAD R9, R23, c[0x0][0x1f0], RZ ;  /* 0x00007c0017097a24 */ /* 0x000fc800078e02ff */
[----:B------:R-:W-:Y:S01]  /*6db0*/  IMAD R8, R206, c[0x0][0x1f4], R9 ;  /* 0x00007d00ce087a24 */ /* 0x000fe200078e0209 */
[----:B------:R-:W-:Y:S02]  /*6dc0*/  IADD3 R9, P0, R68, R10, RZ ;  /* 0x0000000a44097210 */ /* 0x000fe40007f1e0ff */
[----:B------:R-:W-:Y:S02]  /*6dd0*/  @P1 SHF.R.S32.HI R10, RZ, 0x1f, R17 ;  /* 0x0000001fff0a1819 */ /* 0x000fe40000011411 */
[----:B------:R-:W-:Y:S02]  /*6de0*/  IADD3.X R8, R203, R11, R8, P0, !PT ;  /* 0x0000000bcb087210 */ /* 0x000fe400007fe408 */
[C---:B------:R-:W-:Y:S02]  /*6df0*/  LEA R19, P0, R9.reuse, c[0x0][0x1c8], 0x1 ;  /* 0x0000720009137a11 */ /* 0x040fe400078008ff */
[----:B------:R-:W-:Y:S02]  /*6e00*/  @P1 SHF.R.S32.HI R11, RZ, 0x1f, R18 ;  /* 0x0000001fff0b1819 */ /* 0x000fe40000011412 */
[----:B------:R-:W-:Y:S01]  /*6e10*/  LEA.HI.X R8, R9, c[0x0][0x1cc], R8, 0x1, P0 ;  /* 0x0000730009087a11 */ /* 0x000fe200000f0c08 */
[----:B------:R-:W-:Y:S01]  /*6e20*/  SHFL.IDX PT, R26, R19, RZ, 0x181f ;  /* 0x00181fff131a7589 */ /* 0x000fe200000e0000 */
[----:B------:R-:W-:-:S02]  /*6e30*/  ISETP.GE.AND P0, PT, R44, 0x21, PT ;  /* 0x000000212c00780c */ /* 0x000fc40003f06270 */
[----:B------:R-:W-:Y:S01]  /*6e40*/  @P1 LEA.HI R11, R11, R18, RZ, 0x3 ;  /* 0x000000120b0b1211 */ /* 0x000fe200078f18ff */
[----:B------:R-:W1:Y:S01]  /*6e50*/  SHFL.IDX PT, R27, R8, RZ, 0x181f ;  /* 0x00181fff081b7589 */ /* 0x000e6200000e0000 */
[----:B------:R-:W-:Y:S02]  /*6e60*/  @P1 LEA.HI R10, R10, R17, RZ, 0x3 ;  /* 0x000000110a0a1211 */ /* 0x000fe400078f18ff */
[----:B------:R-:W-:Y:S01]  /*6e70*/  @P1 LOP3.LUT R11, R11, 0xfffffff8, RZ, 0xc0, !PT ;  /* 0xfffffff80b0b1812 */ /* 0x000fe200078ec0ff */
[----:B------:R2:W-:Y:S01]  /*6e80*/  SHFL.IDX PT, R14, R19, 0x1, 0x181f ;  /* 0x00381f00130e7f89 */ /* 0x0005e200000e0000 */
[----:B------:R-:W-:-:S03]  /*6e90*/  @P1 LOP3.LUT R10, R10, 0xfffffff8, RZ, 0xc0, !PT ;  /* 0xfffffff80a0a1812 */ /* 0x000fc600078ec0ff */
[----:B------:R3:W4:Y:S02]  /*6ea0*/  SHFL.IDX PT, R15, R8, 0x1, 0x181f ;  /* 0x00381f00080f7f89 */ /* 0x00072400000e0000 */
[----:B------:R-:W-:Y:S01]  /*6eb0*/  @P0 SHF.R.S32.HI R13, RZ, 0x1f, R18 ;  /* 0x0000001fff0d0819 */ /* 0x000fe20000011412 */
[----:B------:R-:W-:Y:S01]  /*6ec0*/  @P0 IMAD.SHL.U32 R9, R2, 0x2, RZ ;  /* 0x0000000202090824 */ /* 0x000fe200078e00ff */
[----:B------:R-:W-:-:S04]  /*6ed0*/  @P0 SHF.R.S32.HI R6, RZ, 0x1f, R17 ;  /* 0x0000001fff060819 */ /* 0x000fc80000011411 */
[----:B------:R-:W-:-:S04]  /*6ee0*/  @P0 LEA.HI R6, R6, R17, RZ, 0x3 ;  /* 0x0000001106060211 */ /* 0x000fc800078f18ff */
[----:B------:R-:W-:Y:S01]  /*6ef0*/  @P0 LOP3.LUT R6, R6, 0xfffffff8, RZ, 0xc0, !PT ;  /* 0xfffffff806060812 */ /* 0x000fe200078ec0ff */
[----:B-1----:R-:W-:Y:S01]  /*6f00*/  @P1 IMAD.WIDE R30, R134, 0x2, R26 ;  /* 0x00000002861e1825 */ /* 0x002fe200078e021a */
[----:B--2---:R-:W-:-:S03]  /*6f10*/  SHF.R.S32.HI R19, RZ, 0x5, R3 ;  /* 0x00000005ff137819 */ /* 0x004fc60000011403 */
[--C-:B------:R-:W-:Y:S01]  /*6f20*/  @P1 IMAD.WIDE R28, R11, 0x2, R26.reuse ;  /* 0x000000020b1c1825 */ /* 0x100fe200078e021a */
[----:B------:R1:W-:Y:S01]  /*6f30*/  @P1 LDGSTS.E.BYPASS.LTC128B.128 [R12+0x6100], [R30.64], !P6 ;  /* 0x061000001e0c1fae */ /* 0x0003e2000f101d46 */
[----:B---3--:R-:W-:Y:S02]  /*6f40*/  @P0 LEA.HI R8, R13, R18, RZ, 0x3 ;  /* 0x000000120d080211 */ /* 0x008fe400078f18ff */
[----:B------:R-:W-:Y:S01]  /*6f50*/  @P1 IMAD.WIDE R10, R10, 0x2, R26 ;  /* 0x000000020a0a1825 */ /* 0x000fe200078e021a */
[----:B------:R1:W-:Y:S01]  /*6f60*/  @P1 LDGSTS.E.BYPASS.LTC128B.128 [R12+0x8100], [R28.64], !P5 ;  /* 0x081000001c0c1fae */ /* 0x0003e2000e901d46 */
[----:B------:R-:W-:Y:S02]  /*6f70*/  @P0 LOP3.LUT R8, R8, 0xfffffff8, RZ, 0xc0, !PT ;  /* 0xfffffff808080812 */ /* 0x000fe400078ec0ff */
[--C-:B----4-:R-:W-:Y:S01]  /*6f80*/  @P0 IMAD.WIDE R34, R134, 0x2, R14.reuse ;  /* 0x0000000286220825 */ /* 0x110fe200078e020e */
[----:B------:R1:W-:Y:S03]  /*6f90*/  @P1 LDGSTS.E.BYPASS.LTC128B.128 [R12+0xa100], [R10.64], !P4 ;  /* 0x0a1000000a0c1fae */ /* 0x0003e6000e101d46 */
[--C-:B------:R-:W-:Y:S01]  /*6fa0*/  @P0 IMAD.WIDE R32, R8, 0x2, R14.reuse ;  /* 0x0000000208200825 */ /* 0x100fe200078e020e */
[----:B------:R1:W-:Y:S03]  /*6fb0*/  @P0 LDGSTS.E.BYPASS.LTC128B.128 [R9+0x7100], [R34.64], !P6 ;  /* 0x0710000022090fae */ /* 0x0003e6000f101d46 */
[----:B------:R-:W-:Y:S01]  /*6fc0*/  @P0 IMAD.WIDE R14, R6, 0x2, R14 ;  /* 0x00000002060e0825 */ /* 0x000fe200078e020e */
[----:B------:R1:W-:Y:S01]  /*6fd0*/  @P0 LDGSTS.E.BYPASS.LTC128B.128 [R9+0x9100], [R32.64], !P5 ;  /* 0x0910000020090fae */ /* 0x0003e2000e901d46 */
[----:B------:R-:W-:-:S02]  /*6fe0*/  SEL R6, RZ, 0x10, P4 ;  /* 0x00000010ff067807 */ /* 0x000fc40002000000 */
[C---:B------:R-:W-:Y:S01]  /*6ff0*/  IMAD.WIDE.U32 R26, R199.reuse, c[0x0][0x210], RZ ;  /* 0x00008400c71a7a25 */ /* 0x040fe200078e00ff */
[----:B------:R1:W-:Y:S01]  /*7000*/  @P0 LDGSTS.E.BYPASS.LTC128B.128 [R9+0xb100], [R14.64], !P4 ;  /* 0x0b1000000e090fae */ /* 0x0003e2000e101d46 */
[----:B------:R-:W-:Y:S02]  /*7010*/  ISETP.LT.AND P0, PT, RZ, c[0x0][0x27c], PT ;  /* 0x00009f00ff007a0c */ /* 0x000fe40003f01270 */
[----:B------:R-:W-:Y:S01]  /*7020*/  IMAD R13, R199, c[0x0][0x214], R80 ;  /* 0x00008500c70d7a24 */ /* 0x000fe200078e0250 */
[----:B------:R-:W0:Y:S03]  /*7030*/  LDGDEPBAR ;  /* 0x00000000000079af */ /* 0x000e260000000000 */
[----:B------:R-:W-:-:S07]  /*7040*/  IMAD.IADD R202, R27, 0x1, R13 ;  /* 0x000000011bca7824 */ /* 0x000fce00078e020d */
[----:B------:R-:W-:Y:S05]  /*7050*/  @P0 BRA `(.L_x_98) ;  /* 0x0000002000000947 */ /* 0x000fea0003800000 */
[----:B------:R-:W-:-:S04]  /*7060*/  DEPBAR.LE SB0, 0x1 ;  /* 0x000080400000791a */ /* 0x000fc80000000000 */
[----:B------:R-:W-:Y:S05]  /*7070*/  BRA `(.L_x_99) ;  /* 0x00005c3000007947 */ /* 0x000fea0003800000 */
.L_x_98:
[----:B------:R-:W-:Y:S01]  /*7080*/  SHF.R.S32.HI R8, RZ, 0x1f, R79 ;  /* 0x0000001fff087819 */ /* 0x000fe2000001144f */
[----:B-1----:R-:W-:Y:S01]  /*7090*/  IMAD.WIDE.U32 R12, R79, c[0x0][0x280], RZ ;  /* 0x0000a0004f0c7a25 */ /* 0x002fe200078e00ff */
[----:B------:R-:W-:Y:S01]  /*70a0*/  ULDC.U8 UR4, c[0x0][0x298] ;  /* 0x0000a60000047ab9 */ /* 0x000fe20000000000 */
[----:B------:R-:W-:Y:S01]  /*70b0*/  LEA.HI R25, R25, R76, RZ, 0x2 ;  /* 0x0000004c19197211 */ /* 0x000fe200078f10ff */
[----:B------:R-:W-:Y:S01]  /*70c0*/  BSSY B2, `(.L_x_99) ;  /* 0x00005be000027945 */ /* 0x000fe20003800000 */
[C---:B------:R-:W-:Y:S01]  /*70d0*/  IMAD R10, R8.reuse, c[0x0][0x280], RZ ;  /* 0x0000a000080a7a24 */ /* 0x040fe200078e02ff */
[----:B------:R-:W-:Y:S01]  /*70e0*/  ISETP.NE.AND P1, PT, RZ, UR4, PT ;  /* 0x00000004ff007c0c */ /* 0x000fe2000bf25270 */
[----:B------:R-:W-:Y:S01]  /*70f0*/  IMAD R8, R8, c[0x0][0x290], RZ ;  /* 0x0000a40008087a24 */ /* 0x000fe200078e02ff */
[----:B------:R-:W-:Y:S01]  /*7100*/  LEA R38, P0, R12, c[0x0][0x270], 0x1 ;  /* 0x00009c000c267a11 */ /* 0x000fe200078008ff */
[C---:B------:R-:W-:Y:S02]  /*7110*/  IMAD R9, R79.reuse, c[0x0][0x284], R10 ;  /* 0x0000a1004f097a24 */ /* 0x040fe400078e020a */
[----:B------:R-:W-:-:S02]  /*7120*/  IMAD R8, R79, c[0x0][0x294], R8 ;  /* 0x0000a5004f087a24 */ /* 0x000fc400078e0208 */
[----:B------:R-:W-:Y:S02]  /*7130*/  IMAD.IADD R9, R9, 0x1, R13 ;  /* 0x0000000109097824 */ /* 0x000fe400078e020d */
[----:B------:R-:W-:-:S03]  /*7140*/  IMAD.WIDE.U32 R10, R79, c[0x0][0x290], RZ ;  /* 0x0000a4004f0a7a25 */ /* 0x000fc600078e00ff */
[----:B------:R-:W-:Y:S01]  /*7150*/  LEA.HI.X R39, R12, c[0x0][0x274], R9, 0x1, P0 ;  /* 0x00009d000c277a11 */ /* 0x000fe200000f0c09 */
[----:B------:R-:W-:Y:S01]  /*7160*/  IMAD.IADD R8, R8, 0x1, R11 ;  /* 0x0000000108087824 */ /* 0x000fe200078e020b */
[----:B------:R-:W-:Y:S02]  /*7170*/  LOP3.LUT R9, R25, 0xfffffffc, RZ, 0xc0, !PT ;  /* 0xfffffffc19097812 */ /* 0x000fe400078ec0ff */
[C---:B------:R-:W-:Y:S02]  /*7180*/  LEA R46, P0, R10.reuse, c[0x0][0x288], 0x1 ;  /* 0x0000a2000a2e7a11 */ /* 0x040fe400078008ff */
[----:B------:R-:W-:Y:S02]  /*7190*/  SHF.R.S32.HI R25, RZ, 0x2, R25 ;  /* 0x00000002ff197819 */ /* 0x000fe40000011419 */
[----:B------:R-:W-:Y:S02]  /*71a0*/  IADD3 R54, -R9, R76, RZ ;  /* 0x0000004c09367210 */ /* 0x000fe40007ffe1ff */
[----:B------:R-:W-:Y:S01]  /*71b0*/  LEA.HI.X R47, R10, c[0x0][0x28c], R8, 0x1, P0 ;  /* 0x0000a3000a2f7a11 */ /* 0x000fe200000f0c08 */
[----:B------:R-:W-:Y:S01]  /*71c0*/  IMAD R8, R78, 0x80, R25 ;  /* 0x000000804e087824 */ /* 0x000fe200078e0219 */
[----:B------:R-:W-:Y:S01]  /*71d0*/  SHF.L.U32 R36, R54, 0x3, RZ ;  /* 0x0000000336247819 */ /* 0x000fe200000006ff */
[----:B------:R-:W-:Y:S05]  /*71e0*/  @!P1 BRA `(.L_x_100) ;  /* 0x00002b2000009947 */ /* 0x000fea0003800000 */
[----:B------:R-:W-:Y:S01]  /*71f0*/  ISETP.GE.AND P0, PT, R8, R83, PT ;  /* 0x000000530800720c */ /* 0x000fe20003f06270 */
[----:B------:R-:W-:Y:S01]  /*7200*/  BSSY B0, `(.L_x_101) ;  /* 0x000004d000007945 */ /* 0x000fe20003800000 */
[----:B------:R-:W-:Y:S01]  /*7210*/  SHF.L.U32 R29, R54, 0x2, RZ ;  /* 0x00000002361d7819 */ /* 0x000fe200000006ff */
        /* <DEDUP_REMOVED lines=12> */
[----:B------:R-:W-:Y:S05]  /*72e0*/  @P0 BRA `(.L_x_102) ;  /* 0x000003e000000947 */ /* 0x000fea0003800000 */
[C---:B------:R-:W-:Y:S01]  /*72f0*/  IADD3 R11, R29.reuse, 0x10, RZ ;  /* 0x000000101d0b7810 */ /* 0x040fe20007ffe0ff */
[----:B------:R-:W-:Y:S01]  /*7300*/  CS2R R42, SRZ ;  /* 0x00000000002a7805 */ /* 0x000fe2000001ff00 */
[----:B------:R-:W-:Y:S01]  /*7310*/  ISETP.GE.AND P1, PT, R29, c[0x0][0x27c], PT ;  /* 0x00009f001d007a0c */ /* 0x000fe20003f26270 */
[----:B------:R-:W-:Y:S01]  /*7320*/  CS2R R56, SRZ ;  /* 0x0000000000387805 */ /* 0x000fe2000001ff00 */
[----:B------:R-:W-:-:S02]  /*7330*/  ISETP.GE.AND P0, PT, R11, c[0x0][0x27c], PT ;  /* 0x00009f000b007a0c */ /* 0x000fc40003f06270 */
[----:B------:R-:W-:Y:S01]  /*7340*/  IADD3 R9, R29, 0x20, RZ ;  /* 0x000000201d097810 */ /* 0x000fe20007ffe0ff */
[----:B------:R-:W-:Y:S01]  /*7350*/  CS2R R40, SRZ ;  /* 0x0000000000287805 */ /* 0x000fe2000001ff00 */
[----:B------:R-:W-:-:S07]  /*7360*/  CS2R R54, SRZ ;  /* 0x0000000000367805 */ /* 0x000fce000001ff00 */
[C---:B------:R-:W-:Y:S02]  /*7370*/  @!P1 IMAD.WIDE R32, R29.reuse, 0x2, R38 ;  /* 0x000000021d209825 */ /* 0x040fe400078e0226 */
[----:B------:R-:W-:Y:S02]  /*7380*/  @!P0 SHF.R.S32.HI R8, RZ, 0x1f, R11 ;  /* 0x0000001fff088819 */ /* 0x000fe4000001140b */
[----:B------:R-:W-:Y:S01]  /*7390*/  @!P1 IMAD.WIDE R12, R29, 0x2, R46 ;  /* 0x000000021d0c9825 */ /* 0x000fe200078e022e */
[----:B------:R1:W5:Y:S01]  /*73a0*/  @!P1 LD.E.64 R42, [R32.64] ;  /* 0x00000006202a9980 */ /* 0x000362000c101b00 */
[----:B------:R-:W-:-:S03]  /*73b0*/  @!P0 LEA.HI R11, R8, R11, RZ, 0x2 ;  /* 0x0000000b080b8211 */ /* 0x000fc600078f10ff */
[----:B------:R2:W5:Y:S01]  /*73c0*/  @!P1 LD.E.64 R56, [R12.64] ;  /* 0x000000060c389980 */ /* 0x000562000c101b00 */
[----:B------:R-:W-:Y:S02]  /*73d0*/  @!P0 LOP3.LUT R11, R11, 0xfffffffc, RZ, 0xc0, !PT ;  /* 0xfffffffc0b0b8812 */ /* 0x000fe400078ec0ff */
[----:B------:R-:W-:-:S03]  /*73e0*/  ISETP.GE.AND P1, PT, R9, c[0x0][0x27c], PT ;  /* 0x00009f0009007a0c */ /* 0x000fc60003f26270 */
[----:B------:R-:W-:Y:S01]  /*73f0*/  @!P0 IMAD.WIDE R14, R11, 0x2, R38 ;  /* 0x000000020b0e8825 */ /* 0x000fe200078e0226 */
[----:B------:R-:W-:-:S03]  /*7400*/  IADD3 R8, R29, 0x30, RZ ;  /* 0x000000301d087810 */ /* 0x000fc60007ffe0ff */
[----:B------:R-:W-:Y:S01]  /*7410*/  @!P0 IMAD.WIDE R30, R11, 0x2, R46 ;  /* 0x000000020b1e8825 */ /* 0x000fe200078e022e */
[----:B------:R3:W5:Y:S04]  /*7420*/  @!P0 LD.E.64 R40, [R14.64] ;  /* 0x000000060e288980 */ /* 0x000768000c101b00 */
[----:B------:R4:W5:Y:S01]  /*7430*/  @!P0 LD.E.64 R54, [R30.64] ;  /* 0x000000061e368980 */ /* 0x000962000c101b00 */
[----:B------:R-:W-:Y:S02]  /*7440*/  ISETP.GE.AND P0, PT, R8, c[0x0][0x27c], PT ;  /* 0x00009f0008007a0c */ /* 0x000fe40003f06270 */
[----:B------:R-:W-:-:S04]  /*7450*/  @!P1 SHF.R.S32.HI R10, RZ, 0x1f, R9 ;  /* 0x0000001fff0a9819 */ /* 0x000fc80000011409 */
[----:B------:R-:W-:-:S07]  /*7460*/  @!P1 LEA.HI R10, R10, R9, RZ, 0x2 ;  /* 0x000000090a0a9211 */ /* 0x000fce00078f10ff */
[----:B------:R-:W-:Y:S02]  /*7470*/  @!P0 SHF.R.S32.HI R9, RZ, 0x1f, R8 ;  /* 0x0000001fff098819 */ /* 0x000fe40000011408 */
[----:B------:R-:W-:Y:S02]  /*7480*/  @!P1 LOP3.LUT R11, R10, 0xfffffffc, RZ, 0xc0, !PT ;  /* 0xfffffffc0a0b9812 */ /* 0x000fe400078ec0ff */
[----:B------:R-:W-:Y:S01]  /*7490*/  @!P0 LEA.HI R9, R9, R8, RZ, 0x2 ;  /* 0x0000000809098211 */ /* 0x000fe200078f10ff */
[----:B-1----:R-:W-:-:S03]  /*74a0*/  CS2R R32, SRZ ;  /* 0x0000000000207805 */ /* 0x002fc6000001ff00 */
[----:B------:R-:W-:Y:S01]  /*74b0*/  @!P0 LOP3.LUT R9, R9, 0xfffffffc, RZ, 0xc0, !PT ;  /* 0xfffffffc09098812 */ /* 0x000fe200078ec0ff */
[C---:B--2---:R-:W-:Y:S01]  /*74c0*/  @!P1 IMAD.WIDE R12, R11.reuse, 0x2, R38 ;  /* 0x000000020b0c9825 */ /* 0x044fe200078e0226 */
[----:B------:R-:W-:Y:S01]  /*74d0*/  CS2R R34, SRZ ;  /* 0x0000000000227805 */ /* 0x000fe2000001ff00 */
[----:B----4-:R-:W-:Y:S02]  /*74e0*/  CS2R R30, SRZ ;  /* 0x00000000001e7805 */ /* 0x010fe4000001ff00 */
[----:B------:R-:W-:Y:S01]  /*74f0*/  @!P1 IMAD.WIDE R48, R11, 0x2, R46 ;  /* 0x000000020b309825 */ /* 0x000fe200078e022e */
[----:B------:R-:W-:Y:S01]  /*7500*/  IADD3 R8, R29, 0x50, RZ ;  /* 0x000000501d087810 */ /* 0x000fe20007ffe0ff */
[----:B------:R-:W-:Y:S01]  /*7510*/  CS2R R10, SRZ ;  /* 0x00000000000a7805 */ /* 0x000fe2000001ff00 */
[----:B------:R1:W5:Y:S01]  /*7520*/  @!P1 LD.E.64 R32, [R12.64] ;  /* 0x000000060c209980 */ /* 0x000362000c101b00 */
[----:B---3--:R-:W-:-:S03]  /*7530*/  @!P0 IMAD.WIDE R14, R9, 0x2, R38 ;  /* 0x00000002090e8825 */ /* 0x008fc600078e0226 */
[----:B------:R2:W5:Y:S01]  /*7540*/  @!P1 LD.E.64 R34, [R48.64] ;  /* 0x0000000630229980 */ /* 0x000562000c101b00 */
[----:B------:R-:W-:Y:S01]  /*7550*/  @!P0 IMAD.WIDE R50, R9, 0x2, R46 ;  /* 0x0000000209328825 */ /* 0x000fe200078e022e */
[----:B------:R-:W-:Y:S02]  /*7560*/  IADD3 R9, R29, 0x40, RZ ;  /* 0x000000401d097810 */ /* 0x000fe40007ffe0ff */
[----:B------:R3:W5:Y:S02]  /*7570*/  @!P0 LD.E.64 R30, [R14.64] ;  /* 0x000000060e1e8980 */ /* 0x000764000c101b00 */
[----:B------:R-:W-:Y:S02]  /*7580*/  ISETP.GE.AND P1, PT, R9, c[0x0][0x27c], PT ;  /* 0x00009f0009007a0c */ /* 0x000fe40003f26270 */
[----:B------:R4:W5:Y:S01]  /*7590*/  @!P0 LD.E.64 R10, [R50.64] ;  /* 0x00000006320a8980 */ /* 0x000962000c101b00 */
[----:B------:R-:W-:-:S10]  /*75a0*/  ISETP.GE.AND P0, PT, R8, c[0x0][0x27c], PT ;  /* 0x00009f0008007a0c */ /* 0x000fd40003f06270 */
[----:B-1----:R-:W-:-:S03]  /*75b0*/  @!P1 SHF.R.S32.HI R12, RZ, 0x1f, R9 ;  /* 0x0000001fff0c9819 */ /* 0x002fc60000011409 */
[----:B------:R-:W-:Y:S02]  /*75c0*/  @!P0 SHF.R.S32.HI R13, RZ, 0x1f, R8 ;  /* 0x0000001fff0d8819 */ /* 0x000fe40000011408 */
[----:B------:R-:W-:Y:S02]  /*75d0*/  @!P1 LEA.HI R12, R12, R9, RZ, 0x2 ;  /* 0x000000090c0c9211 */ /* 0x000fe400078f10ff */
[----:B------:R-:W-:Y:S02]  /*75e0*/  @!P0 LEA.HI R13, R13, R8, RZ, 0x2 ;  /* 0x000000080d0d8211 */ /* 0x000fe400078f10ff */
[----:B------:R-:W-:Y:S02]  /*75f0*/  @!P1 LOP3.LUT R9, R12, 0xfffffffc, RZ, 0xc0, !PT ;  /* 0xfffffffc0c099812 */ /* 0x000fe400078ec0ff */
[----:B------:R-:W-:Y:S01]  /*7600*/  @!P0 LOP3.LUT R13, R13, 0xfffffffc, RZ, 0xc0, !PT ;  /* 0xfffffffc0d0d8812 */ /* 0x000fe200078ec0ff */
[----:B---3--:R-:W-:Y:S02]  /*7610*/  CS2R R14, SRZ ;  /* 0x00000000000e7805 */ /* 0x008fe4000001ff00 */
[----:B--2---:R-:W-:Y:S01]  /*7620*/  @!P1 IMAD.WIDE R48, R9, 0x2, R38 ;  /* 0x0000000209309825 */ /* 0x004fe200078e0226 */
[----:B------:R-:W-:-:S03]  /*7630*/  CS2R R80, SRZ ;  /* 0x0000000000507805 */ /* 0x000fc6000001ff00 */
[----:B----4-:R-:W-:Y:S01]  /*7640*/  @!P1 IMAD.WIDE R50, R9, 0x2, R46 ;  /* 0x0000000209329825 */ /* 0x010fe200078e022e */
[----:B------:R1:W5:Y:S01]  /*7650*/  @!P1 LD.E.64 R14, [R48.64] ;  /* 0x00000006300e9980 */ /* 0x000362000c101b00 */
[----:B------:R-:W-:Y:S02]  /*7660*/  CS2R R8, SRZ ;  /* 0x0000000000087805 */ /* 0x000fe4000001ff00 */
[----:B------:R-:W-:-:S04]  /*7670*/  @!P0 IMAD.WIDE R38, R13, 0x2, R38 ;  /* 0x000000020d268825 */ /* 0x000fc800078e0226 */
[----:B------:R-:W-:Y:S01]  /*7680*/  @!P0 IMAD.WIDE R46, R13, 0x2, R46 ;  /* 0x000000020d2e8825 */ /* 0x000fe200078e022e */
[----:B------:R1:W5:Y:S01]  /*7690*/  @!P1 LD.E.64 R8, [R50.64] ;  /* 0x0000000632089980 */ /* 0x000362000c101b00 */
[----:B------:R-:W-:-:S03]  /*76a0*/  CS2R R12, SRZ ;  /* 0x00000000000c7805 */ /* 0x000fc6000001ff00 */
[----:B------:R1:W5:Y:S04]  /*76b0*/  @!P0 LD.E.64 R80, [R46.64] ;  /* 0x000000062e508980 */ /* 0x000368000c101b00 */
[----:B------:R1:W5:Y:S02]  /*76c0*/  @!P0 LD.E.64 R12, [R38.64] ;  /* 0x00000006260c8980 */ /* 0x000364000c101b00 */
.L_x_102:
[----:B------:R-:W-:Y:S05]  /*76d0*/  BSYNC B0 ;  /* 0x0000000000007941 */ /* 0x000fea0003800000 */
.L_x_101:
[----:B-----5:R-:W-:Y:S01]  /*76e0*/  IMAD.MOV.U32 R75, RZ, RZ, R43 ;  /* 0x000000ffff4b7224 */ /* 0x020fe200078e002b */
[--C-:B------:R-:W-:Y:S01]  /*76f0*/  SHF.R.U64 R37, R30, 0x10, R31.reuse ;  /* 0x000000101e257819 */ /* 0x100fe2000000121f */
[--C-:B------:R-:W-:Y:S01]  /*7700*/  IMAD.MOV.U32 R65, RZ, RZ, R31.reuse ;  /* 0x000000ffff417224 */ /* 0x100fe200078e001f */
[----:B------:R-:W-:Y:S01]  /*7710*/  SHF.R.U32.HI R64, RZ, 0x10, R31 ;  /* 0x00000010ff407819 */ /* 0x000fe2000001161f */
[--C-:B------:R-:W-:Y:S01]  /*7720*/  IMAD.MOV.U32 R61, RZ, RZ, R13.reuse ;  /* 0x000000ffff3d7224 */ /* 0x100fe200078e000d */
[----:B-1----:R-:W-:Y:S01]  /*7730*/  SHF.R.U64 R51, R12, 0x10, R13 ;  /* 0x000000100c337819 */ /* 0x002fe2000000120d */
[----:B------:R-:W-:Y:S01]  /*7740*/  IMAD.MOV.U32 R60, RZ, RZ, R56 ;  /* 0x000000ffff3c7224 */ /* 0x000fe200078e0038 */
[--C-:B------:R-:W-:Y:S01]  /*7750*/  SHF.R.U64 R62, R14, 0x10, R15.reuse ;  /* 0x000000100e3e7819 */ /* 0x100fe2000000120f */
[----:B------:R-:W-:Y:S01]  /*7760*/  IMAD.MOV.U32 R48, RZ, RZ, R40 ;  /* 0x000000ffff307224 */ /* 0x000fe200078e0028 */
[----:B------:R-:W-:Y:S01]  /*7770*/  SHF.R.U32.HI R31, RZ, 0x10, R15 ;  /* 0x00000010ff1f7819 */ /* 0x000fe2000001160f */
[----:B------:R-:W-:Y:S01]  /*7780*/  IMAD.MOV.U32 R66, RZ, RZ, R30 ;  /* 0x000000ffff427224 */ /* 0x000fe200078e001e */
[----:B------:R-:W-:Y:S01]  /*7790*/  SHF.R.U32.HI R13, RZ, 0x10, R13 ;  /* 0x00000010ff0d7819 */ /* 0x000fe2000001160d */
[----:B------:R-:W-:Y:S01]  /*77a0*/  IMAD.MOV.U32 R70, RZ, RZ, R32 ;  /* 0x000000ffff467224 */ /* 0x000fe200078e0020 */
[----:B------:R-:W-:Y:S01]  /*77b0*/  PRMT R51, R51, 0x5410, R75 ;  /* 0x0000541033337816 */ /* 0x000fe2000000004b */
[----:B------:R-:W-:Y:S01]  /*77c0*/  IMAD.MOV.U32 R59, RZ, RZ, R55 ;  /* 0x000000ffff3b7224 */ /* 0x000fe200078e0037 */
[----:B------:R-:W-:Y:S01]  /*77d0*/  PRMT R31, R31, 0x5410, R62 ;  /* 0x000054101f1f7816 */ /* 0x000fe2000000003e */
[----:B------:R-:W-:Y:S01]  /*77e0*/  IMAD.MOV.U32 R58, RZ, RZ, R54 ;  /* 0x000000ffff3a7224 */ /* 0x000fe200078e0036 */
[----:B------:R-:W-:Y:S01]  /*77f0*/  SHF.R.S32.HI R62, RZ, 0x1f, R25 ;  /* 0x0000001fff3e7819 */ /* 0x000fe20000011419 */
[----:B------:R-:W-:Y:S01]  /*7800*/  IMAD.MOV.U32 R73, RZ, RZ, R41 ;  /* 0x000000ffff497224 */ /* 0x000fe200078e0029 */
[----:B------:R-:W-:Y:S01]  /*7810*/  PRMT R13, R13, 0x5410, R51 ;  /* 0x000054100d0d7816 */ /* 0x000fe20000000033 */
[--C-:B------:R-:W-:Y:S01]  /*7820*/  IMAD.MOV.U32 R47, RZ, RZ, R57.reuse ;  /* 0x000000ffff2f7224 */ /* 0x100fe200078e0039 */
[----:B------:R-:W-:Y:S01]  /*7830*/  SHF.R.U32.HI R30, RZ, 0x10, R57 ;  /* 0x00000010ff1e7819 */ /* 0x000fe20000011639 */
[----:B------:R-:W-:Y:S01]  /*7840*/  IMAD.MOV.U32 R52, RZ, RZ, R42 ;  /* 0x000000ffff347224 */ /* 0x000fe200078e002a */
[----:B------:R-:W-:Y:S01]  /*7850*/  PRMT R51, R60, 0x7610, R51 ;  /* 0x000076103c337816 */ /* 0x000fe20000000033 */
[----:B------:R-:W-:Y:S01]  /*7860*/  IMAD.MOV.U32 R67, RZ, RZ, R33 ;  /* 0x000000ffff437224 */ /* 0x000fe200078e0021 */
[----:B------:R-:W-:Y:S01]  /*7870*/  LEA.HI R60, R62, R25, RZ, 0x3 ;  /* 0x000000193e3c7211 */ /* 0x000fe200078f18ff */
[----:B------:R-:W-:Y:S01]  /*7880*/  IMAD.MOV.U32 R38, RZ, RZ, R10 ;  /* 0x000000ffff267224 */ /* 0x000fe200078e000a */
[----:B------:R-:W-:Y:S01]  /*7890*/  PRMT R48, R48, 0x5410, R30 ;  /* 0x0000541030307816 */ /* 0x000fe2000000001e */
[----:B------:R-:W-:Y:S01]  /*78a0*/  IMAD.MOV.U32 R53, RZ, RZ, R11 ;  /* 0x000000ffff357224 */ /* 0x000fe200078e000b */
[----:B------:R-:W-:Y:S01]  /*78b0*/  LOP3.LUT R30, R60, 0xfffffff8, RZ, 0xc0, !PT ;  /* 0xfffffff83c1e7812 */ /* 0x000fe200078ec0ff */
[----:B------:R-:W-:Y:S01]  /*78c0*/  IMAD.MOV.U32 R63, RZ, RZ, R15 ;  /* 0x000000ffff3f7224 */ /* 0x000fe200078e000f */
[--C-:B------:R-:W-:Y:S01]  /*78d0*/  SHF.R.U64 R50, R42, 0x10, R43.reuse ;  /* 0x000000102a327819 */ /* 0x100fe2000000122b */
[----:B------:R-:W-:Y:S01]  /*78e0*/  IMAD.MOV.U32 R42, RZ, RZ, R34 ;  /* 0x000000ffff2a7224 */ /* 0x000fe200078e0022 */
[----:B------:R-:W-:Y:S01]  /*78f0*/  SHF.R.U32.HI R72, RZ, 0x10, R43 ;  /* 0x00000010ff487819 */ /* 0x000fe2000001162b */
[----:B------:R-:W-:Y:S01]  /*7900*/  IMAD.IADD R30, R25, 0x1, -R30 ;  /* 0x00000001191e7824 */ /* 0x000fe200078e0a1e */
[----:B------:R-:W-:Y:S01]  /*7910*/  SHF.R.U32.HI R43, RZ, 0x10, R41 ;  /* 0x00000010ff2b7819 */ /* 0x000fe20000011629 */
[----:B------:R-:W-:Y:S01]  /*7920*/  IMAD.MOV.U32 R28, RZ, RZ, R80 ;  /* 0x000000ffff1c7224 */ /* 0x000fe200078e0050 */
[----:B------:R-:W-:Y:S01]  /*7930*/  SHF.R.U64 R49, R56, 0x10, R57 ;  /* 0x0000001038317819 */ /* 0x000fe20000001239 */
[----:B------:R-:W-:Y:S01]  /*7940*/  IMAD.MOV.U32 R57, RZ, RZ, R35 ;  /* 0x000000ffff397224 */ /* 0x000fe200078e0023 */
[----:B------:R-:W-:Y:S01]  /*7950*/  SHF.R.U64 R45, R54, 0x10, R55 ;  /* 0x00000010362d7819 */ /* 0x000fe20000001237 */
[----:B------:R-:W-:Y:S01]  /*7960*/  IMAD R54, R78, -0x80, R83 ;  /* 0xffffff804e367824 */ /* 0x000fe200078e0253 */
[----:B------:R-:W-:Y:S01]  /*7970*/  SHF.R.U32.HI R56, RZ, 0x10, R55 ;  /* 0x00000010ff387819 */ /* 0x000fe20000011637 */
[----:B------:R-:W-:-:S04]  /*7980*/  DEPBAR.LE SB0, 0x1 ;  /* 0x000080400000791a */ /* 0x000fc80000000000 */
[----:B------:R-:W-:Y:S01]  /*7990*/  SHF.R.U64 R46, R40, 0x10, R41 ;  /* 0x00000010282e7819 */ /* 0x000fe20000001229 */
[----:B------:R-:W-:Y:S01]  /*79a0*/  BSSY B1, `(.L_x_103) ;  /* 0x0000133000017945 */ /* 0x000fe20003800000 */
[----:B------:R-:W-:Y:S02]  /*79b0*/  PRMT R45, R45, 0x5410, R43 ;  /* 0x000054102d2d7816 */ /* 0x000fe4000000002b */
[----:B------:R-:W-:Y:S02]  /*79c0*/  SHF.R.U32.HI R39, RZ, 0x10, R33 ;  /* 0x00000010ff277819 */ /* 0x000fe40000011621 */
[--C-:B------:R-:W-:Y:S01]  /*79d0*/  SHF.R.U64 R40, R34, 0x10, R35.reuse ;  /* 0x0000001022287819 */ /* 0x100fe20000001223 */
[----:B------:R-:W-:Y:S01]  /*79e0*/  IMAD.MOV.U32 R34, RZ, RZ, R8 ;  /* 0x000000ffff227224 */ /* 0x000fe200078e0008 */
[----:B------:R-:W-:Y:S01]  /*79f0*/  PRMT R43, R70, 0x5410, R56 ;  /* 0x00005410462b7816 */ /* 0x000fe20000000038 */
[----:B------:R-:W-:Y:S01]  /*7a00*/  IMAD.SHL.U32 R56, R30, 0x40, RZ ;  /* 0x000000401e387824 */ /* 0x000fe200078e00ff */
[----:B------:R-:W-:-:S02]  /*7a10*/  SHF.R.U32.HI R55, RZ, 0x10, R35 ;  /* 0x00000010ff377819 */ /* 0x000fc40000011623 */
[----:B------:R-:W-:Y:S02]  /*7a20*/  PRMT R40, R40, 0x5410, R39 ;  /* 0x0000541028287816 */ /* 0x000fe40000000027 */
[----:B------:R-:W-:Y:S02]  /*7a30*/  PRMT R39, R66, 0x5410, R55 ;  /* 0x0000541042277816 */ /* 0x000fe40000000037 */
[----:B------:R-:W-:Y:S02]  /*7a40*/  LOP3.LUT R55, R56, 0x1c0, RZ, 0xc0, !PT ;  /* 0x000001c038377812 */ /* 0x000fe400078ec0ff */
[----:B------:R-:W-:Y:S02]  /*7a50*/  LOP3.LUT P1, RZ, R30, 0x4, RZ, 0xc0, !PT ;  /* 0x000000041eff7812 */ /* 0x000fe4000782c0ff */
[----:B------:R-:W-:Y:S02]  /*7a60*/  LOP3.LUT R30, R55, 0x18, R36, 0xf8, !PT ;  /* 0x00000018371e7812 */ /* 0x000fe400078ef824 */
[----:B------:R-:W-:-:S02]  /*7a70*/  SHF.R.U32.HI R55, RZ, 0x3, R55 ;  /* 0x00000003ff377819 */ /* 0x000fc40000011637 */
[----:B------:R-:W-:Y:S02]  /*7a80*/  IMNMX R54, R54, 0x80, PT ;  /* 0x0000008036367817 */ /* 0x000fe40003800200 */
[----:B------:R-:W-:Y:S02]  /*7a90*/  LOP3.LUT R30, R30, R55, RZ, 0x3c, !PT ;  /* 0x000000371e1e7212 */ /* 0x000fe400078e3cff */
[----:B------:R-:W-:Y:S02]  /*7aa0*/  ISETP.GE.AND P0, PT, R25, R54, PT ;  /* 0x000000361900720c */ /* 0x000fe40003f06270 */
[----:B------:R-:W-:Y:S01]  /*7ab0*/  SHF.R.U64 R41, R32, 0x10, R33 ;  /* 0x0000001020297819 */ /* 0x000fe20000001221 */
[----:B------:R-:W-:Y:S01]  /*7ac0*/  IMAD.MOV.U32 R32, RZ, RZ, R14 ;  /* 0x000000ffff207224 */ /* 0x000fe200078e000e */
[--C-:B------:R-:W-:Y:S01]  /*7ad0*/  SHF.R.U64 R35, R10, 0x10, R11.reuse ;  /* 0x000000100a237819 */ /* 0x100fe2000000120b */
[----:B------:R-:W-:Y:S01]  /*7ae0*/  IMAD.MOV.U32 R14, RZ, RZ, R12 ;  /* 0x000000ffff0e7224 */ /* 0x000fe200078e000c */
[----:B------:R-:W-:Y:S01]  /*7af0*/  SHF.R.U32.HI R12, RZ, 0x10, R11 ;  /* 0x00000010ff0c7819 */ /* 0x000fe2000001160b */
[----:B------:R-:W-:Y:S01]  /*7b00*/  IMAD R30, R19, 0x200, R30 ;  /* 0x00000200131e7824 */ /* 0x000fe200078e021e */
[--C-:B------:R-:W-:Y:S01]  /*7b10*/  SHF.R.U64 R10, R8, 0x10, R9.reuse ;  /* 0x00000010080a7819 */ /* 0x100fe20000001209 */
[--C-:B------:R-:W-:Y:S01]  /*7b20*/  IMAD.MOV.U32 R11, RZ, RZ, R9.reuse ;  /* 0x000000ffff0b7224 */ /* 0x100fe200078e0009 */
[----:B------:R-:W-:Y:S01]  /*7b30*/  SHF.R.U32.HI R33, RZ, 0x10, R9 ;  /* 0x00000010ff217819 */ /* 0x000fe20000011609 */
[----:B------:R-:W-:Y:S01]  /*7b40*/  IMAD.MOV.U32 R9, RZ, RZ, R81 ;  /* 0x000000ffff097224 */ /* 0x000fe200078e0051 */
[----:B------:R-:W-:-:S02]  /*7b50*/  PRMT R36, R12, 0x7610, R36 ;  /* 0x000076100c247816 */ /* 0x000fc40000000024 */
[----:B------:R-:W-:Y:S02]  /*7b60*/  PRMT R47, R47, 0x5410, R73 ;  /* 0x000054102f2f7816 */ /* 0x000fe40000000049 */
[----:B------:R-:W-:Y:S02]  /*7b70*/  IADD3 R12, R30, 0x20, RZ ;  /* 0x000000201e0c7810 */ /* 0x000fe40007ffe0ff */
[--C-:B------:R-:W-:Y:S02]  /*7b80*/  SHF.R.U64 R8, R80, 0x10, R81.reuse ;  /* 0x0000001050087819 */ /* 0x100fe40000001251 */
[----:B------:R-:W-:Y:S02]  /*7b90*/  SHF.R.U32.HI R15, RZ, 0x10, R81 ;  /* 0x00000010ff0f7819 */ /* 0x000fe40000011651 */
[----:B------:R-:W-:Y:S02]  /*7ba0*/  @P1 IADD3 R12, R30, -0x20, RZ ;  /* 0xffffffe01e0c1810 */ /* 0x000fe40007ffe0ff */
[----:B------:R-:W-:-:S02]  /*7bb0*/  PRMT R50, R50, 0x5410, R47 ;  /* 0x0000541032327816 */ /* 0x000fc4000000002f */
[----:B------:R-:W-:Y:S02]  /*7bc0*/  PRMT R49, R49, 0x5410, R72 ;  /* 0x0000541031317816 */ /* 0x000fe40000000048 */
[----:B------:R-:W-:Y:S02]  /*7bd0*/  PRMT R42, R42, 0x5410, R67 ;  /* 0x000054102a2a7816 */ /* 0x000fe40000000043 */
[----:B------:R-:W-:Y:S02]  /*7be0*/  PRMT R38, R38, 0x5410, R65 ;  /* 0x0000541026267816 */ /* 0x000fe40000000041 */
[----:B------:R-:W-:Y:S02]  /*7bf0*/  PRMT R35, R35, 0x5410, R64 ;  /* 0x0000541023237816 */ /* 0x000fe40000000040 */
[----:B------:R-:W-:Y:S02]  /*7c00*/  PRMT R32, R63, 0x5410, R32 ;  /* 0x000054103f207816 */ /* 0x000fe40000000020 */
        /* <DEDUP_REMOVED lines=9> */
[----:B------:R-:W-:Y:S02]  /*7ca0*/  LEA R30, R30, 0xc100, 0x1 ;  /* 0x0000c1001e1e7811 */ /* 0x000fe400078e08ff */
[----:B------:R-:W-:Y:S01]  /*7cb0*/  LEA R12, R12, 0xc100, 0x1 ;  /* 0x0000c1000c0c7811 */ /* 0x000fe200078e08ff */
[----:B------:R-:W-:Y:S06]  /*7cc0*/  BAR.SYNC.DEFER_BLOCKING 0x0 ;  /* 0x0000000000007b1d */ /* 0x000fec0000010000 */
[----:B------:R-:W-:Y:S05]  /*7cd0*/  @P0 BRA `(.L_x_104) ;  /* 0x00000ff000000947 */ /* 0x000fea0003800000 */
[----:B------:R-:W-:Y:S01]  /*7ce0*/  ISETP.GE.AND P0, PT, R29, c[0x0][0x27c], PT ;  /* 0x00009f001d007a0c */ /* 0x000fe20003f06270 */
[----:B------:R-:W-:-:S12]  /*7cf0*/  BSSY B0, `(.L_x_105) ;  /* 0x0000028000007945 */ /* 0x000fd80003800000 */
[----:B------:R-:W-:Y:S05]  /*7d00*/  @P0 BRA `(.L_x_106) ;  /* 0x0000026000000947 */ /* 0x000fea0003800000 */
[----:B------:R-:W1:Y:S01]  /*7d10*/  LDS.128 R8, [R30] ;  /* 0x000000001e087984 */ /* 0x000e620000000c00 */
[----:B------:R-:W-:Y:S02]  /*7d20*/  HADD2.F32 R53, -RZ, R51.H0_H0 ;  /* 0x20000033ff357230 */ /* 0x000fe40000004100 */
[----:B------:R-:W-:Y:S02]  /*7d30*/  HADD2.F32 R59, -RZ, R49.H0_H0 ;  /* 0x20000031ff3b7230 */ /* 0x000fe40000004100 */
[----:B------:R-:W-:Y:S02]  /*7d40*/  HADD2.F32 R60, -RZ, R50.H0_H0 ;  /* 0x20000032ff3c7230 */ /* 0x000fe40000004100 */
[----:B------:R-:W-:Y:S02]  /*7d50*/  HADD2.F32 R61, -RZ, R52.H0_H0 ;  /* 0x20000034ff3d7230 */ /* 0x000fe40000004100 */
[----:B------:R-:W-:Y:S02]  /*7d60*/  HADD2.F32 R64, -RZ, R51.H1_H1 ;  /* 0x30000033ff407230 */ /* 0x000fe40000004100 */
[----:B-1----:R-:W-:-:S02]  /*7d70*/  HADD2.F32 R56, -RZ, R8.H0_H0 ;  /* 0x20000008ff387230 */ /* 0x002fc40000004100 */
[----:B------:R-:W-:Y:S02]  /*7d80*/  HADD2.F32 R58, -RZ, R8.H1_H1 ;  /* 0x30000008ff3a7230 */ /* 0x000fe40000004100 */
[--C-:B------:R-:W-:Y:S01]  /*7d90*/  HADD2.F32 R55, -RZ, R9.reuse.H1_H1 ;  /* 0x30000009ff377230 */ /* 0x100fe20000004100 */
[----:B------:R-:W-:Y:S01]  /*7da0*/  FMUL.FTZ R63, R56, R53 ;  /* 0x00000035383f7220 */ /* 0x000fe20000410000 */
[----:B------:R-:W-:Y:S02]  /*7db0*/  HADD2.F32 R8, -RZ, R9.H0_H0 ;  /* 0x20000009ff087230 */ /* 0x000fe40000004100 */
[--C-:B------:R-:W-:Y:S02]  /*7dc0*/  HADD2.F32 R9, -RZ, R10.reuse.H0_H0 ;  /* 0x2000000aff097230 */ /* 0x100fe40000004100 */
[----:B------:R-:W-:Y:S02]  /*7dd0*/  HADD2.F32 R57, -RZ, R10.H1_H1 ;  /* 0x3000000aff397230 */ /* 0x000fe40000004100 */
[----:B------:R-:W-:-:S02]  /*7de0*/  HADD2.F32 R10, -RZ, R11.H0_H0 ;  /* 0x2000000bff0a7230 */ /* 0x000fc40000004100 */
[----:B------:R-:W-:Y:S01]  /*7df0*/  HADD2.F32 R62, -RZ, R11.H1_H1 ;  /* 0x3000000bff3e7230 */ /* 0x000fe20000004100 */
[----:B------:R-:W-:Y:S02]  /*7e00*/  FMUL.FTZ R11, R58, R53 ;  /* 0x000000353a0b7220 */ /* 0x000fe40000410000 */
[CC--:B------:R-:W-:Y:S02]  /*7e10*/  FMUL.FTZ R53, R55.reuse, R59.reuse ;  /* 0x0000003b37357220 */ /* 0x0c0fe40000410000 */
[C---:B------:R-:W-:Y:S02]  /*7e20*/  FMUL.FTZ R59, R8.reuse, R59 ;  /* 0x0000003b083b7220 */ /* 0x040fe40000410000 */
[-C--:B------:R-:W-:Y:S01]  /*7e30*/  FFMA.FTZ R53, R8, R60.reuse, -R53 ;  /* 0x0000003c08357223 */ /* 0x080fe20000010835 */
[----:B------:R-:W-:Y:S01]  /*7e40*/  HADD2.F32 R8, -RZ, R50.H1_H1 ;  /* 0x30000032ff087230 */ /* 0x000fe20000004100 */
[----:B------:R-:W-:Y:S01]  /*7e50*/  FFMA.FTZ R60, R55, R60, R59 ;  /* 0x0000003c373c7223 */ /* 0x000fe2000001003b */
[----:B------:R-:W-:Y:S01]  /*7e60*/  HADD2.F32 R59, -RZ, R48.H1_H1 ;  /* 0x30000030ff3b7230 */ /* 0x000fe20000004100 */
[-C--:B------:R-:W-:Y:S01]  /*7e70*/  FFMA.FTZ R11, R56, R61.reuse, -R11 ;  /* 0x0000003d380b7223 */ /* 0x080fe2000001080b */
[----:B------:R-:W-:Y:S01]  /*7e80*/  HADD2.F32 R56, -RZ, R49.H1_H1 ;  /* 0x30000031ff387230 */ /* 0x000fe20000004100 */
[----:B------:R-:W-:-:S02]  /*7e90*/  FFMA.FTZ R58, R58, R61, R63 ;  /* 0x0000003d3a3a7223 */ /* 0x000fc4000001003f */
[-C--:B------:R-:W-:Y:S02]  /*7ea0*/  FMUL.FTZ R55, R57, R8.reuse ;  /* 0x0000000839377220 */ /* 0x080fe40000410000 */
[-C--:B------:R-:W-:Y:S02]  /*7eb0*/  FMUL.FTZ R61, R62, R59.reuse ;  /* 0x0000003b3e3d7220 */ /* 0x080fe40000410000 */
[C---:B------:R-:W-:Y:S02]  /*7ec0*/  FMUL.FTZ R8, R9.reuse, R8 ;  /* 0x0000000809087220 */ /* 0x040fe40000410000 */
[----:B------:R-:W-:Y:S02]  /*7ed0*/  FMUL.FTZ R59, R10, R59 ;  /* 0x0000003b0a3b7220 */ /* 0x000fe40000410000 */
[----:B------:R-:W-:Y:S01]  /*7ee0*/  FFMA.FTZ R55, R9, R64, -R55 ;  /* 0x0000004009377223 */ /* 0x000fe20000010837 */
[----:B------:R-:W-:Y:S01]  /*7ef0*/  F2FP.PACK_AB R9, R60, R53 ;  /* 0x000000353c09723e */ /* 0x000fe200000000ff */
[----:B------:R-:W-:-:S02]  /*7f00*/  FFMA.FTZ R61, R10, R56, -R61 ;  /* 0x000000380a3d7223 */ /* 0x000fc4000001083d */
[----:B------:R-:W-:Y:S01]  /*7f10*/  FFMA.FTZ R64, R57, R64, R8 ;  /* 0x0000004039407223 */ /* 0x000fe20000010008 */
[----:B------:R-:W-:Y:S01]  /*7f20*/  F2FP.PACK_AB R8, R58, R11 ;  /* 0x0000000b3a08723e */ /* 0x000fe200000000ff */
[----:B------:R-:W-:-:S03]  /*7f30*/  FFMA.FTZ R56, R62, R56, R59 ;  /* 0x000000383e387223 */ /* 0x000fc6000001003b */
[----:B------:R-:W-:Y:S02]  /*7f40*/  F2FP.PACK_AB R10, R64, R55 ;  /* 0x00000037400a723e */ /* 0x000fe400000000ff */
[----:B------:R-:W-:-:S05]  /*7f50*/  F2FP.PACK_AB R11, R56, R61 ;  /* 0x0000003d380b723e */ /* 0x000fca00000000ff */
[----:B------:R1:W-:Y:S02]  /*7f60*/  STS.128 [R30], R8 ;  /* 0x000000081e007388 */ /* 0x0003e40000000c00 */
.L_x_106:
[----:B------:R-:W-:Y:S05]  /*7f70*/  BSYNC B0 ;  /* 0x0000000000007941 */ /* 0x000fea0003800000 */
.L_x_105:
[----:B-1----:R-:W-:Y:S01]  /*7f80*/  IADD3 R8, R29, 0x10, RZ ;  /* 0x000000101d087810 */ /* 0x002fe20007ffe0ff */
[----:B------:R-:W-:Y:S03]  /*7f90*/  BSSY B0, `(.L_x_107) ;  /* 0x0000029000007945 */ /* 0x000fe60003800000 */
[----:B------:R-:W-:-:S13]  /*7fa0*/  ISETP.GE.AND P0, PT, R8, c[0x0][0x27c], PT ;  /* 0x00009f0008007a0c */ /* 0x000fda0003f06270 */
        /* <DEDUP_REMOVED lines=39> */
.L_x_108:
[----:B------:R-:W-:Y:S05]  /*8220*/  BSYNC B0 ;  /* 0x0000000000007941 */ /* 0x000fea0003800000 */
.L_x_107:
[----:B-1----:R-:W-:Y:S01]  /*8230*/  IADD3 R8, R29, 0x20, RZ ;  /* 0x000000201d087810 */ /* 0x002fe20007ffe0ff */
[----:B------:R-:W-:Y:S03]  /*8240*/  BSSY B0, `(.L_x_109) ;  /* 0x0000029000007945 */ /* 0x000fe60003800000 */
[----:B------:R-:W-:-:S13]  /*8250*/  ISETP.GE.AND P0, PT, R8, c[0x0][0x27c], PT ;  /* 0x00009f0008007a0c */ /* 0x000fda0003f06270 */
[----:B------:R-:W-:Y:S05]  /*8260*/  @P0 BRA `(.L_x_110) ;  /* 0x0000026000000947 */ /* 0x000fea0003800000 */
[----:B------:R-:W1:Y:S01]  /*8270*/  LDS.128 R8, [R30+0x4000] ;  /* 0x004000001e087984 */ /* 0x000e620000000c00 */
        /* <DEDUP_REMOVED lines=36> */
[----:B------:R1:W-:Y:S02]  /*84c0*/  STS.128 [R30+0x4000], R8 ;  /* 0x004000081e007388 */ /* 0x0003e40000000c00 */
.L_x_110:
[----:B------:R-:W-:Y:S05]  /*84d0*/  BSYNC B0 ;  /* 0x0000000000007941 */ /* 0x000fea0003800000 */
.L_x_109:
[----:B-1----:R-:W-:Y:S01]  /*84e0*/  IADD3 R8, R29, 0x30, RZ ;  /* 0x000000301d087810 */ /* 0x002fe20007ffe0ff */
[----:B------:R-:W-:Y:S03]  /*84f0*/  BSSY B0, `(.L_x_111) ;  /* 0x0000029000007945 */ /* 0x000fe60003800000 */
[----:B------:R-:W-:-:S13]  /*8500*/  ISETP.GE.AND P0, PT, R8, c[0x0][0x27c], PT ;  /* 0x00009f0008007a0c */ /* 0x000fda0003f06270 */
[----:B------:R-:W-:Y:S05]  /*8510*/  @P0 BRA `(.L_x_112) ;  /* 0x0000026000000947 */ /* 0x000fea0003800000 */
[----:B------:R-:W1:Y:S01]  /*8520*/  LDS.128 R8, [R12+0x4000] ;  /* 0x004000000c087984 */ /* 0x000e620000000c00 */
[--C-:B------:R-:W-:Y:S02]  /*8530*/  HADD2.F32 R53, -RZ, R38.reuse.H0_H0 ;  /* 0x20000026ff357230 */ /* 0x100fe40000004100 */
        /* <DEDUP_REMOVED lines=19> */
[----:B------:R-:W-:Y:S01]  /*8670*/  HADD2.F32 R59, -RZ, R36.H0_H0 ;  /* 0x20000024ff3b7230 */ /* 0x000fe20000004100 */
        /* <DEDUP_REMOVED lines=16> */
.L_x_112:
[----:B------:R-:W-:Y:S05]  /*8780*/  BSYNC B0 ;  /* 0x0000000000007941 */ /* 0x000fea0003800000 */
.L_x_111:
[----:B-1----:R-:W-:Y:S01]  /*8790*/  IADD3 R8, R29, 0x40, RZ ;  /* 0x000000401d087810 */ /* 0x002fe20007ffe0ff */
[----:B------:R-:W-:Y:S03]  /*87a0*/  BSSY B0, `(.L_x_113) ;  /* 0x0000029000007945 */ /* 0x000fe60003800000 */
[----:B------:R-:W-:-:S13]  /*87b0*/  ISETP.GE.AND P0, PT, R8, c[0x0][0x27c], PT ;  /* 0x00009f0008007a0c */ /* 0x000fda0003f06270 */
[----:B------:R-:W-:Y:S05]  /*87c0*/  @P0 BRA `(.L_x_114) ;  /* 0x0000026000000947 */ /* 0x000fea0003800000 */
[----:B------:R-:W1:Y:S01]  /*87d0*/  LDS.128 R8, [R30+0x8000] ;  /* 0x008000001e087984 */ /* 0x000e620000000c00 */
[----:B------:R-:W-:Y:S02]  /*87e0*/  HADD2.F32 R53, -RZ, R34.H1_H1 ;  /* 0x30000022ff357230 */ /* 0x000fe40000004100 */
[----:B------:R-:W-:Y:S02]  /*87f0*/  HADD2.F32 R59, -RZ, R33.H1_H1 ;  /* 0x30000021ff3b7230 */ /* 0x000fe40000004100 */
[----:B------:R-:W-:Y:S02]  /*8800*/  HADD2.F32 R60, -RZ, R31.H1_H1 ;  /* 0x3000001fff3c7230 */ /* 0x000fe40000004100 */
[--C-:B------:R-:W-:Y:S02]  /*8810*/  HADD2.F32 R61, -RZ, R32.reuse.H1_H1 ;  /* 0x30000020ff3d7230 */ /* 0x100fe40000004100 */
[----:B------:R-:W-:Y:S02]  /*8820*/  HADD2.F32 R64, -RZ, R32.H0_H0 ;  /* 0x20000020ff407230 */ /* 0x000fe40000004100 */
        /* <DEDUP_REMOVED lines=13> */
[----:B------:R-:W-:Y:S01]  /*8900*/  HADD2.F32 R8, -RZ, R34.H0_H0 ;  /* 0x20000022ff087230 */ /* 0x000fe20000004100 */
[----:B------:R-:W-:Y:S01]  /*8910*/  FFMA.FTZ R60, R55, R60, R59 ;  /* 0x0000003c373c7223 */ /* 0x000fe2000001003b */
[----:B------:R-:W-:Y:S01]  /*8920*/  HADD2.F32 R59, -RZ, R33.H0_H0 ;  /* 0x20000021ff3b7230 */ /* 0x000fe20000004100 */
[-C--:B------:R-:W-:Y:S01]  /*8930*/  FFMA.FTZ R11, R56, R61.reuse, -R11 ;  /* 0x0000003d380b7223 */ /* 0x080fe2000001080b */
[----:B------:R-:W-:Y:S01]  /*8940*/  HADD2.F32 R56, -RZ, R31.H0_H0 ;  /* 0x2000001fff387230 */ /* 0x000fe20000004100 */
        /* <DEDUP_REMOVED lines=14> */
.L_x_114:
[----:B------:R-:W-:Y:S05]  /*8a30*/  BSYNC B0 ;  /* 0x0000000000007941 */ /* 0x000fea0003800000 */
.L_x_113:
[----:B-1----:R-:W-:-:S04]  /*8a40*/  IADD3 R8, R29, 0x50, RZ ;  /* 0x000000501d087810 */ /* 0x002fc80007ffe0ff */
        /* <DEDUP_REMOVED lines=40> */
.L_x_104:
[----:B------:R-:W-:Y:S05]  /*8cd0*/  BSYNC B1 ;  /* 0x0000000000017941 */ /* 0x000fea0003800000 */
.L_x_103:
[----:B------:R-:W-:-:S04]  /*8ce0*/  IADD3 R25, R25, 0x40, RZ ;  /* 0x0000004019197810 */ /* 0x000fc80007ffe0ff */
[----:B------:R-:W-:-:S13]  /*8cf0*/  ISETP.GE.AND P0, PT, R25, R54, PT ;  /* 0x000000361900720c */ /* 0x000fda0003f06270 */
[----:B------:R-:W-:Y:S05]  /*8d00*/  @P0 BRA `(.L_x_115) ;  /* 0x00003f9000000947 */ /* 0x000fea0003800000 */
[----:B------:R-:W-:Y:S01]  /*8d10*/  ISETP.GE.AND P0, PT, R29, c[0x0][0x27c], PT ;  /* 0x00009f001d007a0c */ /* 0x000fe20003f06270 */
[----:B------:R-:W-:-:S12]  /*8d20*/  BSSY B0, `(.L_x_116) ;  /* 0x0000028000007945 */ /* 0x000fd80003800000 */
[----:B------:R-:W-:Y:S05]  /*8d30*/  @P0 BRA `(.L_x_117) ;  /* 0x0000026000000947 */ /* 0x000fea0003800000 */
[----:B-1----:R-:W1:Y:S01]  /*8d40*/  LDS.128 R8, [R30+0x2000] ;  /* 0x002000001e087984 */ /* 0x002e620000000c00 */
[----:B------:R-:W-:Y:S02]  /*8d50*/  HADD2.F32 R25, -RZ, R51.H0_H0 ;  /* 0x20000033ff197230 */ /* 0x000fe40000004100 */
[--C-:B------:R-:W-:Y:S02]  /*8d60*/  HADD2.F32 R57, -RZ, R49.reuse.H0_H0 ;  /* 0x20000031ff397230 */ /* 0x100fe40000004100 */
[----:B------:R-:W-:Y:S02]  /*8d70*/  HADD2.F32 R59, -RZ, R52.H0_H0 ;  /* 0x20000034ff3b7230 */ /* 0x000fe40000004100 */
[--C-:B------:R-:W-:Y:S02]  /*8d80*/  HADD2.F32 R58, -RZ, R50.reuse.H0_H0 ;  /* 0x20000032ff3a7230 */ /* 0x100fe40000004100 */
[----:B------:R-:W-:Y:S02]  /*8d90*/  HADD2.F32 R50, -RZ, R50.H1_H1 ;  /* 0x30000032ff327230 */ /* 0x000fe40000004100 */
[----:B------:R-:W-:-:S02]  /*8da0*/  HADD2.F32 R49, -RZ, R49.H1_H1 ;  /* 0x30000031ff317230 */ /* 0x000fc40000004100 */
[--C-:B-1----:R-:W-:Y:S02]  /*8db0*/  HADD2.F32 R54, -RZ, R8.reuse.H0_H0 ;  /* 0x20000008ff367230 */ /* 0x102fe40000004100 */
[----:B------:R-:W-:Y:S02]  /*8dc0*/  HADD2.F32 R56, -RZ, R8.H1_H1 ;  /* 0x30000008ff387230 */ /* 0x000fe40000004100 */
[--C-:B------:R-:W-:Y:S01]  /*8dd0*/  HADD2.F32 R53, -RZ, R9.reuse.H1_H1 ;  /* 0x30000009ff357230 */ /* 0x100fe20000004100 */
[C---:B------:R-:W-:Y:S01]  /*8de0*/  FMUL.FTZ R60, R25.reuse, R54 ;  /* 0x00000036193c7220 */ /* 0x040fe20000410000 */
[----:B------:R-:W-:Y:S01]  /*8df0*/  HADD2.F32 R8, -RZ, R9.H0_H0 ;  /* 0x20000009ff087230 */ /* 0x000fe20000004100 */
[----:B------:R-:W-:Y:S01]  /*8e00*/  FMUL.FTZ R52, R25, R56 ;  /* 0x0000003819347220 */ /* 0x000fe20000410000 */
[--C-:B------:R-:W-:Y:S01]  /*8e10*/  HADD2.F32 R9, -RZ, R10.reuse.H0_H0 ;  /* 0x2000000aff097230 */ /* 0x100fe20000004100 */
[CC--:B------:R-:W-:Y:S01]  /*8e20*/  FMUL.FTZ R25, R57.reuse, R53.reuse ;  /* 0x0000003539197220 */ /* 0x0c0fe20000410000 */
[----:B------:R-:W-:Y:S01]  /*8e30*/  HADD2.F32 R55, -RZ, R10.H1_H1 ;  /* 0x3000000aff377230 */ /* 0x000fe20000004100 */
[-C--:B------:R-:W-:Y:S01]  /*8e40*/  FMUL.FTZ R57, R57, R8.reuse ;  /* 0x0000000839397220 */ /* 0x080fe20000410000 */
[--C-:B------:R-:W-:Y:S01]  /*8e50*/  HADD2.F32 R10, -RZ, R11.reuse.H0_H0 ;  /* 0x2000000bff0a7230 */ /* 0x100fe20000004100 */
[C---:B------:R-:W-:Y:S01]  /*8e60*/  FFMA.FTZ R25, R58.reuse, R8, -R25 ;  /* 0x000000083a197223 */ /* 0x040fe20000010819 */
[----:B------:R-:W-:Y:S01]  /*8e70*/  HADD2.F32 R11, -RZ, R11.H1_H1 ;  /* 0x3000000bff0b7230 */ /* 0x000fe20000004100 */
[----:B------:R-:W-:Y:S01]  /*8e80*/  FFMA.FTZ R52, R59, R54, -R52 ;  /* 0x000000363b347223 */ /* 0x000fe20000010834 */
[----:B------:R-:W-:Y:S01]  /*8e90*/  HADD2.F32 R8, -RZ, R48.H1_H1 ;  /* 0x30000030ff087230 */ /* 0x000fe20000004100 */
[----:B------:R-:W-:Y:S01]  /*8ea0*/  FFMA.FTZ R58, R58, R53, R57 ;  /* 0x000000353a3a7223 */ /* 0x000fe20000010039 */
[----:B------:R-:W-:Y:S01]  /*8eb0*/  HADD2.F32 R54, -RZ, R51.H1_H1 ;  /* 0x30000033ff367230 */ /* 0x000fe20000004100 */
[----:B------:R-:W-:-:S02]  /*8ec0*/  FMUL.FTZ R51, R50, R55 ;  /* 0x0000003732337220 */ /* 0x000fc40000410000 */
[----:B------:R-:W-:Y:S02]  /*8ed0*/  FMUL.FTZ R53, R50, R9 ;  /* 0x0000000932357220 */ /* 0x000fe40000410000 */
[C---:B------:R-:W-:Y:S02]  /*8ee0*/  FMUL.FTZ R50, R8.reuse, R11 ;  /* 0x0000000b08327220 */ /* 0x040fe40000410000 */
[----:B------:R-:W-:Y:S02]  /*8ef0*/  FMUL.FTZ R8, R8, R10 ;  /* 0x0000000a08087220 */ /* 0x000fe40000410000 */
[----:B------:R-:W-:Y:S01]  /*8f00*/  FFMA.FTZ R51, R54, R9, -R51 ;  /* 0x0000000936337223 */ /* 0x000fe20000010833 */
[----:B------:R-:W-:Y:S01]  /*8f10*/  F2FP.PACK_AB R9, R58, R25 ;  /* 0x000000193a09723e */ /* 0x000fe200000000ff */
[----:B------:R-:W-:Y:S02]  /*8f20*/  FFMA.FTZ R59, R59, R56, R60 ;  /* 0x000000383b3b7223 */ /* 0x000fe4000001003c */
[----:B------:R-:W-:-:S02]  /*8f30*/  FFMA.FTZ R54, R54, R55, R53 ;  /* 0x0000003736367223 */ /* 0x000fc40000010035 */
[C---:B------:R-:W-:Y:S02]  /*8f40*/  FFMA.FTZ R50, R49.reuse, R10, -R50 ;  /* 0x0000000a31327223 */ /* 0x040fe40000010832 */
[----:B------:R-:W-:Y:S01]  /*8f50*/  FFMA.FTZ R11, R49, R11, R8 ;  /* 0x0000000b310b7223 */ /* 0x000fe20000010008 */
[----:B------:R-:W-:Y:S02]  /*8f60*/  F2FP.PACK_AB R8, R59, R52 ;  /* 0x000000343b08723e */ /* 0x000fe400000000ff */
[----:B------:R-:W-:Y:S02]  /*8f70*/  F2FP.PACK_AB R10, R54, R51 ;  /* 0x00000033360a723e */ /* 0x000fe400000000ff */
[----:B------:R-:W-:-:S05]  /*8f80*/  F2FP.PACK_AB R11, R11, R50 ;  /* 0x000000320b0b723e */ /* 0x000fca00000000ff */
[----:B------:R1:W-:Y:S02]  /*8f90*/  STS.128 [R30+0x2000], R8 ;  /* 0x002000081e007388 */ /* 0x0003e40000000c00 */
.L_x_117:
[----:B------:R-:W-:Y:S05]  /*8fa0*/  BSYNC B0 ;  /* 0x0000000000007941 */ /* 0x000fea0003800000 */
.L_x_116:
[----:B-1----:R-:W-:Y:S01]  /*8fb0*/  IADD3 R8, R29, 0x10, RZ ;  /* 0x000000101d087810 */ /* 0x002fe20007ffe0ff */
[----:B------:R-:W-:Y:S03]  /*8fc0*/  BSSY B0, `(.L_x_118) ;  /* 0x0000029000007945 */ /* 0x000fe60003800000 */
[----:B------:R-:W-:-:S13]  /*8fd0*/  ISETP.GE.AND P0, PT, R8, c[0x0][0x27c], PT ;  /* 0x00009f0008007a0c */ /* 0x000fda0003f06270 */
[----:B------:R-:W-:Y:S05]  /*8fe0*/  @P0 BRA `(.L_x_119) ;  /* 0x0000026000000947 */ /* 0x000fea0003800000 */
[----:B------:R-:W1:Y:S01]  /*8ff0*/  LDS.128 R8, [R12+0x2000] ;  /* 0x002000000c087984 */ /* 0x000e620000000c00 */
        /* <DEDUP_REMOVED lines=37> */
.L_x_119:
[----:B------:R-:W-:Y:S05]  /*9250*/  BSYNC B0 ;  /* 0x0000000000007941 */ /* 0x000fea0003800000 */
.L_x_118:
        /* <DEDUP_REMOVED lines=18> */
[-C--:B------:R-:W-:Y:S01]  /*9380*/  FMUL.FTZ R25, R49, R45.reuse ;  /* 0x0000002d31197220 */ /* 0x080fe20000410000 */
[----:B------:R-:W-:Y:S01]  /*9390*/  HADD2.F32 R47, -RZ, R10.H1_H1 ;  /* 0x3000000aff2f7230 */ /* 0x000fe20000004100 */
[----:B------:R-:W-:Y:S01]  /*93a0*/  FFMA.FTZ R50, R43, R46, -R50 ;  /* 0x0000002e2b327223 */ /* 0x000fe20000010832 */
[--C-:B------:R-:W-:Y:S01]  /*93b0*/  HADD2.F32 R10, -RZ, R11.reuse.H0_H0 ;  /* 0x2000000bff0a7230 */ /* 0x100fe20000004100 */
[-C--:B------:R-:W-:Y:S01]  /*93c0*/  FMUL.FTZ R46, R49, R8.reuse ;  /* 0x00000008312e7220 */ /* 0x080fe20000410000 */
[----:B------:R-:W-:Y:S01]  /*93d0*/  HADD2.F32 R11, -RZ, R11.H1_H1 ;  /* 0x3000000bff0b7230 */ /* 0x000fe20000004100 */
[C---:B------:R-:W-:Y:S01]  /*93e0*/  FFMA.FTZ R25, R51.reuse, R8, -R25 ;  /* 0x0000000833197223 */ /* 0x040fe20000010819 */
[----:B------:R-:W-:Y:S01]  /*93f0*/  HADD2.F32 R8, -RZ, R41.H1_H1 ;  /* 0x30000029ff087230 */ /* 0x000fe20000004100 */
[----:B------:R-:W-:Y:S01]  /*9400*/  FFMA.FTZ R46, R51, R45, R46 ;  /* 0x0000002d332e7223 */ /* 0x000fe2000001002e */
[----:B------:R-:W-:Y:S01]  /*9410*/  HADD2.F32 R41, -RZ, R39.H1_H1 ;  /* 0x30000027ff297230 */ /* 0x000fe20000004100 */
[----:B------:R-:W-:-:S02]  /*9420*/  FFMA.FTZ R43, R43, R48, R52 ;  /* 0x000000302b2b7223 */ /* 0x000fc40000010034 */
[C---:B------:R-:W-:Y:S02]  /*9430*/  FMUL.FTZ R45, R8.reuse, R47 ;  /* 0x0000002f082d7220 */ /* 0x040fe40000410000 */
[C---:B------:R-:W-:Y:S02]  /*9440*/  FMUL.FTZ R49, R41.reuse, R11 ;  /* 0x0000000b29317220 */ /* 0x040fe40000410000 */
[-C--:B------:R-:W-:Y:S02]  /*9450*/  FMUL.FTZ R8, R8, R9.reuse ;  /* 0x0000000908087220 */ /* 0x080fe40000410000 */
[-C--:B------:R-:W-:Y:S02]  /*9460*/  FMUL.FTZ R41, R41, R10.reuse ;  /* 0x0000000a29297220 */ /* 0x080fe40000410000 */
        /* <DEDUP_REMOVED lines=9> */
.L_x_121:
[----:B------:R-:W-:Y:S05]  /*9500*/  BSYNC B0 ;  /* 0x0000000000007941 */ /* 0x000fea0003800000 */
.L_x_120:
        /* <DEDUP_REMOVED lines=9> */
[----:B------:R-:W-:Y:S02]  /*95a0*/  HADD2.F32 R36, -RZ, R36.H0_H0 ;  /* 0x20000024ff247230 */ /* 0x000fe40000004100 */
[----:B------:R-:W-:-:S02]  /*95b0*/  HADD2.F32 R38, -RZ, R38.H1_H1 ;  /* 0x30000026ff267230 */ /* 0x000fc40000004100 */
[----:B------:R-:W-:Y:S02]  /*95c0*/  HADD2.F32 R35, -RZ, R35.H1_H1 ;  /* 0x30000023ff237230 */ /* 0x000fe40000004100 */
        /* <DEDUP_REMOVED lines=15> */
[----:B------:R-:W-:-:S02]  /*96c0*/  FFMA.FTZ R40, R47, R41, R40 ;  /* 0x000000292f287223 */ /* 0x000fc40000010028 */
[----:B------:R-:W-:Y:S02]  /*96d0*/  FFMA.FTZ R39, R39, R42, R48 ;  /* 0x0000002a27277223 */ /* 0x000fe40000010030 */
[C---:B------:R-:W-:Y:S02]  /*96e0*/  FMUL.FTZ R37, R8.reuse, R43 ;  /* 0x0000002b08257220 */ /* 0x040fe40000410000 */
[----:B------:R-:W-:Y:S02]  /*96f0*/  FMUL.FTZ R41, R8, R9 ;  /* 0x0000000908297220 */ /* 0x000fe40000410000 */
[C---:B------:R-:W-:Y:S02]  /*9700*/  FMUL.FTZ R8, R36.reuse, R11 ;  /* 0x0000000b24087220 */ /* 0x040fe40000410000 */
[----:B------:R-:W-:Y:S02]  /*9710*/  FMUL.FTZ R36, R36, R10 ;  /* 0x0000000a24247220 */ /* 0x000fe40000410000 */
[----:B------:R-:W-:Y:S01]  /*9720*/  FFMA.FTZ R37, R38, R9, -R37 ;  /* 0x0000000926257223 */ /* 0x000fe20000010825 */
[----:B------:R-:W-:Y:S01]  /*9730*/  F2FP.PACK_AB R9, R40, R25 ;  /* 0x000000192809723e */ /* 0x000fe200000000ff */
[----:B------:R-:W-:-:S02]  /*9740*/  FFMA.FTZ R38, R38, R43, R41 ;  /* 0x0000002b26267223 */ /* 0x000fc40000010029 */
[----:B------:R-:W-:Y:S01]  /*9750*/  FFMA.FTZ R41, R35, R10, -R8 ;  /* 0x0000000a23297223 */ /* 0x000fe20000010808 */
[----:B------:R-:W-:Y:S01]  /*9760*/  F2FP.PACK_AB R8, R39, R46 ;  /* 0x0000002e2708723e */ /* 0x000fe200000000ff */
[----:B------:R-:W-:Y:S01]  /*9770*/  FFMA.FTZ R36, R35, R11, R36 ;  /* 0x0000000b23247223 */ /* 0x000fe20000010024 */
[----:B------:R-:W-:-:S04]  /*9780*/  F2FP.PACK_AB R10, R38, R37 ;  /* 0x00000025260a723e */ /* 0x000fc800000000ff */
[----:B------:R-:W-:-:S05]  /*9790*/  F2FP.PACK_AB R11, R36, R41 ;  /* 0x00000029240b723e */ /* 0x000fca00000000ff */
[----:B------:R1:W-:Y:S02]  /*97a0*/  STS.128 [R12+0x6000], R8 ;  /* 0x006000080c007388 */ /* 0x0003e40000000c00 */
.L_x_123:
[----:B------:R-:W-:Y:S05]  /*97b0*/  BSYNC B0 ;  /* 0x0000000000007941 */ /* 0x000fea0003800000 */
.L_x_122:
        /* <DEDUP_REMOVED lines=8> */
[----:B------:R-:W-:Y:S02]  /*9840*/  HADD2.F32 R41, -RZ, R32.H1_H1 ;  /* 0x30000020ff297230 */ /* 0x000fe40000004100 */
[----:B------:R-:W-:Y:S02]  /*9850*/  HADD2.F32 R34, -RZ, R34.H0_H0 ;  /* 0x20000022ff227230 */ /* 0x000fe40000004100 */
[----:B------:R-:W-:-:S02]  /*9860*/  HADD2.F32 R33, -RZ, R33.H0_H0 ;  /* 0x20000021ff217230 */ /* 0x000fc40000004100 */
[----:B------:R-:W-:Y:S02]  /*9870*/  HADD2.F32 R32, -RZ, R32.H0_H0 ;  /* 0x20000020ff207230 */ /* 0x000fe40000004100 */
[----:B------:R-:W-:Y:S02]  /*9880*/  HADD2.F32 R31, -RZ, R31.H0_H0 ;  /* 0x2000001fff1f7230 */ /* 0x000fe40000004100 */
        /* <DEDUP_REMOVED lines=13> */
[----:B------:R-:W-:-:S02]  /*9960*/  FFMA.FTZ R42, R42, R35, R39 ;  /* 0x000000232a2a7223 */ /* 0x000fc40000010027 */
[----:B------:R-:W-:Y:S02]  /*9970*/  FFMA.FTZ R40, R41, R36, -R40 ;  /* 0x0000002429287223 */ /* 0x000fe40000010828 */
[C---:B------:R-:W-:Y:S02]  /*9980*/  FMUL.FTZ R8, R34.reuse, R37 ;  /* 0x0000002522087220 */ /* 0x040fe40000410000 */
[----:B------:R-:W-:Y:S02]  /*9990*/  FMUL.FTZ R35, R34, R9 ;  /* 0x0000000922237220 */ /* 0x000fe40000410000 */
[C---:B------:R-:W-:Y:S02]  /*99a0*/  FMUL.FTZ R34, R33.reuse, R11 ;  /* 0x0000000b21227220 */ /* 0x040fe40000410000 */
[----:B------:R-:W-:Y:S02]  /*99b0*/  FMUL.FTZ R36, R33, R10 ;  /* 0x0000000a21247220 */ /* 0x000fe40000410000 */
[----:B------:R-:W-:Y:S01]  /*99c0*/  FFMA.FTZ R33, R32, R9, -R8 ;  /* 0x0000000920217223 */ /* 0x000fe20000010808 */
[----:B------:R-:W-:Y:S01]  /*99d0*/  F2FP.PACK_AB R9, R42, R25 ;  /* 0x000000192a09723e */ /* 0x000fe200000000ff */
[----:B------:R-:W-:-:S02]  /*99e0*/  FFMA.FTZ R43, R41, R38, R43 ;  /* 0x00000026292b7223 */ /* 0x000fc4000001002b */
[----:B------:R-:W-:Y:S02]  /*99f0*/  FFMA.FTZ R32, R32, R37, R35 ;  /* 0x0000002520207223 */ /* 0x000fe40000010023 */
[----:B------:R-:W-:Y:S01]  /*9a00*/  FFMA.FTZ R34, R31, R10, -R34 ;  /* 0x0000000a1f227223 */ /* 0x000fe20000010822 */
[----:B------:R-:W-:Y:S01]  /*9a10*/  F2FP.PACK_AB R8, R43, R40 ;  /* 0x000000282b08723e */ /* 0x000fe200000000ff */
[----:B------:R-:W-:Y:S01]  /*9a20*/  FFMA.FTZ R11, R31, R11, R36 ;  /* 0x0000000b1f0b7223 */ /* 0x000fe20000010024 */
[----:B------:R-:W-:-:S04]  /*9a30*/  F2FP.PACK_AB R10, R32, R33 ;  /* 0x00000021200a723e */ /* 0x000fc800000000ff */
[----:B------:R-:W-:-:S05]  /*9a40*/  F2FP.PACK_AB R11, R11, R34 ;  /* 0x000000220b0b723e */ /* 0x000fca00000000ff */
[----:B------:R1:W-:Y:S02]  /*9a50*/  STS.128 [R30+0xa000], R8 ;  /* 0x00a000081e007388 */ /* 0x0003e40000000c00 */
.L_x_125:
[----:B------:R-:W-:Y:S05]  /*9a60*/  BSYNC B0 ;  /* 0x0000000000007941 */ /* 0x000fea0003800000 */
.L_x_124:
[----:B------:R-:W-:-:S04]  /*9a70*/  IADD3 R29, R29, 0x50, RZ ;  /* 0x000000501d1d7810 */ /* 0x000fc80007ffe0ff */
[----:B------:R-:W-:-:S13]  /*9a80*/  ISETP.GE.AND P0, PT, R29, c[0x0][0x27c], PT ;  /* 0x00009f001d007a0c */ /* 0x000fda0003f06270 */
[----:B------:R-:W-:Y:S05]  /*9a90*/  @P0 BRA `(.L_x_115) ;  /* 0x0000320000000947 */ /* 0x000fea0003800000 */
[----:B-1----:R-:W1:Y:S01]  /*9aa0*/  LDS.128 R8, [R12+0xa000] ;  /* 0x00a000000c087984 */ /* 0x002e620000000c00 */
        /* <DEDUP_REMOVED lines=36> */
[----:B------:R1:W-:Y:S01]  /*9cf0*/  STS.128 [R12+0xa000], R8 ;  /* 0x00a000080c007388 */ /* 0x0003e20000000c00 */
[----:B------:R-:W-:Y:S05]  /*9d00*/  BRA `(.L_x_115) ;  /* 0x00002f9000007947 */ /* 0x000fea0003800000 */
.L_x_100:
        /* <DEDUP_REMOVED lines=15> */
[C---:B------:R-:W-:Y:S01]  /*9e00*/  ISETP.GE.AND P0, PT, R36.reuse, c[0x0][0x27c], PT ;  /* 0x00009f0024007a0c */ /* 0x040fe20003f06270 */
[----:B------:R-:W-:Y:S01]  /*9e10*/  CS2R R50, SRZ ;  /* 0x0000000000327805 */ /* 0x000fe2000001ff00 */
[----:B------:R-:W-:Y:S01]  /*9e20*/  CS2R R48, SRZ ;  /* 0x0000000000307805 */ /* 0x000fe2000001ff00 */
[----:B------:R-:W-:Y:S01]  /*9e30*/  CS2R R14, SRZ ;  /* 0x00000000000e7805 */ /* 0x000fe2000001ff00 */
[----:B------:R-:W-:Y:S01]  /*9e40*/  CS2R R12, SRZ ;  /* 0x00000000000c7805 */ /* 0x000fe2000001ff00 */
[----:B------:R-:W-:-:S02]  /*9e50*/  IADD3 R11, R36, 0x20, RZ ;  /* 0x00000020240b7810 */ /* 0x000fc40007ffe0ff */
[----:B------:R-:W-:-:S06]  /*9e60*/  IADD3 R9, R36, 0x40, RZ ;  /* 0x0000004024097810 */ /* 0x000fcc0007ffe0ff */
[----:B------:R-:W-:-:S04]  /*9e70*/  @!P0 IMAD.WIDE R30, R36, 0x2, R38 ;  /* 0x00000002241e8825 */ /* 0x000fc800078e0226 */
[----:B------:R-:W-:Y:S01]  /*9e80*/  @!P0 IMAD.WIDE R28, R36, 0x2, R46 ;  /* 0x00000002241c8825 */ /* 0x000fe200078e022e */
[----:B------:R1:W5:Y:S01]  /*9e90*/  @!P0 LD.E.128 R48, [R30.64] ;  /* 0x000000061e308980 */ /* 0x000362000c101d00 */
[----:B------:R-:W-:-:S03]  /*9ea0*/  ISETP.GE.AND P1, PT, R11, c[0x0][0x27c], PT ;  /* 0x00009f000b007a0c */ /* 0x000fc60003f26270 */
[----:B------:R2:W5:Y:S01]  /*9eb0*/  @!P0 LD.E.128 R12, [R28.64] ;  /* 0x000000061c0c8980 */ /* 0x000562000c101d00 */
[----:B------:R-:W-:Y:S01]  /*9ec0*/  ISETP.GE.AND P0, PT, R9, c[0x0][0x27c], PT ;  /* 0x00009f0009007a0c */ /* 0x000fe20003f06270 */
[----:B------:R-:W-:Y:S01]  /*9ed0*/  CS2R R34, SRZ ;  /* 0x0000000000227805 */ /* 0x000fe2000001ff00 */
[----:B------:R-:W-:Y:S01]  /*9ee0*/  CS2R R32, SRZ ;  /* 0x0000000000207805 */ /* 0x000fe2000001ff00 */
[----:B------:R-:W-:Y:S01]  /*9ef0*/  CS2R R42, SRZ ;  /* 0x00000000002a7805 */ /* 0x000fe2000001ff00 */
[----:B------:R-:W-:-:S05]  /*9f00*/  CS2R R40, SRZ ;  /* 0x0000000000287805 */ /* 0x000fca000001ff00 */
[----:B------:R-:W-:-:S04]  /*9f10*/  @!P1 SHF.R.S32.HI R10, RZ, 0x1f, R11 ;  /* 0x0000001fff0a9819 */ /* 0x000fc8000001140b */
[----:B------:R-:W-:Y:S02]  /*9f20*/  @!P0 SHF.R.S32.HI R8, RZ, 0x1f, R9 ;  /* 0x0000001fff088819 */ /* 0x000fe40000011409 */
[----:B------:R-:W-:Y:S02]  /*9f30*/  @!P1 LEA.HI R10, R10, R11, RZ, 0x3 ;  /* 0x0000000b0a0a9211 */ /* 0x000fe400078f18ff */
[----:B------:R-:W-:Y:S02]  /*9f40*/  @!P0 LEA.HI R8, R8, R9, RZ, 0x3 ;  /* 0x0000000908088211 */ /* 0x000fe400078f18ff */
[----:B------:R-:W-:Y:S01]  /*9f50*/  @!P1 LOP3.LUT R9, R10, 0xfffffff8, RZ, 0xc0, !PT ;  /* 0xfffffff80a099812 */ /* 0x000fe200078ec0ff */
[----:B-1----:R-:W-:Y:S01]  /*9f60*/  CS2R R30, SRZ ;  /* 0x00000000001e7805 */ /* 0x002fe2000001ff00 */
[----:B------:R-:W-:-:S03]  /*9f70*/  @!P0 LOP3.LUT R11, R8, 0xfffffff8, RZ, 0xc0, !PT ;  /* 0xfffffff8080b8812 */ /* 0x000fc600078ec0ff */
[----:B------:R-:W-:Y:S01]  /*9f80*/  @!P1 IMAD.WIDE R52, R9, 0x2, R38 ;  /* 0x0000000209349825 */ /* 0x000fe200078e0226 */
[----:B--2---:R-:W-:-:S03]  /*9f90*/  CS2R R28, SRZ ;  /* 0x00000000001c7805 */ /* 0x004fc6000001ff00 */
[----:B------:R-:W-:Y:S01]  /*9fa0*/  @!P1 IMAD.WIDE R56, R9, 0x2, R46 ;  /* 0x0000000209389825 */ /* 0x000fe200078e022e */
[----:B------:R1:W5:Y:S01]  /*9fb0*/  @!P1 LD.E.128 R32, [R52.64] ;  /* 0x0000000634209980 */ /* 0x000362000c101d00 */
[----:B------:R-:W-:Y:S02]  /*9fc0*/  CS2R R8, SRZ ;  /* 0x0000000000087805 */ /* 0x000fe4000001ff00 */
[----:B------:R-:W-:-:S04]  /*9fd0*/  @!P0 IMAD.WIDE R38, R11, 0x2, R38 ;  /* 0x000000020b268825 */ /* 0x000fc800078e0226 */
[----:B------:R-:W-:Y:S01]  /*9fe0*/  @!P0 IMAD.WIDE R46, R11, 0x2, R46 ;  /* 0x000000020b2e8825 */ /* 0x000fe200078e022e */
[----:B------:R1:W5:Y:S01]  /*9ff0*/  @!P0 LD.E.128 R40, [R38.64] ;  /* 0x0000000626288980 */ /* 0x000362000c101d00 */
[----:B------:R-:W-:-:S03]  /*a000*/  CS2R R10, SRZ ;  /* 0x00000000000a7805 */ /* 0x000fc6000001ff00 */
[----:B------:R1:W5:Y:S04]  /*a010*/  @!P0 LD.E.128 R28, [R46.64] ;  /* 0x000000062e1c8980 */ /* 0x000368000c101d00 */
[----:B------:R1:W5:Y:S02]  /*a020*/  @!P1 LD.E.128 R8, [R56.64] ;  /* 0x0000000638089980 */ /* 0x000364000c101d00 */
.L_x_127:
[----:B------:R-:W-:Y:S05]  /*a030*/  BSYNC B0 ;  /* 0x0000000000007941 */ /* 0x000fea0003800000 */
.L_x_126:
[----:B-1----:R-:W-:Y:S01]  /*a040*/  IMAD R56, R78, -0x80, R83 ;  /* 0xffffff804e387824 */ /* 0x002fe200078e0253 */
[----:B-----5:R-:W-:Y:S01]  /*a050*/  SHF.R.U64 R79, R48, 0x10, R49 ;  /* 0x00000010304f7819 */ /* 0x020fe20000001231 */
[----:B------:R-:W-:Y:S01]  /*a060*/  IMAD.MOV.U32 R52, RZ, RZ, R48 ;  /* 0x000000ffff347224 */ /* 0x000fe200078e0030 */
[--C-:B------:R-:W-:Y:S01]  /*a070*/  SHF.R.U64 R75, R50, 0x10, R51.reuse ;  /* 0x00000010324b7819 */ /* 0x100fe20000001233 */
[--C-:B------:R-:W-:Y:S01]  /*a080*/  IMAD.MOV.U32 R53, RZ, RZ, R51.reuse ;  /* 0x000000ffff357224 */ /* 0x100fe200078e0033 */
[----:B------:R-:W-:Y:S01]  /*a090*/  IMNMX R56, R56, 0x80, PT ;  /* 0x0000008038387817 */ /* 0x000fe20003800200 */
[----:B------:R-:W-:Y:S01]  /*a0a0*/  IMAD.MOV.U32 R80, RZ, RZ, R50 ;  /* 0x000000ffff507224 */ /* 0x000fe200078e0032 */
[----:B------:R-:W-:Y:S01]  /*a0b0*/  SHF.R.U32.HI R48, RZ, 0x10, R51 ;  /* 0x00000010ff307819 */ /* 0x000fe20000011633 */
[----:B------:R-:W-:Y:S01]  /*a0c0*/  IMAD.MOV.U32 R74, RZ, RZ, R32 ;  /* 0x000000ffff4a7224 */ /* 0x000fe200078e0020 */
[----:B------:R-:W-:Y:S01]  /*a0d0*/  ISETP.GE.AND P0, PT, R25, R56, PT ;  /* 0x000000381900720c */ /* 0x000fe20003f06270 */
[----:B------:R-:W-:Y:S01]  /*a0e0*/  IMAD.MOV.U32 R65, RZ, RZ, R41 ;  /* 0x000000ffff417224 */ /* 0x000fe200078e0029 */
[----:B------:R-:W-:Y:S01]  /*a0f0*/  SHF.R.U64 R72, R32, 0x10, R33 ;  /* 0x0000001020487819 */ /* 0x000fe20000001221 */
[----:B------:R-:W-:Y:S01]  /*a100*/  IMAD.MOV.U32 R62, RZ, RZ, R42 ;  /* 0x000000ffff3e7224 */ /* 0x000fe200078e002a */
[----:B------:R-:W-:Y:S01]  /*a110*/  SHF.R.U64 R64, R40, 0x10, R41 ;  /* 0x0000001028407819 */ /* 0x000fe20000001229 */
[----:B------:R-:W-:Y:S01]  /*a120*/  IMAD.MOV.U32 R59, RZ, RZ, R13 ;  /* 0x000000ffff3b7224 */ /* 0x000fe200078e000d */
[----:B------:R-:W-:Y:S01]  /*a130*/  SHF.R.U32.HI R63, RZ, 0x10, R41 ;  /* 0x00000010ff3f7819 */ /* 0x000fe20000011629 */
        /* <DEDUP_REMOVED lines=9> */
[----:B------:R-:W-:Y:S01]  /*a1d0*/  SHF.R.U32.HI R46, RZ, 0x10, R15 ;  /* 0x00000010ff2e7819 */ /* 0x000fe2000001160f */
[----:B------:R-:W-:Y:S01]  /*a1e0*/  IMAD.MOV.U32 R50, RZ, RZ, R12 ;  /* 0x000000ffff327224 */ /* 0x000fe200078e000c */
[----:B------:R-:W-:Y:S01]  /*a1f0*/  SHF.R.U32.HI R67, RZ, 0x10, R33 ;  /* 0x00000010ff437819 */ /* 0x000fe20000011621 */
        /* <DEDUP_REMOVED lines=9> */
[--C-:B------:R-:W-:Y:S01]  /*a290*/  SHF.R.U64 R37, R10, 0x10, R11.reuse ;  /* 0x000000100a257819 */ /* 0x100fe2000000120b */
        /* <DEDUP_REMOVED lines=9> */
[----:B------:R-:W-:Y:S01]  /*a330*/  SHF.R.U32.HI R29, RZ, 0x10, R29 ;  /* 0x00000010ff1d7819 */ /* 0x000fe2000001161d */
[--C-:B------:R-:W-:Y:S01]  /*a340*/  IMAD.MOV.U32 R33, RZ, RZ, R31.reuse ;  /* 0x000000ffff217224 */ /* 0x100fe200078e001f */
[----:B------:R-:W-:Y:S01]  /*a350*/  SHF.R.U64 R8, R30, 0x10, R31 ;  /* 0x000000101e087819 */ /* 0x000fe2000000121f */
[----:B------:R-:W-:-:S04]  /*a360*/  DEPBAR.LE SB0, 0x1 ;  /* 0x000080400000791a */ /* 0x000fc80000000000 */
[----:B------:R-:W-:Y:S01]  /*a370*/  SHF.R.U32.HI R28, RZ, 0x10, R31 ;  /* 0x00000010ff1c7819 */ /* 0x000fe2000001161f */
[----:B------:R-:W-:Y:S01]  /*a380*/  BSSY B1, `(.L_x_128) ;  /* 0x0000151000017945 */ /* 0x000fe20003800000 */
        /* <DEDUP_REMOVED lines=23> */
[----:B------:R-:W-:Y:S01]  /*a500*/  PRMT R28, R28, 0x5410, R8 ;  /* 0x000054101c1c7816 */ /* 0x000fe20000000008 */
[----:B------:R-:W-:Y:S06]  /*a510*/  BAR.SYNC.DEFER_BLOCKING 0x0 ;  /* 0x0000000000007b1d */ /* 0x000fec0000010000 */
[----:B------:R-:W-:Y:S05]  /*a520*/  @P0 BRA `(.L_x_129) ;  /* 0x0000136000000947 */ /* 0x000fea0003800000 */
[----:B------:R-:W-:Y:S01]  /*a530*/  ISETP.GE.AND P0, PT, R36, c[0x0][0x27c], PT ;  /* 0x00009f0024007a0c */ /* 0x000fe20003f06270 */
[----:B------:R-:W-:-:S12]  /*a540*/  BSSY B0, `(.L_x_130) ;  /* 0x0000060000007945 */ /* 0x000fd80003800000 */
[----:B------:R-:W-:Y:S05]  /*a550*/  @P0 BRA `(.L_x_131) ;  /* 0x000005e000000947 */ /* 0x000fea0003800000 */
[----:B------:R-:W-:Y:S01]  /*a560*/  MOV R9, c[0x0][0x27c] ;  /* 0x00009f0000097a02 */ /* 0x000fe20000000f00 */
[----:B------:R-:W-:Y:S01]  /*a570*/  HADD2.F32 R74, -RZ, R47.H1_H1 ;  /* 0x3000002fff4a7230 */ /* 0x000fe20000004100 */
[----:B------:R-:W-:Y:S01]  /*a580*/  SHF.L.U32 R13, R25, 0x6, RZ ;  /* 0x00000006190d7819 */ /* 0x000fe200000006ff */
[----:B------:R-:W-:Y:S01]  /*a590*/  HADD2.F32 R85, -RZ, R49.H1_H1 ;  /* 0x30000031ff557230 */ /* 0x000fe20000004100 */
[----:B------:R-:W-:Y:S01]  /*a5a0*/  LEA.HI R12, R9, R54, RZ, 0x1d ;  /* 0x00000036090c7211 */ /* 0x000fe200078fe8ff */
[--C-:B------:R-:W-:Y:S01]  /*a5b0*/  HADD2.F32 R79, -RZ, R50.reuse.H1_H1 ;  /* 0x30000032ff4f7230 */ /* 0x100fe20000004100 */
[----:B------:R-:W-:Y:S01]  /*a5c0*/  LOP3.LUT R13, R13, 0x1c0, RZ, 0xc0, !PT ;  /* 0x000001c00d0d7812 */ /* 0x000fe200078ec0ff */
[----:B------:R-:W-:Y:S01]  /*a5d0*/  HADD2.F32 R73, -RZ, R50.H0_H0 ;  /* 0x20000032ff497230 */ /* 0x000fe20000004100 */
[----:B------:R-:W-:Y:S01]  /*a5e0*/  SHF.R.S32.HI R9, RZ, 0x1f, R12 ;  /* 0x0000001fff097819 */ /* 0x000fe2000001140c */
[----:B------:R-:W-:Y:S01]  /*a5f0*/  HADD2.F32 R66, -RZ, R51.H1_H1 ;  /* 0x30000033ff427230 */ /* 0x000fe20000004100 */
[----:B------:R-:W-:Y:S01]  /*a600*/  SHF.L.U32 R8, R12, 0x3, RZ ;  /* 0x000000030c087819 */ /* 0x000fe200000006ff */
[--C-:B------:R-:W-:Y:S01]  /*a610*/  HADD2.F32 R86, -RZ, R52.reuse.H1_H1 ;  /* 0x30000034ff567230 */ /* 0x100fe20000004100 */
[----:B------:R-:W-:Y:S01]  /*a620*/  LEA.HI R9, R9, R12, RZ, 0x3 ;  /* 0x0000000c09097211 */ /* 0x000fe200078f18ff */
[----:B------:R-:W-:Y:S01]  /*a630*/  HADD2.F32 R84, -RZ, R52.H0_H0 ;  /* 0x20000034ff547230 */ /* 0x000fe20000004100 */
[----:B------:R-:W-:Y:S01]  /*a640*/  SHF.R.U32.HI R11, RZ, 0x3, R13 ;  /* 0x00000003ff0b7819 */ /* 0x000fe2000001160d */
[----:B------:R-:W-:Y:S01]  /*a650*/  HADD2.F32 R82, -RZ, R53.H1_H1 ;  /* 0x30000035ff527230 */ /* 0x000fe20000004100 */
[----:B------:R-:W-:Y:S01]  /*a660*/  LOP3.LUT R8, R13, 0x38, R8, 0xf8, !PT ;  /* 0x000000380d087812 */ /* 0x000fe200078ef808 */
[----:B------:R-:W-:Y:S01]  /*a670*/  HADD2.F32 R70, -RZ, R47.H0_H0 ;  /* 0x2000002fff467230 */ /* 0x000fe20000004100 */
[----:B------:R-:W-:Y:S01]  /*a680*/  SHF.L.U32 R9, R9, 0xa, RZ ;  /* 0x0000000a09097819 */ /* 0x000fe200000006ff */
[----:B------:R-:W-:Y:S01]  /*a690*/  HADD2.F32 R67, -RZ, R46.H1_H1 ;  /* 0x3000002eff437230 */ /* 0x000fe20000004100 */
[----:B------:R-:W-:Y:S01]  /*a6a0*/  SHF.L.U32 R10, R19, 0x9, RZ ;  /* 0x00000009130a7819 */ /* 0x000fe200000006ff */
[----:B------:R-:W-:Y:S01]  /*a6b0*/  HADD2.F32 R83, -RZ, R49.H0_H0 ;  /* 0x20000031ff537230 */ /* 0x000fe20000004100 */
[----:B------:R-:W-:Y:S01]  /*a6c0*/  LOP3.LUT R57, R13, 0x38, R36, 0xf8, !PT ;  /* 0x000000380d397812 */ /* 0x000fe200078ef824 */
[--C-:B------:R-:W-:Y:S01]  /*a6d0*/  HADD2.F32 R81, -RZ, R48.reuse.H1_H1 ;  /* 0x30000030ff517230 */ /* 0x100fe20000004100 */
[----:B------:R-:W-:Y:S01]  /*a6e0*/  LOP3.LUT R8, R8, R11, RZ, 0x3c, !PT ;  /* 0x0000000b08087212 */ /* 0x000fe200078e3cff */
[----:B------:R-:W-:Y:S01]  /*a6f0*/  HADD2.F32 R78, -RZ, R48.H0_H0 ;  /* 0x20000030ff4e7230 */ /* 0x000fe20000004100 */
[----:B------:R-:W-:Y:S01]  /*a700*/  LOP3.LUT R9, R9, 0x7fffe000, RZ, 0xc0, !PT ;  /* 0x7fffe00009097812 */ /* 0x000fe200078ec0ff */
[----:B------:R-:W-:Y:S01]  /*a710*/  HADD2.F32 R80, -RZ, R53.H0_H0 ;  /* 0x20000035ff507230 */ /* 0x000fe20000004100 */
[----:B------:R-:W-:-:S02]  /*a720*/  LOP3.LUT R57, R10, R57, R11, 0xf6, !PT ;  /* 0x000000390a397212 */ /* 0x000fc400078ef60b */
[----:B------:R-:W-:Y:S02]  /*a730*/  IADD3 R8, R8, R9, R10 ;  /* 0x0000000908087210 */ /* 0x000fe40007ffe00a */
[----:B------:R-:W-:Y:S02]  /*a740*/  SHF.L.U32 R57, R57, 0x1, RZ ;  /* 0x0000000139397819 */ /* 0x000fe400000006ff */
[----:B------:R-:W-:-:S03]  /*a750*/  SHF.L.U32 R55, R8, 0x1, RZ ;  /* 0x0000000108377819 */ /* 0x000fc600000006ff */
[----:B------:R-:W1:Y:S04]  /*a760*/  LDS.128 R12, [R57+0xc100] ;  /* 0x00c10000390c7984 */ /* 0x000e680000000c00 */
[----:B------:R-:W2:Y:S01]  /*a770*/  LDS.128 R8, [R55+0xc100] ;  /* 0x00c1000037087984 */ /* 0x000ea20000000c00 */
[--C-:B-1----:R-:W-:Y:S02]  /*a780*/  HADD2.F32 R59, -RZ, R12.reuse.H1_H1 ;  /* 0x3000000cff3b7230 */ /* 0x102fe40000004100 */
[----:B------:R-:W-:Y:S02]  /*a790*/  HADD2.F32 R58, -RZ, R12.H0_H0 ;  /* 0x2000000cff3a7230 */ /* 0x000fe40000004100 */
[----:B--2---:R-:W-:Y:S01]  /*a7a0*/  HADD2.F32 R75, -RZ, R8.H0_H0 ;  /* 0x20000008ff4b7230 */ /* 0x004fe20000004100 */
[----:B------:R-:W-:Y:S01]  /*a7b0*/  FMUL.FTZ R72, R59, R74 ;  /* 0x0000004a3b487220 */ /* 0x000fe20000410000 */
[----:B------:R-:W-:-:S02]  /*a7c0*/  HADD2.F32 R12, -RZ, R13.H0_H0 ;  /* 0x2000000dff0c7230 */ /* 0x000fc40000004100 */
[----:B------:R-:W-:Y:S02]  /*a7d0*/  HADD2.F32 R61, -RZ, R13.H1_H1 ;  /* 0x3000000dff3d7230 */ /* 0x000fe40000004100 */
[----:B------:R-:W-:Y:S01]  /*a7e0*/  HADD2.F32 R8, -RZ, R8.H1_H1 ;  /* 0x30000008ff087230 */ /* 0x000fe20000004100 */
[----:B------:R-:W-:Y:S01]  /*a7f0*/  FMUL.FTZ R64, R12, R73 ;  /* 0x000000490c407220 */ /* 0x000fe20000410000 */
[----:B------:R-:W-:Y:S02]  /*a800*/  HADD2.F32 R13, -RZ, R14.H0_H0 ;  /* 0x2000000eff0d7230 */ /* 0x000fe40000004100 */
[----:B------:R-:W-:Y:S01]  /*a810*/  HADD2.F32 R63, -RZ, R10.H0_H0 ;  /* 0x2000000aff3f7230 */ /* 0x000fe20000004100 */
[C---:B------:R-:W-:Y:S01]  /*a820*/  FMUL.FTZ R74, R8.reuse, R74 ;  /* 0x0000004a084a7220 */ /* 0x040fe20000410000 */
[--C-:B------:R-:W-:Y:S01]  /*a830*/  HADD2.F32 R65, -RZ, R9.reuse.H0_H0 ;  /* 0x20000009ff417230 */ /* 0x100fe20000004100 */
[----:B------:R-:W-:Y:S01]  /*a840*/  FFMA.FTZ R72, R8, R85, R72 ;  /* 0x0000005508487223 */ /* 0x000fe20000010048 */
[----:B------:R-:W-:Y:S01]  /*a850*/  HADD2.F32 R60, -RZ, R9.H1_H1 ;  /* 0x30000009ff3c7230 */ /* 0x000fe20000004100 */
[-C--:B------:R-:W-:Y:S01]  /*a860*/  FMUL.FTZ R9, R58, R79.reuse ;  /* 0x0000004f3a097220 */ /* 0x080fe20000410000 */
[----:B------:R-:W-:Y:S01]  /*a870*/  HADD2.F32 R62, -RZ, R14.H1_H1 ;  /* 0x3000000eff3e7230 */ /* 0x000fe20000004100 */
[-C--:B------:R-:W-:Y:S01]  /*a880*/  FMUL.FTZ R8, R13, R66.reuse ;  /* 0x000000420d087220 */ /* 0x080fe20000410000 */
[----:B------:R-:W-:Y:S01]  /*a890*/  HADD2.F32 R10, -RZ, R10.H1_H1 ;  /* 0x3000000aff0a7230 */ /* 0x000fe20000004100 */
[----:B------:R-:W-:Y:S01]  /*a8a0*/  FMUL.FTZ R79, R75, R79 ;  /* 0x0000004f4b4f7220 */ /* 0x000fe20000410000 */
[----:B------:R-:W-:Y:S01]  /*a8b0*/  HADD2.F32 R14, -RZ, R15.H0_H0 ;  /* 0x2000000fff0e7230 */ /* 0x000fe20000004100 */
[----:B------:R-:W-:Y:S01]  /*a8c0*/  FMUL.FTZ R66, R63, R66 ;  /* 0x000000423f427220 */ /* 0x000fe20000410000 */
[--C-:B------:R-:W-:Y:S01]  /*a8d0*/  HADD2.F32 R89, -RZ, R11.reuse.H0_H0 ;  /* 0x2000000bff597230 */ /* 0x100fe20000004100 */
[----:B------:R-:W-:Y:S01]  /*a8e0*/  FFMA.FTZ R75, R75, R86, R9 ;  /* 0x000000564b4b7223 */ /* 0x000fe20000010009 */
[----:B------:R-:W-:Y:S01]  /*a8f0*/  HADD2.F32 R87, -RZ, R11.H1_H1 ;  /* 0x3000000bff577230 */ /* 0x000fe20000004100 */
[C---:B------:R-:W-:Y:S01]  /*a900*/  FMUL.FTZ R73, R65.reuse, R73 ;  /* 0x0000004941497220 */ /* 0x040fe20000410000 */
[----:B------:R-:W-:Y:S01]  /*a910*/  HADD2.F32 R15, -RZ, R15.H1_H1 ;  /* 0x3000000fff0f7230 */ /* 0x000fe20000004100 */
[----:B------:R-:W-:Y:S01]  /*a920*/  FFMA.FTZ R64, R65, R84, R64 ;  /* 0x0000005441407223 */ /* 0x000fe20000010040 */
[----:B------:R-:W-:Y:S01]  /*a930*/  HADD2.F32 R65, -RZ, R51.H0_H0 ;  /* 0x20000033ff417230 */ /* 0x000fe20000004100 */
[----:B------:R-:W-:Y:S01]  /*a940*/  FFMA.FTZ R63, R63, R82, R8 ;  /* 0x000000523f3f7223 */ /* 0x000fe20000010008 */
[----:B------:R-:W-:Y:S01]  /*a950*/  HADD2.F32 R8, -RZ, R46.H0_H0 ;  /* 0x2000002eff087230 */ /* 0x000fe20000004100 */
[----:B------:R-:W-:-:S02]  /*a960*/  FMUL.FTZ R9, R61, R70 ;  /* 0x000000463d097220 */ /* 0x000fc40000410000 */
[-C--:B------:R-:W-:Y:S02]  /*a970*/  FMUL.FTZ R11, R62, R67.reuse ;  /* 0x000000433e0b7220 */ /* 0x080fe40000410000 */
[----:B------:R-:W-:Y:S02]  /*a980*/  FMUL.FTZ R67, R10, R67 ;  /* 0x000000430a437220 */ /* 0x000fe40000410000 */
[C---:B------:R-:W-:Y:S02]  /*a990*/  FMUL.FTZ R70, R60.reuse, R70 ;  /* 0x000000463c467220 */ /* 0x040fe40000410000 */
[----:B------:R-:W-:Y:S02]  /*a9a0*/  FFMA.FTZ R9, R60, R83, R9 ;  /* 0x000000533c097223 */ /* 0x000fe40000010009 */
[----:B------:R-:W-:Y:S02]  /*a9b0*/  FFMA.FTZ R10, R10, R81, R11 ;  /* 0x000000510a0a7223 */ /* 0x000fe4000001000b */
[----:B------:R-:W-:Y:S01]  /*a9c0*/  FMUL.FTZ R60, R14, R65 ;  /* 0x000000410e3c7220 */ /* 0x000fe20000410000 */
[----:B------:R-:W-:Y:S01]  /*a9d0*/  F2FP.PACK_AB R9, R9, R64 ;  /* 0x000000400909723e */ /* 0x000fe200000000ff */
[----:B------:R-:W-:Y:S01]  /*a9e0*/  FMUL.FTZ R11, R15, R8 ;  /* 0x000000080f0b7220 */ /* 0x000fe20000410000 */
[----:B------:R-:W-:Y:S01]  /*a9f0*/  F2FP.PACK_AB R10, R10, R63 ;  /* 0x0000003f0a0a723e */ /* 0x000fe200000000ff */
[----:B------:R-:W-:-:S02]  /*aa00*/  FMUL.FTZ R65, R89, R65 ;  /* 0x0000004159417220 */ /* 0x000fc40000410000 */
[C---:B------:R-:W-:Y:S02]  /*aa10*/  FMUL.FTZ R8, R87.reuse, R8 ;  /* 0x0000000857087220 */ /* 0x040fe40000410000 */
[----:B------:R-:W-:Y:S02]  /*aa20*/  FFMA.FTZ R11, R87, R78, R11 ;  /* 0x0000004e570b7223 */ /* 0x000fe4000001000b */
[----:B------:R-:W-:Y:S02]  /*aa30*/  FFMA.FTZ R79, R58, R86, -R79 ;  /* 0x000000563a4f7223 */ /* 0x000fe4000001084f */
[----:B------:R-:W-:Y:S02]  /*aa40*/  FFMA.FTZ R74, R59, R85, -R74 ;  /* 0x000000553b4a7223 */ /* 0x000fe4000001084a */
[----:B------:R-:W-:Y:S02]  /*aa50*/  FFMA.FTZ R73, R12, R84, -R73 ;  /* 0x000000540c497223 */ /* 0x000fe40000010849 */
[----:B------:R-:W-:Y:S01]  /*aa60*/  FFMA.FTZ R70, R61, R83, -R70 ;  /* 0x000000533d467223 */ /* 0x000fe20000010846 */
[----:B------:R-:W-:Y:S01]  /*aa70*/  F2FP.PACK_AB R12, R74, R79 ;  /* 0x0000004f4a0c723e */ /* 0x000fe200000000ff */
[----:B------:R-:W-:-:S02]  /*aa80*/  FFMA.FTZ R66, R13, R82, -R66 ;  /* 0x000000520d427223 */ /* 0x000fc40000010842 */
[----:B------:R-:W-:Y:S01]  /*aa90*/  FFMA.FTZ R67, R62, R81, -R67 ;  /* 0x000000513e437223 */ /* 0x000fe20000010843 */
[----:B------:R-:W-:Y:S01]  /*aaa0*/  F2FP.PACK_AB R13, R70, R73 ;  /* 0x00000049460d723e */ /* 0x000fe200000000ff */
[----:B------:R-:W-:Y:S02]  /*aab0*/  FFMA.FTZ R65, R14, R80, -R65 ;  /* 0x000000500e417223 */ /* 0x000fe40000010841 */
[----:B------:R-:W-:Y:S01]  /*aac0*/  FFMA.FTZ R78, R15, R78, -R8 ;  /* 0x0000004e0f4e7223 */ /* 0x000fe20000010808 */
[----:B------:R-:W-:Y:S01]  /*aad0*/  F2FP.PACK_AB R14, R67, R66 ;  /* 0x00000042430e723e */ /* 0x000fe200000000ff */
[----:B------:R-:W-:Y:S01]  /*aae0*/  FFMA.FTZ R60, R89, R80, R60 ;  /* 0x00000050593c7223 */ /* 0x000fe2000001003c */
[----:B------:R-:W-:Y:S02]  /*aaf0*/  F2FP.PACK_AB R8, R72, R75 ;  /* 0x0000004b4808723e */ /* 0x000fe400000000ff */
[----:B------:R-:W-:Y:S02]  /*ab00*/  F2FP.PACK_AB R15, R78, R65 ;  /* 0x000000414e0f723e */ /* 0x000fe400000000ff */
[----:B------:R-:W-:-:S03]  /*ab10*/  F2FP.PACK_AB R11, R11, R60 ;  /* 0x0000003c0b0b723e */ /* 0x000fc600000000ff */
[----:B------:R1:W-:Y:S04]  /*ab20*/  STS.128 [R57+0xc100], R12 ;  /* 0x00c1000c39007388 */ /* 0x0003e80000000c00 */
[----:B------:R1:W-:Y:S02]  /*ab30*/  STS.128 [R55+0xc100], R8 ;  /* 0x00c1000837007388 */ /* 0x0003e40000000c00 */
.L_x_131:
[----:B------:R-:W-:Y:S05]  /*ab40*/  BSYNC B0 ;  /* 0x0000000000007941 */ /* 0x000fea0003800000 */
.L_x_130:
[----:B-1----:R-:W-:Y:S01]  /*ab50*/  IADD3 R12, R36, 0x20, RZ ;  /* 0x00000020240c7810 */ /* 0x002fe20007ffe0ff */
[----:B------:R-:W-:Y:S03]  /*ab60*/  BSSY B0, `(.L_x_132) ;  /* 0x0000069000007945 */ /* 0x000fe60003800000 */
[----:B------:R-:W-:-:S13]  /*ab70*/  ISETP.GE.AND P0, PT, R12, c[0x0][0x27c], PT ;  /* 0x00009f000c007a0c */ /* 0x000fda0003f06270 */
[----:B------:R-:W-:Y:S05]  /*ab80*/  @P0 BRA `(.L_x_133) ;  /* 0x0000066000000947 */ /* 0x000fea0003800000 */
[----:B------:R-:W-:Y:S01]  /*ab90*/  SHF.R.S32.HI R11, RZ, 0x1f, R12 ;  /* 0x0000001fff0b7819 */ /* 0x000fe2000001140c */
[----:B------:R-:W-:Y:S01]  /*aba0*/  HADD2.F32 R74, -RZ, R38.H1_H1 ;  /* 0x30000026ff4a7230 */ /* 0x000fe20000004100 */
[----:B------:R-:W-:Y:S01]  /*abb0*/  MOV R8, c[0x0][0x27c] ;  /* 0x00009f0000087a02 */ /* 0x000fe20000000f00 */
[----:B------:R-:W-:Y:S01]  /*abc0*/  HADD2.F32 R85, -RZ, R40.H1_H1 ;  /* 0x30000028ff557230 */ /* 0x000fe20000004100 */
[-C--:B------:R-:W-:Y:S01]  /*abd0*/  LEA.HI R10, R11, R12.reuse, RZ, 0x3 ;  /* 0x0000000c0b0a7211 */ /* 0x080fe200078f18ff */
[--C-:B------:R-:W-:Y:S01]  /*abe0*/  HADD2.F32 R79, -RZ, R41.reuse.H1_H1 ;  /* 0x30000029ff4f7230 */ /* 0x100fe20000004100 */
[----:B------:R-:W-:Y:S01]  /*abf0*/  SHF.L.U32 R9, R25, 0x6, RZ ;  /* 0x0000000619097819 */ /* 0x000fe200000006ff */
[----:B------:R-:W-:Y:S01]  /*ac00*/  HADD2.F32 R73, -RZ, R41.H0_H0 ;  /* 0x20000029ff497230 */ /* 0x000fe20000004100 */
[----:B------:R-:W-:Y:S01]  /*ac10*/  SHF.R.S32.HI R13, RZ, 0x3, R10 ;  /* 0x00000003ff0d7819 */ /* 0x000fe2000001140a */
[----:B------:R-:W-:Y:S01]  /*ac20*/  HADD2.F32 R66, -RZ, R42.H1_H1 ;  /* 0x3000002aff427230 */ /* 0x000fe20000004100 */
[----:B------:R-:W-:Y:S01]  /*ac30*/  LEA.HI R11, R11, R12, RZ, 0x6 ;  /* 0x0000000c0b0b7211 */ /* 0x000fe200078f30ff */
[--C-:B------:R-:W-:Y:S01]  /*ac40*/  HADD2.F32 R86, -RZ, R43.reuse.H1_H1 ;  /* 0x3000002bff567230 */ /* 0x100fe20000004100 */
[----:B------:R-:W-:Y:S01]  /*ac50*/  LEA.HI R8, R8, R13, RZ, 0x1d ;  /* 0x0000000d08087211 */ /* 0x000fe200078fe8ff */
[----:B------:R-:W-:Y:S01]  /*ac60*/  HADD2.F32 R84, -RZ, R43.H0_H0 ;  /* 0x2000002bff547230 */ /* 0x000fe20000004100 */
[----:B------:R-:W-:Y:S01]  /*ac70*/  LOP3.LUT R9, R9, 0x1c0, RZ, 0xc0, !PT ;  /* 0x000001c009097812 */ /* 0x000fe200078ec0ff */
[----:B------:R-:W-:Y:S01]  /*ac80*/  HADD2.F32 R82, -RZ, R45.H1_H1 ;  /* 0x3000002dff527230 */ /* 0x000fe20000004100 */
[----:B------:R-:W-:Y:S01]  /*ac90*/  SHF.R.S32.HI R13, RZ, 0x1f, R8 ;  /* 0x0000001fff0d7819 */ /* 0x000fe20000011408 */
[----:B------:R-:W-:Y:S01]  /*aca0*/  HADD2.F32 R70, -RZ, R38.H0_H0 ;  /* 0x20000026ff467230 */ /* 0x000fe20000004100 */
[----:B------:R-:W-:Y:S01]  /*acb0*/  SHF.L.U32 R11, R11, 0x7, RZ ;  /* 0x000000070b0b7819 */ /* 0x000fe200000006ff */
[----:B------:R-:W-:Y:S01]  /*acc0*/  HADD2.F32 R67, -RZ, R37.H1_H1 ;  /* 0x30000025ff437230 */ /* 0x000fe20000004100 */
[----:B------:R-:W-:Y:S01]  /*acd0*/  LEA.HI R13, R13, R8, RZ, 0x3 ;  /* 0x000000080d0d7211 */ /* 0x000fe200078f18ff */
[----:B------:R-:W-:Y:S01]  /*ace0*/  HADD2.F32 R83, -RZ, R40.H0_H0 ;  /* 0x20000028ff537230 */ /* 0x000fe20000004100 */
[----:B------:R-:W-:Y:S01]  /*acf0*/  SHF.L.U32 R8, R8, 0x3, RZ ;  /* 0x0000000308087819 */ /* 0x000fe200000006ff */
[--C-:B------:R-:W-:Y:S01]  /*ad00*/  HADD2.F32 R81, -RZ, R39.reuse.H1_H1 ;  /* 0x30000027ff517230 */ /* 0x100fe20000004100 */
[----:B------:R-:W-:Y:S01]  /*ad10*/  LOP3.LUT R15, R9, 0x38, R10, 0xf8, !PT ;  /* 0x00000038090f7812 */ /* 0x000fe200078ef80a */
[----:B------:R-:W-:Y:S01]  /*ad20*/  HADD2.F32 R78, -RZ, R39.H0_H0 ;  /* 0x20000027ff4e7230 */ /* 0x000fe20000004100 */
[----:B------:R-:W-:Y:S01]  /*ad30*/  SHF.L.U32 R13, R13, 0xa, RZ ;  /* 0x0000000a0d0d7819 */ /* 0x000fe200000006ff */
[----:B------:R-:W-:Y:S01]  /*ad40*/  HADD2.F32 R80, -RZ, R45.H0_H0 ;  /* 0x2000002dff507230 */ /* 0x000fe20000004100 */
[----:B------:R-:W-:-:S02]  /*ad50*/  SHF.R.U32.HI R10, RZ, 0x3, R9 ;  /* 0x00000003ff0a7819 */ /* 0x000fc40000011609 */
[----:B------:R-:W-:Y:S02]  /*ad60*/  LOP3.LUT R12, R11, 0x7fffe000, RZ, 0xc0, !PT ;  /* 0x7fffe0000b0c7812 */ /* 0x000fe400078ec0ff */
[----:B------:R-:W-:Y:S02]  /*ad70*/  LOP3.LUT R9, R9, 0x38, R8, 0xf8, !PT ;  /* 0x0000003809097812 */ /* 0x000fe400078ef808 */
[----:B------:R-:W-:Y:S02]  /*ad80*/  LOP3.LUT R14, R13, 0x7fffe000, RZ, 0xc0, !PT ;  /* 0x7fffe0000d0e7812 */ /* 0x000fe400078ec0ff */
[----:B------:R-:W-:Y:S02]  /*ad90*/  LOP3.LUT R15, R15, R10, RZ, 0x3c, !PT ;  /* 0x0000000a0f0f7212 */ /* 0x000fe400078e3cff */
[----:B------:R-:W-:Y:S02]  /*ada0*/  LEA R12, R19, R12, 0x9 ;  /* 0x0000000c130c7211 */ /* 0x000fe400078e48ff */
[----:B------:R-:W-:-:S02]  /*adb0*/  LOP3.LUT R8, R9, R10, RZ, 0x3c, !PT ;  /* 0x0000000a09087212 */ /* 0x000fc400078e3cff */
[----:B------:R-:W-:Y:S02]  /*adc0*/  LEA R9, R19, R14, 0x9 ;  /* 0x0000000e13097211 */ /* 0x000fe400078e48ff */
[----:B------:R-:W-:Y:S02]  /*add0*/  IADD3 R12, R12, R15, RZ ;  /* 0x0000000f0c0c7210 */ /* 0x000fe40007ffe0ff */
[----:B------:R-:W-:Y:S02]  /*ade0*/  IADD3 R8, R9, R8, RZ ;  /* 0x0000000809087210 */ /* 0x000fe40007ffe0ff */
        /* <DEDUP_REMOVED lines=64> */
.L_x_133:
[----:B------:R-:W-:Y:S05]  /*b1f0*/  BSYNC B0 ;  /* 0x0000000000007941 */ /* 0x000fea0003800000 */
.L_x_132:
[----:B-1----:R-:W-:-:S04]  /*b200*/  IADD3 R12, R36, 0x40, RZ ;  /* 0x00000040240c7810 */ /* 0x002fc80007ffe0ff */
        /* <DEDUP_REMOVED lines=104> */
.L_x_129:
[----:B------:R-:W-:Y:S05]  /*b890*/  BSYNC B1 ;  /* 0x0000000000017941 */ /* 0x000fea0003800000 */
.L_x_128:
[----:B------:R-:W-:-:S04]  /*b8a0*/  IADD3 R25, R25, 0x40, RZ ;  /* 0x0000004019197810 */ /* 0x000fc80007ffe0ff */
[----:B------:R-:W-:-:S13]  /*b8b0*/  ISETP.GE.AND P0, PT, R25, R56, PT ;  /* 0x000000381900720c */ /* 0x000fda0003f06270 */
[----:B------:R-:W-:Y:S05]  /*b8c0*/  @P0 BRA `(.L_x_115) ;  /* 0x000013d000000947 */ /* 0x000fea0003800000 */
[----:B------:R-:W-:Y:S01]  /*b8d0*/  ISETP.GE.AND P0, PT, R36, c[0x0][0x27c], PT ;  /* 0x00009f0024007a0c */ /* 0x000fe20003f06270 */
[----:B------:R-:W-:-:S12]  /*b8e0*/  BSSY B0, `(.L_x_134) ;  /* 0x0000063000007945 */ /* 0x000fd80003800000 */
[----:B------:R-:W-:Y:S05]  /*b8f0*/  @P0 BRA `(.L_x_135) ;  /* 0x0000061000000947 */ /* 0x000fea0003800000 */
[----:B-1----:R-:W-:Y:S01]  /*b900*/  MOV R11, c[0x0][0x27c] ;  /* 0x00009f00000b7a02 */ /* 0x002fe20000000f00 */
[----:B------:R-:W-:Y:S01]  /*b910*/  HADD2.F32 R67, -RZ, R50.H0_H0 ;  /* 0x20000032ff437230 */ /* 0x000fe20000004100 */
[----:B------:R-:W-:Y:S01]  /*b920*/  SHF.R.S32.HI R8, RZ, 0x1f, R25 ;  /* 0x0000001fff087819 */ /* 0x000fe20000011419 */
[--C-:B------:R-:W-:Y:S01]  /*b930*/  HADD2.F32 R65, -RZ, R52.reuse.H1_H1 ;  /* 0x30000034ff417230 */ /* 0x100fe20000004100 */
[----:B------:R-:W-:Y:S01]  /*b940*/  LEA.HI R11, R11, R54, RZ, 0x1d ;  /* 0x000000360b0b7211 */ /* 0x000fe200078fe8ff */
[----:B------:R-:W-:Y:S01]  /*b950*/  HADD2.F32 R66, -RZ, R47.H1_H1 ;  /* 0x3000002fff427230 */ /* 0x000fe20000004100 */
[----:B------:R-:W-:Y:S01]  /*b960*/  SHF.L.U32 R9, R25, 0x6, RZ ;  /* 0x0000000619097819 */ /* 0x000fe200000006ff */
[----:B------:R-:W-:Y:S01]  /*b970*/  HADD2.F32 R73, -RZ, R52.H0_H0 ;  /* 0x20000034ff497230 */ /* 0x000fe20000004100 */
[----:B------:R-:W-:Y:S01]  /*b980*/  LEA.HI R8, R8, R25, RZ, 0x3 ;  /* 0x0000001908087211 */ /* 0x000fe200078f18ff */
[----:B------:R-:W-:Y:S01]  /*b990*/  HADD2.F32 R61, -RZ, R50.H1_H1 ;  /* 0x30000032ff3d7230 */ /* 0x000fe20000004100 */
[----:B------:R-:W-:Y:S01]  /*b9a0*/  SHF.R.S32.HI R10, RZ, 0x1f, R11 ;  /* 0x0000001fff0a7819 */ /* 0x000fe2000001140b */
[----:B------:R-:W-:Y:S01]  /*b9b0*/  HADD2.F32 R50, -RZ, R49.H1_H1 ;  /* 0x30000031ff327230 */ /* 0x000fe20000004100 */
[----:B------:R-:W-:Y:S01]  /*b9c0*/  LOP3.LUT R9, R9, 0x1c0, RZ, 0xc0, !PT ;  /* 0x000001c009097812 */ /* 0x000fe200078ec0ff */
[----:B------:R-:W-:Y:S01]  /*b9d0*/  HADD2.F32 R47, -RZ, R47.H0_H0 ;  /* 0x2000002fff2f7230 */ /* 0x000fe20000004100 */
[----:B------:R-:W-:Y:S01]  /*b9e0*/  SHF.L.U32 R8, R8, 0x6, RZ ;  /* 0x0000000608087819 */ /* 0x000fe200000006ff */
[----:B------:R-:W-:Y:S01]  /*b9f0*/  HADD2.F32 R49, -RZ, R49.H0_H0 ;  /* 0x20000031ff317230 */ /* 0x000fe20000004100 */
[----:B------:R-:W-:-:S02]  /*ba00*/  SHF.L.U32 R12, R11, 0x3, RZ ;  /* 0x000000030b0c7819 */ /* 0x000fc400000006ff */
[----:B------:R-:W-:Y:S02]  /*ba10*/  LEA.HI R10, R10, R11, RZ, 0x3 ;  /* 0x0000000b0a0a7211 */ /* 0x000fe400078f18ff */
[C---:B------:R-:W-:Y:S02]  /*ba20*/  LOP3.LUT R14, R9.reuse, 0x38, R36, 0xf8, !PT ;  /* 0x00000038090e7812 */ /* 0x040fe400078ef824 */
[----:B------:R-:W-:Y:S02]  /*ba30*/  SHF.R.U32.HI R13, RZ, 0x3, R9 ;  /* 0x00000003ff0d7819 */ /* 0x000fe40000011609 */
[----:B------:R-:W-:Y:S02]  /*ba40*/  LOP3.LUT R8, R8, 0xfffffe00, RZ, 0xc0, !PT ;  /* 0xfffffe0008087812 */ /* 0x000fe400078ec0ff */
[----:B------:R-:W-:Y:S02]  /*ba50*/  LOP3.LUT R12, R9, 0x38, R12, 0xf8, !PT ;  /* 0x00000038090c7812 */ /* 0x000fe400078ef80c */
[----:B------:R-:W-:-:S02]  /*ba60*/  SHF.L.U32 R10, R10, 0xa, RZ ;  /* 0x0000000a0a0a7819 */ /* 0x000fc400000006ff */
[----:B------:R-:W-:Y:S02]  /*ba70*/  LOP3.LUT R14, R8, R14, R13, 0xf6, !PT ;  /* 0x0000000e080e7212 */ /* 0x000fe400078ef60d */
[----:B------:R-:W-:Y:S02]  /*ba80*/  LOP3.LUT R13, R12, R13, RZ, 0x3c, !PT ;  /* 0x0000000d0c0d7212 */ /* 0x000fe400078e3cff */
[----:B------:R-:W-:Y:S02]  /*ba90*/  LOP3.LUT R10, R10, 0x7fffe000, RZ, 0xc0, !PT ;  /* 0x7fffe0000a0a7812 */ /* 0x000fe400078ec0ff */
[----:B------:R-:W-:Y:S02]  /*baa0*/  SHF.L.U32 R55, R14, 0x1, RZ ;  /* 0x000000010e377819 */ /* 0x000fe400000006ff */
[----:B------:R-:W-:-:S03]  /*bab0*/  IADD3 R54, R13, R10, R8 ;  /* 0x0000000a0d367210 */ /* 0x000fc60007ffe008 */
[----:B------:R-:W1:Y:S01]  /*bac0*/  LDS.128 R12, [R55+0xc100] ;  /* 0x00c10000370c7984 */ /* 0x000e620000000c00 */
[----:B------:R-:W-:-:S05]  /*bad0*/  SHF.L.U32 R54, R54, 0x1, RZ ;  /* 0x0000000136367819 */ /* 0x000fca00000006ff */
[----:B------:R-:W2:Y:S01]  /*bae0*/  LDS.128 R8, [R54+0xc100] ;  /* 0x00c1000036087984 */ /* 0x000ea20000000c00 */
[--C-:B-1----:R-:W-:Y:S02]  /*baf0*/  HADD2.F32 R56, -RZ, R12.reuse.H0_H0 ;  /* 0x2000000cff387230 */ /* 0x102fe40000004100 */
[----:B------:R-:W-:Y:S02]  /*bb00*/  HADD2.F32 R57, -RZ, R12.H1_H1 ;  /* 0x3000000cff397230 */ /* 0x000fe40000004100 */
[----:B------:R-:W-:Y:S01]  /*bb10*/  HADD2.F32 R12, -RZ, R13.H0_H0 ;  /* 0x2000000dff0c7230 */ /* 0x000fe20000004100 */
[----:B------:R-:W-:Y:S01]  /*bb20*/  FMUL.FTZ R70, R61, R56 ;  /* 0x000000383d467220 */ /* 0x000fe20000410000 */
[--C-:B--2---:R-:W-:Y:S01]  /*bb30*/  HADD2.F32 R60, -RZ, R8.reuse.H0_H0 ;  /* 0x20000008ff3c7230 */ /* 0x104fe20000004100 */
[C---:B------:R-:W-:Y:S01]  /*bb40*/  FMUL.FTZ R75, R66.reuse, R57 ;  /* 0x00000039424b7220 */ /* 0x040fe20000410000 */
[----:B------:R-:W-:Y:S01]  /*bb50*/  HADD2.F32 R62, -RZ, R8.H1_H1 ;  /* 0x30000008ff3e7230 */ /* 0x000fe20000004100 */
[----:B------:R-:W-:Y:S01]  /*bb60*/  FMUL.FTZ R52, R67, R12 ;  /* 0x0000000c43347220 */ /* 0x000fe20000410000 */
[----:B------:R-:W-:Y:S01]  /*bb70*/  HADD2.F32 R8, -RZ, R9.H0_H0 ;  /* 0x20000009ff087230 */ /* 0x000fe20000004100 */
[----:B------:R-:W-:Y:S01]  /*bb80*/  FMUL.FTZ R61, R61, R60 ;  /* 0x0000003c3d3d7220 */ /* 0x000fe20000410000 */
[----:B------:R-:W-:Y:S01]  /*bb90*/  HADD2.F32 R58, -RZ, R13.H1_H1 ;  /* 0x3000000dff3a7230 */ /* 0x000fe20000004100 */
[----:B------:R-:W-:Y:S01]  /*bba0*/  FMUL.FTZ R66, R66, R62 ;  /* 0x0000003e42427220 */ /* 0x000fe20000410000 */
[----:B------:R-:W-:Y:S01]  /*bbb0*/  HADD2.F32 R13, -RZ, R14.H0_H0 ;  /* 0x2000000eff0d7230 */ /* 0x000fe20000004100 */
[-C--:B------:R-:W-:Y:S01]  /*bbc0*/  FMUL.FTZ R67, R67, R8.reuse ;  /* 0x0000000843437220 */ /* 0x080fe20000410000 */
[----:B------:R-:W-:Y:S01]  /*bbd0*/  HADD2.F32 R63, -RZ, R9.H1_H1 ;  /* 0x30000009ff3f7230 */ /* 0x000fe20000004100 */
[----:B------:R-:W-:Y:S01]  /*bbe0*/  FFMA.FTZ R52, R73, R8, R52 ;  /* 0x0000000849347223 */ /* 0x000fe20000010034 */
[----:B------:R-:W-:Y:S01]  /*bbf0*/  HADD2.F32 R8, -RZ, R51.H1_H1 ;  /* 0x30000033ff087230 */ /* 0x000fe20000004100 */
[----:B------:R-:W-:Y:S01]  /*bc00*/  FFMA.FTZ R75, R50, R62, R75 ;  /* 0x0000003e324b7223 */ /* 0x000fe2000001004b */
[----:B------:R-:W-:Y:S01]  /*bc10*/  HADD2.F32 R9, -RZ, R10.H0_H0 ;  /* 0x2000000aff097230 */ /* 0x000fe20000004100 */
[----:B------:R-:W-:Y:S01]  /*bc20*/  FFMA.FTZ R60, R65, R60, R70 ;  /* 0x0000003c413c7223 */ /* 0x000fe20000010046 */
[----:B------:R-:W-:Y:S01]  /*bc30*/  HADD2.F32 R62, -RZ, R53.H1_H1 ;  /* 0x30000035ff3e7230 */ /* 0x000fe20000004100 */
[C---:B------:R-:W-:Y:S01]  /*bc40*/  FMUL.FTZ R72, R8.reuse, R13 ;  /* 0x0000000d08487220 */ /* 0x040fe20000410000 */
[----:B------:R-:W-:Y:S01]  /*bc50*/  HADD2.F32 R59, -RZ, R14.H1_H1 ;  /* 0x3000000eff3b7230 */ /* 0x000fe20000004100 */
[C---:B------:R-:W-:Y:S01]  /*bc60*/  FMUL.FTZ R74, R47.reuse, R58 ;  /* 0x0000003a2f4a7220 */ /* 0x040fe20000410000 */
[----:B------:R-:W-:Y:S01]  /*bc70*/  HADD2.F32 R70, -RZ, R46.H1_H1 ;  /* 0x3000002eff467230 */ /* 0x000fe20000004100 */
[----:B------:R-:W-:Y:S01]  /*bc80*/  FMUL.FTZ R47, R47, R63 ;  /* 0x0000003f2f2f7220 */ /* 0x000fe20000410000 */
[--C-:B------:R-:W-:Y:S01]  /*bc90*/  HADD2.F32 R14, -RZ, R15.reuse.H0_H0 ;  /* 0x2000000fff0e7230 */ /* 0x100fe20000004100 */
[-C--:B------:R-:W-:Y:S01]  /*bca0*/  FMUL.FTZ R8, R8, R9.reuse ;  /* 0x0000000908087220 */ /* 0x080fe20000410000 */
[----:B------:R-:W-:Y:S01]  /*bcb0*/  HADD2.F32 R64, -RZ, R10.H1_H1 ;  /* 0x3000000aff407230 */ /* 0x000fe20000004100 */
[----:B------:R-:W-:Y:S01]  /*bcc0*/  FFMA.FTZ R72, R62, R9, R72 ;  /* 0x000000093e487223 */ /* 0x000fe20000010048 */
[----:B------:R-:W-:Y:S01]  /*bcd0*/  HADD2.F32 R9, -RZ, R48.H1_H1 ;  /* 0x30000030ff097230 */ /* 0x000fe20000004100 */
[----:B------:R-:W-:Y:S01]  /*bce0*/  FFMA.FTZ R63, R49, R63, R74 ;  /* 0x0000003f313f7223 */ /* 0x000fe2000001004a */
[----:B------:R-:W-:Y:S01]  /*bcf0*/  HADD2.F32 R15, -RZ, R15.H1_H1 ;  /* 0x3000000fff0f7230 */ /* 0x000fe20000004100 */
[C---:B------:R-:W-:Y:S01]  /*bd00*/  FMUL.FTZ R79, R70.reuse, R59 ;  /* 0x0000003b464f7220 */ /* 0x040fe20000410000 */
[----:B------:R-:W-:Y:S01]  /*bd10*/  HADD2.F32 R10, -RZ, R11.H0_H0 ;  /* 0x2000000bff0a7230 */ /* 0x000fe20000004100 */
[-C--:B------:R-:W-:Y:S01]  /*bd20*/  FMUL.FTZ R70, R70, R64.reuse ;  /* 0x0000004046467220 */ /* 0x080fe20000410000 */
[----:B------:R-:W-:Y:S01]  /*bd30*/  HADD2.F32 R51, -RZ, R51.H0_H0 ;  /* 0x20000033ff337230 */ /* 0x000fe20000004100 */
[----:B------:R-:W-:Y:S01]  /*bd40*/  FFMA.FTZ R79, R9, R64, R79 ;  /* 0x00000040094f7223 */ /* 0x000fe2000001004f */
[----:B------:R-:W-:Y:S01]  /*bd50*/  HADD2.F32 R74, -RZ, R46.H0_H0 ;  /* 0x2000002eff4a7230 */ /* 0x000fe20000004100 */
[----:B------:R-:W-:Y:S01]  /*bd60*/  FFMA.FTZ R61, R65, R56, -R61 ;  /* 0x00000038413d7223 */ /* 0x000fe2000001083d */
[----:B------:R-:W-:Y:S01]  /*bd70*/  HADD2.F32 R11, -RZ, R11.H1_H1 ;  /* 0x3000000bff0b7230 */ /* 0x000fe20000004100 */
[C---:B------:R-:W-:Y:S01]  /*bd80*/  FMUL.FTZ R46, R51.reuse, R14 ;  /* 0x0000000e332e7220 */ /* 0x040fe20000410000 */
[----:B------:R-:W-:Y:S01]  /*bd90*/  HADD2.F32 R53, -RZ, R53.H0_H0 ;  /* 0x20000035ff357230 */ /* 0x000fe20000004100 */
[----:B------:R-:W-:Y:S01]  /*bda0*/  FMUL.FTZ R64, R74, R15 ;  /* 0x0000000f4a407220 */ /* 0x000fe20000410000 */
[----:B------:R-:W-:Y:S01]  /*bdb0*/  HADD2.F32 R48, -RZ, R48.H0_H0 ;  /* 0x20000030ff307230 */ /* 0x000fe20000004100 */
[----:B------:R-:W-:-:S02]  /*bdc0*/  FMUL.FTZ R51, R51, R10 ;  /* 0x0000000a33337220 */ /* 0x000fc40000410000 */
[----:B------:R-:W-:Y:S02]  /*bdd0*/  FMUL.FTZ R74, R74, R11 ;  /* 0x0000000b4a4a7220 */ /* 0x000fe40000410000 */
[----:B------:R-:W-:Y:S02]  /*bde0*/  FFMA.FTZ R66, R50, R57, -R66 ;  /* 0x0000003932427223 */ /* 0x000fe40000010842 */
[----:B------:R-:W-:Y:S02]  /*bdf0*/  FFMA.FTZ R67, R73, R12, -R67 ;  /* 0x0000000c49437223 */ /* 0x000fe40000010843 */
[----:B------:R-:W-:Y:S01]  /*be00*/  FFMA.FTZ R58, R49, R58, -R47 ;  /* 0x0000003a313a7223 */ /* 0x000fe2000001082f */
[----:B------:R-:W-:Y:S01]  /*be10*/  F2FP.PACK_AB R12, R66, R61 ;  /* 0x0000003d420c723e */ /* 0x000fe200000000ff */
[----:B------:R-:W-:Y:S01]  /*be20*/  FFMA.FTZ R62, R62, R13, -R8 ;  /* 0x0000000d3e3e7223 */ /* 0x000fe20000010808 */
[----:B------:R-:W-:Y:S01]  /*be30*/  F2FP.PACK_AB R8, R75, R60 ;  /* 0x0000003c4b08723e */ /* 0x000fe200000000ff */
[----:B------:R-:W-:Y:S01]  /*be40*/  FFMA.FTZ R59, R9, R59, -R70 ;  /* 0x0000003b093b7223 */ /* 0x000fe20000010846 */
[----:B------:R-:W-:Y:S01]  /*be50*/  F2FP.PACK_AB R13, R58, R67 ;  /* 0x000000433a0d723e */ /* 0x000fe200000000ff */
[----:B------:R-:W-:Y:S01]  /*be60*/  FFMA.FTZ R51, R53, R14, -R51 ;  /* 0x0000000e35337223 */ /* 0x000fe20000010833 */
[----:B------:R-:W-:Y:S01]  /*be70*/  F2FP.PACK_AB R9, R63, R52 ;  /* 0x000000343f09723e */ /* 0x000fe200000000ff */
[C---:B------:R-:W-:Y:S01]  /*be80*/  FFMA.FTZ R74, R48.reuse, R15, -R74 ;  /* 0x0000000f304a7223 */ /* 0x040fe2000001084a */
[----:B------:R-:W-:Y:S01]  /*be90*/  F2FP.PACK_AB R14, R59, R62 ;  /* 0x0000003e3b0e723e */ /* 0x000fe200000000ff */
[----:B------:R-:W-:Y:S01]  /*bea0*/  FFMA.FTZ R46, R53, R10, R46 ;  /* 0x0000000a352e7223 */ /* 0x000fe2000001002e */
[----:B------:R-:W-:Y:S01]  /*beb0*/  F2FP.PACK_AB R10, R79, R72 ;  /* 0x000000484f0a723e */ /* 0x000fe200000000ff */
[----:B------:R-:W-:Y:S01]  /*bec0*/  FFMA.FTZ R11, R48, R11, R64 ;  /* 0x0000000b300b7223 */ /* 0x000fe20000010040 */
[----:B------:R-:W-:-:S04]  /*bed0*/  F2FP.PACK_AB R15, R74, R51 ;  /* 0x000000334a0f723e */ /* 0x000fc800000000ff */
[----:B------:R-:W-:Y:S01]  /*bee0*/  F2FP.PACK_AB R11, R11, R46 ;  /* 0x0000002e0b0b723e */ /* 0x000fe200000000ff */
[----:B------:R1:W-:Y:S04]  /*bef0*/  STS.128 [R55+0xc100], R12 ;  /* 0x00c1000c37007388 */ /* 0x0003e80000000c00 */
[----:B------:R1:W-:Y:S02]  /*bf00*/  STS.128 [R54+0xc100], R8 ;  /* 0x00c1000836007388 */ /* 0x0003e40000000c00 */
.L_x_135:
[----:B------:R-:W-:Y:S05]  /*bf10*/  BSYNC B0 ;  /* 0x0000000000007941 */ /* 0x000fea0003800000 */
.L_x_134:
[----:B-1----:R-:W-:Y:S01]  /*bf20*/  IADD3 R9, R36, 0x20, RZ ;  /* 0x0000002024097810 */ /* 0x002fe20007ffe0ff */
[----:B------:R-:W-:Y:S03]  /*bf30*/  BSSY B0, `(.L_x_136) ;  /* 0x000006b000007945 */ /* 0x000fe60003800000 */
[----:B------:R-:W-:-:S13]  /*bf40*/  ISETP.GE.AND P0, PT, R9, c[0x0][0x27c], PT ;  /* 0x00009f0009007a0c */ /* 0x000fda0003f06270 */
[----:B------:R-:W-:Y:S05]  /*bf50*/  @P0 BRA `(.L_x_137) ;  /* 0x0000068000000947 */ /* 0x000fea0003800000 */
[----:B------:R-:W-:Y:S01]  /*bf60*/  SHF.R.S32.HI R12, RZ, 0x1f, R9 ;  /* 0x0000001fff0c7819 */ /* 0x000fe20000011409 */
[--C-:B------:R-:W-:Y:S01]  /*bf70*/  HADD2.F32 R53, -RZ, R41.reuse.H1_H1 ;  /* 0x30000029ff357230 */ /* 0x100fe20000004100 */
[----:B------:R-:W-:Y:S01]  /*bf80*/  MOV R13, c[0x0][0x27c] ;  /* 0x00009f00000d7a02 */ /* 0x000fe20000000f00 */
[----:B------:R-:W-:Y:S01]  /*bf90*/  HADD2.F32 R41, -RZ, R41.H0_H0 ;  /* 0x20000029ff297230 */ /* 0x000fe20000004100 */
[CC--:B------:R-:W-:Y:S01]  /*bfa0*/  LEA.HI R15, R12.reuse, R9.reuse, RZ, 0x3 ;  /* 0x000000090c0f7211 */ /* 0x0c0fe200078f18ff */
[--C-:B------:R-:W-:Y:S01]  /*bfb0*/  HADD2.F32 R57, -RZ, R43.reuse.H1_H1 ;  /* 0x3000002bff397230 */ /* 0x100fe20000004100 */
[----:B------:R-:W-:Y:S01]  /*bfc0*/  SHF.R.S32.HI R8, RZ, 0x1f, R25 ;  /* 0x0000001fff087819 */ /* 0x000fe20000011419 */
[--C-:B------:R-:W-:Y:S01]  /*bfd0*/  HADD2.F32 R58, -RZ, R38.reuse.H1_H1 ;  /* 0x30000026ff3a7230 */ /* 0x100fe20000004100 */
[----:B------:R-:W-:Y:S01]  /*bfe0*/  SHF.R.S32.HI R10, RZ, 0x3, R15 ;  /* 0x00000003ff0a7819 */ /* 0x000fe2000001140f */
[----:B------:R-:W-:Y:S01]  /*bff0*/  HADD2.F32 R43, -RZ, R43.H0_H0 ;  /* 0x2000002bff2b7230 */ /* 0x000fe20000004100 */
[----:B------:R-:W-:Y:S01]  /*c000*/  LEA.HI R12, R12, R9, RZ, 0x6 ;  /* 0x000000090c0c7211 */ /* 0x000fe200078f30ff */
[----:B------:R-:W-:Y:S01]  /*c010*/  HADD2.F32 R38, -RZ, R38.H0_H0 ;  /* 0x20000026ff267230 */ /* 0x000fe20000004100 */
[----:B------:R-:W-:Y:S01]  /*c020*/  LEA.HI R13, R13, R10, RZ, 0x1d ;  /* 0x0000000a0d0d7211 */ /* 0x000fe200078fe8ff */
[----:B------:R-:W-:Y:S01]  /*c030*/  HADD2.F32 R62, -RZ, R37.H1_H1 ;  /* 0x30000025ff3e7230 */ /* 0x000fe20000004100 */
[----:B------:R-:W-:-:S02]  /*c040*/  SHF.L.U32 R14, R25, 0x6, RZ ;  /* 0x00000006190e7819 */ /* 0x000fc400000006ff */
[----:B------:R-:W-:Y:S02]  /*c050*/  LEA.HI R9, R8, R25, RZ, 0x3 ;  /* 0x0000001908097211 */ /* 0x000fe400078f18ff */
[----:B------:R-:W-:Y:S02]  /*c060*/  SHF.R.S32.HI R8, RZ, 0x1f, R13 ;  /* 0x0000001fff087819 */ /* 0x000fe4000001140d */
[----:B------:R-:W-:Y:S01]  /*c070*/  LOP3.LUT R14, R14, 0x1c0, RZ, 0xc0, !PT ;  /* 0x000001c00e0e7812 */ /* 0x000fe200078ec0ff */
[----:B------:R-:W-:Y:S01]  /*c080*/  IMAD.SHL.U32 R9, R9, 0x40, RZ ;  /* 0x0000004009097824 */ /* 0x000fe200078e00ff */
[----:B------:R-:W-:Y:S02]  /*c090*/  LEA.HI R8, R8, R13, RZ, 0x3 ;  /* 0x0000000d08087211 */ /* 0x000fe400078f18ff */
[----:B------:R-:W-:Y:S02]  /*c0a0*/  SHF.L.U32 R11, R13, 0x3, RZ ;  /* 0x000000030d0b7819 */ /* 0x000fe400000006ff */
[----:B------:R-:W-:Y:S01]  /*c0b0*/  SHF.L.U32 R12, R12, 0x7, RZ ;  /* 0x000000070c0c7819 */ /* 0x000fe200000006ff */
[----:B------:R-:W-:Y:S01]  /*c0c0*/  IMAD.SHL.U32 R8, R8, 0x400, RZ ;  /* 0x0000040008087824 */ /* 0x000fe200078e00ff */
[----:B------:R-:W-:-:S02]  /*c0d0*/  LOP3.LUT R15, R14, 0x38, R15, 0xf8, !PT ;  /* 0x000000380e0f7812 */ /* 0x000fc400078ef80f */
[----:B------:R-:W-:Y:S02]  /*c0e0*/  SHF.R.U32.HI R10, RZ, 0x3, R14 ;  /* 0x00000003ff0a7819 */ /* 0x000fe4000001160e */
[----:B------:R-:W-:Y:S02]  /*c0f0*/  LOP3.LUT R11, R14, 0x38, R11, 0xf8, !PT ;  /* 0x000000380e0b7812 */ /* 0x000fe400078ef80b */
[----:B------:R-:W-:Y:S02]  /*c100*/  LOP3.LUT R12, R12, 0x7fffe000, RZ, 0xc0, !PT ;  /* 0x7fffe0000c0c7812 */ /* 0x000fe400078ec0ff */
[-C--:B------:R-:W-:Y:S02]  /*c110*/  LOP3.LUT R15, R15, R10.reuse, RZ, 0x3c, !PT ;  /* 0x0000000a0f0f7212 */ /* 0x080fe400078e3cff */
[----:B------:R-:W-:Y:S02]  /*c120*/  LOP3.LUT R9, R9, 0xfffffe00, RZ, 0xc0, !PT ;  /* 0xfffffe0009097812 */ /* 0x000fe400078ec0ff */
[----:B------:R-:W-:-:S02]  /*c130*/  LOP3.LUT R10, R11, R10, RZ, 0x3c, !PT ;  /* 0x0000000a0b0a7212 */ /* 0x000fc400078e3cff */
[----:B------:R-:W-:Y:S02]  /*c140*/  LOP3.LUT R8, R8, 0x7fffe000, RZ, 0xc0, !PT ;  /* 0x7fffe00008087812 */ /* 0x000fe400078ec0ff */
[--C-:B------:R-:W-:Y:S02]  /*c150*/  IADD3 R12, R15, R12, R9.reuse ;  /* 0x0000000c0f0c7210 */ /* 0x100fe40007ffe009 */
[----:B------:R-:W-:Y:S02]  /*c160*/  IADD3 R8, R10, R8, R9 ;  /* 0x000000080a087210 */ /* 0x000fe40007ffe009 */
[----:B------:R-:W-:Y:S02]  /*c170*/  SHF.L.U32 R47, R12, 0x1, RZ ;  /* 0x000000010c2f7819 */ /* 0x000fe400000006ff */
[----:B------:R-:W-:-:S03]  /*c180*/  SHF.L.U32 R46, R8, 0x1, RZ ;  /* 0x00000001082e7819 */ /* 0x000fc600000006ff */
[----:B------:R-:W1:Y:S04]  /*c190*/  LDS.128 R12, [R47+0xc100] ;  /* 0x00c100002f0c7984 */ /* 0x000e680000000c00 */
        /* <DEDUP_REMOVED lines=10> */
[-C--:B------:R-:W-:Y:S01]  /*c240*/  FMUL.FTZ R53, R53, R52.reuse ;  /* 0x0000003435357220 */ /* 0x080fe20000410000 */
[----:B------:R-:W-:Y:S01]  /*c250*/  HADD2.F32 R50, -RZ, R13.H1_H1 ;  /* 0x3000000dff327230 */ /* 0x000fe20000004100 */
[----:B------:R-:W-:Y:S01]  /*c260*/  FFMA.FTZ R52, R57, R52, R59 ;  /* 0x0000003439347223 */ /* 0x000fe2000001003b */
[----:B------:R-:W-:Y:S01]  /*c270*/  HADD2.F32 R59, -RZ, R40.H1_H1 ;  /* 0x30000028ff3b7230 */ /* 0x000fe20000004100 */
[-C--:B------:R-:W-:Y:S01]  /*c280*/  FMUL.FTZ R41, R41, R8.reuse ;  /* 0x0000000829297220 */ /* 0x080fe20000410000 */
[----:B------:R-:W-:Y:S01]  /*c290*/  HADD2.F32 R13, -RZ, R14.H0_H0 ;  /* 0x2000000eff0d7230 */ /* 0x000fe20000004100 */
[----:B------:R-:W-:Y:S01]  /*c2a0*/  FFMA.FTZ R60, R43, R8, R60 ;  /* 0x000000082b3c7223 */ /* 0x000fe2000001003c */
[----:B------:R-:W-:Y:S01]  /*c2b0*/  HADD2.F32 R8, -RZ, R42.H1_H1 ;  /* 0x3000002aff087230 */ /* 0x000fe20000004100 */
[-C--:B------:R-:W-:Y:S01]  /*c2c0*/  FMUL.FTZ R58, R58, R54.reuse ;  /* 0x000000363a3a7220 */ /* 0x080fe20000410000 */
[----:B------:R-:W-:Y:S01]  /*c2d0*/  HADD2.F32 R55, -RZ, R9.H1_H1 ;  /* 0x30000009ff377230 */ /* 0x000fe20000004100 */
[----:B------:R-:W-:Y:S01]  /*c2e0*/  FFMA.FTZ R61, R59, R54, R61 ;  /* 0x000000363b3d7223 */ /* 0x000fe2000001003d */
[----:B------:R-:W-:Y:S01]  /*c2f0*/  HADD2.F32 R40, -RZ, R40.H0_H0 ;  /* 0x20000028ff287230 */ /* 0x000fe20000004100 */
[----:B------:R-:W-:Y:S01]  /*c300*/  FMUL.FTZ R65, R38, R50 ;  /* 0x0000003226417220 */ /* 0x000fe20000410000 */
[----:B------:R-:W-:Y:S01]  /*c310*/  HADD2.F32 R9, -RZ, R10.H0_H0 ;  /* 0x2000000aff097230 */ /* 0x000fe20000004100 */
[----:B------:R-:W-:Y:S01]  /*c320*/  FMUL.FTZ R64, R8, R13 ;  /* 0x0000000d08407220 */ /* 0x000fe20000410000 */
[----:B------:R-:W-:Y:S01]  /*c330*/  HADD2.F32 R54, -RZ, R45.H1_H1 ;  /* 0x3000002dff367230 */ /* 0x000fe20000004100 */
[-C--:B------:R-:W-:Y:S01]  /*c340*/  FMUL.FTZ R63, R38, R55.reuse ;  /* 0x00000037263f7220 */ /* 0x080fe20000410000 */
[----:B------:R-:W-:Y:S01]  /*c350*/  HADD2.F32 R51, -RZ, R14.H1_H1 ;  /* 0x3000000eff337230 */ /* 0x000fe20000004100 */
[----:B------:R-:W-:Y:S01]  /*c360*/  FFMA.FTZ R55, R40, R55, R65 ;  /* 0x0000003728377223 */ /* 0x000fe20000010041 */
[----:B------:R-:W-:Y:S01]  /*c370*/  HADD2.F32 R14, -RZ, R15.H0_H0 ;  /* 0x2000000fff0e7230 */ /* 0x000fe20000004100 */
[-C--:B------:R-:W-:Y:S01]  /*c380*/  FMUL.FTZ R8, R8, R9.reuse ;  /* 0x0000000908087220 */ /* 0x080fe20000410000 */
[----:B------:R-:W-:Y:S01]  /*c390*/  HADD2.F32 R65, -RZ, R42.H0_H0 ;  /* 0x2000002aff417230 */ /* 0x000fe20000004100 */
[----:B------:R-:W-:Y:S01]  /*c3a0*/  FFMA.FTZ R38, R54, R9, R64 ;  /* 0x0000000936267223 */ /* 0x000fe20000010040 */
[----:B------:R-:W-:Y:S01]  /*c3b0*/  HADD2.F32 R56, -RZ, R10.H1_H1 ;  /* 0x3000000aff387230 */ /* 0x000fe20000004100 */
[C---:B------:R-:W-:Y:S01]  /*c3c0*/  FMUL.FTZ R67, R62.reuse, R51 ;  /* 0x000000333e437220 */ /* 0x040fe20000410000 */
[----:B------:R-:W-:Y:S01]  /*c3d0*/  HADD2.F32 R9, -RZ, R39.H1_H1 ;  /* 0x30000027ff097230 */ /* 0x000fe20000004100 */
[----:B------:R-:W-:Y:S01]  /*c3e0*/  FFMA.FTZ R53, R57, R48, -R53 ;  /* 0x0000003039357223 */ /* 0x000fe20000010835 */
[----:B------:R-:W-:Y:S01]  /*c3f0*/  HADD2.F32 R15, -RZ, R15.H1_H1 ;  /* 0x3000000fff0f7230 */ /* 0x000fe20000004100 */
[-C--:B------:R-:W-:Y:S01]  /*c400*/  FMUL.FTZ R62, R62, R56.reuse ;  /* 0x000000383e3e7220 */ /* 0x080fe20000410000 */
[----:B------:R-:W-:Y:S01]  /*c410*/  HADD2.F32 R10, -RZ, R11.H0_H0 ;  /* 0x2000000bff0a7230 */ /* 0x000fe20000004100 */
[----:B------:R-:W-:Y:S01]  /*c420*/  FFMA.FTZ R67, R9, R56, R67 ;  /* 0x0000003809437223 */ /* 0x000fe20000010043 */
[----:B------:R-:W-:Y:S01]  /*c430*/  HADD2.F32 R42, -RZ, R37.H0_H0 ;  /* 0x20000025ff2a7230 */ /* 0x000fe20000004100 */
[C---:B------:R-:W-:Y:S01]  /*c440*/  FMUL.FTZ R37, R65.reuse, R14 ;  /* 0x0000000e41257220 */ /* 0x040fe20000410000 */
[----:B------:R-:W-:Y:S01]  /*c450*/  HADD2.F32 R45, -RZ, R45.H0_H0 ;  /* 0x2000002dff2d7230 */ /* 0x000fe20000004100 */
[----:B------:R-:W-:Y:S01]  /*c460*/  FMUL.FTZ R65, R65, R10 ;  /* 0x0000000a41417220 */ /* 0x000fe20000410000 */
[----:B------:R-:W-:Y:S01]  /*c470*/  HADD2.F32 R11, -RZ, R11.H1_H1 ;  /* 0x3000000bff0b7230 */ /* 0x000fe20000004100 */
[----:B------:R-:W-:Y:S01]  /*c480*/  FFMA.FTZ R58, R59, R49, -R58 ;  /* 0x000000313b3a7223 */ /* 0x000fe2000001083a */
[----:B------:R-:W-:Y:S01]  /*c490*/  HADD2.F32 R56, -RZ, R39.H0_H0 ;  /* 0x20000027ff387230 */ /* 0x000fe20000004100 */
[----:B------:R-:W-:-:S02]  /*c4a0*/  FMUL.FTZ R39, R42, R15 ;  /* 0x0000000f2a277220 */ /* 0x000fc40000410000 */
[----:B------:R-:W-:Y:S02]  /*c4b0*/  FFMA.FTZ R37, R45, R10, R37 ;  /* 0x0000000a2d257223 */ /* 0x000fe40000010025 */
[-C--:B------:R-:W-:Y:S02]  /*c4c0*/  FMUL.FTZ R10, R42, R11.reuse ;  /* 0x0000000b2a0a7220 */ /* 0x080fe40000410000 */
[----:B------:R-:W-:Y:S02]  /*c4d0*/  FFMA.FTZ R42, R56, R11, R39 ;  /* 0x0000000b382a7223 */ /* 0x000fe40000010027 */
        /* <DEDUP_REMOVED lines=11> */
[----:B------:R-:W-:-:S02]  /*c590*/  F2FP.PACK_AB R14, R51, R54 ;  /* 0x00000036330e723e */ /* 0x000fc400000000ff */
[----:B------:R-:W-:Y:S02]  /*c5a0*/  F2FP.PACK_AB R10, R67, R38 ;  /* 0x00000026430a723e */ /* 0x000fe400000000ff */
[----:B------:R-:W-:-:S05]  /*c5b0*/  F2FP.PACK_AB R15, R56, R65 ;  /* 0x00000041380f723e */ /* 0x000fca00000000ff */
[----:B------:R1:W-:Y:S04]  /*c5c0*/  STS.128 [R47+0xc100], R12 ;  /* 0x00c1000c2f007388 */ /* 0x0003e80000000c00 */
[----:B------:R1:W-:Y:S02]  /*c5d0*/  STS.128 [R46+0xc100], R8 ;  /* 0x00c100082e007388 */ /* 0x0003e40000000c00 */
.L_x_137:
[----:B------:R-:W-:Y:S05]  /*c5e0*/  BSYNC B0 ;  /* 0x0000000000007941 */ /* 0x000fea0003800000 */
.L_x_136:
[----:B------:R-:W-:-:S04]  /*c5f0*/  IADD3 R36, R36, 0x40, RZ ;  /* 0x0000004024247810 */ /* 0x000fc80007ffe0ff */
[----:B------:R-:W-:-:S13]  /*c600*/  ISETP.GE.AND P0, PT, R36, c[0x0][0x27c], PT ;  /* 0x00009f0024007a0c */ /* 0x000fda0003f06270 */
[----:B------:R-:W-:Y:S05]  /*c610*/  @P0 BRA `(.L_x_115) ;  /* 0x0000068000000947 */ /* 0x000fea0003800000 */
[----:B-1----:R-:W-:Y:S01]  /*c620*/  SHF.R.S32.HI R13, RZ, 0x1f, R36 ;  /* 0x0000001fff0d7819 */ /* 0x002fe20000011424 */
[--C-:B------:R-:W-:Y:S01]  /*c630*/  HADD2.F32 R49, -RZ, R32.reuse.H0_H0 ;  /* 0x20000020ff317230 */ /* 0x100fe20000004100 */
[----:B------:R-:W-:Y:S01]  /*c640*/  MOV R11, c[0x0][0x27c] ;  /* 0x00009f00000b7a02 */ /* 0x000fe20000000f00 */
[----:B------:R-:W-:Y:S01]  /*c650*/  HADD2.F32 R42, -RZ, R32.H1_H1 ;  /* 0x30000020ff2a7230 */ /* 0x000fe20000004100 */
[----:B------:R-:W-:Y:S01]  /*c660*/  LEA.HI R9, R13, R36, RZ, 0x3 ;  /* 0x000000240d097211 */ /* 0x000fe200078f18ff */
[--C-:B------:R-:W-:Y:S01]  /*c670*/  HADD2.F32 R48, -RZ, R34.reuse.H1_H1 ;  /* 0x30000022ff307230 */ /* 0x100fe20000004100 */
[----:B------:R-:W-:Y:S01]  /*c680*/  SHF.R.S32.HI R8, RZ, 0x1f, R25 ;  /* 0x0000001fff087819 */ /* 0x000fe20000011419 */
[----:B------:R-:W-:Y:S01]  /*c690*/  HADD2.F32 R51, -RZ, R34.H0_H0 ;  /* 0x20000022ff337230 */ /* 0x000fe20000004100 */
[----:B------:R-:W-:Y:S01]  /*c6a0*/  SHF.R.S32.HI R10, RZ, 0x3, R9 ;  /* 0x00000003ff0a7819 */ /* 0x000fe20000011409 */
[----:B------:R-:W-:Y:S01]  /*c6b0*/  HADD2.F32 R47, -RZ, R29.H1_H1 ;  /* 0x3000001dff2f7230 */ /* 0x000fe20000004100 */
[----:B------:R-:W-:Y:S01]  /*c6c0*/  SHF.L.U32 R12, R25, 0x6, RZ ;  /* 0x00000006190c7819 */ /* 0x000fe200000006ff */
[----:B------:R-:W-:Y:S01]  /*c6d0*/  HADD2.F32 R32, -RZ, R31.H1_H1 ;  /* 0x3000001fff207230 */ /* 0x000fe20000004100 */
[----:B------:R-:W-:Y:S01]  /*c6e0*/  LEA.HI R11, R11, R10, RZ, 0x1d ;  /* 0x0000000a0b0b7211 */ /* 0x000fe200078fe8ff */
[----:B------:R-:W-:Y:S01]  /*c6f0*/  HADD2.F32 R52, -RZ, R29.H0_H0 ;  /* 0x2000001dff347230 */ /* 0x000fe20000004100 */
[----:B------:R-:W-:Y:S01]  /*c700*/  LEA.HI R8, R8, R25, RZ, 0x3 ;  /* 0x0000001908087211 */ /* 0x000fe200078f18ff */
[----:B------:R-:W-:Y:S01]  /*c710*/  HADD2.F32 R54, -RZ, R31.H0_H0 ;  /* 0x2000001fff367230 */ /* 0x000fe20000004100 */
[----:B------:R-:W-:Y:S01]  /*c720*/  SHF.R.S32.HI R10, RZ, 0x1f, R11 ;  /* 0x0000001fff0a7819 */ /* 0x000fe2000001140b */
[--C-:B------:R-:W-:Y:S01]  /*c730*/  HADD2.F32 R56, -RZ, R35.reuse.H1_H1 ;  /* 0x30000023ff387230 */ /* 0x100fe20000004100 */
[----:B------:R-:W-:Y:S01]  /*c740*/  LOP3.LUT R12, R12, 0x1c0, RZ, 0xc0, !PT ;  /* 0x000001c00c0c7812 */ /* 0x000fe200078ec0ff */
[----:B------:R-:W-:Y:S01]  /*c750*/  IMAD.SHL.U32 R8, R8, 0x40, RZ ;  /* 0x0000004008087824 */ /* 0x000fe200078e00ff */
[----:B------:R-:W-:Y:S01]  /*c760*/  LEA.HI R13, R13, R36, RZ, 0x6 ;  /* 0x000000240d0d7211 */ /* 0x000fe200078f30ff */
[--C-:B------:R-:W-:Y:S01]  /*c770*/  HADD2.F32 R29, -RZ, R28.reuse.H1_H1 ;  /* 0x3000001cff1d7230 */ /* 0x100fe20000004100 */
[----:B------:R-:W-:Y:S01]  /*c780*/  LEA.HI R10, R10, R11, RZ, 0x3 ;  /* 0x0000000b0a0a7211 */ /* 0x000fe200078f18ff */
[----:B------:R-:W-:Y:S01]  /*c790*/  HADD2.F32 R58, -RZ, R28.H0_H0 ;  /* 0x2000001cff3a7230 */ /* 0x000fe20000004100 */
[----:B------:R-:W-:Y:S01]  /*c7a0*/  LOP3.LUT R14, R12, 0x38, R9, 0xf8, !PT ;  /* 0x000000380c0e7812 */ /* 0x000fe200078ef809 */
[----:B------:R-:W-:Y:S01]  /*c7b0*/  HADD2.F32 R35, -RZ, R35.H0_H0 ;  /* 0x20000023ff237230 */ /* 0x000fe20000004100 */
[----:B------:R-:W-:Y:S01]  /*c7c0*/  SHF.L.U32 R15, R11, 0x3, RZ ;  /* 0x000000030b0f7819 */ /* 0x000fe200000006ff */
[----:B------:R-:W-:Y:S01]  /*c7d0*/  IMAD.SHL.U32 R11, R10, 0x400, RZ ;  /* 0x000004000a0b7824 */ /* 0x000fe200078e00ff */
[----:B------:R-:W-:-:S02]  /*c7e0*/  SHF.L.U32 R13, R13, 0x7, RZ ;  /* 0x000000070d0d7819 */ /* 0x000fc400000006ff */
[----:B------:R-:W-:Y:S02]  /*c7f0*/  SHF.R.U32.HI R9, RZ, 0x3, R12 ;  /* 0x00000003ff097819 */ /* 0x000fe4000001160c */
[----:B------:R-:W-:Y:S02]  /*c800*/  LOP3.LUT R12, R12, 0x38, R15, 0xf8, !PT ;  /* 0x000000380c0c7812 */ /* 0x000fe400078ef80f */
[----:B------:R-:W-:Y:S02]  /*c810*/  LOP3.LUT R13, R13, 0x7fffe000, RZ, 0xc0, !PT ;  /* 0x7fffe0000d0d7812 */ /* 0x000fe400078ec0ff */
[----:B------:R-:W-:Y:S02]  /*c820*/  LOP3.LUT R8, R8, 0xfffffe00, RZ, 0xc0, !PT ;  /* 0xfffffe0008087812 */ /* 0x000fe400078ec0ff */
[-C--:B------:R-:W-:Y:S02]  /*c830*/  LOP3.LUT R14, R14, R9.reuse, RZ, 0x3c, !PT ;  /* 0x000000090e0e7212 */ /* 0x080fe400078e3cff */
[----:B------:R-:W-:-:S02]  /*c840*/  LOP3.LUT R10, R12, R9, RZ, 0x3c, !PT ;  /* 0x000000090c0a7212 */ /* 0x000fc400078e3cff */
[--C-:B------:R-:W-:Y:S02]  /*c850*/  IADD3 R13, R14, R13, R8.reuse ;  /* 0x0000000d0e0d7210 */ /* 0x100fe40007ffe008 */
        /* <DEDUP_REMOVED lines=9> */
[C---:B------:R-:W-:Y:S01]  /*c8f0*/  FMUL.FTZ R50, R42.reuse, R37 ;  /* 0x000000252a327220 */ /* 0x040fe20000410000 */
[--C-:B--2---:R-:W-:Y:S02]  /*c900*/  HADD2.F32 R41, -RZ, R8.reuse.H0_H0 ;  /* 0x20000008ff297230 */ /* 0x104fe40000004100 */
[----:B------:R-:W-:Y:S01]  /*c910*/  HADD2.F32 R43, -RZ, R8.H1_H1 ;  /* 0x30000008ff2b7230 */ /* 0x000fe20000004100 */
[C---:B------:R-:W-:Y:S01]  /*c920*/  FMUL.FTZ R34, R49.reuse, R12 ;  /* 0x0000000c31227220 */ /* 0x040fe20000410000 */
[----:B------:R-:W-:Y:S01]  /*c930*/  HADD2.F32 R8, -RZ, R9.H0_H0 ;  /* 0x20000009ff087230 */ /* 0x000fe20000004100 */
[-C--:B------:R-:W-:Y:S01]  /*c940*/  FMUL.FTZ R42, R42, R41.reuse ;  /* 0x000000292a2a7220 */ /* 0x080fe20000410000 */
[----:B------:R-:W-:Y:S01]  /*c950*/  HADD2.F32 R39, -RZ, R13.H1_H1 ;  /* 0x3000000dff277230 */ /* 0x000fe20000004100 */
[----:B------:R-:W-:Y:S01]  /*c960*/  FFMA.FTZ R41, R48, R41, R50 ;  /* 0x0000002930297223 */ /* 0x000fe20000010032 */
[----:B------:R-:W-:Y:S01]  /*c970*/  HADD2.F32 R13, -RZ, R14.H0_H0 ;  /* 0x2000000eff0d7230 */ /* 0x000fe20000004100 */
[-C--:B------:R-:W-:Y:S01]  /*c980*/  FMUL.FTZ R49, R49, R8.reuse ;  /* 0x0000000831317220 */ /* 0x080fe20000410000 */
[----:B------:R-:W-:Y:S01]  /*c990*/  HADD2.F32 R45, -RZ, R9.H1_H1 ;  /* 0x30000009ff2d7230 */ /* 0x000fe20000004100 */
[----:B------:R-:W-:Y:S01]  /*c9a0*/  FFMA.FTZ R34, R51, R8, R34 ;  /* 0x0000000833227223 */ /* 0x000fe20000010022 */
[----:B------:R-:W-:Y:S01]  /*c9b0*/  HADD2.F32 R8, -RZ, R33.H1_H1 ;  /* 0x30000021ff087230 */ /* 0x000fe20000004100 */
[C---:B------:R-:W-:Y:S01]  /*c9c0*/  FMUL.FTZ R50, R47.reuse, R38 ;  /* 0x000000262f327220 */ /* 0x040fe20000410000 */
[----:B------:R-:W-:Y:S01]  /*c9d0*/  HADD2.F32 R9, -RZ, R10.H0_H0 ;  /* 0x2000000aff097230 */ /* 0x000fe20000004100 */
[-C--:B------:R-:W-:Y:S01]  /*c9e0*/  FMUL.FTZ R47, R47, R43.reuse ;  /* 0x0000002b2f2f7220 */ /* 0x080fe20000410000 */
[----:B------:R-:W-:Y:S01]  /*c9f0*/  HADD2.F32 R40, -RZ, R14.H1_H1 ;  /* 0x3000000eff287230 */ /* 0x000fe20000004100 */
[----:B------:R-:W-:Y:S01]  /*ca00*/  FFMA.FTZ R50, R32, R43, R50 ;  /* 0x0000002b20327223 */ /* 0x000fe20000010032 */
[----:B------:R-:W-:Y:S01]  /*ca10*/  HADD2.F32 R46, -RZ, R10.H1_H1 ;  /* 0x3000000aff2e7230 */ /* 0x000fe20000004100 */
[----:B------:R-:W-:Y:S01]  /*ca20*/  FMUL.FTZ R31, R8, R13 ;  /* 0x0000000d081f7220 */ /* 0x000fe20000410000 */
[--C-:B------:R-:W-:Y:S01]  /*ca30*/  HADD2.F32 R14, -RZ, R15.reuse.H0_H0 ;  /* 0x2000000fff0e7230 */ /* 0x100fe20000004100 */
[C---:B------:R-:W-:Y:S01]  /*ca40*/  FMUL.FTZ R43, R52.reuse, R39 ;  /* 0x00000027342b7220 */ /* 0x040fe20000410000 */
[----:B------:R-:W-:Y:S01]  /*ca50*/  HADD2.F32 R15, -RZ, R15.H1_H1 ;  /* 0x3000000fff0f7230 */ /* 0x000fe20000004100 */
[----:B------:R-:W-:Y:S01]  /*ca60*/  FMUL.FTZ R52, R52, R45 ;  /* 0x0000002d34347220 */ /* 0x000fe20000410000 */
[----:B------:R-:W-:Y:S01]  /*ca70*/  HADD2.F32 R10, -RZ, R11.H0_H0 ;  /* 0x2000000bff0a7230 */ /* 0x000fe20000004100 */
[-C--:B------:R-:W-:Y:S01]  /*ca80*/  FMUL.FTZ R8, R8, R9.reuse ;  /* 0x0000000908087220 */ /* 0x080fe20000410000 */
[----:B------:R-:W-:Y:S01]  /*ca90*/  HADD2.F32 R33, -RZ, R33.H0_H0 ;  /* 0x20000021ff217230 */ /* 0x000fe20000004100 */
[----:B------:R-:W-:Y:S01]  /*caa0*/  FFMA.FTZ R31, R56, R9, R31 ;  /* 0x00000009381f7223 */ /* 0x000fe2000001001f */
[--C-:B------:R-:W-:Y:S01]  /*cab0*/  HADD2.F32 R9, -RZ, R30.reuse.H1_H1 ;  /* 0x3000001eff097230 */ /* 0x100fe20000004100 */
[----:B------:R-:W-:Y:S01]  /*cac0*/  FFMA.FTZ R45, R54, R45, R43 ;  /* 0x0000002d362d7223 */ /* 0x000fe2000001002b */
[----:B------:R-:W-:Y:S01]  /*cad0*/  HADD2.F32 R11, -RZ, R11.H1_H1 ;  /* 0x3000000bff0b7230 */ /* 0x000fe20000004100 */
[C---:B------:R-:W-:Y:S01]  /*cae0*/  FMUL.FTZ R43, R29.reuse, R40 ;  /* 0x000000281d2b7220 */ /* 0x040fe20000410000 */
[----:B------:R-:W-:Y:S01]  /*caf0*/  HADD2.F32 R30, -RZ, R30.H0_H0 ;  /* 0x2000001eff1e7230 */ /* 0x000fe20000004100 */
[----:B------:R-:W-:-:S02]  /*cb00*/  FMUL.FTZ R29, R29, R46 ;  /* 0x0000002e1d1d7220 */ /* 0x000fc40000410000 */
[----:B------:R-:W-:Y:S02]  /*cb10*/  FFMA.FTZ R46, R9, R46, R43 ;  /* 0x0000002e092e7223 */ /* 0x000fe4000001002b */
[C---:B------:R-:W-:Y:S02]  /*cb20*/  FMUL.FTZ R28, R33.reuse, R14 ;  /* 0x0000000e211c7220 */ /* 0x040fe40000410000 */
[C---:B------:R-:W-:Y:S02]  /*cb30*/  FMUL.FTZ R43, R58.reuse, R15 ;  /* 0x0000000f3a2b7220 */ /* 0x040fe40000410000 */
[----:B------:R-:W-:Y:S02]  /*cb40*/  FMUL.FTZ R33, R33, R10 ;  /* 0x0000000a21217220 */ /* 0x000fe40000410000 */
[----:B------:R-:W-:Y:S02]  /*cb50*/  FMUL.FTZ R58, R58, R11 ;  /* 0x0000000b3a3a7220 */ /* 0x000fe40000410000 */
[----:B------:R-:W-:-:S02]  /*cb60*/  FFMA.FTZ R42, R48, R37, -R42 ;  /* 0x00000025302a7223 */ /* 0x000fc4000001082a */
        /* <DEDUP_REMOVED lines=19> */
.L_x_115:
[----:B------:R-:W-:Y:S05]  /*cca0*/  BSYNC B2 ;  /* 0x0000000000027941 */ /* 0x000fea0003800000 */
.L_x_99:
[----:B------:R-:W-:Y:S01]  /*ccb0*/  IMAD R24, R24, c[0x0][0x208], RZ ;  /* 0x0000820018187a24 */ /* 0x000fe200078e02ff */
[----:B------:R-:W-:-:S04]  /*ccc0*/  DEPBAR.LE SB0, 0x0 ;  /* 0x000080000000791a */ /* 0x000fc80000000000 */
[C---:B-1----:R-:W-:Y:S01]  /*ccd0*/  IMAD.WIDE.U32 R10, R207.reuse, c[0x0][0x208], RZ ;  /* 0x00008200cf0a7a25 */ /* 0x042fe200078e00ff */
[----:B------:R-:W-:Y:S01]  /*cce0*/  BAR.SYNC.DEFER_BLOCKING 0x0 ;  /* 0x0000000000007b1d */ /* 0x000fe20000010000 */
[----:B------:R-:W-:Y:S02]  /*ccf0*/  ISETP.GE.AND P2, PT, R18, c[0x0][0x1d4], PT ;  /* 0x0000750012007a0c */ /* 0x000fe40003f46270 */
[----:B------:R-:W-:Y:S01]  /*cd00*/  IMAD R9, R207, c[0x0][0x20c], R24 ;  /* 0x00008300cf097a24 */ /* 0x000fe200078e0218 */
[----:B------:R-:W-:Y:S01]  /*cd10*/  P2R R8, PR, RZ, 0x8 ;  /* 0x00000008ff087803 */ /* 0x000fe20000000000 */
[----:B------:R-:W-:Y:S02]  /*cd20*/  IMAD.MOV.U32 R14, RZ, RZ, R10 ;  /* 0x000000ffff0e7224 */ /* 0x000fe400078e000a */
[----:B------:R-:W-:Y:S01]  /*cd30*/  IMAD.IADD R15, R11, 0x1, R9 ;  /* 0x000000010b0f7824 */ /* 0x000fe200078e0209 */
[----:B------:R-:W-:Y:S01]  /*cd40*/  SHF.R.S32.HI R9, RZ, 0x4, R22 ;  /* 0x00000004ff097819 */ /* 0x000fe20000011416 */
[----:B------:R-:W-:-:S02]  /*cd50*/  IMAD R11, R23, c[0x0][0x218], RZ ;  /* 0x00008600170b7a24 */ /* 0x000fc400078e02ff */
[----:B------:R-:W-:Y:S01]  /*cd60*/  IMAD.WIDE.U32 R14, R206, c[0x0][0x218], R14 ;  /* 0x00008600ce0e7a25 */ /* 0x000fe200078e000e */
[----:B------:R-:W-:-:S03]  /*cd70*/  LEA.HI R22, R22, R9, RZ, 0x1 ;  /* 0x0000000916167211 */ /* 0x000fc600078f08ff */
[----:B------:R-:W-:Y:S01]  /*cd80*/  IMAD R11, R206, c[0x0][0x21c], R11 ;  /* 0x00008700ce0b7a24 */ /* 0x000fe200078e020b */
[----:B------:R-:W-:Y:S01]  /*cd90*/  IADD3 R27, P0, R26, R14, RZ ;  /* 0x0000000e1a1b7210 */ /* 0x000fe20007f1e0ff */
[----:B------:R-:W-:Y:S02]  /*cda0*/  IMAD.SHL.U32 R12, R16, 0x40, RZ ;  /* 0x00000040100c7824 */ /* 0x000fe400078e00ff */
[----:B------:R-:W-:Y:S01]  /*cdb0*/  IMAD.SHL.U32 R10, R21, 0x8, RZ ;  /* 0x00000008150a7824 */ /* 0x000fe200078e00ff */
[----:B------:R-:W-:Y:S01]  /*cdc0*/  IADD3.X R14, R202, R15, R11, P0, !PT ;  /* 0x0000000fca0e7210 */ /* 0x000fe200007fe40b */
[----:B------:R-:W-:Y:S01]  /*cdd0*/  IMAD.WIDE R24, R134, 0x2, RZ ;  /* 0x0000000286187825 */ /* 0x000fe200078e02ff */
[----:B------:R-:W-:Y:S02]  /*cde0*/  LOP3.LUT R11, R12, 0x1c0, RZ, 0xc0, !PT ;  /* 0x000001c00c0b7812 */ /* 0x000fe400078ec0ff */
[----:B------:R-:W-:Y:S01]  /*cdf0*/  LEA R21, P0, R27, c[0x0][0x1f8], 0x1 ;  /* 0x00007e001b157a11 */ /* 0x000fe200078008ff */
[----:B------:R-:W-:Y:S01]  /*ce00*/  IMAD.SHL.U32 R70, R7, 0x40, RZ ;  /* 0x0000004007467824 */ /* 0x000fe200078e00ff */
[----:B------:R-:W-:Y:S01]  /*ce10*/  LOP3.LUT R12, R22, 0xfffffffe, RZ, 0xc0, !PT ;  /* 0xfffffffe160c7812 */ /* 0x000fe200078ec0ff */
[----:B------:R-:W-:Y:S01]  /*ce20*/  IMAD.SHL.U32 R208, R2, 0x2, RZ ;  /* 0x0000000202d07824 */ /* 0x000fe200078e00ff */
[----:B------:R-:W-:Y:S01]  /*ce30*/  LOP3.LUT R22, R11, 0x8, R10, 0xf8, !PT ;  /* 0x000000080b167812 */ /* 0x000fe200078ef80a */
[----:B------:R-:W1:Y:S01]  /*ce40*/  SHFL.IDX PT, R78, R21, 0x1, 0x181f ;  /* 0x00381f00154e7f89 */ /* 0x000e6200000e0000 */
[----:B------:R-:W-:Y:S01]  /*ce50*/  SHF.R.U32.HI R11, RZ, 0x3, R11 ;  /* 0x00000003ff0b7819 */ /* 0x000fe2000001160b */
[----:B------:R-:W-:Y:S01]  /*ce60*/  IMAD.IADD R12, R9, 0x1, -R12 ;  /* 0x00000001090c7824 */ /* 0x000fe200078e0a0c */
[----:B------:R-:W-:Y:S01]  /*ce70*/  LEA.HI.X R14, R27, c[0x0][0x1fc], R14, 0x1, P0 ;  /* 0x00007f001b0e7a11 */ /* 0x000fe200000f0c0e */
[----:B------:R-:W2:Y:S01]  /*ce80*/  SHFL.IDX PT, R10, R21, RZ, 0x181f ;  /* 0x00181fff150a7589 */ /* 0x000ea200000e0000 */
[----:B------:R-:W-:-:S02]  /*ce90*/  LOP3.LUT R197, R22, R11, RZ, 0x3c, !PT ;  /* 0x0000000b16c57212 */ /* 0x000fc400078e3cff */
[----:B------:R-:W-:Y:S01]  /*cea0*/  LOP3.LUT P0, RZ, R16, 0x2, RZ, 0xc0, !PT ;  /* 0x0000000210ff7812 */ /* 0x000fe2000780c0ff */
[----:B------:R-:W3:Y:S01]  /*ceb0*/  SHFL.IDX PT, R11, R14, RZ, 0x181f ;  /* 0x00181fff0e0b7589 */ /* 0x000ee200000e0000 */
[----:B------:R-:W-:Y:S01]  /*cec0*/  SHF.R.S32.HI R15, RZ, 0x1f, R18 ;  /* 0x0000001fff0f7819 */ /* 0x000fe20000011412 */
[----:B------:R-:W-:Y:S01]  /*ced0*/  IMAD R197, R12, 0x200, R197 ;  /* 0x000002000cc57824 */ /* 0x000fe200078e02c5 */
[----:B------:R-:W-:Y:S01]  /*cee0*/  SHF.R.S32.HI R22, RZ, 0x1f, R17 ;  /* 0x0000001fff167819 */ /* 0x000fe20000011411 */
[----:B------:R4:W5:Y:S01]  /*cef0*/  SHFL.IDX PT, R9, R14, 0x1, 0x181f ;  /* 0x00381f000e097f89 */ /* 0x00096200000e0000 */
[----:B------:R-:W-:Y:S01]  /*cf00*/  LEA.HI R144, R15, R18, RZ, 0x3 ;  /* 0x000000120f907211 */ /* 0x000fe200078f18ff */
[----:B------:R-:W-:Y:S01]  /*cf10*/  IMAD.SHL.U32 R197, R197, 0x2, RZ ;  /* 0x00000002c5c57824 */ /* 0x000fe200078e00ff */
[----:B------:R-:W-:Y:S02]  /*cf20*/  LEA.HI R135, R22, R17, RZ, 0x3 ;  /* 0x0000001116877211 */ /* 0x000fe400078f18ff */
[----:B------:R-:W-:-:S02]  /*cf30*/  LOP3.LUT R144, R144, 0xfffffff8, RZ, 0xc0, !PT ;  /* 0xfffffff890907812 */ /* 0x000fc400078ec0ff */
[C---:B------:R-:W-:Y:S01]  /*cf40*/  IADD3 R13, R197.reuse, 0x6100, RZ ;  /* 0x00006100c50d7810 */ /* 0x040fe20007ffe0ff */
[----:B------:R-:W-:Y:S01]  /*cf50*/  LDSM.16.M88.4 R28, [R197+0x6100] ;  /* 0x00610000c51c783b */ /* 0x000fe20000000200 */
[----:B------:R-:W-:Y:S01]  /*cf60*/  IADD3 R196, R197, 0x6120, RZ ;  /* 0x00006120c5c47810 */ /* 0x000fe20007ffe0ff */
[----:B------:R-:W-:Y:S01]  /*cf70*/  IMAD.WIDE R22, R144, 0x2, RZ ;  /* 0x0000000290167825 */ /* 0x000fe200078e02ff */
[----:B------:R-:W-:Y:S01]  /*cf80*/  @P0 IADD3 R196, R13, -0x20, RZ ;  /* 0xffffffe00dc40810 */ /* 0x000fe20007ffe0ff */
[----:B------:R-:W-:Y:S01]  /*cf90*/  LDSM.16.M88.4 R40, [R197+0x7900] ;  /* 0x00790000c528783b */ /* 0x000fe20000000200 */
[----:B------:R-:W-:Y:S01]  /*cfa0*/  LOP3.LUT R135, R135, 0xfffffff8, RZ, 0xc0, !PT ;  /* 0xfffffff887877812 */ /* 0x000fe200078ec0ff */
[----:B------:R-:W-:Y:S01]  /*cfb0*/  IMAD.SHL.U32 R13, R12, 0x8, RZ ;  /* 0x000000080c0d7824 */ /* 0x000fe200078e00ff */
[----:B-1----:R-:W-:Y:S01]  /*cfc0*/  IADD3 R46, P0, R24, R78, RZ ;  /* 0x0000004e182e7210 */ /* 0x002fe20007f1e0ff */
[----:B------:R-:W-:Y:S01]  /*cfd0*/  LDSM.16.M88.4 R36, [R196] ;  /* 0x00000000c424783b */ /* 0x000fe20000000200 */
[----:B--2---:R-:W-:-:S02]  /*cfe0*/  IADD3 R26, P1, R10, R24, RZ ;  /* 0x000000180a1a7210 */ /* 0x004fc40007f3e0ff */
[----:B------:R-:W-:Y:S01]  /*cff0*/  LOP3.LUT R70, R70, 0xfffffe00, RZ, 0xc0, !PT ;  /* 0xfffffe0046467812 */ /* 0x000fe200078ec0ff */
[----:B------:R-:W-:Y:S01]  /*d000*/  LDSM.16.M88.4 R72, [R196+0x800] ;  /* 0x00080000c448783b */ /* 0x000fe20000000200 */
[----:B------:R-:W-:Y:S01]  /*d010*/  IADD3 R187, R196, 0x800, RZ ;  /* 0x00000800c4bb7810 */ /* 0x000fe20007ffe0ff */
[----:B---3--:R-:W-:Y:S01]  /*d020*/  IMAD.X R27, R11, 0x1, R25, P1 ;  /* 0x000000010b1b7824 */ /* 0x008fe200008e0619 */
[----:B------:R-:W-:Y:S01]  /*d030*/  IADD3 R24, P1, R10, R22, RZ ;  /* 0x000000160a187210 */ /* 0x000fe20007f3e0ff */
[----:B----4-:R-:W-:Y:S01]  /*d040*/  IMAD.SHL.U32 R14, R20, 0x40, RZ ;  /* 0x00000040140e7824 */ /* 0x010fe200078e00ff */
[----:B------:R-:W-:Y:S01]  /*d050*/  LDSM.16.M88.4 R64, [R196+0x1000] ;  /* 0x00100000c440783b */ /* 0x000fe20000000200 */
[----:B------:R-:W-:Y:S01]  /*d060*/  IMAD.WIDE R20, R135, 0x2, RZ ;  /* 0x0000000287147825 */ /* 0x000fe200078e02ff */
[----:B------:R-:W-:Y:S02]  /*d070*/  IADD3 R186, R196, 0x1000, RZ ;  /* 0x00001000c4ba7810 */ /* 0x000fe40007ffe0ff */
[----:B------:R-:W-:Y:S01]  /*d080*/  LOP3.LUT R14, R14, 0x1c0, RZ, 0xc0, !PT ;  /* 0x000001c00e0e7812 */ /* 0x000fe200078ec0ff */
[----:B-----5:R-:W-:Y:S01]  /*d090*/  IMAD.X R47, R25, 0x1, R9, P0 ;  /* 0x00000001192f7824 */ /* 0x020fe200000e0609 */
[----:B------:R-:W-:Y:S01]  /*d0a0*/  IADD3 R80, P0, R22, R78, RZ ;  /* 0x0000004e16507210 */ /* 0x000fe20007f1e0ff */
[----:B------:R-:W-:Y:S01]  /*d0b0*/  IMAD.X R25, R11, 0x1, R23, P1 ;  /* 0x000000010b197824 */ /* 0x000fe200008e0617 */
[----:B------:R-:W-:Y:S01]  /*d0c0*/  LOP3.LUT R13, R14, 0x8, R13, 0xf8, !PT ;  /* 0x000000080e0d7812 */ /* 0x000fe200078ef80d */
[----:B------:R-:W-:Y:S01]  /*d0d0*/  LDSM.16.M88.4 R60, [R196+0x1800] ;  /* 0x00180000c43c783b */ /* 0x000fe20000000200 */
[----:B------:R-:W-:Y:S01]  /*d0e0*/  SHF.R.U32.HI R12, RZ, 0x3, R14 ;  /* 0x00000003ff0c7819 */ /* 0x000fe2000001160e */
[----:B------:R-:W-:Y:S01]  /*d0f0*/  IMAD.X R81, R23, 0x1, R9, P0 ;  /* 0x0000000117517824 */ /* 0x000fe200000e0609 */
[----:B------:R-:W-:-:S02]  /*d100*/  IADD3 R10, P1, R10, R20, RZ ;  /* 0x000000140a0a7210 */ /* 0x000fc40007f3e0ff */
[----:B------:R-:W-:Y:S01]  /*d110*/  LOP3.LUT R7, R13, R12, RZ, 0x3c, !PT ;  /* 0x0000000c0d077212 */ /* 0x000fe200078e3cff */
[----:B------:R-:W-:Y:S01]  /*d120*/  IMAD R12, R19, 0x400, R70 ;  /* 0x00000400130c7824 */ /* 0x000fe200078e0246 */
[----:B------:R-:W-:Y:S01]  /*d130*/  IADD3 R78, P0, R20, R78, RZ ;  /* 0x0000004e144e7210 */ /* 0x000fe20007f1e0ff */
[----:B------:R-:W-:Y:S01]  /*d140*/  IMAD.X R11, R11, 0x1, R21, P1 ;  /* 0x000000010b0b7824 */ /* 0x000fe200008e0615 */
[----:B------:R-:W-:Y:S01]  /*d150*/  ISETP.GE.AND P1, PT, R134, c[0x0][0x1d4], PT ;  /* 0x0000750086007a0c */ /* 0x000fe20003f26270 */
[----:B------:R-:W-:Y:S01]  /*d160*/  IMAD.IADD R2, R7, 0x1, R12 ;  /* 0x0000000107027824 */ /* 0x000fe200078e020c */
[----:B------:R-:W-:Y:S01]  /*d170*/  IADD3 R185, R196, 0x1800, RZ ;  /* 0x00001800c4b97810 */ /* 0x000fe20007ffe0ff */
[----:B------:R-:W-:Y:S01]  /*d180*/  IMAD.X R79, R21, 0x1, R9, P0 ;  /* 0x00000001154f7824 */ /* 0x000fe200000e0609 */
[----:B------:R-:W-:Y:S01]  /*d190*/  ISETP.LT.OR P0, PT, R44, 0x1, P1 ;  /* 0x000000012c00780c */ /* 0x000fe20000f01670 */
[----:B------:R-:W-:Y:S01]  /*d1a0*/  IMAD.SHL.U32 R198, R2, 0x2, RZ ;  /* 0x0000000202c67824 */ /* 0x000fe200078e00ff */
[----:B------:R-:W-:Y:S01]  /*d1b0*/  LDSM.16.M88.4 R20, [R197+0x6900] ;  /* 0x00690000c514783b */ /* 0x000fe20000000200 */
[----:B------:R-:W-:Y:S01]  /*d1c0*/  ISETP.LT.OR P1, PT, R44, 0x21, P1 ;  /* 0x000000212c00780c */ /* 0x000fe20000f21670 */
[----:B------:R-:W-:Y:S01]  /*d1d0*/  IMAD.MOV.U32 R2, RZ, RZ, 0x40 ;  /* 0x00000040ff027424 */ /* 0x000fe200078e00ff */
[----:B------:R-:W-:Y:S01]  /*d1e0*/  IADD3 R183, R196, 0x2000, RZ ;  /* 0x00002000c4b77810 */ /* 0x000fe20007ffe0ff */
[----:B------:R-:W1:Y:S01]  /*d1f0*/  LDSM.16.M88.4 R84, [R198+0xc100] ;  /* 0x00c10000c654783b */ /* 0x000e620000000200 */
[--C-:B------:R-:W-:Y:S01]  /*d200*/  IMAD R194, R0, 0x2, R198.reuse ;  /* 0x0000000200c27824 */ /* 0x100fe200078e02c6 */
[C---:B------:R-:W-:Y:S01]  /*d210*/  IADD3 R182, R196.reuse, 0x2800, RZ ;  /* 0x00002800c4b67810 */ /* 0x040fe20007ffe0ff */
[C---:B------:R-:W-:Y:S01]  /*d220*/  IMAD R193, R5.reuse, 0x2, R198 ;  /* 0x0000000205c17824 */ /* 0x040fe200078e02c6 */
[----:B------:R-:W2:Y:S01]  /*d230*/  LDSM.16.M88.4 R12, [R197+0x7100] ;  /* 0x00710000c50c783b */ /* 0x000ea20000000200 */
[----:B------:R-:W-:Y:S01]  /*d240*/  IMAD R191, R5, 0x2, R194 ;  /* 0x0000000205bf7824 */ /* 0x000fe200078e02c2 */
[----:B------:R-:W-:-:S02]  /*d250*/  IADD3 R181, R196, 0x3000, RZ ;  /* 0x00003000c4b57810 */ /* 0x000fc40007ffe0ff */
[----:B------:R-:W3:Y:S01]  /*d260*/  LDSM.16.M88.4 R56, [R194+0xc100] ;  /* 0x00c10000c238783b */ /* 0x000ee20000000200 */
[C---:B------:R-:W-:Y:S02]  /*d270*/  IADD3 R180, R196.reuse, 0x3800, RZ ;  /* 0x00003800c4b47810 */ /* 0x040fe40007ffe0ff */
[----:B------:R-:W-:Y:S01]  /*d280*/  IADD3 R179, R196, 0x4000, RZ ;  /* 0x00004000c4b37810 */ /* 0x000fe20007ffe0ff */
[----:B------:R-:W-:Y:S01]  /*d290*/  @!PT LDS RZ, [RZ] ;  /* 0x00000000fffff984 */ /* 0x000fe20000000800 */
[----:B------:R-:W-:Y:S01]  /*d2a0*/  @!PT LDS RZ, [RZ] ;  /* 0x00000000fffff984 */ /* 0x000fe20000000800 */
[----:B------:R-:W-:Y:S01]  /*d2b0*/  @!PT LDS RZ, [RZ] ;  /* 0x00000000fffff984 */ /* 0x000fe20000000800 */
[----:B------:R4:W-:Y:S01]  /*d2c0*/  LDGSTS.E.BYPASS.LTC128B.128 [R208+0x100], [R26.64], !P0 ;  /* 0x001000001ad07fae */ /* 0x0009e2000c101d46 */
[----:B------:R-:W-:Y:S02]  /*d2d0*/  ISETP.LT.OR P0, PT, R44, 0x1, P2 ;  /* 0x000000012c00780c */ /* 0x000fe40001701670 */
[C---:B------:R-:W-:Y:S02]  /*d2e0*/  IADD3 R178, R196.reuse, 0x4800, RZ ;  /* 0x00004800c4b27810 */ /* 0x040fe40007ffe0ff */
[C---:B------:R-:W-:Y:S02]  /*d2f0*/  IADD3 R177, R196.reuse, 0x5000, RZ ;  /* 0x00005000c4b17810 */ /* 0x040fe40007ffe0ff */
[----:B------:R-:W-:-:S07]  /*d300*/  IADD3 R176, R196, 0x5800, RZ ;  /* 0x00005800c4b07810 */ /* 0x000fce0007ffe0ff */
[----:B------:R4:W-:Y:S01]  /*d310*/  LDGSTS.E.BYPASS.LTC128B.128 [R208+0x2100], [R24.64], !P0 ;  /* 0x0210000018d07fae */ /* 0x0009e2000c101d46 */
[----:B------:R-:W-:-:S04]  /*d320*/  ISETP.GE.AND P0, PT, R17, c[0x0][0x1d4], PT ;  /* 0x0000750011007a0c */ /* 0x000fc80003f06270 */
[C---:B------:R-:W-:Y:S02]  /*d330*/  ISETP.LT.OR P3, PT, R44.reuse, 0x1, P0 ;  /* 0x000000012c00780c */ /* 0x040fe40000761670 */
[----:B------:R-:W-:Y:S01]  /*d340*/  ISETP.LT.OR P0, PT, R44, 0x21, P0 ;  /* 0x000000212c00780c */ /* 0x000fe20000701670 */
[C---:B-1----:R-:W-:Y:S10]  /*d350*/  HMMA.16816.F32 R32, R84.reuse, R28, RZ ;  /* 0x0000001c5420723c */ /* 0x042ff400000018ff */
[----:B------:R1:W-:Y:S01]  /*d360*/  LDGSTS.E.BYPASS.LTC128B.128 [R208+0x4100], [R10.64], !P3 ;  /* 0x041000000ad07fae */ /* 0x0003e2000d901d46 */
[----:B------:R-:W-:Y:S01]  /*d370*/  ISETP.NE.AND P3, PT, R8, RZ, PT ;  /* 0x000000ff0800720c */ /* 0x000fe20003f65270 */
[----:B------:R-:W-:Y:S02]  /*d380*/  HMMA.16816.F32 R28, R84, R30, RZ ;  /* 0x0000001e541c723c */ /* 0x000fe400000018ff */
[----:B------:R5:W-:Y:S01]  /*d390*/  LDGSTS.E.BYPASS.LTC128B.128 [R208+0x1100], [R46.64], !P1 ;  /* 0x011000002ed07fae */ /* 0x000be2000c901d46 */
[----:B------:R-:W-:-:S04]  /*d3a0*/  LOP3.LUT P1, RZ, R16, 0x4, RZ, 0xc0, !PT ;  /* 0x0000000410ff7812 */ /* 0x000fc8000782c0ff */
[----:B------:R-:W-:Y:S02]  /*d3b0*/  SEL R2, R2, 0xffffffc0, !P1 ;  /* 0xffffffc002027807 */ /* 0x000fe40004800000 */
[----:B------:R-:W-:Y:S01]  /*d3c0*/  ISETP.LT.OR P1, PT, R44, 0x21, P2 ;  /* 0x000000212c00780c */ /* 0x000fe20001721670 */
[C---:B----4-:R-:W-:Y:S01]  /*d3d0*/  HMMA.16816.F32 R24, R84.reuse, R20, RZ ;  /* 0x000000145418723c */ /* 0x050fe200000018ff */
[----:B------:R-:W-:Y:S01]  /*d3e0*/  ISETP.GE.AND P2, PT, R77, 0x41, PT ;  /* 0x000000414d00780c */ /* 0x000fe20003f46270 */
[----:B------:R-:W-:Y:S02]  /*d3f0*/  IMAD.IADD R192, R197, 0x1, R2 ;  /* 0x00000001c5c07824 */ /* 0x000fe400078e0202 */
[----:B------:R-:W-:Y:S01]  /*d400*/  IMAD.IADD R184, R2, 0x1, R196 ;  /* 0x0000000102b87824 */ /* 0x000fe200078e02c4 */
[----:B------:R-:W-:Y:S02]  /*d410*/  LOP3.LUT R2, R7, R70, RZ, 0xfc, !PT ;  /* 0x0000004607027212 */ /* 0x000fe400078efcff */
[----:B------:R-:W-:Y:S01]  /*d420*/  SHF.R.S32.HI R7, RZ, 0x1f, R134 ;  /* 0x0000001fff077819 */ /* 0x000fe20000011486 */
[C---:B--2---:R-:W-:Y:S04]  /*d430*/  HMMA.16816.F32 R16, R84.reuse, R12, RZ ;  /* 0x0000000c5410723c */ /* 0x044fe800000018ff */
[----:B------:R2:W-:Y:S04]  /*d440*/  LDGSTS.E.BYPASS.LTC128B.128 [R208+0x3100], [R80.64], !P1 ;  /* 0x0310000050d07fae */ /* 0x0005e8000c901d46 */
[C---:B------:R-:W-:Y:S01]  /*d450*/  HMMA.16816.F32 R20, R84.reuse, R22, RZ ;  /* 0x000000165414723c */ /* 0x040fe200000018ff */
[----:B------:R4:W-:Y:S04]  /*d460*/  LDGSTS.E.BYPASS.LTC128B.128 [R208+0x5100], [R78.64], !P0 ;  /* 0x051000004ed07fae */ /* 0x0009e8000c101d46 */
[----:B------:R-:W-:Y:S03]  /*d470*/  LDSM.16.M88.4 R52, [R193+0xc100] ;  /* 0x00c10000c134783b */ /* 0x000fe60000000200 */
[C---:B------:R-:W-:Y:S01]  /*d480*/  HMMA.16816.F32 R12, R84.reuse, R14, RZ ;  /* 0x0000000e540c723c */ /* 0x040fe200000018ff */
[----:B------:R-:W4:Y:S04]  /*d490*/  LDSM.16.M88.4 R48, [R192+0x6100] ;  /* 0x00610000c030783b */ /* 0x000f280000000200 */
[----:B-----5:R-:W5:Y:S03]  /*d4a0*/  LDSM.16.M88.4 R44, [R192+0x6900] ;  /* 0x00690000c02c783b */ /* 0x020f660000000200 */
[C---:B-1----:R-:W-:Y:S01]  /*d4b0*/  HMMA.16816.F32 R8, R84.reuse, R40, RZ ;  /* 0x000000285408723c */ /* 0x042fe200000018ff */
[----:B------:R-:W0:Y:S04]  /*d4c0*/  LDGDEPBAR ;  /* 0x00000000000079af */ /* 0x000e280000000000 */
[----:B--2---:R-:W-:Y:S03]  /*d4d0*/  LDSM.16.M88.4 R80, [R191+0xc100] ;  /* 0x00c10000bf50783b */ /* 0x004fe60000000200 */
[----:B------:R-:W-:Y:S01]  /*d4e0*/  HMMA.16816.F32 R84, R84, R42, RZ ;  /* 0x0000002a5454723c */ /* 0x000fe200000018ff */
[----:B------:R-:W1:Y:S07]  /*d4f0*/  LDSM.16.M88.4 R40, [R192+0x7100] ;  /* 0x00710000c028783b */ /* 0x000e6e0000000200 */
[C---:B---3--:R-:W-:Y:S08]  /*d500*/  HMMA.16816.F32 R32, R56.reuse, R36, R32 ;  /* 0x000000243820723c */ /* 0x048ff00000001820 */
[C---:B------:R-:W-:Y:S01]  /*d510*/  HMMA.16816.F32 R28, R56.reuse, R38, R28 ;  /* 0x00000026381c723c */ /* 0x040fe2000000181c */
[----:B------:R-:W2:Y:S07]  /*d520*/  LDSM.16.M88.4 R36, [R192+0x7900] ;  /* 0x00790000c024783b */ /* 0x000eae0000000200 */
[C---:B------:R-:W-:Y:S08]  /*d530*/  HMMA.16816.F32 R24, R56.reuse, R72, R24 ;  /* 0x000000483818723c */ /* 0x040ff00000001818 */
[C---:B------:R-:W-:Y:S01]  /*d540*/  HMMA.16816.F32 R20, R56.reuse, R74, R20 ;  /* 0x0000004a3814723c */ /* 0x040fe20000001814 */
[----:B------:R-:W3:Y:S07]  /*d550*/  LDSM.16.M88.4 R72, [R184] ;  /* 0x00000000b848783b */ /* 0x000eee0000000200 */
[C---:B------:R-:W-:Y:S08]  /*d560*/  HMMA.16816.F32 R16, R56.reuse, R64, R16 ;  /* 0x000000403810723c */ /* 0x040ff00000001810 */
[C---:B------:R-:W-:Y:S01]  /*d570*/  HMMA.16816.F32 R12, R56.reuse, R66, R12 ;  /* 0x00000042380c723c */ /* 0x040fe2000000180c */
[----:B------:R-:W1:Y:S07]  /*d580*/  LDSM.16.M88.4 R64, [R184+0x800] ;  /* 0x00080000b840783b */ /* 0x000e6e0000000200 */
[C---:B------:R-:W-:Y:S08]  /*d590*/  HMMA.16816.F32 R8, R56.reuse, R60, R8 ;  /* 0x0000003c3808723c */ /* 0x040ff00000001808 */
[----:B------:R-:W-:Y:S01]  /*d5a0*/  HMMA.16816.F32 R84, R56, R62, R84 ;  /* 0x0000003e3854723c */ /* 0x000fe20000001854 */
[----:B------:R-:W2:Y:S04]  /*d5b0*/  LDSM.16.M88.4 R60, [R184+0x1000] ;  /* 0x00100000b83c783b */ /* 0x000ea80000000200 */
[----:B------:R-:W2:Y:S03]  /*d5c0*/  LDSM.16.M88.4 R56, [R184+0x1800] ;  /* 0x00180000b838783b */ /* 0x000ea60000000200 */
[C---:B----4-:R-:W-:Y:S08]  /*d5d0*/  HMMA.16816.F32 R32, R52.reuse, R48, R32 ;  /* 0x000000303420723c */ /* 0x050ff00000001820 */
[C---:B------:R-:W-:Y:S01]  /*d5e0*/  HMMA.16816.F32 R28, R52.reuse, R50, R28 ;  /* 0x00000032341c723c */ /* 0x040fe2000000181c */
[----:B------:R-:W-:Y:S07]  /*d5f0*/  LDSM.16.M88.4 R48, [R197+0x8100] ;  /* 0x00810000c530783b */ /* 0x000fee0000000200 */
[C---:B-----5:R-:W-:Y:S08]  /*d600*/  HMMA.16816.F32 R24, R52.reuse, R44, R24 ;  /* 0x0000002c3418723c */ /* 0x060ff00000001818 */
        /* <DEDUP_REMOVED lines=107> */
[C---:B--2---:R-:W-:Y:S07]  /*dcc0*/  HMMA.16816.F32 R8, R52.reuse, R36, R8 ;  /* 0x000000243408723c */ /* 0x044fee0000001808 */
[----:B------:R-:W-:Y:S01]  /*dcd0*/  SHF.R.S32.HI R36, RZ, 0x1f, R135 ;  /* 0x0000001fff247819 */ /* 0x000fe20000011487 */
[----:B------:R-:W-:Y:S07]  /*dce0*/  HMMA.16816.F32 R84, R52, R38, R84 ;  /* 0x000000263454723c */ /* 0x000fee0000001854 */
[----:B------:R-:W-:Y:S01]  /*dcf0*/  SHF.R.S32.HI R39, RZ, 0x1f, R144 ;  /* 0x0000001fff277819 */ /* 0x000fe20000011490 */
        /* <DEDUP_REMOVED lines=11> */
[----:B------:R-:W-:Y:S01]  /*ddb0*/  IMAD.MOV.U32 R206, RZ, RZ, RZ ;  /* 0x000000ffffce7224 */ /* 0x000fe200078e00ff */
[----:B------:R-:W-:-:S04]  /*ddc0*/  IADD3 R207, R209, R71, R200 ;  /* 0x00000047d1cf7210 */ /* 0x000fc80007ffe0c8 */
[----:B------:R-:W-:-:S05]  /*ddd0*/  IADD3 R207, R207, -0x80, RZ ;  /* 0xffffff80cfcf7810 */ /* 0x000fca0007ffe0ff */
[----:B------:R-:W-:Y:S02]  /*dde0*/  IMAD.MOV.U32 R37, RZ, RZ, R207 ;  /* 0x000000ffff257224 */ /* 0x000fe400078e00cf */
[----:B------:R-:W-:-:S05]  /*ddf0*/  @P1 IMAD.HI.U32 R38, R207, c[0x0][0x2bc], RZ ;  /* 0x0000af00cf261a27 */ /* 0x000fca00078e00ff */
[----:B------:R-:W-:-:S04]  /*de00*/  @P1 SHF.R.U32.HI R37, RZ, c[0x0][0x2c0], R38 ;  /* 0x0000b000ff251a19 */ /* 0x000fc80000011626 */
[----:B------:R-:W-:-:S04]  /*de10*/  @!P3 IADD3 R41, P0, R37, R210, RZ ;  /* 0x000000d22529b210 */ /* 0x000fc80007f1e0ff */
[----:B------:R-:W-:Y:S02]  /*de20*/  @!P3 LEA.HI.X.SX32 R38, R37, R205, 0x1, P0 ;  /* 0x000000cd2526b211 */ /* 0x000fe400000f0eff */
[----:B------:R-:W-:-:S04]  /*de30*/  @!P3 LEA R42, P0, R41, c[0x0][0x2a0], 0x2 ;  /* 0x0000a800292aba11 */ /* 0x000fc800078010ff */
[----:B------:R-:W-:-:S05]  /*de40*/  @!P3 LEA.HI.X R43, R41, c[0x0][0x2a4], R38, 0x2, P0 ;  /* 0x0000a900292bba11 */ /* 0x000fca00000f1426 */
[----:B------:R1:W2:Y:S01]  /*de50*/  @!P3 LDG.E R206, [R42.64] ;  /* 0x000000062aceb981 */ /* 0x0002a2000c1e1900 */
[----:B------:R-:W-:Y:S01]  /*de60*/  IMAD.MOV R38, RZ, RZ, -R37 ;  /* 0x000000ffff267224 */ /* 0x000fe200078e0a25 */
[----:B------:R-:W-:Y:S02]  /*de70*/  IADD3 R46, -R6, 0x10, RZ ;  /* 0x00000010062e7810 */ /* 0x000fe40007ffe1ff */
[----:B------:R-:W-:Y:S01]  /*de80*/  SHF.L.U64.HI R39, R144, 0x1, R39 ;  /* 0x0000000190277819 */ /* 0x000fe20000010227 */
[----:B------:R-:W-:Y:S01]  /*de90*/  IMAD R207, R38, c[0x0][0x2b8], R207 ;  /* 0x0000ae0026cf7a24 */ /* 0x000fe200078e02cf */
[----:B------:R-:W-:Y:S02]  /*dea0*/  LOP3.LUT R46, R46, 0xf, RZ, 0xc0, !PT ;  /* 0x0000000f2e2e7812 */ /* 0x000fe400078ec0ff */
[----:B------:R-:W-:Y:S01]  /*deb0*/  SHF.L.U64.HI R36, R135, 0x1, R36 ;  /* 0x0000000187247819 */ /* 0x000fe20000010224 */
[----:B------:R-:W-:Y:S01]  /*dec0*/  IMAD.WIDE.U32 R40, R207, c[0x0][0x1e0], RZ ;  /* 0x00007800cf287a25 */ /* 0x000fe200078e00ff */
[----:B------:R-:W-:-:S05]  /*ded0*/  SHF.R.S32.HI R38, RZ, 0x1f, R207 ;  /* 0x0000001fff267819 */ /* 0x000fca00000114cf */
[----:B------:R-:W-:-:S04]  /*dee0*/  IMAD R38, R38, c[0x0][0x1e0], RZ ;  /* 0x0000780026267a24 */ /* 0x000fc800078e02ff */
[----:B------:R-:W-:-:S04]  /*def0*/  IMAD R37, R207, c[0x0][0x1e4], R38 ;  /* 0x00007900cf257a24 */ /* 0x000fc800078e0226 */
[----:B------:R-:W-:Y:S01]  /*df00*/  IMAD.IADD R41, R41, 0x1, R37 ;  /* 0x0000000129297824 */ /* 0x000fe200078e0225 */
[----:B-1----:R-:W-:Y:S01]  /*df10*/  SHF.L.U64.HI R42, R134, 0x1, R7 ;  /* 0x00000001862a7819 */ /* 0x002fe20000010207 */
[----:B------:R-:W-:Y:S01]  /*df20*/  IMAD.SHL.U32 R7, R135, 0x2, RZ ;  /* 0x0000000287077824 */ /* 0x000fe200078e00ff */
[----:B--2---:R-:W-:Y:S01]  /*df30*/  SHF.R.S32.HI R37, RZ, 0x1f, R206 ;  /* 0x0000001fff257819 */ /* 0x004fe200000114ce */
[----:B------:R-:W-:-:S04]  /*df40*/  IMAD.WIDE.U32 R40, R206, c[0x0][0x1f0], R40 ;  /* 0x00007c00ce287a25 */ /* 0x000fc800078e0028 */
[----:B------:R-:W-:Y:S01]  /*df50*/  IMAD R37, R37, c[0x0][0x1f0], RZ ;  /* 0x00007c0025257a24 */ /* 0x000fe200078e02ff */
[----:B------:R-:W-:Y:S02]  /*df60*/  IADD3 R43, P0, R68, R40, RZ ;  /* 0x00000028442b7210 */ /* 0x000fe40007f1e0ff */
[----:B------:R-:W-:Y:S01]  /*df70*/  SEL R40, RZ, 0x10, P6 ;  /* 0x00000010ff287807 */ /* 0x000fe20003000000 */
[----:B------:R-:W-:Y:S01]  /*df80*/  IMAD R38, R206, c[0x0][0x1f4], R37 ;  /* 0x00007d00ce267a24 */ /* 0x000fe200078e0225 */
[----:B------:R-:W-:Y:S02]  /*df90*/  SEL R37, RZ, 0x10, P5 ;  /* 0x00000010ff257807 */ /* 0x000fe40002800000 */
[----:B------:R-:W-:Y:S02]  /*dfa0*/  IADD3 R50, -R40, 0x10, RZ ;  /* 0x0000001028327810 */ /* 0x000fe40007ffe1ff */
[----:B------:R-:W-:Y:S01]  /*dfb0*/  IADD3.X R38, R203, R41, R38, P0, !PT ;  /* 0x00000029cb267210 */ /* 0x000fe200007fe426 */
[----:B------:R-:W-:Y:S01]  /*dfc0*/  IMAD.SHL.U32 R41, R134, 0x2, RZ ;  /* 0x0000000286297824 */ /* 0x000fe200078e00ff */
[----:B------:R-:W-:-:S02]  /*dfd0*/  LEA R44, P0, R43, c[0x0][0x1c8], 0x1 ;  /* 0x000072002b2c7a11 */ /* 0x000fc400078008ff */
[----:B------:R-:W-:Y:S02]  /*dfe0*/  LOP3.LUT R50, R50, 0xf, RZ, 0xc0, !PT ;  /* 0x0000000f32327812 */ /* 0x000fe400078ec0ff */
[----:B------:R-:W-:Y:S01]  /*dff0*/  LEA.HI.X R43, R43, c[0x0][0x1cc], R38, 0x1, P0 ;  /* 0x000073002b2b7a11 */ /* 0x000fe200000f0c26 */
[----:B------:R-:W1:Y:S01]  /*e000*/  SHFL.IDX PT, R45, R44, 0x1, 0x181f ;  /* 0x00381f002c2d7f89 */ /* 0x000e6200000e0000 */
[----:B------:R-:W-:Y:S01]  /*e010*/  IADD3 R48, -R37, 0x10, RZ ;  /* 0x0000001025307810 */ /* 0x000fe20007ffe1ff */
[----:B------:R-:W-:Y:S02]  /*e020*/  IMAD.SHL.U32 R38, R144, 0x2, RZ ;  /* 0x0000000290267824 */ /* 0x000fe400078e00ff */
        /* <DEDUP_REMOVED lines=25> */
.L_x_138:
        /* <DEDUP_REMOVED lines=11> */
[----:B-1----:R-:W-:Y:S03]  /*e270*/  LDSM.16.MT88.4 R44, [R190+0x100] ;  /* 0x00010000be2c783b */ /* 0x002fe60000004200 */
[----:B------:R-:W-:Y:S01]  /*e280*/  LOP3.LUT R3, R3, 0x7ffffffc, RZ, 0xc0, !PT ;  /* 0x7ffffffc03037812 */ /* 0x000fe200078ec0ff */
[----:B------:R-:W-:Y:S04]  /*e290*/  LDSM.16.MT88.4 R52, [R189+0x100] ;  /* 0x00010000bd34783b */ /* 0x000fe80000004200 */
        /* <DEDUP_REMOVED lines=345> */
[----:B------:R-:W-:Y:S01]  /*f830*/  SHF.R.S32.HI R219, RZ, 0x1f, R134 ;  /* 0x0000001fffdb7819 */ /* 0x000fe20000011486 */
[----:B------:R-:W-:Y:S01]  /*f840*/  IMAD.MOV.U32 R0, RZ, RZ, R3 ;  /* 0x000000ffff007224 */ /* 0x000fe200078e0003 */
[----:B------:R-:W-:Y:S01]  /*f850*/  SHF.R.S32.HI R217, RZ, 0x1f, R144 ;  /* 0x0000001fffd97819 */ /* 0x000fe20000011490 */
[----:B------:R-:W-:Y:S01]  /*f860*/  IMAD.SHL.U32 R218, R134, 0x2, RZ ;  /* 0x0000000286da7824 */ /* 0x000fe200078e00ff */
[----:B------:R-:W-:Y:S01]  /*f870*/  SHF.R.S32.HI R2, RZ, 0x1f, R135 ;  /* 0x0000001fff027819 */ /* 0x000fe20000011487 */
[----:B------:R-:W-:Y:S01]  /*f880*/  IMAD.SHL.U32 R216, R144, 0x2, RZ ;  /* 0x0000000290d87824 */ /* 0x000fe200078e00ff */
[----:B------:R-:W-:Y:S01]  /*f890*/  LEA.HI.SX32 R221, R133, 0xfffffffe, 0x1a ;  /* 0xfffffffe85dd7811 */ /* 0x000fe200078fd2ff */
[----:B------:R-:W-:Y:S01]  /*f8a0*/  IMAD.MOV.U32 R133, RZ, RZ, R132 ;  /* 0x000000ffff857224 */ /* 0x000fe200078e0084 */
[----:B------:R-:W-:Y:S01]  /*f8b0*/  SHF.L.U64.HI R219, R134, 0x1, R219 ;  /* 0x0000000186db7819 */ /* 0x000fe200000102db */
[----:B------:R-:W-:Y:S01]  /*f8c0*/  IMAD.SHL.U32 R214, R135, 0x2, RZ ;  /* 0x0000000287d67824 */ /* 0x000fe200078e00ff */
[----:B------:R-:W-:Y:S01]  /*f8d0*/  SHF.L.U64.HI R217, R144, 0x1, R217 ;  /* 0x0000000190d97819 */ /* 0x000fe200000102d9 */
[----:B------:R-:W-:Y:S01]  /*f8e0*/  IMAD R213, R199, c[0x0][0x210], RZ ;  /* 0x00008400c7d57a24 */ /* 0x000fe200078e02ff */
[----:B------:R-:W-:Y:S01]  /*f8f0*/  SHF.L.U64.HI R215, R135, 0x1, R2 ;  /* 0x0000000187d77819 */ /* 0x000fe20000010202 */
[----:B------:R-:W-:Y:S01]  /*f900*/  ULDC.64 UR4, c[0x0][0x118] ;  /* 0x0000460000047ab9 */ /* 0x000fe20000000a00 */
[----:B------:R-:W-:Y:S01]  /*f910*/  IADD3 R212, R208, 0x100, RZ ;  /* 0x00000100d0d47810 */ /* 0x000fe20007ffe0ff */
[----:B------:R-:W-:Y:S05]  /*f920*/  BRA `(.L_x_140) ;  /* 0x0000033000007947 */ /* 0x000fea0003800000 */
.L_x_142:
[----:B------:R-:W-:Y:S01]  /*f930*/  ISETP.NE.AND P2, PT, R204, 0x1, PT ;  /* 0x00000001cc00780c */ /* 0x000fe20003f45270 */
[----:B------:R-:W-:Y:S02]  /*f940*/  IMAD R2, R221, 0x40, R200 ;  /* 0x00000040dd027824 */ /* 0x000fe400078e02c8 */
[----:B------:R-:W-:Y:S03]  /*f950*/  IMAD.MOV.U32 R206, RZ, RZ, RZ ;  /* 0x000000ffffce7224 */ /* 0x000fe600078e00ff */
[----:B------:R-:W-:Y:S05]  /*f960*/  IADD3 R207, R2, -0x40, R209 ;  /* 0xffffffc002cf7810 */ /* 0x000fea0007ffe0d1 */
[----:B------:R-:W-:Y:S02]  /*f970*/  IMAD.MOV.U32 R2, RZ, RZ, R207 ;  /* 0x000000ffff027224 */ /* 0x000fe400078e00cf */
[----:B------:R-:W-:Y:S05]  /*f980*/  @P2 IMAD.HI.U32 R3, R207, c[0x0][0x2bc], RZ ;  /* 0x0000af00cf032a27 */ /* 0x000fea00078e00ff */
[----:B------:R-:W-:Y:S04]  /*f990*/  @P2 SHF.R.U32.HI R2, RZ, c[0x0][0x2c0], R3 ;  /* 0x0000b000ff022a19 */ /* 0x000fe80000011603 */
[C---:B------:R-:W-:Y:S04]  /*f9a0*/  @!P3 IADD3 R132, P0, R2.reuse, R210, RZ ;  /* 0x000000d20284b210 */ /* 0x040fe80007f1e0ff */
[----:B------:R-:W-:Y:S01]  /*f9b0*/  @!P3 LEA.HI.X.SX32 R3, R2, R205, 0x1, P0 ;  /* 0x000000cd0203b211 */ /* 0x000fe200000f0eff */
[----:B------:R-:W-:Y:S01]  /*f9c0*/  IMAD.MOV R2, RZ, RZ, -R2 ;  /* 0x000000ffff027224 */ /* 0x000fe200078e0a02 */
[----:B------:R-:W-:Y:S03]  /*f9d0*/  @!P3 LEA R136, P0, R132, c[0x0][0x2a0], 0x2 ;  /* 0x0000a8008488ba11 */ /* 0x000fe600078010ff */
[----:B------:R-:W-:Y:S01]  /*f9e0*/  IMAD R207, R2, c[0x0][0x2b8], R207 ;  /* 0x0000ae0002cf7a24 */ /* 0x000fe200078e02cf */
[----:B------:R-:W-:Y:S01]  /*f9f0*/  @!P3 LEA.HI.X R137, R132, c[0x0][0x2a4], R3, 0x2, P0 ;  /* 0x0000a9008489ba11 */ /* 0x000fe200000f1403 */
[----:B------:R-:W-:Y:S02]  /*fa00*/  IMAD R2, R199, c[0x0][0x1e8], RZ ;  /* 0x00007a00c7027a24 */ /* 0x000fe400078e02ff */
        /* <DEDUP_REMOVED lines=14> */
[----:B------:R-:W1:Y:S04]  /*faf0*/  SHFL.IDX PT, R3, R145, 0x1, 0x181f ;  /* 0x00381f0091037f89 */ /* 0x000e6800000e0000 */
[----:B------:R-:W2:Y:S04]  /*fb00*/  SHFL.IDX PT, R135, R145, RZ, 0x181f ;  /* 0x00181fff91877589 */ /* 0x000ea800000e0000 */
[----:B------:R-:W3:Y:S04]  /*fb10*/  SHFL.IDX PT, R132, R144, RZ, 0x181f ;  /* 0x00181fff90847589 */ /* 0x000ee800000e0000 */
[----:B------:R-:W4:Y:S01]  /*fb20*/  SHFL.IDX PT, R2, R144, 0x1, 0x181f ;  /* 0x00381f0090027f89 */ /* 0x000f2200000e0000 */
[-C--:B-1----:R-:W-:Y:S02]  /*fb30*/  IADD3 R138, P2, R3, R218.reuse, RZ ;  /* 0x000000da038a7210 */ /* 0x082fe40007f5e0ff */
[C---:B--2---:R-:W-:Y:S02]  /*fb40*/  IADD3 R136, P0, R135.reuse, R218, RZ ;  /* 0x000000da87887210 */ /* 0x044fe40007f1e0ff */
[C---:B------:R-:W-:Y:S02]  /*fb50*/  IADD3 R134, P1, R135.reuse, R216, RZ ;  /* 0x000000d887867210 */ /* 0x040fe40007f3e0ff */
[C---:B---3--:R-:W-:Y:S02]  /*fb60*/  IADD3.X R137, R132.reuse, R219, RZ, P0, !PT ;  /* 0x000000db84897210 */ /* 0x048fe400007fe4ff */
[----:B------:R-:W-:Y:S01]  /*fb70*/  IADD3 R140, P0, R135, R214, RZ ;  /* 0x000000d6878c7210 */ /* 0x000fe20007f1e0ff */
[----:B------:R-:W-:Y:S01]  /*fb80*/  IMAD.X R135, R132, 0x1, R217, P1 ;  /* 0x0000000184877824 */ /* 0x000fe200008e06d9 */
[C---:B------:R-:W-:Y:S01]  /*fb90*/  IADD3 R142, P1, R3.reuse, R216, RZ ;  /* 0x000000d8038e7210 */ /* 0x040fe20007f3e0ff */
[----:B------:R1:W-:Y:S01]  /*fba0*/  LDGSTS.E.BYPASS.LTC128B.128 [R208+0x6100], [R136.64], !P6 ;  /* 0x0610000088d07fae */ /* 0x0003e2000f101d44 */
[----:B----4-:R-:W-:Y:S02]  /*fbb0*/  IMAD.X R139, R2, 0x1, R219, P2 ;  /* 0x00000001028b7824 */ /* 0x010fe400010e06db */
[--C-:B------:R-:W-:Y:S01]  /*fbc0*/  IMAD.X R141, R132, 0x1, R215.reuse, P0 ;  /* 0x00000001848d7824 */ /* 0x100fe200000e06d7 */
[----:B------:R1:W-:Y:S01]  /*fbd0*/  LDGSTS.E.BYPASS.LTC128B.128 [R208+0x8100], [R134.64], !P5 ;  /* 0x0810000086d07fae */ /* 0x0003e2000e901d44 */
[----:B------:R-:W-:Y:S02]  /*fbe0*/  IADD3 R144, P0, R3, R214, RZ ;  /* 0x000000d603907210 */ /* 0x000fe40007f1e0ff */
[C---:B------:R-:W-:Y:S01]  /*fbf0*/  IADD3.X R143, R2.reuse, R217, RZ, P1, !PT ;  /* 0x000000d9028f7210 */ /* 0x040fe20000ffe4ff */
[----:B------:R1:W-:Y:S02]  /*fc00*/  LDGSTS.E.BYPASS.LTC128B.128 [R208+0xa100], [R140.64], !P4 ;  /* 0x0a1000008cd07fae */ /* 0x0003e4000e101d44 */
[----:B------:R-:W-:Y:S02]  /*fc10*/  IMAD.X R145, R2, 0x1, R215, P0 ;  /* 0x0000000102917824 */ /* 0x000fe400000e06d7 */
[----:B------:R1:W-:Y:S04]  /*fc20*/  LDGSTS.E.BYPASS.LTC128B.128 [R208+0x7100], [R138.64], !P6 ;  /* 0x071000008ad07fae */ /* 0x0003e8000f101d44 */
[----:B------:R1:W-:Y:S04]  /*fc30*/  LDGSTS.E.BYPASS.LTC128B.128 [R208+0x9100], [R142.64], !P5 ;  /* 0x091000008ed07fae */ /* 0x0003e8000e901d44 */
[----:B------:R1:W-:Y:S01]  /*fc40*/  LDGSTS.E.BYPASS.LTC128B.128 [R208+0xb100], [R144.64], !P4 ;  /* 0x0b10000090d07fae */ /* 0x0003e2000e101d44 */
[----:B------:R-:W-:-:S05]  /*fc50*/  BRA `(.L_x_141) ;  /* 0x00000c9000007947 */ /* 0x000fca0003800000 */
.L_x_140:
[----:B------:R-:W-:Y:S04]  /*fc60*/  DEPBAR.LE SB0, 0x0 ;  /* 0x000080000000791a */ /* 0x000fe80000000000 */
[----:B------:R-:W-:Y:S01]  /*fc70*/  BAR.SYNC.DEFER_BLOCKING 0x0 ;  /* 0x0000000000007b1d */ /* 0x000fe20000010000 */
[----:B------:R-:W-:Y:S01]  /*fc80*/  SHF.R.S32.HI R3, RZ, 0x1f, R207 ;  /* 0x0000001fff037819 */ /* 0x000fe200000114cf */
[----:B------:R-:W-:Y:S01]  /*fc90*/  IMAD.WIDE.U32 R24, R207, c[0x0][0x208], RZ ;  /* 0x00008200cf187a25 */ /* 0x000fe200078e00ff */
[----:B------:R-:W-:Y:S03]  /*fca0*/  SHF.R.S32.HI R23, RZ, 0x1f, R206 ;  /* 0x0000001fff177819 */ /* 0x000fe600000114ce */
[----:B------:R-:W-:Y:S02]  /*fcb0*/  IMAD R3, R3, c[0x0][0x208], RZ ;  /* 0x0000820003037a24 */ /* 0x000fe400078e02ff */
[----:B------:R-:W-:Y:S02]  /*fcc0*/  IMAD R23, R23, c[0x0][0x218], RZ ;  /* 0x0000860017177a24 */ /* 0x000fe400078e02ff */
[----:B------:R-:W-:Y:S02]  /*fcd0*/  IMAD R3, R207, c[0x0][0x20c], R3 ;  /* 0x00008300cf037a24 */ /* 0x000fe400078e0203 */
[C---:B------:R-:W-:Y:S02]  /*fce0*/  IMAD R23, R206.reuse, c[0x0][0x21c], R23 ;  /* 0x00008700ce177a24 */ /* 0x040fe400078e0217 */
[----:B------:R-:W-:Y:S04]  /*fcf0*/  IMAD.IADD R25, R25, 0x1, R3 ;  /* 0x0000000119197824 */ /* 0x000fe800078e0203 */
[----:B------:R-:W-:Y:S05]  /*fd00*/  IMAD.WIDE.U32 R24, R206, c[0x0][0x218], R24 ;  /* 0x00008600ce187a25 */ /* 0x000fea00078e0018 */
[----:B------:R-:W-:Y:S01]  /*fd10*/  IADD3 R3, P0, R213, R24, RZ ;  /* 0x00000018d5037210 */ /* 0x000fe20007f1e0ff */
[----:B------:R-:W-:Y:S03]  /*fd20*/  LDSM.16.M88.4 R136, [R198+0xc100] ;  /* 0x00c10000c688783b */ /* 0x000fe60000000200 */
[----:B------:R-:W-:Y:S01]  /*fd30*/  IADD3.X R2, R202, R25, R23, P0, !PT ;  /* 0x00000019ca027210 */ /* 0x000fe200007fe417 */
[----:B------:R-:W1:Y:S01]  /*fd40*/  LDSM.16.M88.4 R140, [R197+0x6100] ;  /* 0x00610000c58c783b */ /* 0x000e620000000200 */
[C---:B------:R-:W-:Y:S03]  /*fd50*/  LEA R21, P0, R3.reuse, c[0x0][0x1f8], 0x1 ;  /* 0x00007e0003157a11 */ /* 0x040fe600078008ff */
[----:B------:R-:W-:Y:S01]  /*fd60*/  LDSM.16.M88.4 R144, [R197+0x6900] ;  /* 0x00690000c590783b */ /* 0x000fe20000000200 */
[----:B------:R-:W-:Y:S03]  /*fd70*/  LEA.HI.X R20, R3, c[0x0][0x1fc], R2, 0x1, P0 ;  /* 0x00007f0003147a11 */ /* 0x000fe600000f0c02 */
[----:B------:R-:W2:Y:S04]  /*fd80*/  SHFL.IDX PT, R25, R21, RZ, 0x181f ;  /* 0x00181fff15197589 */ /* 0x000ea800000e0000 */
[----:B------:R-:W3:Y:S04]  /*fd90*/  SHFL.IDX PT, R24, R20, RZ, 0x181f ;  /* 0x00181fff14187589 */ /* 0x000ee800000e0000 */
[----:B------:R-:W-:Y:S04]  /*fda0*/  LDSM.16.M88.4 R148, [R197+0x7100] ;  /* 0x00710000c594783b */ /* 0x000fe80000000200 */
[----:B------:R-:W-:Y:S04]  /*fdb0*/  LDSM.16.M88.4 R152, [R194+0xc100] ;  /* 0x00c10000c298783b */ /* 0x000fe80000000200 */
[----:B------:R-:W-:Y:S04]  /*fdc0*/  LDSM.16.M88.4 R156, [R187] ;  /* 0x00000000bb9c783b */ /* 0x000fe80000000200 */
[----:B------:R-:W-:Y:S04]  /*fdd0*/  LDSM.16.M88.4 R160, [R186] ;  /* 0x00000000baa0783b */ /* 0x000fe80000000200 */
[----:B------:R-:W-:Y:S04]  /*fde0*/  LDSM.16.M88.4 R164, [R185] ;  /* 0x00000000b9a4783b */ /* 0x000fe80000000200 */
[----:B------:R-:W4:Y:S01]  /*fdf0*/  SHFL.IDX PT, R3, R21, 0x1, 0x181f ;  /* 0x00381f0015037f89 */ /* 0x000f2200000e0000 */
[C---:B-1----:R-:W-:Y:S03]  /*fe00*/  HMMA.16816.F32 R4, R136.reuse, R140, RZ ;  /* 0x0000008c8804723c */ /* 0x042fe600000018ff */
[----:B------:R-:W1:Y:S01]  /*fe10*/  SHFL.IDX PT, R2, R20, 0x1, 0x181f ;  /* 0x00381f0014027f89 */ /* 0x000e6200000e0000 */
[C---:B--2---:R-:W-:Y:S02]  /*fe20*/  IADD3 R30, P1, R25.reuse, R218, RZ ;  /* 0x000000da191e7210 */ /* 0x044fe40007f3e0ff */
[C---:B------:R-:W-:Y:S02]  /*fe30*/  IADD3 R28, P0, R25.reuse, R216, RZ ;  /* 0x000000d8191c7210 */ /* 0x040fe40007f1e0ff */
[C---:B------:R-:W-:Y:S01]  /*fe40*/  HMMA.16816.F32 R8, R136.reuse, R142, RZ ;  /* 0x0000008e8808723c */ /* 0x040fe200000018ff */
[----:B------:R-:W2:Y:S03]  /*fe50*/  LDSM.16.M88.4 R140, [R197+0x7900] ;  /* 0x00790000c58c783b */ /* 0x000ea60000000200 */
[C---:B---3--:R-:W-:Y:S02]  /*fe60*/  IMAD.X R31, R24.reuse, 0x1, R219, P1 ;  /* 0x00000001181f7824 */ /* 0x048fe400008e06db */
[C---:B------:R-:W-:Y:S01]  /*fe70*/  IMAD.X R29, R24.reuse, 0x1, R217, P0 ;  /* 0x00000001181d7824 */ /* 0x040fe200000e06d9 */
[----:B------:R-:W-:Y:S01]  /*fe80*/  IADD3 R230, P0, R25, R214, RZ ;  /* 0x000000d619e67210 */ /* 0x000fe20007f1e0ff */
[C---:B------:R-:W-:Y:S04]  /*fe90*/  HMMA.16816.F32 R12, R136.reuse, R144, RZ ;  /* 0x00000090880c723c */ /* 0x040fe800000018ff */
[----:B------:R-:W-:Y:S01]  /*fea0*/  IMAD.X R231, R24, 0x1, R215, P0 ;  /* 0x0000000118e77824 */ /* 0x000fe200000e06d7 */
[C---:B----4-:R-:W-:Y:S02]  /*feb0*/  IADD3 R228, P2, R3.reuse, R218, RZ ;  /* 0x000000da03e47210 */ /* 0x050fe40007f5e0ff */
[C---:B------:R-:W-:Y:S01]  /*fec0*/  IADD3 R134, P1, R3.reuse, R216, RZ ;  /* 0x000000d803867210 */ /* 0x040fe20007f3e0ff */
[C---:B------:R-:W-:Y:S01]  /*fed0*/  HMMA.16816.F32 R16, R136.reuse, R146, RZ ;  /* 0x000000928810723c */ /* 0x040fe200000018ff */
[----:B------:R-:W3:Y:S03]  /*fee0*/  LDSM.16.M88.4 R144, [R196] ;  /* 0x00000000c490783b */ /* 0x000ee60000000200 */
[C---:B-1----:R-:W-:Y:S01]  /*fef0*/  IMAD.X R229, R2.reuse, 0x1, R219, P2 ;  /* 0x0000000102e57824 */ /* 0x042fe200010e06db */
[----:B------:R-:W-:Y:S01]  /*ff00*/  @!PT LDS RZ, [RZ] ;  /* 0x00000000fffff984 */ /* 0x000fe20000000800 */
[----:B------:R-:W-:Y:S01]  /*ff10*/  @!PT LDS RZ, [RZ] ;  /* 0x00000000fffff984 */ /* 0x000fe20000000800 */
[----:B------:R-:W-:Y:S01]  /*ff20*/  @!PT LDS RZ, [RZ] ;  /* 0x00000000fffff984 */ /* 0x000fe20000000800 */
[----:B------:R2:W-:Y:S01]  /*ff30*/  LDGSTS.E.BYPASS.LTC128B.128 [R212], [R30.64], !P6 ;  /* 0x000000001ed47fae */ /* 0x0005e2000f101d44 */
[----:B------:R-:W-:Y:S01]  /*ff40*/  IADD3 R226, P0, R3, R214, RZ ;  /* 0x000000d603e27210 */ /* 0x000fe20007f1e0ff */
[C---:B------:R-:W-:Y:S01]  /*ff50*/  IMAD.X R135, R2.reuse, 0x1, R217, P1 ;  /* 0x0000000102877824 */ /* 0x040fe200008e06d9 */
[C---:B------:R-:W-:Y:S01]  /*ff60*/  HMMA.16816.F32 R20, R136.reuse, R148, RZ ;  /* 0x000000948814723c */ /* 0x040fe200000018ff */
[----:B------:R2:W-:Y:S03]  /*ff70*/  LDGSTS.E.BYPASS.LTC128B.128 [R212+0x2000], [R28.64], !P5 ;  /* 0x020000001cd47fae */ /* 0x0005e6000e901d44 */
[----:B------:R-:W-:Y:S01]  /*ff80*/  IMAD.X R227, R2, 0x1, R215, P0 ;  /* 0x0000000102e37824 */ /* 0x000fe200000e06d7 */
[----:B------:R1:W-:Y:S01]  /*ff90*/  LDGSTS.E.BYPASS.LTC128B.128 [R212+0x4000], [R230.64], !P4 ;  /* 0x04000000e6d47fae */ /* 0x0003e2000e101d44 */
[----:B------:R-:W-:Y:S02]  /*ffa0*/  ISETP.GE.AND P0, PT, R221, 0x1, PT ;  /* 0x00000001dd00780c */ /* 0x000fe40003f06270 */
[C---:B------:R-:W-:Y:S01]  /*ffb0*/  HMMA.16816.F32 R24, R136.reuse, R150, RZ ;  /* 0x000000968818723c */ /* 0x040fe200000018ff */
[----:B------:R1:W-:Y:S04]  /*ffc0*/  LDGSTS.E.BYPASS.LTC128B.128 [R212+0x1000], [R228.64], !P6 ;  /* 0x01000000e4d47fae */ /* 0x0003e8000f101d44 */
[----:B------:R1:W-:Y:S04]  /*ffd0*/  LDGSTS.E.BYPASS.LTC128B.128 [R212+0x3000], [R134.64], !P5 ;  /* 0x0300000086d47fae */ /* 0x0003e8000e901d44 */
[----:B------:R1:W-:Y:S04]  /*ffe0*/  LDGSTS.E.BYPASS.LTC128B.128 [R212+0x5000], [R226.64], !P4 ;  /* 0x05000000e2d47fae */ /* 0x0003e8000e101d44 */
[----:B------:R-:W-:Y:S04]  /*fff0*/  LDSM.16.M88.4 R148, [R193+0xc100] ;  /* 0x00c10000c194783b */ /* 0x000fe80000000200 */
[----:B------:R-:W0:Y:S01]  /*10000*/  LDGDEPBAR ;  /* 0x00000000000079af */ /* 0x000e220000000000 */
[C---:B--2---:R-:W-:Y:S03]  /*10010*/  HMMA.16816.F32 R28, R136.reuse, R140, RZ ;  /* 0x0000008c881c723c */ /* 0x044fe600000018ff */
[----:B------:R-:W2:Y:S04]  /*10020*/  LDSM.16.M88.4 R168, [R192+0x6100] ;  /* 0x00610000c0a8783b */ /* 0x000ea80000000200 */
[----:B------:R-:W4:Y:S01]  /*10030*/  LDSM.16.M88.4 R172, [R192+0x6900] ;  /* 0x00690000c0ac783b */ /* 0x000f220000000200 */
[----:B------:R-:W-:Y:S03]  /*10040*/  HMMA.16816.F32 R32, R136, R142, RZ ;  /* 0x0000008e8820723c */ /* 0x000fe600000018ff */
[----:B------:R-:W5:Y:S04]  /*10050*/  LDSM.16.M88.4 R136, [R192+0x7100] ;  /* 0x00710000c088783b */ /* 0x000f680000000200 */
[----:B------:R-:W1:Y:S01]  /*10060*/  LDSM.16.M88.4 R140, [R192+0x7900] ;  /* 0x00790000c08c783b */ /* 0x000e620000000200 */
[C---:B---3--:R-:W-:Y:S08]  /*10070*/  HMMA.16816.F32 R4, R152.reuse, R144, R4 ;  /* 0x000000909804723c */ /* 0x048ff00000001804 */
[C---:B------:R-:W-:Y:S01]  /*10080*/  HMMA.16816.F32 R8, R152.reuse, R146, R8 ;  /* 0x000000929808723c */ /* 0x040fe20000001808 */
[----:B------:R-:W-:Y:S07]  /*10090*/  LDSM.16.M88.4 R144, [R191+0xc100] ;  /* 0x00c10000bf90783b */ /* 0x000fee0000000200 */
        /* <DEDUP_REMOVED lines=8> */
[----:B------:R-:W1:Y:S04]  /*10120*/  LDSM.16.M88.4 R152, [R184+0x1000] ;  /* 0x00100000b898783b */ /* 0x000e680000000200 */
[----:B------:R-:W1:Y:S03]  /*10130*/  LDSM.16.M88.4 R164, [R184+0x1800] ;  /* 0x00180000b8a4783b */ /* 0x000e660000000200 */
[C---:B--2---:R-:W-:Y:S08]  /*10140*/  HMMA.16816.F32 R4, R148.reuse, R168, R4 ;  /* 0x000000a89404723c */ /* 0x044ff00000001804 */
[C---:B------:R-:W-:Y:S01]  /*10150*/  HMMA.16816.F32 R8, R148.reuse, R170, R8 ;  /* 0x000000aa9408723c */ /* 0x040fe20000001808 */
[----:B------:R-:W-:Y:S07]  /*10160*/  LDSM.16.M88.4 R168, [R197+0x8100] ;  /* 0x00810000c5a8783b */ /* 0x000fee0000000200 */
[C---:B----4-:R-:W-:Y:S08]  /*10170*/  HMMA.16816.F32 R12, R148.reuse, R172, R12 ;  /* 0x000000ac940c723c */ /* 0x050ff0000000180c */
[C---:B------:R-:W-:Y:S01]  /*10180*/  HMMA.16816.F32 R16, R148.reuse, R174, R16 ;  /* 0x000000ae9410723c */ /* 0x040fe20000001810 */
[----:B------:R-:W-:Y:S07]  /*10190*/  LDSM.16.M88.4 R172, [R197+0x8900] ;  /* 0x00890000c5ac783b */ /* 0x000fee0000000200 */
[C---:B-----5:R-:W-:Y:S08]  /*101a0*/  HMMA.16816.F32 R20, R148.reuse, R136, R20 ;  /* 0x000000889414723c */ /* 0x060ff00000001814 */
[C---:B------:R-:W-:Y:S01]  /*101b0*/  HMMA.16816.F32 R24, R148.reuse, R138, R24 ;  /* 0x0000008a9418723c */ /* 0x040fe20000001818 */
[----:B------:R-:W2:Y:S07]  /*101c0*/  LDSM.16.M88.4 R136, [R198+0x10100] ;  /* 0x01010000c688783b */ /* 0x000eae0000000200 */
[C---:B-1----:R-:W-:Y:S08]  /*101d0*/  HMMA.16816.F32 R28, R148.reuse, R140, R28 ;  /* 0x0000008c941c723c */ /* 0x042ff0000000181c */
[----:B------:R-:W-:Y:S01]  /*101e0*/  HMMA.16816.F32 R32, R148, R142, R32 ;  /* 0x0000008e9420723c */ /* 0x000fe20000001820 */
[----:B------:R-:W1:Y:S04]  /*101f0*/  LDSM.16.M88.4 R140, [R197+0x9100] ;  /* 0x00910000c58c783b */ /* 0x000e680000000200 */
[----:B------:R-:W4:Y:S03]  /*10200*/  LDSM.16.M88.4 R148, [R197+0x9900] ;  /* 0x00990000c594783b */ /* 0x000f260000000200 */
[C---:B---3--:R-:W-:Y:S08]  /*10210*/  HMMA.16816.F32 R4, R144.reuse, R156, R4 ;  /* 0x0000009c9004723c */ /* 0x048ff00000001804 */
[C---:B------:R-:W-:Y:S01]  /*10220*/  HMMA.16816.F32 R8, R144.reuse, R158, R8 ;  /* 0x0000009e9008723c */ /* 0x040fe20000001808 */
[----:B------:R-:W-:Y:S07]  /*10230*/  LDSM.16.M88.4 R156, [R183] ;  /* 0x00000000b79c783b */ /* 0x000fee0000000200 */
[C---:B------:R-:W-:Y:S08]  /*10240*/  HMMA.16816.F32 R12, R144.reuse, R160, R12 ;  /* 0x000000a0900c723c */ /* 0x040ff0000000180c */
        /* <DEDUP_REMOVED lines=9> */
[C---:B--2---:R-:W-:Y:S08]  /*102e0*/  HMMA.16816.F32 R4, R136.reuse, R168, R4 ;  /* 0x000000a88804723c */ /* 0x044ff00000001804 */
[C---:B------:R-:W-:Y:S01]  /*102f0*/  HMMA.16816.F32 R8, R136.reuse, R170, R8 ;  /* 0x000000aa8808723c */ /* 0x040fe20000001808 */
[----:B------:R-:W-:Y:S07]  /*10300*/  LDSM.16.M88.4 R168, [R192+0x8100] ;  /* 0x00810000c0a8783b */ /* 0x000fee0000000200 */
[C---:B------:R-:W-:Y:S08]  /*10310*/  HMMA.16816.F32 R12, R136.reuse, R172, R12 ;  /* 0x000000ac880c723c */ /* 0x040ff0000000180c */
[C---:B------:R-:W-:Y:S01]  /*10320*/  HMMA.16816.F32 R16, R136.reuse, R174, R16 ;  /* 0x000000ae8810723c */ /* 0x040fe20000001810 */
[----:B------:R-:W-:Y:S07]  /*10330*/  LDSM.16.M88.4 R172, [R192+0x8900] ;  /* 0x00890000c0ac783b */ /* 0x000fee0000000200 */
[C---:B-1----:R-:W-:Y:S08]  /*10340*/  HMMA.16816.F32 R20, R136.reuse, R140, R20 ;  /* 0x0000008c8814723c */ /* 0x042ff00000001814 */
        /* <DEDUP_REMOVED lines=90> */
.L_x_141:
        /* <DEDUP_REMOVED lines=407> */
.L_x_139:
        /* <DEDUP_REMOVED lines=10> */
[----:B-1----:R-:W-:Y:S02]  /*12300*/  FADD.FTZ R5, R6, R5 ;  /* 0x0000000506057221 */ /* 0x002fe40000010000 */
[----:B--2---:R-:W-:-:S03]  /*12310*/  FADD.FTZ R0, R0, R7 ;  /* 0x0000000700007221 */ /* 0x004fc60000010000 */
[----:B------:R-:W-:Y:S02]  /*12320*/  FSETP.NE.FTZ.AND P1, PT, R5, RZ, PT ;  /* 0x000000ff0500720b */ /* 0x000fe40003f35000 */
[----:B------:R-:W-:-:S11]  /*12330*/  FSETP.NE.FTZ.AND P0, PT, R0, RZ, PT ;  /* 0x000000ff0000720b */ /* 0x000fd60003f15000 */
[----:B------:R-:W1:Y:S01]  /*12340*/  @P1 MUFU.RCP R4, R5 ;  /* 0x0000000500041308 */ /* 0x000e620000001000 */
[----:B------:R-:W-:Y:S02]  /*12350*/  @P1 MOV R15, 0x3f317218 ;  /* 0x3f317218000f1802 */ /* 0x000fe40000000f00 */
[----:B------:R-:W-:-:S03]  /*12360*/  @P0 MOV R17, 0x3f317218 ;  /* 0x3f31721800110802 */ /* 0x000fc60000000f00 */
[----:B------:R-:W-:Y:S02]  /*12370*/  @P1 FMUL.FTZ R15, R15, c[0x0][0x2d0] ;  /* 0x0000b4000f0f1a20 */ /* 0x000fe40000410000 */
[----:B------:R-:W2:Y:S08]  /*12380*/  @P0 MUFU.LG2 R14, R0 ;  /* 0x00000000000e0308 */ /* 0x000eb00000000c00 */
[----:B------:R-:W3:Y:S01]  /*12390*/  @P1 MUFU.LG2 R5, R5 ;  /* 0x0000000500051308 */ /* 0x000ee20000000c00 */
[----:B-1----:R-:W-:-:S02]  /*123a0*/  FMUL.FTZ R128, R4, R128 ;  /* 0x0000008004807220 */ /* 0x002fc40000410000 */
[C---:B------:R-:W-:Y:S02]  /*123b0*/  FMUL.FTZ R129, R4.reuse, R129 ;  /* 0x0000008104817220 */ /* 0x040fe40000410000 */
[C---:B------:R-:W-:Y:S02]  /*123c0*/  FMUL.FTZ R36, R4.reuse, R36 ;  /* 0x0000002404247220 */ /* 0x040fe40000410000 */
[----:B------:R-:W-:Y:S01]  /*123d0*/  FMUL.FTZ R37, R4, R37 ;  /* 0x0000002504257220 */ /* 0x000fe20000410000 */
[----:B------:R1:W4:Y:S01]  /*123e0*/  @P0 MUFU.RCP R2, R0 ;  /* 0x0000000000020308 */ /* 0x0003220000001000 */
[----:B--2---:R-:W-:Y:S02]  /*123f0*/  @P0 FMUL.FTZ R16, R14, 0.69314718246459960938 ;  /* 0x3f3172180e100820 */ /* 0x004fe40000410000 */
[----:B------:R-:W-:Y:S02]  /*12400*/  @P0 FMUL.FTZ R14, R17, c[0x0][0x2d0] ;  /* 0x0000b400110e0a20 */ /* 0x000fe40000410000 */
[----:B------:R-:W-:-:S02]  /*12410*/  FMUL.FTZ R40, R4, R40 ;  /* 0x0000002804287220 */ /* 0x000fc40000410000 */
[C---:B------:R-:W-:Y:S02]  /*12420*/  FMUL.FTZ R41, R4.reuse, R41 ;  /* 0x0000002904297220 */ /* 0x040fe40000410000 */
[----:B---3--:R-:W-:Y:S02]  /*12430*/  @P1 FMUL.FTZ R5, R5, 0.69314718246459960938 ;  /* 0x3f31721805051820 */ /* 0x008fe40000410000 */
[C---:B------:R-:W-:Y:S02]  /*12440*/  FMUL.FTZ R44, R4.reuse, R44 ;  /* 0x0000002c042c7220 */ /* 0x040fe40000410000 */
[C---:B------:R-:W-:Y:S02]  /*12450*/  FMUL.FTZ R45, R4.reuse, R45 ;  /* 0x0000002d042d7220 */ /* 0x040fe40000410000 */
[C---:B------:R-:W-:Y:S01]  /*12460*/  FMUL.FTZ R48, R4.reuse, R48 ;  /* 0x0000003004307220 */ /* 0x040fe20000410000 */
[----:B-1----:R-:W-:Y:S01]  /*12470*/  MOV R0, 0xff800000 ;  /* 0xff80000000007802 */ /* 0x002fe20000000f00 */
        /* <DEDUP_REMOVED lines=39> */
[C---:B----4-:R-:W-:Y:S02]  /*126f0*/  FMUL.FTZ R130, R2.reuse, R130 ;  /* 0x0000008202827220 */ /* 0x050fe40000410000 */
        /* <DEDUP_REMOVED lines=49> */
.L_x_91:
[----:B------:R-:W-:Y:S01]  /*12a10*/  ULDC.64 UR4, c[0x0][0x118] ;  /* 0x0000460000047ab9 */ /* 0x000fe20000000a00 */
[----:B------:R-:W-:Y:S01]  /*12a20*/  SHF.R.S32.HI R2, RZ, 0x1f, R199 ;  /* 0x0000001fff027819 */ /* 0x000fe200000114c7 */
[----:B------:R-:W-:Y:S05]  /*12a30*/  @P2 BRA `(.L_x_143) ;  /* 0x0000168000002947 */ /* 0x000fea0003800000 */
[----:B------:R-:W1:Y:S01]  /*12a40*/  S2R R3, SR_TID.X ;  /* 0x0000000000037919 */ /* 0x000e620000002100 */
[----:B------:R-:W-:Y:S02]  /*12a50*/  F2FP.PACK_AB R13, R13, R4 ;  /* 0x000000040d0d723e */ /* 0x000fe400000000ff */
[----:B------:R-:W-:Y:S01]  /*12a60*/  F2FP.PACK_AB R8, R9, R8 ;  /* 0x000000080908723e */ /* 0x000fe200000000ff */
[----:B------:R-:W-:Y:S01]  /*12a70*/  BAR.SYNC.DEFER_BLOCKING 0x1, 0x100 ;  /* 0x0044000000007b1d */ /* 0x000fe20000010000 */
[----:B------:R-:W-:-:S02]  /*12a80*/  F2FP.PACK_AB R6, R7, R6 ;  /* 0x000000060706723e */ /* 0x000fc400000000ff */
[----:B------:R-:W-:Y:S02]  /*12a90*/  F2FP.PACK_AB R128, R129, R128 ;  /* 0x000000808180723e */ /* 0x000fe400000000ff */
[----:B------:R-:W-:Y:S02]  /*12aa0*/  F2FP.PACK_AB R130, R131, R130 ;  /* 0x000000828382723e */ /* 0x000fe400000000ff */
[----:B------:R-:W-:Y:S02]  /*12ab0*/  F2FP.PACK_AB R36, R37, R36 ;  /* 0x000000242524723e */ /* 0x000fe400000000ff */
[----:B------:R-:W-:Y:S02]  /*12ac0*/  F2FP.PACK_AB R38, R39, R38 ;  /* 0x000000262726723e */ /* 0x000fe400000000ff */
[----:B------:R-:W-:Y:S02]  /*12ad0*/  F2FP.PACK_AB R40, R41, R40 ;  /* 0x000000282928723e */ /* 0x000fe400000000ff */
[----:B------:R-:W-:-:S02]  /*12ae0*/  F2FP.PACK_AB R42, R43, R42 ;  /* 0x0000002a2b2a723e */ /* 0x000fc400000000ff */
[----:B------:R-:W-:Y:S02]  /*12af0*/  F2FP.PACK_AB R44, R45, R44 ;  /* 0x0000002c2d2c723e */ /* 0x000fe400000000ff */
[----:B------:R-:W-:Y:S02]  /*12b00*/  F2FP.PACK_AB R46, R47, R46 ;  /* 0x0000002e2f2e723e */ /* 0x000fe400000000ff */
[----:B------:R-:W-:Y:S02]  /*12b10*/  F2FP.PACK_AB R48, R49, R48 ;  /* 0x000000303130723e */ /* 0x000fe400000000ff */
[----:B-1----:R-:W-:Y:S02]  /*12b20*/  SHF.R.S32.HI R14, RZ, 0x1f, R3 ;  /* 0x0000001fff0e7819 */ /* 0x002fe40000011403 */
[----:B------:R-:W-:Y:S02]  /*12b30*/  F2FP.PACK_AB R50, R51, R50 ;  /* 0x000000323332723e */ /* 0x000fe400000000ff */
[----:B------:R-:W-:-:S02]  /*12b40*/  LEA.HI R4, R14, R3, RZ, 0x2 ;  /* 0x000000030e047211 */ /* 0x000fc400078f10ff */
[----:B------:R-:W-:Y:S02]  /*12b50*/  F2FP.PACK_AB R52, R53, R52 ;  /* 0x000000343534723e */ /* 0x000fe400000000ff */
[--C-:B------:R-:W-:Y:S02]  /*12b60*/  SHF.R.S32.HI R16, RZ, 0x2, R4.reuse ;  /* 0x00000002ff107819 */ /* 0x100fe40000011404 */
[----:B------:R-:W-:Y:S02]  /*12b70*/  SHF.R.S32.HI R5, RZ, 0x1f, R4 ;  /* 0x0000001fff057819 */ /* 0x000fe40000011404 */
[----:B------:R-:W-:Y:S02]  /*12b80*/  LOP3.LUT R4, R4, 0xfffffffc, RZ, 0xc0, !PT ;  /* 0xfffffffc04047812 */ /* 0x000fe400078ec0ff */
[----:B------:R-:W-:Y:S02]  /*12b90*/  LEA.HI R5, R5, R16, RZ, 0x3 ;  /* 0x0000001005057211 */ /* 0x000fe400078f18ff */
[----:B------:R-:W-:Y:S01]  /*12ba0*/  F2FP.PACK_AB R54, R55, R54 ;  /* 0x000000363736723e */ /* 0x000fe200000000ff */
[----:B------:R-:W-:Y:S01]  /*12bb0*/  IMAD.IADD R4, R3, 0x1, -R4 ;  /* 0x0000000103047824 */ /* 0x000fe200078e0a04 */
[----:B------:R-:W-:-:S02]  /*12bc0*/  LOP3.LUT R5, R5, 0xfffffff8, RZ, 0xc0, !PT ;  /* 0xfffffff805057812 */ /* 0x000fc400078ec0ff */
[----:B------:R-:W-:Y:S02]  /*12bd0*/  F2FP.PACK_AB R56, R57, R56 ;  /* 0x000000383938723e */ /* 0x000fe400000000ff */
[----:B------:R-:W-:Y:S01]  /*12be0*/  F2FP.PACK_AB R58, R59, R58 ;  /* 0x0000003a3b3a723e */ /* 0x000fe200000000ff */
[----:B------:R-:W-:Y:S01]  /*12bf0*/  IMAD.IADD R16, R16, 0x1, -R5 ;  /* 0x0000000110107824 */ /* 0x000fe200078e0a05 */
[----:B------:R-:W-:Y:S02]  /*12c00*/  LEA.HI R5, R14, R3, RZ, 0x5 ;  /* 0x000000030e057211 */ /* 0x000fe400078f28ff */
[----:B------:R-:W-:Y:S01]  /*12c10*/  F2FP.PACK_AB R60, R61, R60 ;  /* 0x0000003c3d3c723e */ /* 0x000fe200000000ff */
[C---:B------:R-:W-:Y:S01]  /*12c20*/  IMAD.SHL.U32 R9, R16.reuse, 0x40, RZ ;  /* 0x0000004010097824 */ /* 0x040fe200078e00ff */
[----:B------:R-:W-:Y:S02]  /*12c30*/  SHF.R.S32.HI R7, RZ, 0x5, R5 ;  /* 0x00000005ff077819 */ /* 0x000fe40000011405 */
[----:B------:R-:W-:-:S02]  /*12c40*/  LOP3.LUT R17, R16, 0x1, RZ, 0xc0, !PT ;  /* 0x0000000110117812 */ /* 0x000fc400078ec0ff */
[----:B------:R-:W-:Y:S01]  /*12c50*/  LOP3.LUT R9, R9, 0x1c0, RZ, 0xc0, !PT ;  /* 0x000001c009097812 */ /* 0x000fe200078ec0ff */
[----:B------:R-:W-:Y:S01]  /*12c60*/  IMAD R15, R7, 0x200, R4 ;  /* 0x00000200070f7824 */ /* 0x000fe200078e0204 */
[----:B------:R-:W-:Y:S02]  /*12c70*/  ISETP.NE.U32.AND P0, PT, R17, 0x1, PT ;  /* 0x000000011100780c */ /* 0x000fe40003f05070 */
[----:B------:R-:W-:Y:S02]  /*12c80*/  LEA.HI R18, R9, R9, RZ, 0x1d ;  /* 0x0000000909127211 */ /* 0x000fe400078fe8ff */
[----:B------:R-:W-:Y:S01]  /*12c90*/  R2P PR, R16, 0x6 ;  /* 0x0000000610007804 */ /* 0x000fe20000000000 */
[----:B------:R-:W-:Y:S01]  /*12ca0*/  IMAD.MOV.U32 R16, RZ, RZ, 0x20 ;  /* 0x00000020ff107424 */ /* 0x000fe200078e00ff */
[----:B------:R-:W-:Y:S01]  /*12cb0*/  F2FP.PACK_AB R62, R63, R62 ;  /* 0x0000003e3f3e723e */ /* 0x000fe200000000ff */
[----:B------:R-:W-:Y:S01]  /*12cc0*/  IMAD.U32 R15, R15, 0x2, R18 ;  /* 0x000000020f0f7824 */ /* 0x000fe200078e0012 */
[----:B------:R-:W-:-:S02]  /*12cd0*/  F2FP.PACK_AB R64, R65, R64 ;  /* 0x000000404140723e */ /* 0x000fc400000000ff */
[----:B------:R-:W-:Y:S01]  /*12ce0*/  SEL R16, R16, 0xffffffe0, !P1 ;  /* 0xffffffe010107807 */ /* 0x000fe20004800000 */
[----:B------:R-:W-:Y:S01]  /*12cf0*/  IMAD.SHL.U32 R15, R15, 0x2, RZ ;  /* 0x000000020f0f7824 */ /* 0x000fe200078e00ff */
[----:B------:R-:W-:Y:S02]  /*12d00*/  F2FP.PACK_AB R66, R67, R66 ;  /* 0x000000424342723e */ /* 0x000fe400000000ff */
[----:B------:R-:W-:Y:S01]  /*12d10*/  F2FP.PACK_AB R68, R69, R68 ;  /* 0x000000444544723e */ /* 0x000fe200000000ff */
[C---:B------:R-:W-:Y:S01]  /*12d20*/  IMAD.IADD R19, R15.reuse, 0x1, R16 ;  /* 0x000000010f137824 */ /* 0x040fe200078e0210 */
[C---:B------:R-:W-:Y:S01]  /*12d30*/  IADD3 R17, R15.reuse, 0x80, RZ ;  /* 0x000000800f117810 */ /* 0x040fe20007ffe0ff */
[----:B------:R-:W-:Y:S01]  /*12d40*/  STS [R15+0x80], R128 ;  /* 0x000080800f007388 */ /* 0x000fe20000000800 */
[----:B------:R-:W-:Y:S02]  /*12d50*/  IADD3 R9, R15, 0x70, RZ ;  /* 0x000000700f097810 */ /* 0x000fe40007ffe0ff */
[----:B------:R-:W-:Y:S01]  /*12d60*/  @P0 IADD3 R9, R17, 0x10, RZ ;  /* 0x0000001011090810 */ /* 0x000fe20007ffe0ff */
[----:B------:R-:W-:Y:S01]  /*12d70*/  IMAD.MOV.U32 R17, RZ, RZ, 0x40 ;  /* 0x00000040ff117424 */ /* 0x000fe200078e00ff */
[----:B------:R-:W-:Y:S01]  /*12d80*/  STS [R15+0x480], R130 ;  /* 0x000480820f007388 */ /* 0x000fe20000000800 */
[----:B------:R-:W-:-:S02]  /*12d90*/  F2FP.PACK_AB R11, R11, R70 ;  /* 0x000000460b0b723e */ /* 0x000fc400000000ff */
[----:B------:R-:W-:Y:S01]  /*12da0*/  F2FP.PACK_AB R72, R73, R72 ;  /* 0x000000484948723e */ /* 0x000fe200000000ff */
[----:B------:R-:W-:Y:S01]  /*12db0*/  STS [R9], R36 ;  /* 0x0000002409007388 */ /* 0x000fe20000000800 */
[----:B------:R-:W-:Y:S01]  /*12dc0*/  SEL R18, R17, 0xffffffc0, !P2 ;  /* 0xffffffc011127807 */ /* 0x000fe20005000000 */
[--C-:B------:R-:W-:Y:S01]  /*12dd0*/  IMAD.IADD R17, R16, 0x1, R9.reuse ;  /* 0x0000000110117824 */ /* 0x100fe200078e0209 */
[----:B------:R-:W-:Y:S01]  /*12de0*/  F2FP.PACK_AB R74, R75, R74 ;  /* 0x0000004a4b4a723e */ /* 0x000fe200000000ff */
[----:B------:R-:W-:Y:S01]  /*12df0*/  STS [R9+0x400], R38 ;  /* 0x0004002609007388 */ /* 0x000fe20000000800 */
[----:B------:R-:W-:Y:S01]  /*12e00*/  F2FP.PACK_AB R10, R83, R10 ;  /* 0x0000000a530a723e */ /* 0x000fe200000000ff */
[--C-:B------:R-:W-:Y:S01]  /*12e10*/  IMAD.IADD R21, R15, 0x1, R18.reuse ;  /* 0x000000010f157824 */ /* 0x100fe200078e0212 */
[----:B------:R-:W-:Y:S01]  /*12e20*/  F2FP.PACK_AB R84, R85, R84 ;  /* 0x000000545554723e */ /* 0x000fe200000000ff */
[C---:B------:R-:W-:Y:S01]  /*12e30*/  IMAD.IADD R23, R18.reuse, 0x1, R9 ;  /* 0x0000000112177824 */ /* 0x040fe200078e0209 */
[----:B------:R-:W-:Y:S01]  /*12e40*/  STS [R19+0x80], R40 ;  /* 0x0000802813007388 */ /* 0x000fe20000000800 */
[----:B------:R-:W-:Y:S01]  /*12e50*/  IMAD.IADD R25, R18, 0x1, R19 ;  /* 0x0000000112197824 */ /* 0x000fe200078e0213 */
[----:B------:R-:W-:Y:S01]  /*12e60*/  F2FP.PACK_AB R86, R87, R86 ;  /* 0x000000565756723e */ /* 0x000fe200000000ff */
[----:B------:R-:W-:Y:S01]  /*12e70*/  IMAD.IADD R27, R17, 0x1, R18 ;  /* 0x00000001111b7824 */ /* 0x000fe200078e0212 */
        /* <DEDUP_REMOVED lines=24> */
[----:B------:R-:W-:Y:S01]  /*13000*/  STS [R25+0x480], R58 ;  /* 0x0004803a19007388 */ /* 0x000fe20000000800 */
[----:B------:R-:W-:Y:S02]  /*13010*/  F2FP.PACK_AB R120, R121, R120 ;  /* 0x000000787978723e */ /* 0x000fe400000000ff */
[----:B------:R-:W-:Y:S01]  /*13020*/  F2FP.PACK_AB R122, R123, R122 ;  /* 0x0000007a7b7a723e */ /* 0x000fe200000000ff */
[----:B------:R-:W-:Y:S01]  /*13030*/  STS [R27], R60 ;  /* 0x0000003c1b007388 */ /* 0x000fe20000000800 */
[----:B------:R-:W-:-:S02]  /*13040*/  F2FP.PACK_AB R116, R117, R116 ;  /* 0x000000747574723e */ /* 0x000fc400000000ff */
[----:B------:R-:W-:Y:S01]  /*13050*/  F2FP.PACK_AB R118, R119, R118 ;  /* 0x000000767776723e */ /* 0x000fe200000000ff */
[----:B------:R-:W-:Y:S01]  /*13060*/  STS [R27+0x400], R62 ;  /* 0x0004003e1b007388 */ /* 0x000fe20000000800 */
[----:B------:R-:W-:Y:S02]  /*13070*/  ISETP.NE.U32.AND P1, PT, RZ, c[0x0][0x508], PT ;  /* 0x00014200ff007a0c */ /* 0x000fe40003f25070 */
[----:B------:R-:W-:Y:S01]  /*13080*/  ISETP.NE.U32.AND P0, PT, RZ, c[0x0][0x500], PT ;  /* 0x00014000ff007a0c */ /* 0x000fe20003f05070 */
[----:B------:R-:W-:Y:S01]  /*13090*/  STS [R15+0x4080], R64 ;  /* 0x004080400f007388 */ /* 0x000fe20000000800 */
[----:B------:R-:W-:Y:S02]  /*130a0*/  ISETP.NE.AND.EX P1, PT, RZ, c[0x0][0x50c], PT, P1 ;  /* 0x00014300ff007a0c */ /* 0x000fe40003f25310 */
[----:B------:R-:W-:Y:S01]  /*130b0*/  ISETP.NE.AND.EX P0, PT, RZ, c[0x0][0x504], PT, P0 ;  /* 0x00014100ff007a0c */ /* 0x000fe20003f05300 */
        /* <DEDUP_REMOVED lines=14> */
[----:B-1----:R-:W-:-:S03]  /*131a0*/  IMAD.MOV.U32 R8, RZ, RZ, 0x4 ;  /* 0x00000004ff087424 */ /* 0x002fc600078e00ff */
        /* <DEDUP_REMOVED lines=8> */
[----:B------:R2:W-:Y:S04]  /*13230*/  STS [R17+0x8400], R106 ;  /* 0x0084006a11007388 */ /* 0x0005e80000000800 */
[----:B------:R3:W-:Y:S04]  /*13240*/  STS [R21+0x8080], R108 ;  /* 0x0080806c15007388 */ /* 0x0007e80000000800 */
[----:B------:R3:W-:Y:S04]  /*13250*/  STS [R21+0x8480], R110 ;  /* 0x0084806e15007388 */ /* 0x0007e80000000800 */
[----:B------:R3:W-:Y:S04]  /*13260*/  STS [R23+0x8000], R112 ;  /* 0x0080007017007388 */ /* 0x0007e80000000800 */
[----:B------:R3:W-:Y:S01]  /*13270*/  STS [R23+0x8400], R114 ;  /* 0x0084007217007388 */ /* 0x0007e20000000800 */
[----:B-1----:R-:W-:-:S03]  /*13280*/  IMAD.WIDE R18, R201, R8, c[0x0][0x500] ;  /* 0x00014000c9127625 */ /* 0x002fc600078e0208 */
[----:B------:R3:W-:Y:S04]  /*13290*/  STS [R25+0x8080], R120 ;  /* 0x0080807819007388 */ /* 0x0007e80000000800 */
[----:B------:R3:W-:Y:S04]  /*132a0*/  STS [R25+0x8480], R122 ;  /* 0x0084807a19007388 */ /* 0x0007e80000000800 */
[----:B------:R3:W-:Y:S04]  /*132b0*/  STS [R27+0x8000], R116 ;  /* 0x008000741b007388 */ /* 0x0007e80000000800 */
[----:B------:R3:W-:Y:S04]  /*132c0*/  STS [R27+0x8400], R118 ;  /* 0x008400761b007388 */ /* 0x0007e80000000800 */
[----:B------:R-:W-:Y:S01]  /*132d0*/  BAR.SYNC.DEFER_BLOCKING 0x1, 0x100 ;  /* 0x0044000000007b1d */ /* 0x000fe20000010000 */
[----:B------:R-:W-:-:S02]  /*132e0*/  IMAD.MOV.U32 R6, RZ, RZ, c[0x0][0x388] ;  /* 0x0000e200ff067624 */ /* 0x000fc400078e00ff */
[----:B--2---:R-:W-:-:S03]  /*132f0*/  @P1 IMAD.WIDE R16, R201, R8, c[0x0][0x508] ;  /* 0x00014200c9101625 */ /* 0x004fc600078e0208 */
[----:B------:R-:W2:Y:S04]  /*13300*/  @P0 LDG.E R9, [R18.64] ;  /* 0x0000000412090981 */ /* 0x000ea8000c1e1900 */
[----:B------:R3:W5:Y:S01]  /*13310*/  @P1 LDG.E R6, [R16.64] ;  /* 0x0000000410061981 */ /* 0x000762000c1e1900 */
[----:B------:R-:W-:Y:S02]  /*13320*/  CS2R R10, SRZ ;  /* 0x00000000000a7805 */ /* 0x000fe4000001ff00 */
[--C-:B--2---:R-:W-:Y:S01]  /*13330*/  @P0 SHF.R.S32.HI R11, RZ, 0x1f, R9.reuse ;  /* 0x0000001fff0b0819 */ /* 0x104fe20000011409 */
[----:B------:R-:W-:Y:S01]  /*13340*/  @P0 IMAD.MOV.U32 R10, RZ, RZ, R9 ;  /* 0x000000ffff0a0224 */ /* 0x000fe200078e0009 */
[----:B------:R-:W-:Y:S05]  /*13350*/  @P1 BRA `(.L_x_144) ;  /* 0x0000004000001947 */ /* 0x000fea0003800000 */
[----:B---3--:R-:W-:Y:S05]  /*13360*/  @!P0 BRA `(.L_x_144) ;  /* 0x0000003000008947 */ /* 0x008fea0003800000 */
[----:B-----5:R-:W2:Y:S04]  /*13370*/  LDG.E R6, [R18.64] ;  /* 0x0000000412067981 */ /* 0x020ea8000c1e1900 */
[----:B------:R-:W2:Y:S02]  /*13380*/  LDG.E R9, [R18.64+0x4] ;  /* 0x0000040412097981 */ /* 0x000ea4000c1e1900 */
[----:B--2---:R-:W-:-:S02]  /*13390*/  IADD3 R6, -R6, R9, RZ ;  /* 0x0000000906067210 */ /* 0x004fc40007ffe1ff */
.L_x_144:
[----:B---3--:R-:W-:Y:S01]  /*133a0*/  LOP3.LUT R8, R5, 0xffffffe0, RZ, 0xc0, !PT ;  /* 0xffffffe005087812 */ /* 0x008fe200078ec0ff */
[----:B------:R-:W1:Y:S01]  /*133b0*/  S2R R54, SR_CTAID.X ;  /* 0x0000000000367919 */ /* 0x000e620000002500 */
[----:B------:R-:W-:Y:S01]  /*133c0*/  SHF.R.S32.HI R16, RZ, 0x1f, R7 ;  /* 0x0000001fff107819 */ /* 0x000fe20000011407 */
[----:B------:R-:W-:Y:S01]  /*133d0*/  IMAD.MOV.U32 R9, RZ, RZ, c[0x0][0x4e8] ;  /* 0x00013a00ff097624 */ /* 0x000fe200078e00ff */
[----:B------:R-:W-:Y:S01]  /*133e0*/  LEA.HI R13, R4, R4, RZ, 0x1 ;  /* 0x00000004040d7211 */ /* 0x000fe200078f08ff */
[----:B------:R-:W-:Y:S01]  /*133f0*/  IMAD.IADD R8, R3, 0x1, -R8 ;  /* 0x0000000103087824 */ /* 0x000fe200078e0a08 */
[----:B------:R-:W-:Y:S01]  /*13400*/  LEA.HI R16, R16, R7, RZ, 0x3 ;  /* 0x0000000710107211 */ /* 0x000fe200078f18ff */
[----:B------:R-:W-:Y:S01]  /*13410*/  IMAD.MOV.U32 R19, RZ, RZ, R11 ;  /* 0x000000ffff137224 */ /* 0x000fe200078e000b */
[----:B------:R-:W-:Y:S01]  /*13420*/  LOP3.LUT R13, R13, 0x1ffffffe, RZ, 0xc0, !PT ;  /* 0x1ffffffe0d0d7812 */ /* 0x000fe200078ec0ff */
[----:B------:R-:W-:Y:S01]  /*13430*/  BSSY B0, `(.L_x_145) ;  /* 0x0000080000007945 */ /* 0x000fe20003800000 */
[----:B------:R-:W-:-:S02]  /*13440*/  SHF.R.S32.HI R5, RZ, 0x1f, R8 ;  /* 0x0000001fff057819 */ /* 0x000fc40000011408 */
[----:B------:R-:W-:Y:S01]  /*13450*/  LOP3.LUT R16, R16, 0xffffff8, RZ, 0xc0, !PT ;  /* 0x0ffffff810107812 */ /* 0x000fe200078ec0ff */
[----:B------:R-:W-:Y:S01]  /*13460*/  IMAD.IADD R4, R4, 0x1, -R13 ;  /* 0x0000000104047824 */ /* 0x000fe200078e0a0d */
[----:B------:R-:W-:Y:S02]  /*13470*/  LEA.HI R5, R5, R8, RZ, 0x2 ;  /* 0x0000000805057211 */ /* 0x000fe400078f10ff */
[----:B------:R-:W-:Y:S02]  /*13480*/  IADD3 R7, -R16, R7, RZ ;  /* 0x0000000710077210 */ /* 0x000fe40007ffe1ff */
[----:B------:R-:W-:Y:S02]  /*13490*/  SHF.R.S32.HI R16, RZ, 0x2, R5 ;  /* 0x00000002ff107819 */ /* 0x000fe40000011405 */
[----:B------:R-:W-:Y:S02]  /*134a0*/  ISETP.NE.AND P1, PT, R9, 0x1, PT ;  /* 0x000000010900780c */ /* 0x000fe40003f25270 */
[----:B------:R-:W-:Y:S01]  /*134b0*/  LOP3.LUT P2, RZ, R8, 0x3, RZ, 0xc0, !PT ;  /* 0x0000000308ff7812 */ /* 0x000fe2000784c0ff */
[----:B------:R-:W-:Y:S01]  /*134c0*/  IMAD R5, R7, 0x10, R16 ;  /* 0x0000001007057824 */ /* 0x000fe200078e0210 */
[----:B------:R-:W-:Y:S01]  /*134d0*/  MOV R18, R10 ;  /* 0x0000000a00127202 */ /* 0x000fe20000000f00 */
[----:B------:R-:W-:Y:S01]  /*134e0*/  IMAD R8, R2, c[0x0][0x490], RZ ;  /* 0x0001240002087a24 */ /* 0x000fe200078e02ff */
[-C--:B------:R-:W-:Y:S01]  /*134f0*/  LEA.HI R13, R14, R3.reuse, RZ, 0x3 ;  /* 0x000000030e0d7211 */ /* 0x080fe200078f18ff */
[----:B------:R-:W-:Y:S01]  /*13500*/  IMAD R15, R4, 0x8, R5 ;  /* 0x00000008040f7824 */ /* 0x000fe200078e0205 */
[----:B------:R-:W-:Y:S01]  /*13510*/  LEA.HI R14, R14, R3, RZ, 0x6 ;  /* 0x000000030e0e7211 */ /* 0x000fe200078f30ff */
[----:B------:R-:W-:Y:S01]  /*13520*/  IMAD R7, R11, c[0x0][0x3a0], RZ ;  /* 0x0000e8000b077a24 */ /* 0x000fe200078e02ff */
[----:B------:R-:W-:Y:S01]  /*13530*/  LOP3.LUT R4, R13, 0xfffffff8, RZ, 0xc0, !PT ;  /* 0xfffffff80d047812 */ /* 0x000fe200078ec0ff */
[C---:B------:R-:W-:Y:S01]  /*13540*/  IMAD R9, R199.reuse, c[0x0][0x494], R8 ;  /* 0x00012500c7097a24 */ /* 0x040fe200078e0208 */
[----:B-1----:R-:W-:Y:S01]  /*13550*/  LEA R8, R54, R15, 0x7 ;  /* 0x0000000f36087211 */ /* 0x002fe200078e38ff */
[----:B------:R-:W-:Y:S01]  /*13560*/  IMAD.WIDE.U32 R18, R199, c[0x0][0x490], R18 ;  /* 0x00012400c7127a25 */ /* 0x000fe200078e0012 */
[----:B------:R-:W-:-:S03]  /*13570*/  SHF.R.S32.HI R13, RZ, 0x3, R13 ;  /* 0x00000003ff0d7819 */ /* 0x000fc6000001140d */
[C---:B------:R-:W-:Y:S02]  /*13580*/  IMAD R7, R10.reuse, c[0x0][0x3a4], R7 ;  /* 0x0000e9000a077a24 */ /* 0x040fe400078e0207 */
[----:B------:R-:W-:-:S04]  /*13590*/  IMAD.WIDE.U32 R10, R10, c[0x0][0x3a0], RZ ;  /* 0x0000e8000a0a7a25 */ /* 0x000fc800078e00ff */
[----:B------:R-:W-:Y:S01]  /*135a0*/  IMAD.IADD R19, R19, 0x1, R9 ;  /* 0x0000000113137824 */ /* 0x000fe200078e0209 */
[----:B------:R-:W-:Y:S01]  /*135b0*/  IADD3 R11, R11, R7, RZ ;  /* 0x000000070b0b7210 */ /* 0x000fe20007ffe0ff */
[----:B------:R-:W-:-:S04]  /*135c0*/  @P1 IMAD.HI.U32 R9, R8, c[0x0][0x4ec], RZ ;  /* 0x00013b0008091a27 */ /* 0x000fc800078e00ff */
[----:B------:R-:W-:Y:S01]  /*135d0*/  IMAD.IADD R4, R3, 0x1, -R4 ;  /* 0x0000000103047824 */ /* 0x000fe200078e0a04 */
[----:B------:R-:W-:Y:S01]  /*135e0*/  SHF.R.S32.HI R3, RZ, 0x1f, R201 ;  /* 0x0000001fff037819 */ /* 0x000fe200000114c9 */
[----:B------:R-:W-:Y:S01]  /*135f0*/  IMAD.MOV.U32 R7, RZ, RZ, R8 ;  /* 0x000000ffff077224 */ /* 0x000fe200078e0008 */
[----:B------:R-:W-:Y:S01]  /*13600*/  @P1 SHF.R.U32.HI R7, RZ, c[0x0][0x4f0], R9 ;  /* 0x00013c00ff071a19 */ /* 0x000fe20000011609 */
[----:B------:R-:W-:Y:S01]  /*13610*/  IMAD R2, R2, c[0x0][0x3e8], RZ ;  /* 0x0000fa0002027a24 */ /* 0x000fe200078e02ff */
[----:B------:R-:W-:Y:S01]  /*13620*/  SEL R201, R201, RZ, !P0 ;  /* 0x000000ffc9c97207 */ /* 0x000fe20004000000 */
[----:B------:R-:W-:Y:S01]  /*13630*/  IMAD.WIDE.U32 R10, R199, c[0x0][0x3e8], R10 ;  /* 0x0000fa00c70a7a25 */ /* 0x000fe200078e000a */
[----:B------:R-:W-:Y:S02]  /*13640*/  SEL R3, R3, RZ, !P0 ;  /* 0x000000ff03037207 */ /* 0x000fe40004000000 */
[----:B------:R-:W-:Y:S01]  /*13650*/  LEA R15, R4, R13, 0x5 ;  /* 0x0000000d040f7211 */ /* 0x000fe200078e28ff */
[----:B------:R-:W-:-:S02]  /*13660*/  IMAD.MOV R9, RZ, RZ, -R7 ;  /* 0x000000ffff097224 */ /* 0x000fc400078e0a07 */
[----:B------:R-:W-:-:S04]  /*13670*/  IMAD.WIDE.U32 R18, R201, c[0x0][0x498], R18 ;  /* 0x00012600c9127a25 */ /* 0x000fc800078e0012 */
[----:B------:R-:W-:Y:S01]  /*13680*/  IMAD R9, R9, c[0x0][0x4e8], R8 ;  /* 0x00013a0009097a24 */ /* 0x000fe200078e0208 */
[----:B------:R-:W-:Y:S01]  /*13690*/  IADD3 R20, P0, R7, R18, RZ ;  /* 0x0000001207147210 */ /* 0x000fe20007f1e0ff */
[----:B------:R-:W-:Y:S02]  /*136a0*/  IMAD R16, R3, c[0x0][0x498], RZ ;  /* 0x0001260003107a24 */ /* 0x000fe400078e02ff */
[----:B------:R-:W-:Y:S01]  /*136b0*/  IMAD R8, R54, 0x80, R15 ;  /* 0x0000008036087824 */ /* 0x000fe200078e020f */
[----:B------:R-:W-:Y:S01]  /*136c0*/  SHF.R.S32.HI R18, RZ, 0x1f, R9 ;  /* 0x0000001fff127819 */ /* 0x000fe20000011409 */
[----:B------:R-:W-:Y:S01]  /*136d0*/  IMAD R15, R201, c[0x0][0x49c], R16 ;  /* 0x00012700c90f7a24 */ /* 0x000fe200078e0210 */
[----:B------:R-:W-:Y:S01]  /*136e0*/  SHF.R.S32.HI R16, RZ, 0x1f, R7 ;  /* 0x0000001fff107819 */ /* 0x000fe20000011407 */
[----:B------:R-:W-:Y:S02]  /*136f0*/  IMAD R17, R199, c[0x0][0x3ec], R2 ;  /* 0x0000fb00c7117a24 */ /* 0x000fe400078e0202 */
[----:B------:R-:W-:Y:S01]  /*13700*/  IMAD.SHL.U32 R2, R13, 0x40, RZ ;  /* 0x000000400d027824 */ /* 0x000fe200078e00ff */
[----:B------:R-:W-:Y:S01]  /*13710*/  IADD3.X R21, R16, R19, R15, P0, !PT ;  /* 0x0000001310157210 */ /* 0x000fe200007fe40f */
[----:B------:R-:W-:Y:S01]  /*13720*/  IMAD R18, R18, c[0x0][0x488], RZ ;  /* 0x0001220012127a24 */ /* 0x000fe200078e02ff */
[----:B------:R-:W-:Y:S01]  /*13730*/  IADD3 R11, R11, R17, RZ ;  /* 0x000000110b0b7210 */ /* 0x000fe20007ffe0ff */
[----:B------:R-:W-:Y:S01]  /*13740*/  @P1 IMAD.HI.U32 R17, R8, c[0x0][0x4ec], RZ ;  /* 0x00013b0008111a27 */ /* 0x000fe200078e00ff */
[----:B------:R-:W-:-:S03]  /*13750*/  LOP3.LUT R15, R2, 0x1c0, RZ, 0xc0, !PT ;  /* 0x000001c0020f7812 */ /* 0x000fc600078ec0ff */
[----:B------:R-:W-:Y:S02]  /*13760*/  IMAD.SHL.U32 R2, R4, 0x8, RZ ;  /* 0x0000000804027824 */ /* 0x000fe400078e00ff */
[----:B------:R-:W-:-:S03]  /*13770*/  IMAD.WIDE.U32 R20, R9, c[0x0][0x488], R20 ;  /* 0x0001220009147a25 */ /* 0x000fc600078e0014 */
[----:B------:R-:W-:Y:S01]  /*13780*/  LOP3.LUT R16, R15, 0x38, R2, 0xf8, !PT ;  /* 0x000000380f107812 */ /* 0x000fe200078ef802 */
[----:B------:R-:W-:Y:S01]  /*13790*/  IMAD R18, R9, c[0x0][0x48c], R18 ;  /* 0x0001230009127a24 */ /* 0x000fe200078e0212 */
[C---:B------:R-:W-:Y:S01]  /*137a0*/  LEA R9, P0, R20.reuse, c[0x0][0x450], 0x2 ;  /* 0x0001140014097a11 */ /* 0x040fe200078010ff */
[----:B------:R-:W-:Y:S01]  /*137b0*/  IMAD R4, R3, c[0x0][0x3f0], RZ ;  /* 0x0000fc0003047a24 */ /* 0x000fe200078e02ff */
[----:B------:R-:W-:Y:S01]  /*137c0*/  SHF.R.U32.HI R3, RZ, 0x3, R15 ;  /* 0x00000003ff037819 */ /* 0x000fe2000001160f */
[----:B------:R-:W-:Y:S01]  /*137d0*/  IMAD.MOV.U32 R7, RZ, RZ, R8 ;  /* 0x000000ffff077224 */ /* 0x000fe200078e0008 */
[----:B------:R-:W-:Y:S01]  /*137e0*/  IADD3 R15, R21, R18, RZ ;  /* 0x00000012150f7210 */ /* 0x000fe20007ffe0ff */
[C---:B------:R-:W-:Y:S01]  /*137f0*/  IMAD R4, R201.reuse, c[0x0][0x3f4], R4 ;  /* 0x0000fd00c9047a24 */ /* 0x040fe200078e0204 */
[----:B------:R-:W-:Y:S01]  /*13800*/  @P1 SHF.R.U32.HI R7, RZ, c[0x0][0x4f0], R17 ;  /* 0x00013c00ff071a19 */ /* 0x000fe20000011611 */
[----:B------:R-:W-:Y:S01]  /*13810*/  IMAD.WIDE.U32 R10, R201, c[0x0][0x3f0], R10 ;  /* 0x0000fc00c90a7a25 */ /* 0x000fe200078e000a */
[----:B------:R-:W-:Y:S01]  /*13820*/  LEA.HI.X R15, R20, c[0x0][0x454], R15, 0x2, P0 ;  /* 0x00011500140f7a11 */ /* 0x000fe200000f140f */
[----:B------:R-:W-:Y:S01]  /*13830*/  SHFL.IDX PT, R32, R9, RZ, 0x1c1f ;  /* 0x001c1fff09207589 */ /* 0x000fe200000e0000 */
[----:B------:R-:W-:Y:S01]  /*13840*/  LOP3.LUT R16, R16, R3, RZ, 0x3c, !PT ;  /* 0x0000000310107212 */ /* 0x000fe200078e3cff */
[----:B------:R-:W-:Y:S01]  /*13850*/  IMAD.MOV R3, RZ, RZ, -R7 ;  /* 0x000000ffff037224 */ /* 0x000fe200078e0a07 */
[----:B------:R-:W-:Y:S01]  /*13860*/  IADD3 R11, R11, R4, RZ ;  /* 0x000000040b0b7210 */ /* 0x000fe20007ffe0ff */
[----:B------:R-:W1:Y:S01]  /*13870*/  SHFL.IDX PT, R33, R15, RZ, 0x1c1f ;  /* 0x001c1fff0f217589 */ /* 0x000e6200000e0000 */
[----:B------:R-:W-:Y:S01]  /*13880*/  IMAD R4, R54, 0x80, R5 ;  /* 0x0000008036047824 */ /* 0x000fe200078e0205 */
[----:B------:R-:W-:Y:S01]  /*13890*/  SHF.R.S32.HI R17, RZ, 0x1f, R7 ;  /* 0x0000001fff117819 */ /* 0x000fe20000011407 */
[----:B------:R-:W-:Y:S01]  /*138a0*/  IMAD R56, R3, c[0x0][0x4e8], R8 ;  /* 0x00013a0003387a24 */ /* 0x000fe200078e0208 */
[----:B------:R-:W-:Y:S01]  /*138b0*/  SHFL.IDX PT, R34, R9, 0x1, 0x1c1f ;  /* 0x003c1f0009227f89 */ /* 0x000fe200000e0000 */
[----:B-----5:R-:W-:Y:S01]  /*138c0*/  IMAD R3, R6, c[0x0][0x4e8], RZ ;  /* 0x00013a0006037a24 */ /* 0x020fe200078e02ff */
[----:B------:R-:W-:Y:S01]  /*138d0*/  IADD3 R6, R4, 0x8, RZ ;  /* 0x0000000804067810 */ /* 0x000fe20007ffe0ff */
[----:B------:R-:W-:Y:S01]  /*138e0*/  IMAD R8, R17, c[0x0][0x3e0], RZ ;  /* 0x0000f80011087a24 */ /* 0x000fe200078e02ff */
[----:B------:R-:W2:Y:S01]  /*138f0*/  SHFL.IDX PT, R35, R15, 0x1, 0x1c1f ;  /* 0x003c1f000f237f89 */ /* 0x000ea200000e0000 */
[----:B------:R-:W-:Y:S01]  /*13900*/  SHF.L.U32 R5, R14, 0x3, RZ ;  /* 0x000000030e057819 */ /* 0x000fe200000006ff */
[----:B------:R-:W-:Y:S01]  /*13910*/  IMAD.WIDE.U32 R10, R7, c[0x0][0x3e0], R10 ;  /* 0x0000f800070a7a25 */ /* 0x000fe200078e000a */
[----:B------:R-:W-:-:S02]  /*13920*/  ISETP.GE.OR P1, PT, R4, R3, P2 ;  /* 0x000000030400720c */ /* 0x000fc40001726670 */
[----:B------:R-:W-:Y:S01]  /*13930*/  ISETP.GE.OR P0, PT, R6, R3, P2 ;  /* 0x000000030600720c */ /* 0x000fe20001706670 */
[----:B------:R-:W-:Y:S01]  /*13940*/  IMAD R8, R7, c[0x0][0x3e4], R8 ;  /* 0x0000f90007087a24 */ /* 0x000fe200078e0208 */
[----:B------:R-:W-:Y:S02]  /*13950*/  SHF.R.S32.HI R4, RZ, 0x1f, R56 ;  /* 0x0000001fff047819 */ /* 0x000fe40000011438 */
[----:B------:R-:W-:Y:S01]  /*13960*/  LOP3.LUT R5, R16, 0x7ffffe00, R5, 0xf8, !PT ;  /* 0x7ffffe0010057812 */ /* 0x000fe200078ef805 */
[----:B------:R-:W-:Y:S01]  /*13970*/  IMAD.IADD R11, R11, 0x1, R8 ;  /* 0x000000010b0b7824 */ /* 0x000fe200078e0208 */
[----:B------:R-:W-:Y:S01]  /*13980*/  LEA R54, R54, R13, 0x7 ;  /* 0x0000000d36367211 */ /* 0x000fe200078e38ff */
[----:B------:R-:W-:Y:S01]  /*13990*/  IMAD R7, R4, c[0x0][0x3d8], RZ ;  /* 0x0000f60004077a24 */ /* 0x000fe200078e02ff */
[----:B------:R-:W-:-:S03]  /*139a0*/  SHF.L.U32 R58, R5, 0x1, RZ ;  /* 0x00000001053a7819 */ /* 0x000fc600000006ff */
[C---:B------:R-:W-:Y:S01]  /*139b0*/  IMAD R14, R56.reuse, c[0x0][0x3dc], R7 ;  /* 0x0000f700380e7a24 */ /* 0x040fe200078e0207 */
[----:B-1----:R1:W-:Y:S01]  /*139c0*/  @!P1 ST.E [R32.64], R0 ;  /* 0x0000000020009985 */ /* 0x0023e2000c101904 */
[----:B------:R-:W-:-:S04]  /*139d0*/  IMAD.WIDE.U32 R56, R56, c[0x0][0x3d8], R10 ;  /* 0x0000f60038387a25 */ /* 0x000fc800078e000a */
[----:B------:R-:W-:Y:S01]  /*139e0*/  IMAD.IADD R14, R57, 0x1, R14 ;  /* 0x00000001390e7824 */ /* 0x000fe200078e020e */
[----:B--2---:R1:W-:Y:S01]  /*139f0*/  @!P0 ST.E [R34.64], R12 ;  /* 0x0000000c22008985 */ /* 0x0043e2000c101904 */
[----:B------:R-:W-:-:S03]  /*13a00*/  LEA R57, P0, R56, c[0x0][0x380], 0x1 ;  /* 0x0000e00038397a11 */ /* 0x000fc600078008ff */
[----:B------:R1:W2:Y:S01]  /*13a10*/  LDS.128 R44, [R58+0x1080] ;  /* 0x001080003a2c7984 */ /* 0x0002a20000000c00 */
[----:B------:R-:W-:Y:S02]  /*13a20*/  LEA.HI.X R56, R56, c[0x0][0x384], R14, 0x1, P0 ;  /* 0x0000e10038387a11 */ /* 0x000fe400000f0c0e */
[----:B------:R-:W-:Y:S01]  /*13a30*/  ISETP.GE.AND P0, PT, R54, R3, PT ;  /* 0x000000033600720c */ /* 0x000fe20003f06270 */
[----:B------:R1:W3:Y:S04]  /*13a40*/  LDS.128 R40, [R58+0x2080] ;  /* 0x002080003a287984 */ /* 0x0002e80000000c00 */
        /* <DEDUP_REMOVED lines=10> */
[----:B--2---:R-:W2:Y:S01]  /*13af0*/  LDS.128 R48, [R58+0x80] ;  /* 0x000080003a307984 */ /* 0x004ea20000000c00 */
[----:B------:R-:W-:-:S02]  /*13b00*/  IADD3 R55, R2, 0x40, RZ ;  /* 0x0000004002377810 */ /* 0x000fc40007ffe0ff */
[C---:B------:R-:W-:Y:S01]  /*13b10*/  IADD3 R53, R2.reuse, 0x80, RZ ;  /* 0x0000008002357810 */ /* 0x040fe20007ffe0ff */
[----:B-1----:R-:W1:Y:S01]  /*13b20*/  LDS.128 R32, [R58+0x4080] ;  /* 0x004080003a207984 */ /* 0x002e620000000c00 */
        /* <DEDUP_REMOVED lines=13> */
[----:B--2---:R2:W-:Y:S04]  /*13c00*/  @!P2 ST.E.128 [R58.64], R48 ;  /* 0x000000303a00a985 */ /* 0x0045e8000c101d04 */
[----:B-1----:R2:W-:Y:S04]  /*13c10*/  @!P1 ST.E.128 [R52.64], R32 ;  /* 0x0000002034009985 */ /* 0x0025e8000c101d04 */
[----:B----4-:R2:W-:Y:S02]  /*13c20*/  @!P0 ST.E.128 [R60.64], R12 ;  /* 0x0000000c3c008985 */ /* 0x0105e4000c101d04 */
.L_x_146:
[----:B--2---:R-:W-:Y:S05]  /*13c30*/  BSYNC B0 ;  /* 0x0000000000007941 */ /* 0x004fea0003800000 */
.L_x_145:
[----:B-1----:R-:W-:Y:S01]  /*13c40*/  IADD3 R0, R54, 0x20, RZ ;  /* 0x0000002036007810 */ /* 0x002fe20007ffe0ff */
[----:B------:R1:W2:Y:S01]  /*13c50*/  SHFL.IDX PT, R33, R56, 0x1, 0x181f ;  /* 0x00381f0038217f89 */ /* 0x0002a200000e0000 */
[----:B------:R-:W-:Y:S02]  /*13c60*/  BSSY B0, `(.L_x_147) ;  /* 0x0000015000007945 */ /* 0x000fe40003800000 */
[----:B------:R-:W-:Y:S01]  /*13c70*/  ISETP.GE.AND P0, PT, R0, R3, PT ;  /* 0x000000030000720c */ /* 0x000fe20003f06270 */
[----:B------:R1:W4:-:S12]  /*13c80*/  SHFL.IDX PT, R32, R57, 0x1, 0x181f ;  /* 0x00381f0039207f89 */ /* 0x00031800000e0000 */
[----:B------:R-:W-:Y:S05]  /*13c90*/  @P0 BRA `(.L_x_148) ;  /* 0x0000011000000947 */ /* 0x000fea0003800000 */
[C---:B------:R-:W-:Y:S02]  /*13ca0*/  IADD3 R15, R2.reuse, 0x40, RZ ;  /* 0x00000040020f7810 */ /* 0x040fe40007ffe0ff */
[C---:B------:R-:W-:Y:S02]  /*13cb0*/  IADD3 R13, R2.reuse, 0x80, RZ ;  /* 0x00000080020d7810 */ /* 0x040fe40007ffe0ff */
        /* <DEDUP_REMOVED lines=15> */
.L_x_148:
[----:B------:R-:W-:Y:S05]  /*13db0*/  BSYNC B0 ;  /* 0x0000000000007941 */ /* 0x000fea0003800000 */
.L_x_147:
[----:B------:R-:W-:Y:S01]  /*13dc0*/  IADD3 R0, R54, 0x40, RZ ;  /* 0x0000004036007810 */ /* 0x000fe20007ffe0ff */
[----:B--2---:R2:W1:Y:S01]  /*13dd0*/  SHFL.IDX PT, R17, R56, 0x2, 0x181f ;  /* 0x00581f0038117f89 */ /* 0x00446200000e0000 */
        /* <DEDUP_REMOVED lines=21> */
.L_x_150:
[----:B------:R-:W-:Y:S05]  /*13f30*/  BSYNC B0 ;  /* 0x0000000000007941 */ /* 0x000fea0003800000 */
.L_x_149:
[----:B------:R-:W-:Y:S01]  /*13f40*/  IADD3 R54, R54, 0x60, RZ ;  /* 0x0000006036367810 */ /* 0x000fe20007ffe0ff */
[----:B-1----:R1:W2:Y:S03]  /*13f50*/  SHFL.IDX PT, R9, R56, 0x3, 0x181f ;  /* 0x00781f0038097f89 */ /* 0x0022a600000e0000 */
[----:B------:R-:W-:Y:S01]  /*13f60*/  ISETP.GE.AND P0, PT, R54, R3, PT ;  /* 0x000000033600720c */ /* 0x000fe20003f06270 */
[----:B------:R1:W4:-:S12]  /*13f70*/  SHFL.IDX PT, R8, R57, 0x3, 0x181f ;  /* 0x00781f0039087f89 */ /* 0x00031800000e0000 */
[----:B------:R-:W-:Y:S05]  /*13f80*/  @P0 EXIT ;  /* 0x000000000000094d */ /* 0x000fea0003800000 */
[C---:B------:R-:W-:Y:S02]  /*13f90*/  IADD3 R3, R2.reuse, 0x40, RZ ;  /* 0x0000004002037810 */ /* 0x040fe40007ffe0ff */
[----:B------:R-:W-:Y:S02]  /*13fa0*/  ISETP.GE.AND P1, PT, R2, c[0x0][0x3c8], PT ;  /* 0x0000f20002007a0c */ /* 0x000fe40003f26270 */
[----:B------:R-:W-:-:S11]  /*13fb0*/  ISETP.GE.AND P0, PT, R3, c[0x0][0x3c8], PT ;  /* 0x0000f20003007a0c */ /* 0x000fd60003f06270 */
[----:B--2-4-:R-:W-:Y:S02]  /*13fc0*/  @!P1 IMAD.WIDE R10, R2, 0x2, R8 ;  /* 0x00000002020a9825 */ /* 0x014fe400078e0208 */
[----:B------:R-:W-:-:S03]  /*13fd0*/  @!P0 SHF.R.S32.HI R0, RZ, 0x1f, R3 ;  /* 0x0000001fff008819 */ /* 0x000fc60000011403 */
[----:B------:R2:W-:Y:S01]  /*13fe0*/  @!P1 ST.E.128 [R10.64], R36 ;  /* 0x000000240a009985 */ /* 0x0005e2000c101d04 */
[----:B------:R-:W-:Y:S02]  /*13ff0*/  @!P0 LEA.HI R0, R0, R3, RZ, 0x3 ;  /* 0x0000000300008211 */ /* 0x000fe400078f18ff */
[----:B------:R-:W-:Y:S02]  /*14000*/  IADD3 R3, R2, 0x80, RZ ;  /* 0x0000008002037810 */ /* 0x000fe40007ffe0ff */
[----:B------:R-:W-:-:S05]  /*14010*/  @!P0 LOP3.LUT R0, R0, 0xfffffff8, RZ, 0xc0, !PT ;  /* 0xfffffff800008812 */ /* 0x000fca00078ec0ff */
[----:B------:R-:W-:-:S05]  /*14020*/  @!P0 IMAD.WIDE R12, R0, 0x2, R8 ;  /* 0x00000002000c8825 */ /* 0x000fca00078e0208 */
[----:B------:R2:W-:Y:S01]  /*14030*/  @!P0 ST.E.128 [R12.64], R20 ;  /* 0x000000140c008985 */ /* 0x0005e2000c101d04 */
[----:B------:R-:W-:-:S13]  /*14040*/  ISETP.GE.AND P0, PT, R3, c[0x0][0x3c8], PT ;  /* 0x0000f20003007a0c */ /* 0x000fda0003f06270 */
[----:B------:R-:W-:Y:S05]  /*14050*/  @P0 EXIT ;  /* 0x000000000000094d */ /* 0x000fea0003800000 */
[----:B------:R-:W-:-:S04]  /*14060*/  SHF.R.S32.HI R0, RZ, 0x1f, R3 ;  /* 0x0000001fff007819 */ /* 0x000fc80000011403 */
[----:B------:R-:W-:-:S04]  /*14070*/  LEA.HI R3, R0, R3, RZ, 0x3 ;  /* 0x0000000300037211 */ /* 0x000fc800078f18ff */
[----:B------:R-:W-:-:S05]  /*14080*/  LOP3.LUT R3, R3, 0xfffffff8, RZ, 0xc0, !PT ;  /* 0xfffffff803037812 */ /* 0x000fca00078ec0ff */
[----:B------:R-:W-:-:S05]  /*14090*/  IMAD.WIDE R8, R3, 0x2, R8 ;  /* 0x0000000203087825 */ /* 0x000fca00078e0208 */
[----:B------:R-:W-:Y:S01]  /*140a0*/  ST.E.128 [R8.64], R4 ;  /* 0x0000000408007985 */ /* 0x000fe2000c101d04 */
[----:B------:R-:W-:Y:S05]  /*140b0*/  EXIT ;  /* 0x000000000000794d */ /* 0x000fea0003800000 */
.L_x_143:
[----:B------:R-:W-:Y:S01]  /*140c0*/  ISETP.NE.U32.AND P1, PT, RZ, c[0x0][0x508], PT ;  /* 0x00014200ff007a0c */ /* 0x000fe20003f25070 */
[----:B------:R-:W-:Y:S01]  /*140d0*/  IMAD.MOV.U32 R0, RZ, RZ, 0x4 ;  /* 0x00000004ff007424 */ /* 0x000fe200078e00ff */
[----:B------:R-:W-:Y:S02]  /*140e0*/  ISETP.NE.U32.AND P0, PT, RZ, c[0x0][0x500], PT ;  /* 0x00014000ff007a0c */ /* 0x000fe40003f05070 */
[----:B------:R-:W-:Y:S01]  /*140f0*/  ISETP.NE.AND.EX P1, PT, RZ, c[0x0][0x50c], PT, P1 ;  /* 0x00014300ff007a0c */ /* 0x000fe20003f25310 */
[----:B------:R-:W-:Y:S01]  /*14100*/  IMAD.WIDE R6, R201, R0, c[0x0][0x500] ;  /* 0x00014000c9067625 */ /* 0x000fe200078e0200 */
[----:B------:R-:W-:-:S03]  /*14110*/  ISETP.NE.AND.EX P0, PT, RZ, c[0x0][0x504], PT, P0 ;  /* 0x00014100ff007a0c */ /* 0x000fc60003f05300 */
[----:B------:R-:W-:-:S08]  /*14120*/  IMAD.MOV.U32 R3, RZ, RZ, c[0x0][0x388] ;  /* 0x0000e200ff037624 */ /* 0x000fd000078e00ff */
[----:B------:R-:W-:Y:S02]  /*14130*/  @P1 IMAD.WIDE R8, R201, R0, c[0x0][0x508] ;  /* 0x00014200c9081625 */ /* 0x000fe400078e0200 */
[----:B------:R-:W2:Y:S04]  /*14140*/  @P0 LDG.E R5, [R6.64] ;  /* 0x0000000406050981 */ /* 0x000ea8000c1e1900 */
[----:B------:R1:W5:Y:S01]  /*14150*/  @P1 LDG.E R3, [R8.64] ;  /* 0x0000000408031981 */ /* 0x000362000c1e1900 */
[----:B------:R-:W-:Y:S02]  /*14160*/  CS2R R10, SRZ ;  /* 0x00000000000a7805 */ /* 0x000fe4000001ff00 */
[--C-:B--2---:R-:W-:Y:S01]  /*14170*/  @P0 SHF.R.S32.HI R11, RZ, 0x1f, R5.reuse ;  /* 0x0000001fff0b0819 */ /* 0x104fe20000011405 */
[----:B------:R-:W-:Y:S01]  /*14180*/  @P0 IMAD.MOV.U32 R10, RZ, RZ, R5 ;  /* 0x000000ffff0a0224 */ /* 0x000fe200078e0005 */
[----:B------:R-:W-:Y:S05]  /*14190*/  @P1 BRA `(.L_x_151) ;  /* 0x0000004000001947 */ /* 0x000fea0003800000 */
[----:B-1----:R-:W-:Y:S05]  /*141a0*/  @!P0 BRA `(.L_x_151) ;  /* 0x0000003000008947 */ /* 0x002fea0003800000 */
[----:B-----5:R-:W2:Y:S04]  /*141b0*/  LDG.E R3, [R6.64] ;  /* 0x0000000406037981 */ /* 0x020ea8000c1e1900 */
[----:B------:R-:W2:Y:S02]  /*141c0*/  LDG.E R0, [R6.64+0x4] ;  /* 0x0000040406007981 */ /* 0x000ea4000c1e1900 */
[----:B--2---:R-:W-:-:S02]  /*141d0*/  IADD3 R3, -R3, R0, RZ ;  /* 0x0000000003037210 */ /* 0x004fc40007ffe1ff */
.L_x_151:
[----:B-1----:R-:W1:Y:S01]  /*141e0*/  S2R R0, SR_TID.X ;  /* 0x0000000000007919 */ /* 0x002e620000002100 */
[----:B------:R-:W-:Y:S01]  /*141f0*/  SHF.R.S32.HI R5, RZ, 0x1f, R201 ;  /* 0x0000001fff057819 */ /* 0x000fe200000114c9 */
[----:B------:R-:W-:Y:S01]  /*14200*/  BSSY B0, `(.L_x_152) ;  /* 0x0000026000007945 */ /* 0x000fe20003800000 */
[----:B------:R-:W-:-:S02]  /*14210*/  SEL R201, R201, RZ, !P0 ;  /* 0x000000ffc9c97207 */ /* 0x000fc40004000000 */
[----:B------:R-:W-:Y:S02]  /*14220*/  SEL R5, R5, RZ, !P0 ;  /* 0x000000ff05057207 */ /* 0x000fe40004000000 */
[----:B-1----:R-:W-:-:S13]  /*14230*/  ISETP.GE.AND P1, PT, R0, 0x80, PT ;  /* 0x000000800000780c */ /* 0x002fda0003f26270 */
[----:B------:R-:W-:Y:S05]  /*14240*/  @P1 BRA `(.L_x_153) ;  /* 0x0000021000001947 */ /* 0x000fea0003800000 */
[----:B------:R-:W1:Y:S01]  /*14250*/  S2R R9, SR_CTAID.X ;  /* 0x0000000000097919 */ /* 0x000e620000002500 */
[----:B-----5:R-:W-:Y:S01]  /*14260*/  IMAD R7, R3, c[0x0][0x4e8], RZ ;  /* 0x00013a0003077a24 */ /* 0x020fe200078e02ff */
[----:B-1----:R-:W-:-:S04]  /*14270*/  LEA R8, R9, R0, 0x7 ;  /* 0x0000000009087211 */ /* 0x002fc800078e38ff */
[----:B------:R-:W-:-:S13]  /*14280*/  ISETP.GE.AND P0, PT, R8, R7, PT ;  /* 0x000000070800720c */ /* 0x000fda0003f06270 */
[----:B------:R-:W-:Y:S05]  /*14290*/  @P0 BRA `(.L_x_153) ;  /* 0x000001c000000947 */ /* 0x000fea0003800000 */
[----:B------:R-:W-:Y:S01]  /*142a0*/  MOV R4, c[0x0][0x4e8] ;  /* 0x00013a0000047a02 */ /* 0x000fe20000000f00 */
[----:B------:R-:W-:Y:S01]  /*142b0*/  IMAD.MOV.U32 R13, RZ, RZ, R11 ;  /* 0x000000ffff0d7224 */ /* 0x000fe200078e000b */
[----:B------:R-:W-:Y:S02]  /*142c0*/  MOV R12, R10 ;  /* 0x0000000a000c7202 */ /* 0x000fe40000000f00 */
[----:B------:R-:W-:Y:S01]  /*142d0*/  ISETP.NE.AND P0, PT, R4, 0x1, PT ;  /* 0x000000010400780c */ /* 0x000fe20003f05270 */
[----:B------:R-:W-:Y:S01]  /*142e0*/  IMAD R4, R2, c[0x0][0x490], RZ ;  /* 0x0001240002047a24 */ /* 0x000fe200078e02ff */
[----:B------:R-:W-:Y:S01]  /*142f0*/  MOV R7, R8 ;  /* 0x0000000800077202 */ /* 0x000fe20000000f00 */
[----:B------:R-:W-:-:S04]  /*14300*/  IMAD.WIDE.U32 R12, R199, c[0x0][0x490], R12 ;  /* 0x00012400c70c7a25 */ /* 0x000fc800078e000c */
[----:B------:R-:W-:-:S05]  /*14310*/  IMAD R4, R199, c[0x0][0x494], R4 ;  /* 0x00012500c7047a24 */ /* 0x000fca00078e0204 */
[----:B------:R-:W-:Y:S01]  /*14320*/  IADD3 R13, R4, R13, RZ ;  /* 0x0000000d040d7210 */ /* 0x000fe20007ffe0ff */
[----:B------:R-:W-:-:S04]  /*14330*/  @P0 IMAD.HI.U32 R6, R8, c[0x0][0x4ec], RZ ;  /* 0x00013b0008060a27 */ /* 0x000fc800078e00ff */
[----:B------:R-:W-:Y:S01]  /*14340*/  IMAD R4, R5, c[0x0][0x498], RZ ;  /* 0x0001260005047a24 */ /* 0x000fe200078e02ff */
[----:B------:R-:W-:Y:S01]  /*14350*/  @P0 SHF.R.U32.HI R7, RZ, c[0x0][0x4f0], R6 ;  /* 0x00013c00ff070a19 */ /* 0x000fe20000011606 */
[----:B------:R-:W-:-:S04]  /*14360*/  IMAD.WIDE.U32 R12, R201, c[0x0][0x498], R12 ;  /* 0x00012600c90c7a25 */ /* 0x000fc800078e000c */
[--C-:B------:R-:W-:Y:S01]  /*14370*/  IMAD.MOV R9, RZ, RZ, -R7.reuse ;  /* 0x000000ffff097224 */ /* 0x100fe200078e0a07 */
[----:B------:R-:W-:Y:S01]  /*14380*/  IADD3 R12, P0, R7, R12, RZ ;  /* 0x0000000c070c7210 */ /* 0x000fe20007f1e0ff */
[----:B------:R-:W-:Y:S01]  /*14390*/  IMAD R15, R201, c[0x0][0x49c], R4 ;  /* 0x00012700c90f7a24 */ /* 0x000fe200078e0204 */
[----:B------:R-:W-:Y:S01]  /*143a0*/  SHF.R.S32.HI R4, RZ, 0x1f, R7 ;  /* 0x0000001fff047819 */ /* 0x000fe20000011407 */
[----:B------:R-:W-:-:S03]  /*143b0*/  IMAD R9, R9, c[0x0][0x4e8], R8 ;  /* 0x00013a0009097a24 */ /* 0x000fc600078e0208 */
[----:B------:R-:W-:Y:S02]  /*143c0*/  IADD3.X R13, R4, R13, R15, P0, !PT ;  /* 0x0000000d040d7210 */ /* 0x000fe400007fe40f */
[----:B------:R-:W-:Y:S02]  /*143d0*/  SHF.R.S32.HI R6, RZ, 0x1f, R9 ;  /* 0x0000001fff067819 */ /* 0x000fe40000011409 */
[----:B------:R-:W-:Y:S01]  /*143e0*/  MOV R4, 0xff800000 ;  /* 0xff80000000047802 */ /* 0x000fe20000000f00 */
[----:B------:R-:W-:-:S04]  /*143f0*/  IMAD.WIDE.U32 R12, R9, c[0x0][0x488], R12 ;  /* 0x00012200090c7a25 */ /* 0x000fc800078e000c */
[----:B------:R-:W-:-:S04]  /*14400*/  IMAD R6, R6, c[0x0][0x488], RZ ;  /* 0x0001220006067a24 */ /* 0x000fc800078e02ff */
[----:B------:R-:W-:Y:S01]  /*14410*/  IMAD R7, R9, c[0x0][0x48c], R6 ;  /* 0x0001230009077a24 */ /* 0x000fe200078e0206 */
[----:B------:R-:W-:-:S04]  /*14420*/  LEA R6, P0, R12, c[0x0][0x450], 0x2 ;  /* 0x000114000c067a11 */ /* 0x000fc800078010ff */
[----:B------:R-:W-:-:S04]  /*14430*/  IADD3 R7, R13, R7, RZ ;  /* 0x000000070d077210 */ /* 0x000fc80007ffe0ff */
[----:B------:R-:W-:-:S05]  /*14440*/  LEA.HI.X R7, R12, c[0x0][0x454], R7, 0x2, P0 ;  /* 0x000115000c077a11 */ /* 0x000fca00000f1407 */
[----:B------:R1:W-:Y:S02]  /*14450*/  STG.E [R6.64], R4 ;  /* 0x0000000406007986 */ /* 0x0003e4000c101904 */
.L_x_153:
[----:B------:R-:W-:Y:S05]  /*14460*/  BSYNC B0 ;  /* 0x0000000000007941 */ /* 0x000fea0003800000 */
.L_x_152:
[----:B-1----:R-:W1:Y:S01]  /*14470*/  S2R R6, SR_CTAID.X ;  /* 0x0000000000067919 */ /* 0x002e620000002500 */
[----:B------:R-:W-:Y:S01]  /*14480*/  SHF.R.S32.HI R9, RZ, 0x1f, R0 ;  /* 0x0000001fff097819 */ /* 0x000fe20000011400 */
[----:B------:R-:W-:Y:S01]  /*14490*/  IMAD R7, R11, c[0x0][0x3a0], RZ ;  /* 0x0000e8000b077a24 */ /* 0x000fe200078e02ff */
[----:B------:R-:W-:Y:S01]  /*144a0*/  MOV R8, c[0x0][0x4e8] ;  /* 0x00013a0000087a02 */ /* 0x000fe20000000f00 */
[----:B------:R-:W-:Y:S01]  /*144b0*/  IMAD R2, R2, c[0x0][0x3e8], RZ ;  /* 0x0000fa0002027a24 */ /* 0x000fe200078e02ff */
[----:B------:R-:W-:Y:S01]  /*144c0*/  LEA.HI R4, R9, R0, RZ, 0x3 ;  /* 0x0000000009047211 */ /* 0x000fe200078f18ff */
[----:B------:R-:W-:Y:S01]  /*144d0*/  IMAD R7, R10, c[0x0][0x3a4], R7 ;  /* 0x0000e9000a077a24 */ /* 0x000fe200078e0207 */
[----:B------:R-:W-:Y:S01]  /*144e0*/  ISETP.NE.AND P0, PT, R8, 0x1, PT ;  /* 0x000000010800780c */ /* 0x000fe20003f05270 */
[----:B------:R-:W-:Y:S01]  /*144f0*/  IMAD.WIDE.U32 R10, R10, c[0x0][0x3a0], RZ ;  /* 0x0000e8000a0a7a25 */ /* 0x000fe200078e00ff */
[----:B------:R-:W-:Y:S01]  /*14500*/  LOP3.LUT R9, R4, 0xfffffff8, RZ, 0xc0, !PT ;  /* 0xfffffff804097812 */ /* 0x000fe200078ec0ff */
[----:B------:R-:W-:Y:S01]  /*14510*/  BSSY B0, `(.L_x_154) ;  /* 0x0000036000007945 */ /* 0x000fe20003800000 */
[----:B------:R-:W-:Y:S01]  /*14520*/  SHF.R.S32.HI R4, RZ, 0x3, R4 ;  /* 0x00000003ff047819 */ /* 0x000fe20000011404 */
[----:B------:R-:W-:Y:S01]  /*14530*/  IMAD R2, R199, c[0x0][0x3ec], R2 ;  /* 0x0000fb00c7027a24 */ /* 0x000fe200078e0202 */
[----:B------:R-:W-:Y:S01]  /*14540*/  IADD3 R11, R11, R7, RZ ;  /* 0x000000070b0b7210 */ /* 0x000fe20007ffe0ff */
[----:B------:R-:W-:-:S02]  /*14550*/  IMAD.IADD R9, R0, 0x1, -R9 ;  /* 0x0000000100097824 */ /* 0x000fc400078e0a09 */
[----:B-----5:R-:W-:Y:S02]  /*14560*/  IMAD R3, R3, c[0x0][0x4e8], RZ ;  /* 0x00013a0003037a24 */ /* 0x020fe400078e02ff */
[----:B------:R-:W-:Y:S01]  /*14570*/  IMAD.WIDE.U32 R10, R199, c[0x0][0x3e8], R10 ;  /* 0x0000fa00c70a7a25 */ /* 0x000fe200078e000a */
[CC--:B------:R-:W-:Y:S02]  /*14580*/  LEA R7, R9.reuse, R4.reuse, 0x5 ;  /* 0x0000000409077211 */ /* 0x0c0fe400078e28ff */
[----:B------:R-:W-:Y:S02]  /*14590*/  SHF.L.U32 R9, R9, 0x3, RZ ;  /* 0x0000000309097819 */ /* 0x000fe400000006ff */
[----:B------:R-:W-:Y:S01]  /*145a0*/  IADD3 R11, R2, R11, RZ ;  /* 0x0000000b020b7210 */ /* 0x000fe20007ffe0ff */
[C---:B-1----:R-:W-:Y:S01]  /*145b0*/  IMAD R7, R6.reuse, 0x80, R7 ;  /* 0x0000008006077824 */ /* 0x042fe200078e0207 */
[----:B------:R-:W-:Y:S01]  /*145c0*/  LEA R4, R6, R4, 0x7 ;  /* 0x0000000406047211 */ /* 0x000fe200078e38ff */
[----:B------:R-:W-:Y:S01]  /*145d0*/  IMAD R2, R5, c[0x0][0x3f0], RZ ;  /* 0x0000fc0005027a24 */ /* 0x000fe200078e02ff */
[----:B------:R-:W-:Y:S01]  /*145e0*/  IADD3 R6, R9, 0x40, RZ ;  /* 0x0000004009067810 */ /* 0x000fe20007ffe0ff */
[----:B------:R-:W-:Y:S01]  /*145f0*/  @P0 IMAD.HI.U32 R0, R7, c[0x0][0x4ec], RZ ;  /* 0x00013b0007000a27 */ /* 0x000fe200078e00ff */
[----:B------:R-:W-:-:S03]  /*14600*/  MOV R5, R7 ;  /* 0x0000000700057202 */ /* 0x000fc60000000f00 */
[C---:B------:R-:W-:Y:S01]  /*14610*/  IMAD R2, R201.reuse, c[0x0][0x3f4], R2 ;  /* 0x0000fd00c9027a24 */ /* 0x040fe200078e0202 */
[----:B------:R-:W-:Y:S01]  /*14620*/  @P0 SHF.R.U32.HI R5, RZ, c[0x0][0x4f0], R0 ;  /* 0x00013c00ff050a19 */ /* 0x000fe20000011600 */
[----:B------:R-:W-:-:S03]  /*14630*/  IMAD.WIDE.U32 R10, R201, c[0x0][0x3f0], R10 ;  /* 0x0000fc00c90a7a25 */ /* 0x000fc600078e000a */
[--C-:B------:R-:W-:Y:S01]  /*14640*/  SHF.R.S32.HI R8, RZ, 0x1f, R5.reuse ;  /* 0x0000001fff087819 */ /* 0x100fe20000011405 */
[----:B------:R-:W-:Y:S01]  /*14650*/  IMAD.MOV R0, RZ, RZ, -R5 ;  /* 0x000000ffff007224 */ /* 0x000fe200078e0a05 */
[----:B------:R-:W-:-:S03]  /*14660*/  IADD3 R11, R11, R2, RZ ;  /* 0x000000020b0b7210 */ /* 0x000fc60007ffe0ff */
[----:B------:R-:W-:Y:S02]  /*14670*/  IMAD R8, R8, c[0x0][0x3e0], RZ ;  /* 0x0000f80008087a24 */ /* 0x000fe400078e02ff */
[----:B------:R-:W-:Y:S02]  /*14680*/  IMAD R0, R0, c[0x0][0x4e8], R7 ;  /* 0x00013a0000007a24 */ /* 0x000fe400078e0207 */
[----:B------:R-:W-:-:S03]  /*14690*/  IMAD.WIDE.U32 R10, R5, c[0x0][0x3e0], R10 ;  /* 0x0000f800050a7a25 */ /* 0x000fc600078e000a */
[----:B------:R-:W-:Y:S01]  /*146a0*/  SHF.R.S32.HI R2, RZ, 0x1f, R0 ;  /* 0x0000001fff027819 */ /* 0x000fe20000011400 */
[----:B------:R-:W-:-:S05]  /*146b0*/  IMAD R5, R5, c[0x0][0x3e4], R8 ;  /* 0x0000f90005057a24 */ /* 0x000fca00078e0208 */
[----:B------:R-:W-:Y:S01]  /*146c0*/  IADD3 R11, R11, R5, RZ ;  /* 0x000000050b0b7210 */ /* 0x000fe20007ffe0ff */
[----:B------:R-:W-:-:S04]  /*146d0*/  IMAD R5, R2, c[0x0][0x3d8], RZ ;  /* 0x0000f60002057a24 */ /* 0x000fc800078e02ff */
[C---:B------:R-:W-:Y:S02]  /*146e0*/  IMAD R5, R0.reuse, c[0x0][0x3dc], R5 ;  /* 0x0000f70000057a24 */ /* 0x040fe400078e0205 */
[----:B------:R-:W-:-:S04]  /*146f0*/  IMAD.WIDE.U32 R10, R0, c[0x0][0x3d8], R10 ;  /* 0x0000f600000a7a25 */ /* 0x000fc800078e000a */
[----:B------:R-:W-:Y:S01]  /*14700*/  IMAD.IADD R5, R11, 0x1, R5 ;  /* 0x000000010b057824 */ /* 0x000fe200078e0205 */
[----:B------:R-:W-:-:S04]  /*14710*/  LEA R2, P0, R10, c[0x0][0x380], 0x1 ;  /* 0x0000e0000a027a11 */ /* 0x000fc800078008ff */
[----:B------:R-:W-:Y:S02]  /*14720*/  LEA.HI.X R0, R10, c[0x0][0x384], R5, 0x1, P0 ;  /* 0x0000e1000a007a11 */ /* 0x000fe400000f0c05 */
[----:B------:R-:W-:Y:S01]  /*14730*/  ISETP.GE.AND P0, PT, R4, R3, PT ;  /* 0x000000030400720c */ /* 0x000fe20003f06270 */
[----:B------:R1:W2:Y:S01]  /*14740*/  SHFL.IDX PT, R10, R2, RZ, 0x181f ;  /* 0x00181fff020a7589 */ /* 0x0002a200000e0000 */
[----:B------:R-:W-:-:S03]  /*14750*/  IADD3 R5, R9, 0x80, RZ ;  /* 0x0000008009057810 */ /* 0x000fc60007ffe0ff */
[----:B------:R1:W3:Y:S08]  /*14760*/  SHFL.IDX PT, R11, R0, RZ, 0x181f ;  /* 0x00181fff000b7589 */ /* 0x0002f000000e0000 */
        /* <DEDUP_REMOVED lines=16> */
.L_x_155:
[----:B------:R-:W-:Y:S05]  /*14870*/  BSYNC B0 ;  /* 0x0000000000007941 */ /* 0x000fea0003800000 */
.L_x_154:
[----:B------:R-:W-:Y:S01]  /*14880*/  IADD3 R8, R4, 0x20, RZ ;  /* 0x0000002004087810 */ /* 0x000fe20007ffe0ff */
[----:B--23--:R2:W3:Y:S01]  /*14890*/  SHFL.IDX PT, R11, R0, 0x1, 0x181f ;  /* 0x00381f00000b7f89 */ /* 0x00c4e200000e0000 */
        /* <DEDUP_REMOVED lines=14> */
[----:B------:R3:W-:Y:S01]  /*14980*/  @!P2 ST.E.128 [R12.64], RZ ;  /* 0x000000ff0c00a985 */ /* 0x0007e2000c101d04 */
[----:B------:R-:W-:-:S04]  /*14990*/  @!P1 IMAD.WIDE R14, R8, 0x2, R10 ;  /* 0x00000002080e9825 */ /* 0x000fc800078e020a */
[----:B------:R-:W-:Y:S01]  /*149a0*/  @!P0 IMAD.WIDE R10, R7, 0x2, R10 ;  /* 0x00000002070a8825 */ /* 0x000fe200078e020a */
[----:B------:R3:W-:Y:S04]  /*149b0*/  @!P1 ST.E.128 [R14.64], RZ ;  /* 0x000000ff0e009985 */ /* 0x0007e8000c101d04 */
[----:B------:R3:W-:Y:S02]  /*149c0*/  @!P0 ST.E.128 [R10.64], RZ ;  /* 0x000000ff0a008985 */ /* 0x0007e4000c101d04 */
.L_x_157:
[----:B------:R-:W-:Y:S05]  /*149d0*/  BSYNC B0 ;  /* 0x0000000000007941 */ /* 0x000fea0003800000 */
.L_x_156:
[----:B------:R-:W-:Y:S01]  /*149e0*/  IADD3 R8, R4, 0x40, RZ ;  /* 0x0000004004087810 */ /* 0x000fe20007ffe0ff */
[----:B---3--:R3:W1:Y:S01]  /*149f0*/  SHFL.IDX PT, R11, R0, 0x2, 0x181f ;  /* 0x00581f00000b7f89 */ /* 0x00866200000e0000 */
        /* <DEDUP_REMOVED lines=14> */
[----:B------:R1:W-:Y:S01]  /*14ae0*/  @!P2 ST.E.128 [R12.64], RZ ;  /* 0x000000ff0c00a985 */ /* 0x0003e2000c101d04 */
[----:B------:R-:W-:-:S04]  /*14af0*/  @!P1 IMAD.WIDE R14, R8, 0x2, R10 ;  /* 0x00000002080e9825 */ /* 0x000fc800078e020a */
[----:B------:R-:W-:Y:S01]  /*14b00*/  @!P0 IMAD.WIDE R10, R7, 0x2, R10 ;  /* 0x00000002070a8825 */ /* 0x000fe200078e020a */
[----:B------:R1:W-:Y:S04]  /*14b10*/  @!P1 ST.E.128 [R14.64], RZ ;  /* 0x000000ff0e009985 */ /* 0x0003e8000c101d04 */
[----:B------:R1:W-:Y:S02]  /*14b20*/  @!P0 ST.E.128 [R10.64], RZ ;  /* 0x000000ff0a008985 */ /* 0x0003e4000c101d04 */
.L_x_159:
[----:B------:R-:W-:Y:S05]  /*14b30*/  BSYNC B0 ;  /* 0x0000000000007941 */ /* 0x000fea0003800000 */
.L_x_158:
        /* <DEDUP_REMOVED lines=12> */
[----:B-1-3--:R-:W-:-:S05]  /*14c00*/  @!P0 IMAD.WIDE R2, R3, 0x2, R10 ;  /* 0x0000000203028825 */ /* 0x00afca00078e020a */
        /* <DEDUP_REMOVED lines=9> */
.L_x_160:
        /* <DEDUP_REMOVED lines=14> */
.L_x_1496:


//--------------------- .text._ZN7cutlass13device_kernelIN5flash19enable_sm80_to_sm89INS1_16FlashAttnFwdSm80INS1_25CollectiveMainloopFwdSm80ILi8ELi1ELb0EN4cute5tupleIJNS5_1CILi128EEENS7_ILi64EEENS7_ILi192EEEEEELi192ENS_6half_tEfNS_4arch4Sm80ELb0ELb1ELb0ELb0ELb1ELb0ELb1ELb0EEENS1_21CollectiveEpilogueFwdINS6_IJS8_SA_S9_EEENS6_IJNS7_ILi1EEESI_SI_EEESC_SE_Li256ELb0ELb1ELb0ELb0EEENS1_19SingleTileSchedulerILb0ELb0ELb1ELi128EEEEEEEEEvNT_6ParamsE --------------------------
	.section	.text._ZN7cutlass13device_kernelIN5flash19enable_sm80_to_sm89INS1_16FlashAttnFwdSm80INS1_25CollectiveMainloopFwdSm80ILi8ELi1ELb0EN4cute5tupleIJNS5_1CILi128EEENS7_ILi64EEENS7_ILi192EEEEEELi192ENS_6half_tEfNS_4arch4Sm80ELb0ELb1ELb0ELb0ELb1ELb0ELb1ELb0EEENS1_21CollectiveEpilogueFwdINS6_IJS8_SA_S9_EEENS6_IJNS7_ILi1EEESI_SI_EEESC_SE_Li256ELb0ELb1ELb0ELb0EEENS1_19SingleTileSchedulerILb0ELb0ELb1ELi128EEEEEEEEEvNT_6ParamsE,"ax",@progbits
	.sectioninfo	@"SHI_REGISTERS=237"
	.align	128
.text._ZN7cutlass13device_kernelIN5flash19enable_sm80_to_sm89INS1_16FlashAttnFwdSm80INS1_25CollectiveMainloopFwdSm80ILi8ELi1ELb0EN4cute5tupleIJNS5_1CILi128EEENS7_ILi64EEENS7_ILi192EEEEEELi192ENS_6half_tEfNS_4arch4Sm80ELb0ELb1ELb0ELb0ELb1ELb0ELb1ELb0EEENS1_21CollectiveEpilogueFwdINS6_IJS8_SA_S9_EEENS6_IJNS7_ILi1EEESI_SI_EEESC_SE_Li256ELb0ELb1ELb0ELb0EEENS1_19SingleTileSchedulerILb0ELb0ELb1ELi128EEEEEEEEEvNT_6ParamsE:
        .type           _ZN7cutlass13device_kernelIN5flash19enable_sm80_to_sm89INS1_16FlashAttnFwdSm80INS1_25CollectiveMainloopFwdSm80ILi8ELi1ELb0EN4cute5tupleIJNS5_1CILi128EEENS7_ILi64EEENS7_ILi192EEEEEELi192ENS_6half_tEfNS_4arch4Sm80ELb0ELb1ELb0ELb0ELb1ELb0ELb1ELb0EEENS1_21CollectiveEpilogueFwdINS6_IJS8_SA_S9_EEENS6_IJNS7_ILi1EEESI_SI_EEESC_SE_Li256ELb0ELb1ELb0ELb0EEENS1_19SingleTileSchedulerILb0ELb0ELb1ELi128EEEEEEEEEvNT_6ParamsE,@function
        .size           _ZN7cutlass13device_kernelIN5flash19enable_sm80_to_sm89INS1_16FlashAttnFwdSm80INS1_25CollectiveMainloopFwdSm80ILi8ELi1ELb0EN4cute5tupleIJNS5_1CILi128EEENS7_ILi64EEENS7_ILi192EEEEEELi192ENS_6half_tEfNS_4arch4Sm80ELb0ELb1ELb0ELb0ELb1ELb0ELb1ELb0EEENS1_21CollectiveEpilogueFwdINS6_IJS8_SA_S9_EEENS6_IJNS7_ILi1EEESI_SI_EEESC_SE_Li256ELb0ELb1ELb0ELb0EEENS1_19SingleTileSchedulerILb0ELb0ELb1ELi128EEEEEEEEEvNT_6ParamsE,(.L_x_1497 - _ZN7cutlass13device_kernelIN5flash19enable_sm80_to_sm89INS1_16FlashAttnFwdSm80INS1_25CollectiveMainloopFwdSm80ILi8ELi1ELb0EN4cute5tupleIJNS5_1CILi128EEENS7_ILi64EEENS7_ILi192EEEEEELi192ENS_6half_tEfNS_4arch4Sm80ELb0ELb1ELb0ELb0ELb1ELb0ELb1ELb0EEENS1_21CollectiveEpilogueFwdINS6_IJS8_SA_S9_EEENS6_IJNS7_ILi1EEESI_SI_EEESC_SE_Li256ELb0ELb1ELb0ELb0EEENS1_19SingleTileSchedulerILb0ELb0ELb1ELi128EEEEEEEEEvNT_6ParamsE)
        .other          _ZN7cutlass13device_kernelIN5flash19enable_sm80_to_sm89INS1_16FlashAttnFwdSm80INS1_25CollectiveMainloopFwdSm80ILi8ELi1ELb0EN4cute5tupleIJNS5_1CILi128EEENS7_ILi64EEENS7_ILi192EEEEEELi192ENS_6half_tEfNS_4arch4Sm80ELb0ELb1ELb0ELb0ELb1ELb0ELb1ELb0EEENS1_21CollectiveEpilogueFwdINS6_IJS8_SA_S9_EEENS6_IJNS7_ILi1EEESI_SI_EEESC_SE_Li256ELb0ELb1ELb0ELb0EEENS1_19SingleTileSchedulerILb0ELb0ELb1ELi128EEEEEEEEEvNT_6ParamsE,@"STO_CUDA_ENTRY STV_DEFAULT"
_ZN7cutlass13device_kernelIN5flash19enable_sm80_to_sm89INS1_16FlashAttnFwdSm80INS1_25CollectiveMainloopFwdSm80ILi8ELi1ELb0EN4cute5tupleIJNS5_1CILi128EEENS7_ILi64EEENS7_ILi192EEEEEELi192ENS_6half_tEfNS_4arch4Sm80ELb0ELb1ELb0ELb0ELb1ELb0ELb1ELb0EEENS1_21CollectiveEpilogueFwdINS6_IJS8_SA_S9_EEENS6_IJNS7_ILi1EEESI_SI_EEESC_SE_Li256ELb0ELb1ELb0ELb0EEENS1_19SingleTileSchedulerILb0ELb0ELb1ELi128EEEEEEEEEvNT_6ParamsE:
        /* <DEDUP_REMOVED lines=8> */
[----:B------:R-:W-:-:S04]  /*0080*/  ULDC.64 UR22, c[0x0][0x118] ;  /* 0x0000460000167ab9 */ /* 0x000fc80000000a00 */
[----:B------:R-:W-:-:S05]  /*0090*/  PLOP3.LUT P0, PT, PT, PT, UP0, 0x80, 0x0 ;  /* 0x000000000000781c */ /* 0x000fca0003f0f008 */
[----:B------:R-:W-:Y:S02]  /*00a0*/  @UP0 UMOV UR4, 0x4 ;  /* 0x0000000400040882 */ /* 0x000fe40000000000 */
[----:B------:R-:W-:-:S06]  /*00b0*/  @UP0 UIMAD.WIDE UR4, UR6, UR4, UR8 ;  /* 0x00000004060402a5 */ /* 0x000fcc000f8e0208 */
[----:B------:R-:W-:Y:S02]  /*00c0*/  IMAD.U32 R2, RZ, RZ, UR4 ;  /* 0x00000004ff027e24 */ /* 0x000fe4000f8e00ff */
[----:B------:R-:W-:Y:S01]  /*00d0*/  IMAD.U32 R3, RZ, RZ, UR5 ;  /* 0x00000005ff037e24 */ /* 0x000fe2000f8e00ff */
[----:B------:R-:W1:Y:S01]  /*00e0*/  S2UR UR25, SR_CTAID.X ;  /* 0x00000000001979c3 */ /* 0x000e620000002500 */
[----:B------:R-:W-:Y:S02]  /*00f0*/  ULDC UR9, c[0x0][0x2c4] ;  /* 0x0000b10000097ab9 */ /* 0x000fe40000000800 */
[----:B------:R-:W-:Y:S01]  /*0100*/  ULDC.64 UR4, c[0x0][0x2c8] ;  /* 0x0000b20000047ab9 */ /* 0x000fe20000000a00 */
[----:B------:R-:W2:Y:S01]  /*0110*/  @P0 LDG.E R2, [R2.64] ;  /* 0x0000001602020981 */ /* 0x000ea2000c1e1900 */
[----:B------:R-:W-:Y:S02]  /*0120*/  UISETP.NE.AND UP2, UPT, UR9, 0x1, UPT ;  /* 0x000000010900788c */ /* 0x000fe4000bf45270 */
[----:B------:R-:W-:Y:S01]  /*0130*/  ULDC UR20, c[0x0][0x2ac] ;  /* 0x0000ab0000147ab9 */ /* 0x000fe20000000800 */
[----:B------:R-:W3:Y:S01]  /*0140*/  S2UR UR11, SR_CTAID.Y ;  /* 0x00000000000b79c3 */ /* 0x000ee20000002600 */
[----:B------:R-:W4:Y:S01]  /*0150*/  S2R R88, SR_TID.X ;  /* 0x0000000000587919 */ /* 0x000f220000002100 */
[----:B------:R-:W-:-:S02]  /*0160*/  ULDC UR10, c[0x0][0x1d0] ;  /* 0x00007400000a7ab9 */ /* 0x000fc40000000800 */
[----:B------:R-:W-:Y:S02]  /*0170*/  UIMAD UR10, UR20, UR10, URZ ;  /* 0x0000000a140a72a4 */ /* 0x000fe4000f8e023f */
[----:B------:R-:W-:Y:S02]  /*0180*/  ULDC UR8, c[0x0][0x168] ;  /* 0x00005a0000087ab9 */ /* 0x000fe40000000800 */
[----:B-1----:R-:W-:-:S04]  /*0190*/  USHF.L.U32 UR25, UR25, 0x7, URZ ;  /* 0x0000000719197899 */ /* 0x002fc8000800063f */
[----:B------:R-:W-:Y:S02]  /*01a0*/  @UP2 UIADD3 UR12, UR25, 0x7f, URZ ;  /* 0x0000007f190c2890 */ /* 0x000fe4000fffe03f */
[----:B------:R-:W-:Y:S02]  /*01b0*/  UIADD3 UR7, UR25, 0x7f, URZ ;  /* 0x0000007f19077890 */ /* 0x000fe4000fffe03f */
[----:B------:R-:W-:-:S04]  /*01c0*/  UIMAD.WIDE.U32 UR12, UR12, UR4, URZ ;  /* 0x000000040c0c72a5 */ /* 0x000fc8000f8e003f */
[----:B------:R-:W-:-:S03]  /*01d0*/  @UP2 USHF.R.U32.HI UR7, URZ, UR5, UR13 ;  /* 0x000000053f072299 */ /* 0x000fc6000801160d */
[----:B------:R-:W-:Y:S02]  /*01e0*/  UMOV UR12, 0x1 ;  /* 0x00000001000c7882 */ /* 0x000fe40000000000 */
[----:B------:R-:W-:Y:S02]  /*01f0*/  ULDC.64 UR4, c[0x0][0x328] ;  /* 0x0000ca0000047ab9 */ /* 0x000fe40000000a00 */
[----:B------:R-:W-:Y:S02]  /*0200*/  UISETP.LE.AND UP1, UPT, UR12, UR5, UPT ;  /* 0x000000050c00728c */ /* 0x000fe4000bf23270 */
[----:B------:R-:W-:Y:S02]  /*0210*/  UMOV UR13, URZ ;  /* 0x0000003f000d7c82 */ /* 0x000fe40008000000 */
[----:B------:R-:W-:-:S04]  /*0220*/  UIADD3 UR8, UR10, -UR8, UR12 ;  /* 0x800000080a087290 */ /* 0x000fc8000fffe00c */
[----:B------:R-:W-:Y:S02]  /*0230*/  UIADD3 UR5, UR8, UR7, URZ ;  /* 0x0000000708057290 */ /* 0x000fe4000fffe03f */
[----:B---3--:R-:W-:Y:S02]  /*0240*/  USHF.R.S32.HI UR8, URZ, 0x1f, UR11 ;  /* 0x0000001f3f087899 */ /* 0x008fe4000801140b */
[----:B------:R-:W-:Y:S01]  /*0250*/  UIADD3 UR7, UR5, UR4, URZ ;  /* 0x0000000405077290 */ /* 0x000fe2000fffe03f */
[----:B--2---:R1:W2:Y:S01]  /*0260*/  @P0 R2UR UR13, R2 ;  /* 0x00000000020d03c2 */ /* 0x0042a200000e0000 */
[----:B------:R-:W-:-:S13]  /*0270*/  PLOP3.LUT P0, PT, PT, PT, UP1, 0x40, 0x0 ;  /* 0x000000000000781c */ /* 0x000fda0003f0e818 */
[----:B------:R-:W-:Y:S05]  /*0280*/  @P0 BRA `(.L_x_161) ;  /* 0x0000016000000947 */ /* 0x000fea0003800000 */
[----:B----4-:R-:W-:Y:S01]  /*0290*/  ISETP.LT.AND P0, PT, RZ, UR5, PT ;  /* 0x00000005ff007c0c */ /* 0x010fe2000bf01270 */
[----:B------:R-:W-:-:S12]  /*02a0*/  UIADD3 UR14, UR5, -0x1, URZ ;  /* 0xffffffff050e7890 */ /* 0x000fd8000fffe03f */
[----:B------:R-:W-:Y:S05]  /*02b0*/  @P0 BRA `(.L_x_162) ;  /* 0x0000009000000947 */ /* 0x000fea0003800000 */
[----:B------:R-:W-:Y:S02]  /*02c0*/  ULDC UR4, c[0x0][0x32c] ;  /* 0x0000cb0000047ab9 */ /* 0x000fe40000000800 */
[----:B------:R-:W-:Y:S02]  /*02d0*/  UISETP.NE.AND UP0, UPT, UR12, UR4, UPT ;  /* 0x000000040c00728c */ /* 0x000fe4000bf05270 */
[----:B------:R-:W-:-:S03]  /*02e0*/  UIADD3 UR14, -UR5, URZ, URZ ;  /* 0x0000003f050e7290 */ /* 0x000fc6000fffe13f */
[----:B------:R-:W-:Y:S02]  /*02f0*/  ULDC.64 UR4, c[0x0][0x330] ;  /* 0x0000cc0000047ab9 */ /* 0x000fe40000000a00 */
[----:B------:R-:W-:-:S07]  /*0300*/  UIMAD.WIDE.U32 UR16, UR14, UR4, URZ ;  /* 0x000000040e1072a5 */ /* 0x000fce000f8e003f */
[----:B------:R-:W-:Y:S02]  /*0310*/  @UP0 UMOV UR15, UR17 ;  /* 0x00000011000f0c82 */ /* 0x000fe40008000000 */
[----:B------:R-:W-:-:S04]  /*0320*/  @UP0 USHF.R.U32.HI UR14, URZ, UR5, UR15 ;  /* 0x000000053f0e0299 */ /* 0x000fc8000801160f */
[----:B------:R-:W-:Y:S01]  /*0330*/  ULOP3.LUT UR14, URZ, UR14, URZ, 0x33, !UPT ;  /* 0x0000000e3f0e7292 */ /* 0x000fe2000f8e333f */
[----:B------:R-:W-:Y:S05]  /*0340*/  BRA `(.L_x_163) ;  /* 0x0000006000007947 */ /* 0x000fea0003800000 */
.L_x_162:
[----:B------:R-:W-:Y:S02]  /*0350*/  ULDC UR4, c[0x0][0x32c] ;  /* 0x0000cb0000047ab9 */ /* 0x000fe40000000800 */
[----:B------:R-:W-:-:S03]  /*0360*/  UISETP.NE.AND UP0, UPT, UR12, UR4, UPT ;  /* 0x000000040c00728c */ /* 0x000fc6000bf05270 */
[----:B------:R-:W-:Y:S02]  /*0370*/  ULDC.64 UR4, c[0x0][0x330] ;  /* 0x0000cc0000047ab9 */ /* 0x000fe40000000a00 */
[----:B------:R-:W-:-:S07]  /*0380*/  UIMAD.WIDE.U32 UR16, UR14, UR4, URZ ;  /* 0x000000040e1072a5 */ /* 0x000fce000f8e003f */
[----:B------:R-:W-:Y:S02]  /*0390*/  @UP0 UMOV UR15, UR17 ;  /* 0x00000011000f0c82 */ /* 0x000fe40008000000 */
[----:B------:R-:W-:Y:S02]  /*03a0*/  @UP0 USHF.R.U32.HI UR14, URZ, UR5, UR15 ;  /* 0x000000053f0e0299 */ /* 0x000fe4000801160f */
.L_x_163:
[----:B------:R-:W-:Y:S02]  /*03b0*/  ULDC UR4, c[0x0][0x32c] ;  /* 0x0000cb0000047ab9 */ /* 0x000fe40000000800 */
[----:B------:R-:W-:-:S04]  /*03c0*/  UIMAD UR4, UR14, UR4, UR4 ;  /* 0x000000040e0472a4 */ /* 0x000fc8000f8e0204 */
[----:B------:R-:W-:-:S04]  /*03d0*/  UISETP.LT.AND UP0, UPT, UR7, UR4, UPT ;  /* 0x000000040700728c */ /* 0x000fc8000bf01270 */
[----:B------:R-:W-:Y:S02]  /*03e0*/  USEL UR7, UR7, UR4, UP0 ;  /* 0x0000000407077287 */ /* 0x000fe40008000000 */
.L_x_161:
[----:B----4-:R-:W-:Y:S01]  /*03f0*/  UIADD3 UR12, UR10, 0x3f, URZ ;  /* 0x0000003f0a0c7890 */ /* 0x010fe2000fffe03f */
[----:B------:R-:W-:Y:S01]  /*0400*/  PLOP3.LUT P0, PT, PT, PT, UP1, 0x40, 0x0 ;  /* 0x000000000000781c */ /* 0x000fe20003f0e818 */
[----:B------:R-:W-:Y:S02]  /*0410*/  UIADD3 UR14, UR7, 0x3f, URZ ;  /* 0x0000003f070e7890 */ /* 0x000fe4000fffe03f */
[----:B------:R-:W-:Y:S02]  /*0420*/  ULDC.64 UR4, c[0x0][0x2c8] ;  /* 0x0000b20000047ab9 */ /* 0x000fe40000000a00 */
[----:B------:R-:W-:Y:S02]  /*0430*/  UIMAD.WIDE.U32 UR16, UR25, UR4, URZ ;  /* 0x00000004191072a5 */ /* 0x000fe4000f8e003f */
[----:B------:R-:W-:Y:S02]  /*0440*/  USHF.R.S32.HI UR15, URZ, 0x1f, UR12 ;  /* 0x0000001f3f0f7899 */ /* 0x000fe4000801140c */
[----:B------:R-:W-:-:S02]  /*0450*/  USHF.R.S32.HI UR7, URZ, 0x1f, UR14 ;  /* 0x0000001f3f077899 */ /* 0x000fc4000801140e */
[----:B------:R-:W-:Y:S02]  /*0460*/  UMOV UR4, UR25 ;  /* 0x0000001900047c82 */ /* 0x000fe40008000000 */
[----:B------:R-:W-:Y:S02]  /*0470*/  @UP2 USHF.R.U32.HI UR4, URZ, UR5, UR17 ;  /* 0x000000053f042299 */ /* 0x000fe40008011611 */
[----:B------:R-:W-:Y:S02]  /*0480*/  ULEA.HI UR5, UR15, UR12, URZ, 0x6 ;  /* 0x0000000c0f057291 */ /* 0x000fe4000f8f303f */
[----:B------:R-:W-:Y:S02]  /*0490*/  ULEA.HI UR21, UR7, UR14, URZ, 0x6 ;  /* 0x0000000e07157291 */ /* 0x000fe4000f8f303f */
[----:B------:R-:W-:Y:S02]  /*04a0*/  ULDC UR24, c[0x0][0x168] ;  /* 0x00005a0000187ab9 */ /* 0x000fe40000000800 */
[----:B------:R-:W-:-:S02]  /*04b0*/  USHF.R.S32.HI UR5, URZ, 0x6, UR5 ;  /* 0x000000063f057899 */ /* 0x000fc40008011405 */
[----:B------:R-:W-:Y:S02]  /*04c0*/  USHF.R.S32.HI UR21, URZ, 0x6, UR21 ;  /* 0x000000063f157899 */ /* 0x000fe40008011415 */
[----:B------:R-:W-:Y:S02]  /*04d0*/  UIADD3 UR24, UR10, -UR24, URZ ;  /* 0x800000180a187290 */ /* 0x000fe4000fffe03f */
[----:B------:R-:W-:Y:S02]  /*04e0*/  UISETP.LT.AND UP0, UPT, UR5, UR21, UPT ;  /* 0x000000150500728c */ /* 0x000fe4000bf01270 */
[----:B------:R-:W-:Y:S02]  /*04f0*/  UIADD3 UR4, UR24, UR4, URZ ;  /* 0x0000000418047290 */ /* 0x000fe4000fffe03f */
[----:B------:R-:W-:Y:S02]  /*0500*/  ULDC UR7, c[0x0][0x324] ;  /* 0x0000c90000077ab9 */ /* 0x000fe40000000800 */
[----:B------:R-:W-:-:S02]  /*0510*/  USEL UR21, UR5, UR21, UP0 ;  /* 0x0000001505157287 */ /* 0x000fc40008000000 */
[----:B------:R-:W-:Y:S01]  /*0520*/  UIADD3 UR7, UR4, -UR7, URZ ;  /* 0x8000000704077290 */ /* 0x000fe2000fffe03f */
[----:B------:R-:W-:Y:S05]  /*0530*/  @P0 BRA `(.L_x_164) ;  /* 0x0000015000000947 */ /* 0x000fea0003800000 */
[----:B------:R-:W-:Y:S02]  /*0540*/  UMOV UR12, UR4 ;  /* 0x00000004000c7c82 */ /* 0x000fe40008000000 */
[----:B------:R-:W-:-:S06]  /*0550*/  UISETP.GT.AND UP0, UPT, UR12, -0x1, UPT ;  /* 0xffffffff0c00788c */ /* 0x000fcc000bf04270 */
[----:B------:R-:W-:-:S13]  /*0560*/  PLOP3.LUT P0, PT, PT, PT, UP0, 0x80, 0x0 ;  /* 0x000000000000781c */ /* 0x000fda0003f0f008 */
[----:B------:R-:W-:Y:S05]  /*0570*/  @P0 BRA `(.L_x_165) ;  /* 0x0000008000000947 */ /* 0x000fea0003800000 */
[----:B------:R-:W-:Y:S02]  /*0580*/  ULDC UR4, c[0x0][0x32c] ;  /* 0x0000cb0000047ab9 */ /* 0x000fe40000000800 */
[----:B------:R-:W-:Y:S02]  /*0590*/  UISETP.NE.AND UP0, UPT, UR4, 0x1, UPT ;  /* 0x000000010400788c */ /* 0x000fe4000bf05270 */
[----:B------:R-:W-:Y:S02]  /*05a0*/  ULOP3.LUT UR12, URZ, UR12, URZ, 0x33, !UPT ;  /* 0x0000000c3f0c7292 */ /* 0x000fe4000f8e333f */
[----:B------:R-:W-:Y:S02]  /*05b0*/  ULDC.64 UR4, c[0x0][0x330] ;  /* 0x0000cc0000047ab9 */ /* 0x000fe40000000a00 */
[----:B------:R-:W-:-:S05]  /*05c0*/  UIMAD.WIDE.U32 UR14, UR12, UR4, URZ ;  /* 0x000000040c0e72a5 */ /* 0x000fca000f8e003f */
[----:B------:R-:W-:-:S04]  /*05d0*/  @UP0 USHF.R.U32.HI UR12, URZ, UR5, UR15 ;  /* 0x000000053f0c0299 */ /* 0x000fc8000801160f */
[----:B------:R-:W-:Y:S01]  /*05e0*/  ULOP3.LUT UR12, URZ, UR12, URZ, 0x33, !UPT ;  /* 0x0000000c3f0c7292 */ /* 0x000fe2000f8e333f */
[----:B------:R-:W-:Y:S05]  /*05f0*/  BRA `(.L_x_166) ;  /* 0x0000005000007947 */ /* 0x000fea0003800000 */
.L_x_165:
[----:B------:R-:W-:Y:S02]  /*0600*/  ULDC UR4, c[0x0][0x32c] ;  /* 0x0000cb0000047ab9 */ /* 0x000fe40000000800 */
[----:B------:R-:W-:-:S03]  /*0610*/  UISETP.NE.AND UP0, UPT, UR4, 0x1, UPT ;  /* 0x000000010400788c */ /* 0x000fc6000bf05270 */
[----:B------:R-:W-:Y:S02]  /*0620*/  ULDC.64 UR4, c[0x0][0x330] ;  /* 0x0000cc0000047ab9 */ /* 0x000fe40000000a00 */
[----:B------:R-:W-:-:S06]  /*0630*/  UIMAD.WIDE.U32 UR14, UR12, UR4, URZ ;  /* 0x000000040c0e72a5 */ /* 0x000fcc000f8e003f */
[----:B------:R-:W-:Y:S02]  /*0640*/  @UP0 USHF.R.U32.HI UR12, URZ, UR5, UR15 ;  /* 0x000000053f0c0299 */ /* 0x000fe4000801160f */
.L_x_166:
[----:B------:R-:W-:Y:S02]  /*0650*/  ULDC UR4, c[0x0][0x32c] ;  /* 0x0000cb0000047ab9 */ /* 0x000fe40000000800 */
[----:B------:R-:W-:-:S04]  /*0660*/  UIMAD UR4, UR12, UR4, URZ ;  /* 0x000000040c0472a4 */ /* 0x000fc8000f8e023f */
[----:B------:R-:W-:-:S04]  /*0670*/  UISETP.LT.AND UP0, UPT, UR7, UR4, UPT ;  /* 0x000000040700728c */ /* 0x000fc8000bf01270 */
[----:B------:R-:W-:-:S04]  /*0680*/  USEL UR7, UR7, UR4, !UP0 ;  /* 0x0000000407077287 */ /* 0x000fc8000c000000 */
.L_x_164:
[----:B------:R-:W-:Y:S01]  /*0690*/  USHF.R.S32.HI UR4, URZ, 0x1f, UR7 ;  /* 0x0000001f3f047899 */ /* 0x000fe20008011407 */
[----:B------:R-:W-:Y:S01]  /*06a0*/  PLOP3.LUT P2, PT, PT, PT, PT, 0x80, 0x0 ;  /* 0x000000000000781c */ /* 0x000fe20003f4f070 */
[----:B------:R-:W-:Y:S01]  /*06b0*/  CS2R R98, SRZ ;  /* 0x0000000000627805 */ /* 0x000fe2000001ff00 */
[----:B------:R-:W-:Y:S01]  /*06c0*/  IMAD.MOV.U32 R5, RZ, RZ, RZ ;  /* 0x000000ffff057224 */ /* 0x000fe200078e00ff */
[----:B------:R-:W-:Y:S01]  /*06d0*/  ULEA.HI UR7, UR4, UR7, URZ, 0x6 ;  /* 0x0000000704077291 */ /* 0x000fe2000f8f303f */
[----:B------:R-:W-:Y:S01]  /*06e0*/  IMAD.MOV.U32 R96, RZ, RZ, RZ ;  /* 0x000000ffff607224 */ /* 0x000fe200078e00ff */
[----:B------:R-:W-:Y:S01]  /*06f0*/  CS2R R94, SRZ ;  /* 0x00000000005e7805 */ /* 0x000fe2000001ff00 */
[----:B------:R-:W-:Y:S01]  /*0700*/  CS2R R92, SRZ ;  /* 0x00000000005c7805 */ /* 0x000fe2000001ff00 */
[----:B------:R-:W-:Y:S01]  /*0710*/  USHF.R.S32.HI UR7, URZ, 0x6, UR7 ;  /* 0x000000063f077899 */ /* 0x000fe20008011407 */
[----:B------:R-:W-:Y:S01]  /*0720*/  CS2R R90, SRZ ;  /* 0x00000000005a7805 */ /* 0x000fe2000001ff00 */
[----:B------:R-:W-:Y:S01]  /*0730*/  MOV R89, RZ ;  /* 0x000000ff00597202 */ /* 0x000fe20000000f00 */
[----:B------:R-:W-:Y:S01]  /*0740*/  CS2R R6, SRZ ;  /* 0x0000000000067805 */ /* 0x000fe2000001ff00 */
[----:B------:R-:W-:Y:S01]  /*0750*/  UISETP.LT.AND UP0, UPT, URZ, UR7, UPT ;  /* 0x000000073f00728c */ /* 0x000fe2000bf01270 */
[----:B------:R-:W-:Y:S01]  /*0760*/  CS2R R86, SRZ ;  /* 0x0000000000567805 */ /* 0x000fe2000001ff00 */
[----:B------:R-:W-:Y:S01]  /*0770*/  CS2R R84, SRZ ;  /* 0x0000000000547805 */ /* 0x000fe2000001ff00 */
[----:B------:R-:W-:Y:S01]  /*0780*/  CS2R R82, SRZ ;  /* 0x0000000000527805 */ /* 0x000fe2000001ff00 */
[----:B------:R-:W-:Y:S01]  /*0790*/  USEL UR7, URZ, UR7, !UP0 ;  /* 0x000000073f077287 */ /* 0x000fe2000c000000 */
[----:B------:R-:W-:Y:S01]  /*07a0*/  CS2R R80, SRZ ;  /* 0x0000000000507805 */ /* 0x000fe2000001ff00 */
[----:B------:R-:W-:Y:S01]  /*07b0*/  CS2R R78, SRZ ;  /* 0x00000000004e7805 */ /* 0x000fe2000001ff00 */
[----:B------:R-:W-:Y:S01]  /*07c0*/  CS2R R76, SRZ ;  /* 0x00000000004c7805 */ /* 0x000fe2000001ff00 */
[----:B------:R-:W-:Y:S01]  /*07d0*/  UISETP.GT.AND UP0, UPT, UR21, UR7, UPT ;  /* 0x000000071500728c */ /* 0x000fe2000bf04270 */
[----:B------:R-:W-:Y:S01]  /*07e0*/  CS2R R74, SRZ ;  /* 0x00000000004a7805 */ /* 0x000fe2000001ff00 */
[----:B------:R-:W-:Y:S01]  /*07f0*/  CS2R R72, SRZ ;  /* 0x0000000000487805 */ /* 0x000fe2000001ff00 */
[----:B------:R-:W-:Y:S01]  /*0800*/  CS2R R70, SRZ ;  /* 0x0000000000467805 */ /* 0x000fe2000001ff00 */
[----:B------:R-:W-:Y:S01]  /*0810*/  CS2R R68, SRZ ;  /* 0x0000000000447805 */ /* 0x000fe2000001ff00 */
[----:B------:R-:W-:Y:S01]  /*0820*/  CS2R R66, SRZ ;  /* 0x0000000000427805 */ /* 0x000fe2000001ff00 */
[----:B------:R-:W-:Y:S01]  /*0830*/  PLOP3.LUT P0, PT, PT, PT, UP0, 0x80, 0x0 ;  /* 0x000000000000781c */ /* 0x000fe20003f0f008 */
        /* <DEDUP_REMOVED lines=33> */
[----:B------:R-:W-:Y:S02]  /*0a50*/  ULDC.64 UR4, c[0x0][0x340] ;  /* 0x0000d00000047ab9 */ /* 0x000fe40000000a00 */
[----:B------:R-:W-:-:S02]  /*0a60*/  UISETP.NE.U32.AND UP0, UPT, URZ, UR4, UPT ;  /* 0x000000043f00728c */ /* 0x000fc4000bf05070 */
[----:B------:R-:W-:Y:S02]  /*0a70*/  ULDC.64 UR14, c[0x0][0x340] ;  /* 0x0000d000000e7ab9 */ /* 0x000fe40000000a00 */
[----:B------:R-:W-:-:S06]  /*0a80*/  UISETP.NE.AND.EX UP0, UPT, URZ, UR5, UPT, UP0 ;  /* 0x000000053f00728c */ /* 0x000fcc000bf05300 */
[----:B------:R-:W-:-:S05]  /*0a90*/  PLOP3.LUT P0, PT, PT, PT, UP0, 0x80, 0x0 ;  /* 0x000000000000781c */ /* 0x000fca0003f0f008 */
[----:B------:R-:W-:Y:S02]  /*0aa0*/  @UP0 UMOV UR4, 0x4 ;  /* 0x0000000400040882 */ /* 0x000fe40000000000 */
[----:B------:R-:W-:-:S06]  /*0ab0*/  @UP0 UIMAD.WIDE UR4, UR6, UR4, UR14 ;  /* 0x00000004060402a5 */ /* 0x000fcc000f8e020e */
[----:B------:R-:W-:Y:S02]  /*0ac0*/  IMAD.U32 R14, RZ, RZ, UR4 ;  /* 0x00000004ff0e7e24 */ /* 0x000fe4000f8e00ff */
[----:B------:R-:W-:Y:S01]  /*0ad0*/  IMAD.U32 R15, RZ, RZ, UR5 ;  /* 0x00000005ff0f7e24 */ /* 0x000fe2000f8e00ff */
[----:B------:R-:W-:Y:S01]  /*0ae0*/  SHF.R.S32.HI R91, RZ, 0x1f, R88 ;  /* 0x0000001fff5b7819 */ /* 0x000fe20000011458 */
[----:B------:R-:W-:-:S03]  /*0af0*/  ULDC.64 UR4, c[0x0][0x1b8] ;  /* 0x00006e0000047ab9 */ /* 0x000fc60000000a00 */
[----:B------:R-:W-:Y:S01]  /*0b00*/  LEA.HI R0, R91, R88, RZ, 0x3 ;  /* 0x000000585b007211 */ /* 0x000fe200078f18ff */
[----:B------:R-:W3:Y:S01]  /*0b10*/  @P0 LDG.E R14, [R14.64] ;  /* 0x000000160e0e0981 */ /* 0x000ee2000c1e1900 */
[----:B------:R-:W-:Y:S01]  /*0b20*/  PLOP3.LUT P2, PT, PT, PT, UP2, 0x80, 0x0 ;  /* 0x000000000000781c */ /* 0x000fe20003f4f028 */
[----:B------:R-:W-:Y:S01]  /*0b30*/  UIMAD UR12, UR8, UR4, URZ ;  /* 0x00000004080c72a4 */ /* 0x000fe2000f8e023f */
[----:B------:R-:W-:Y:S01]  /*0b40*/  LOP3.LUT R13, R0, 0xfffffff8, RZ, 0xc0, !PT ;  /* 0xfffffff8000d7812 */ /* 0x000fe200078ec0ff */
[----:B------:R-:W-:Y:S01]  /*0b50*/  UIMAD.WIDE.U32 UR16, UR11, UR4, URZ ;  /* 0x000000040b1072a5 */ /* 0x000fe2000f8e003f */
[----:B------:R-:W-:Y:S01]  /*0b60*/  SHF.R.S32.HI R0, RZ, 0x3, R0 ;  /* 0x00000003ff007819 */ /* 0x000fe20000011400 */
[----:B------:R-:W-:Y:S01]  /*0b70*/  UIMAD UR12, UR11, UR5, UR12 ;  /* 0x000000050b0c72a4 */ /* 0x000fe2000f8e020c */
[----:B------:R-:W-:Y:S01]  /*0b80*/  PLOP3.LUT P1, PT, PT, PT, UP2, 0x80, 0x0 ;  /* 0x000000000000781c */ /* 0x000fe20003f2f028 */
[----:B------:R-:W-:Y:S01]  /*0b90*/  IMAD.IADD R13, R88, 0x1, -R13 ;  /* 0x00000001580d7824 */ /* 0x000fe200078e0a0d */
[----:B------:R-:W-:Y:S01]  /*0ba0*/  USHF.R.S32.HI UR14, URZ, 0x1f, UR6 ;  /* 0x0000001f3f0e7899 */ /* 0x000fe20008011406 */
[----:B------:R-:W-:Y:S01]  /*0bb0*/  IMAD.SHL.U32 R201, R0, 0x40, RZ ;  /* 0x0000004000c97824 */ /* 0x000fe200078e00ff */
[----:B------:R-:W-:Y:S01]  /*0bc0*/  ULDC.64 UR4, c[0x0][0x1c0] ;  /* 0x0000700000047ab9 */ /* 0x000fe20000000a00 */
[C---:B------:R-:W-:Y:S01]  /*0bd0*/  IMAD R202, R13.reuse, 0x20, R0 ;  /* 0x000000200dca7824 */ /* 0x040fe200078e0200 */
[----:B------:R-:W-:Y:S01]  /*0be0*/  UIADD3 UR17, UR17, UR12, URZ ;  /* 0x0000000c11117290 */ /* 0x000fe2000fffe03f */
[----:B------:R-:W-:Y:S01]  /*0bf0*/  IMAD.SHL.U32 R210, R13, 0x8, RZ ;  /* 0x000000080dd27824 */ /* 0x000fe200078e00ff */
[----:B------:R-:W-:Y:S01]  /*0c00*/  UIMAD UR14, UR14, UR4, URZ ;  /* 0x000000040e0e72a4 */ /* 0x000fe2000f8e023f */
[----:B------:R-:W-:Y:S01]  /*0c10*/  LOP3.LUT R201, R201, 0x1c0, RZ, 0xc0, !PT ;  /* 0x000001c0c9c97812 */ /* 0x000fe200078ec0ff */
[----:B------:R-:W-:Y:S01]  /*0c20*/  UIMAD.WIDE.U32 UR16, UR6, UR4, UR16 ;  /* 0x00000004061072a5 */ /* 0x000fe2000f8e0010 */
[----:B-1----:R-:W-:Y:S01]  /*0c30*/  IADD3 R2, R202, UR25, RZ ;  /* 0x00000019ca027c10 */ /* 0x002fe2000fffe0ff */
[----:B------:R-:W-:Y:S01]  /*0c40*/  UIMAD UR5, UR6, UR5, UR14 ;  /* 0x00000005060572a4 */ /* 0x000fe2000f8e020e */
[----:B------:R-:W-:Y:S01]  /*0c50*/  SHF.R.U32.HI R8, RZ, 0x3, R201 ;  /* 0x00000003ff087819 */ /* 0x000fe200000116c9 */
[----:B------:R-:W-:Y:S01]  /*0c60*/  ULDC UR4, c[0x0][0x168] ;  /* 0x00005a0000047ab9 */ /* 0x000fe20000000800 */
[----:B------:R-:W-:Y:S01]  /*0c70*/  LOP3.LUT R201, R201, 0x38, R210, 0xf8, !PT ;  /* 0x00000038c9c97812 */ /* 0x000fe200078ef8d2 */
[----:B------:R-:W-:Y:S01]  /*0c80*/  @P2 IMAD.HI.U32 R3, R2, c[0x0][0x2c8], RZ ;  /* 0x0000b20002032a27 */ /* 0x000fe200078e00ff */
[----:B------:R-:W-:Y:S01]  /*0c90*/  UIADD3 UR5, UR17, UR5, URZ ;  /* 0x0000000511057290 */ /* 0x000fe2000fffe03f */
[C---:B------:R-:W-:Y:S01]  /*0ca0*/  IADD3 R12, R210.reuse, 0x80, RZ ;  /* 0x00000080d20c7810 */ /* 0x040fe20007ffe0ff */
[----:B------:R-:W-:Y:S01]  /*0cb0*/  UIMAD UR4, UR9, UR4, URZ ;  /* 0x00000004090472a4 */ /* 0x000fe2000f8e023f */
[----:B------:R-:W-:Y:S01]  /*0cc0*/  IMAD.MOV.U32 R5, RZ, RZ, R2 ;  /* 0x000000ffff057224 */ /* 0x000fe200078e0002 */
[----:B------:R-:W-:Y:S01]  /*0cd0*/  @P1 SHF.R.U32.HI R5, RZ, c[0x0][0x2cc], R3 ;  /* 0x0000b300ff051a19 */ /* 0x000fe20000011603 */
[----:B------:R-:W-:Y:S01]  /*0ce0*/  IMAD.U32 R7, RZ, RZ, UR17 ;  /* 0x00000011ff077e24 */ /* 0x000fe2000f8e00ff */
[----:B------:R-:W-:Y:S01]  /*0cf0*/  LOP3.LUT R201, R201, R8, RZ, 0x3c, !PT ;  /* 0x00000008c9c97212 */ /* 0x000fe200078e3cff */
[----:B------:R-:W-:Y:S01]  /*0d00*/  IMAD.U32 R6, RZ, RZ, UR16 ;  /* 0x00000010ff067e24 */ /* 0x000fe2000f8e00ff */
[--C-:B------:R-:W-:Y:S01]  /*0d10*/  SHF.R.S32.HI R4, RZ, 0x1f, R5.reuse ;  /* 0x0000001fff047819 */ /* 0x100fe20000011405 */
[----:B------:R-:W-:Y:S01]  /*0d20*/  IMAD.MOV R3, RZ, RZ, -R5 ;  /* 0x000000ffff037224 */ /* 0x000fe200078e0a05 */
[----:B------:R-:W-:Y:S01]  /*0d30*/  SHF.R.S32.HI R9, RZ, 0x1f, R12 ;  /* 0x0000001fff097819 */ /* 0x000fe2000001140c */
[----:B------:R-:W-:Y:S01]  /*0d40*/  IMAD.U32 R7, RZ, RZ, UR5 ;  /* 0x00000005ff077e24 */ /* 0x000fe2000f8e00ff */
[----:B------:R-:W-:Y:S01]  /*0d50*/  ISETP.GE.AND P4, PT, R210, c[0x0][0x198], PT ;  /* 0x00006600d2007a0c */ /* 0x000fe20003f86270 */
[----:B------:R-:W-:Y:S01]  /*0d60*/  IMAD R3, R3, c[0x0][0x2c4], R2 ;  /* 0x0000b10003037a24 */ /* 0x000fe200078e0202 */
[----:B------:R-:W-:Y:S01]  /*0d70*/  LEA.HI R208, R9, R12, RZ, 0x3 ;  /* 0x0000000c09d07211 */ /* 0x000fe200078f18ff */
[----:B------:R-:W-:Y:S01]  /*0d80*/  IMAD R4, R4, c[0x0][0x1b0], RZ ;  /* 0x00006c0004047a24 */ /* 0x000fe200078e02ff */
[----:B------:R-:W-:Y:S01]  /*0d90*/  ISETP.GE.AND P2, PT, R12, c[0x0][0x198], PT ;  /* 0x000066000c007a0c */ /* 0x000fe20003f46270 */
[C---:B------:R-:W-:Y:S01]  /*0da0*/  IMAD.WIDE.U32 R6, R5.reuse, c[0x0][0x1b0], R6 ;  /* 0x00006c0005067a25 */ /* 0x040fe200078e0006 */
[----:B------:R-:W-:Y:S01]  /*0db0*/  SHF.R.S32.HI R2, RZ, 0x1f, R3 ;  /* 0x0000001fff027819 */ /* 0x000fe20000011403 */
[----:B------:R-:W-:Y:S01]  /*0dc0*/  UIADD3 UR26, UR21, -0x1, URZ ;  /* 0xffffffff151a7890 */ /* 0x000fe2000fffe03f */
[----:B------:R-:W-:Y:S01]  /*0dd0*/  LOP3.LUT R208, R208, 0xfffffff8, RZ, 0xc0, !PT ;  /* 0xfffffff8d0d07812 */ /* 0x000fe200078ec0ff */
[----:B------:R-:W-:-:S02]  /*0de0*/  IMAD R5, R5, c[0x0][0x1b4], R4 ;  /* 0x00006d0005057a24 */ /* 0x000fc400078e0204 */
[----:B------:R-:W-:Y:S01]  /*0df0*/  IMAD R2, R2, c[0x0][0x1a8], RZ ;  /* 0x00006a0002027a24 */ /* 0x000fe200078e02ff */
[----:B------:R-:W-:Y:S01]  /*0e00*/  USHF.L.U32 UR12, UR26, 0x6, URZ ;  /* 0x000000061a0c7899 */ /* 0x000fe2000800063f */
[----:B------:R-:W-:Y:S02]  /*0e10*/  IMAD.IADD R7, R7, 0x1, R5 ;  /* 0x0000000107077824 */ /* 0x000fe400078e0205 */
[C---:B------:R-:W-:Y:S02]  /*0e20*/  IMAD R2, R3.reuse, c[0x0][0x1ac], R2 ;  /* 0x00006b0003027a24 */ /* 0x040fe400078e0202 */
[----:B------:R-:W-:Y:S01]  /*0e30*/  IMAD.WIDE.U32 R4, R3, c[0x0][0x1a8], R6 ;  /* 0x00006a0003047a25 */ /* 0x000fe200078e0006 */
[----:B------:R-:W-:Y:S02]  /*0e40*/  LEA.HI R7, R91, R88, RZ, 0x6 ;  /* 0x000000585b077211 */ /* 0x000fe400078f30ff */
[----:B------:R-:W-:Y:S01]  /*0e50*/  IADD3 R200, R202, UR12, RZ ;  /* 0x0000000ccac87c10 */ /* 0x000fe2000fffe0ff */
[----:B------:R-:W-:Y:S01]  /*0e60*/  IMAD.IADD R3, R5, 0x1, R2 ;  /* 0x0000000105037824 */ /* 0x000fe200078e0202 */
[----:B------:R-:W-:Y:S01]  /*0e70*/  LEA R5, P1, R4, c[0x0][0x160], 0x1 ;  /* 0x0000580004057a11 */ /* 0x000fe200078208ff */
[----:B------:R-:W-:Y:S01]  /*0e80*/  IMAD.SHL.U32 R8, R7, 0x8, RZ ;  /* 0x0000000807087824 */ /* 0x000fe200078e00ff */
[----:B------:R-:W-:Y:S01]  /*0e90*/  IADD3 R2, R0, UR25, RZ ;  /* 0x0000001900027c10 */ /* 0x000fe2000fffe0ff */
[----:B------:R-:W-:Y:S01]  /*0ea0*/  IMAD.MOV.U32 R199, RZ, RZ, RZ ;  /* 0x000000ffffc77224 */ /* 0x000fe200078e00ff */
[----:B------:R-:W-:Y:S01]  /*0eb0*/  LEA.HI.X R4, R4, c[0x0][0x164], R3, 0x1, P1 ;  /* 0x0000590004047a11 */ /* 0x000fe200008f0c03 */
[----:B------:R-:W-:Y:S01]  /*0ec0*/  SHFL.IDX PT, R10, R5, RZ, 0x181f ;  /* 0x00181fff050a7589 */ /* 0x000fe200000e0000 */
[----:B------:R-:W-:Y:S01]  /*0ed0*/  IADD3 R6, R2, 0x20, RZ ;  /* 0x0000002002067810 */ /* 0x000fe20007ffe0ff */
[----:B------:R-:W-:Y:S01]  /*0ee0*/  IMAD.MOV.U32 R3, RZ, RZ, c[0x0][0x2b8] ;  /* 0x0000ae00ff037624 */ /* 0x000fe200078e00ff */
[----:B------:R-:W-:Y:S01]  /*0ef0*/  LOP3.LUT R201, R201, 0xfffffe00, R8, 0xf8, !PT ;  /* 0xfffffe00c9c97812 */ /* 0x000fe200078ef808 */
[----:B------:R-:W1:Y:S01]  /*0f00*/  SHFL.IDX PT, R11, R4, RZ, 0x181f ;  /* 0x00181fff040b7589 */ /* 0x000e6200000e0000 */
[----:B------:R-:W-:-:S02]  /*0f10*/  ISETP.GE.AND P6, PT, R6, UR4, PT ;  /* 0x0000000406007c0c */ /* 0x000fc4000bfc6270 */
[----:B------:R-:W-:Y:S01]  /*0f20*/  ISETP.NE.AND P3, PT, R3, 0x1, PT ;  /* 0x000000010300780c */ /* 0x000fe20003f65270 */
[----:B------:R-:W-:Y:S01]  /*0f30*/  SHFL.IDX PT, R6, R5, 0x1, 0x181f ;  /* 0x00381f0005067f89 */ /* 0x000fe200000e0000 */
[----:B------:R-:W-:Y:S01]  /*0f40*/  IADD3 R3, R210, 0x40, RZ ;  /* 0x00000040d2037810 */ /* 0x000fe20007ffe0ff */
[----:B------:R-:W-:Y:S01]  /*0f50*/  IMAD.SHL.U32 R201, R201, 0x2, RZ ;  /* 0x00000002c9c97824 */ /* 0x000fe200078e00ff */
[----:B------:R-:W-:Y:S01]  /*0f60*/  ISETP.GE.AND P1, PT, R2, UR4, PT ;  /* 0x0000000402007c0c */ /* 0x000fe2000bf26270 */
[----:B------:R-:W4:Y:S01]  /*0f70*/  SHFL.IDX PT, R7, R4, 0x1, 0x181f ;  /* 0x00381f0004077f89 */ /* 0x000f2200000e0000 */
[----:B------:R-:W-:Y:S02]  /*0f80*/  SHF.R.S32.HI R8, RZ, 0x1f, R3 ;  /* 0x0000001fff087819 */ /* 0x000fe40000011403 */
[----:B------:R-:W-:Y:S01]  /*0f90*/  ISETP.GE.AND P5, PT, R3, c[0x0][0x198], PT ;  /* 0x0000660003007a0c */ /* 0x000fe20003fa6270 */
[----:B------:R-:W-:Y:S01]  /*0fa0*/  SHFL.IDX PT, R9, R4, 0x2, 0x181f ;  /* 0x00581f0004097f89 */ /* 0x000fe200000e0000 */
[----:B------:R-:W-:-:S02]  /*0fb0*/  LEA.HI R209, R8, R3, RZ, 0x3 ;  /* 0x0000000308d17211 */ /* 0x000fc400078f18ff */
[C---:B------:R-:W-:Y:S02]  /*0fc0*/  IADD3 R8, R2.reuse, 0x40, RZ ;  /* 0x0000004002087810 */ /* 0x040fe40007ffe0ff */
[----:B------:R-:W-:Y:S02]  /*0fd0*/  LOP3.LUT R209, R209, 0xfffffff8, RZ, 0xc0, !PT ;  /* 0xfffffff8d1d17812 */ /* 0x000fe400078ec0ff */
[----:B------:R-:W-:Y:S01]  /*0fe0*/  IADD3 R2, R2, 0x60, RZ ;  /* 0x0000006002027810 */ /* 0x000fe20007ffe0ff */
[----:B-1----:R-:W-:-:S04]  /*0ff0*/  @!P1 IMAD.WIDE R16, R210, 0x2, R10 ;  /* 0x00000002d2109825 */ /* 0x002fc800078e020a */
[----:B------:R-:W-:Y:S01]  /*1000*/  @!P1 IMAD.WIDE R22, R208, 0x2, R10 ;  /* 0x00000002d0169825 */ /* 0x000fe200078e020a */
[----:B------:R1:W-:Y:S03]  /*1010*/  @!P1 LDGSTS.E.BYPASS.LTC128B.128 [R201+0xc100], [R16.64], !P4 ;  /* 0x0c10000010c99fae */ /* 0x0003e6000e101d56 */
[----:B----4-:R-:W-:-:S04]  /*1020*/  @!P6 IMAD.WIDE R20, R210, 0x2, R6 ;  /* 0x00000002d214e825 */ /* 0x010fc800078e0206 */
[----:B------:R-:W-:Y:S01]  /*1030*/  @!P6 IMAD.WIDE R18, R208, 0x2, R6 ;  /* 0x00000002d012e825 */ /* 0x000fe200078e0206 */
[----:B---3--:R3:W4:Y:S01]  /*1040*/  @P0 R2UR UR9, R14 ;  /* 0x000000000e0903c2 */ /* 0x00872200000e0000 */
[----:B------:R-:W-:Y:S01]  /*1050*/  ISETP.GE.AND P0, PT, R8, UR4, PT ;  /* 0x0000000408007c0c */ /* 0x000fe2000bf06270 */
[----:B----4-:R-:W-:Y:S01]  /*1060*/  @!UP0 UMOV UR9, UR6 ;  /* 0x0000000600098c82 */ /* 0x010fe20008000000 */
[----:B------:R-:W1:Y:S01]  /*1070*/  SHFL.IDX PT, R8, R5, 0x2, 0x181f ;  /* 0x00581f0005087f89 */ /* 0x000e6200000e0000 */
[----:B------:R-:W-:Y:S01]  /*1080*/  USHF.R.S32.HI UR6, URZ, 0x1f, UR9 ;  /* 0x0000001f3f067899 */ /* 0x000fe20008011409 */
[----:B---3--:R-:W-:-:S04]  /*1090*/  @!P1 IMAD.WIDE R14, R209, 0x2, R10 ;  /* 0x00000002d10e9825 */ /* 0x008fc800078e020a */
[C---:B------:R-:W-:Y:S01]  /*10a0*/  @!P6 IMAD.WIDE R10, R209.reuse, 0x2, R6 ;  /* 0x00000002d10ae825 */ /* 0x040fe200078e0206 */
[----:B------:R3:W-:Y:S04]  /*10b0*/  @!P1 LDGSTS.E.BYPASS.LTC128B.128 [R201+0x10100], [R14.64], !P5 ;  /* 0x101000000ec99fae */ /* 0x0007e8000e901d56 */
[----:B-1----:R-:W-:Y:S01]  /*10c0*/  @!P0 IMAD.WIDE R16, R209, 0x2, R8 ;  /* 0x00000002d1108825 */ /* 0x002fe200078e0208 */
[----:B------:R-:W-:Y:S04]  /*10d0*/  SHFL.IDX PT, R6, R5, 0x3, 0x181f ;  /* 0x00781f0005067f89 */ /* 0x000fe800000e0000 */
[----:B------:R-:W3:Y:S04]  /*10e0*/  SHFL.IDX PT, R7, R4, 0x3, 0x181f ;  /* 0x00781f0004077f89 */ /* 0x000ee800000e0000 */
[----:B------:R1:W-:Y:S01]  /*10f0*/  @!P1 LDGSTS.E.BYPASS.LTC128B.128 [R201+0x14100], [R22.64], !P2 ;  /* 0x1410000016c99fae */ /* 0x0003e2000d101d56 */
[----:B------:R-:W-:Y:S01]  /*1100*/  ISETP.GE.AND P1, PT, R2, UR4, PT ;  /* 0x0000000402007c0c */ /* 0x000fe2000bf26270 */
[----:B------:R-:W-:-:S02]  /*1110*/  ULDC.64 UR4, c[0x0][0x2b0] ;  /* 0x0000ac0000047ab9 */ /* 0x000fc40000000a00 */
[----:B------:R4:W-:Y:S01]  /*1120*/  @!P6 LDGSTS.E.BYPASS.LTC128B.128 [R201+0xd100], [R20.64], !P4 ;  /* 0x0d10000014c9efae */ /* 0x0009e2000e101d56 */
[----:B------:R-:W-:Y:S02]  /*1130*/  UIMAD UR6, UR6, UR4, URZ ;  /* 0x00000004060672a4 */ /* 0x000fe4000f8e023f */
[----:B------:R-:W-:Y:S01]  /*1140*/  UIMAD.WIDE.U32 UR14, UR9, UR4, URZ ;  /* 0x00000004090e72a5 */ /* 0x000fe2000f8e003f */
[----:B------:R5:W-:Y:S01]  /*1150*/  @!P6 LDGSTS.E.BYPASS.LTC128B.128 [R201+0x11100], [R10.64], !P5 ;  /* 0x111000000ac9efae */ /* 0x000be2000e901d56 */
[----:B------:R-:W-:-:S03]  /*1160*/  UIMAD UR6, UR9, UR5, UR6 ;  /* 0x00000005090672a4 */ /* 0x000fc6000f8e0206 */
[----:B------:R2:W-:Y:S01]  /*1170*/  @!P6 LDGSTS.E.BYPASS.LTC128B.128 [R201+0x15100], [R18.64], !P2 ;  /* 0x1510000012c9efae */ /* 0x0005e2000d101d56 */
[C---:B------:R-:W-:Y:S01]  /*1180*/  ISETP.GE.AND P6, PT, R200.reuse, UR10, PT ;  /* 0x0000000ac8007c0c */ /* 0x040fe2000bfc6270 */
[----:B------:R-:W-:Y:S01]  /*1190*/  UIADD3 UR6, UR15, UR6, URZ ;  /* 0x000000060f067290 */ /* 0x000fe2000fffe03f */
[----:B--2---:R-:W-:Y:S01]  /*11a0*/  IADD3 R200, R200, UR13, RZ ;  /* 0x0000000dc8c87c10 */ /* 0x004fe2000fffe0ff */
[----:B------:R-:W-:Y:S01]  /*11b0*/  ULDC.64 UR4, c[0x0][0x210] ;  /* 0x0000840000047ab9 */ /* 0x000fe20000000a00 */
[----:B------:R-:W-:-:S03]  /*11c0*/  ISETP.GT.OR P6, PT, R202, 0x3f, P6 ;  /* 0x0000003fca00780c */ /* 0x000fc600037c4670 */
[----:B------:R-:W-:Y:S02]  /*11d0*/  IMAD.MOV.U32 R2, RZ, RZ, R200 ;  /* 0x000000ffff027224 */ /* 0x000fe400078e00c8 */
[----:B---3--:R-:W-:-:S04]  /*11e0*/  @!P1 IMAD.WIDE R14, R210, 0x2, R6 ;  /* 0x00000002d20e9825 */ /* 0x008fc800078e0206 */
[----:B----4-:R-:W-:-:S04]  /*11f0*/  @!P0 IMAD.WIDE R20, R208, 0x2, R8 ;  /* 0x00000002d0148825 */ /* 0x010fc800078e0208 */
[----:B-----5:R-:W-:-:S04]  /*1200*/  @P3 IMAD.HI.U32 R10, R200, c[0x0][0x2bc], RZ ;  /* 0x0000af00c80a3a27 */ /* 0x020fc800078e00ff */
[----:B------:R-:W-:Y:S01]  /*1210*/  @!P0 IMAD.WIDE R18, R210, 0x2, R8 ;  /* 0x00000002d2128825 */ /* 0x000fe200078e0208 */
[----:B------:R-:W-:-:S03]  /*1220*/  @P3 SHF.R.U32.HI R2, RZ, c[0x0][0x2c0], R10 ;  /* 0x0000b000ff023a19 */ /* 0x000fc6000001160a */
[--C-:B------:R-:W-:Y:S01]  /*1230*/  @!P1 IMAD.WIDE R10, R209, 0x2, R6.reuse ;  /* 0x00000002d10a9825 */ /* 0x100fe200078e0206 */
[----:B------:R2:W-:Y:S03]  /*1240*/  @!P0 LDGSTS.E.BYPASS.LTC128B.128 [R201+0xe100], [R18.64], !P4 ;  /* 0x0e10000012c98fae */ /* 0x0005e6000e101d56 */
[----:B------:R-:W-:Y:S01]  /*1250*/  @!P1 IMAD.WIDE R6, R208, 0x2, R6 ;  /* 0x00000002d0069825 */ /* 0x000fe200078e0206 */
[----:B------:R3:W-:Y:S04]  /*1260*/  @!P0 LDGSTS.E.BYPASS.LTC128B.128 [R201+0x12100], [R16.64], !P5 ;  /* 0x1210000010c98fae */ /* 0x0007e8000e901d56 */
[----:B------:R4:W-:Y:S01]  /*1270*/  @!P0 LDGSTS.E.BYPASS.LTC128B.128 [R201+0x16100], [R20.64], !P2 ;  /* 0x1610000014c98fae */ /* 0x0009e2000d101d56 */
[----:B------:R-:W-:-:S03]  /*1280*/  @!P6 IADD3 R5, P0, R2, UR14, RZ ;  /* 0x0000000e0205ec10 */ /* 0x000fc6000ff1e0ff */
[----:B------:R5:W-:Y:S01]  /*1290*/  @!P1 LDGSTS.E.BYPASS.LTC128B.128 [R201+0xf100], [R14.64], !P4 ;  /* 0x0f1000000ec99fae */ /* 0x000be2000e101d56 */
[----:B------:R-:W-:Y:S02]  /*12a0*/  @!P6 LEA.HI.X.SX32 R4, R2, UR6, 0x1, P0 ;  /* 0x000000060204ec11 */ /* 0x000fe400080f0eff */
[C---:B------:R-:W-:Y:S01]  /*12b0*/  @!P6 LEA R8, P0, R5.reuse, c[0x0][0x2a0], 0x2 ;  /* 0x0000a8000508ea11 */ /* 0x040fe200078010ff */
[----:B------:R1:W-:Y:S03]  /*12c0*/  @!P1 LDGSTS.E.BYPASS.LTC128B.128 [R201+0x13100], [R10.64], !P5 ;  /* 0x131000000ac99fae */ /* 0x0003e6000e901d56 */
[----:B------:R-:W-:Y:S01]  /*12d0*/  @!P6 LEA.HI.X R9, R5, c[0x0][0x2a4], R4, 0x2, P0 ;  /* 0x0000a9000509ea11 */ /* 0x000fe200000f1404 */
[----:B------:R1:W-:Y:S04]  /*12e0*/  @!P1 LDGSTS.E.BYPASS.LTC128B.128 [R201+0x17100], [R6.64], !P2 ;  /* 0x1710000006c99fae */ /* 0x0003e8000d101d56 */
[----:B------:R-:W0:Y:S04]  /*12f0*/  LDGDEPBAR ;  /* 0x00000000000079af */ /* 0x000e280000000000 */
[----:B------:R-:W-:Y:S06]  /*1300*/  BAR.SYNC.DEFER_BLOCKING 0x0 ;  /* 0x0000000000007b1d */ /* 0x000fec0000010000 */
[----:B------:R-:W2:Y:S01]  /*1310*/  @!P6 LDG.E R199, [R8.64] ;  /* 0x0000001608c7e981 */ /* 0x000ea2000c1e1900 */
[----:B------:R-:W-:Y:S01]  /*1320*/  IMAD.MOV R5, RZ, RZ, -R2 ;  /* 0x000000ffff057224 */ /* 0x000fe200078e0a02 */
[----:B------:R-:W-:Y:S01]  /*1330*/  UIMAD UR9, UR8, UR4, URZ ;  /* 0x00000004080972a4 */ /* 0x000fe2000f8e023f */
[-C--:B------:R-:W-:Y:S01]  /*1340*/  LEA.HI R2, R91, R88.reuse, RZ, 0x4 ;  /* 0x000000585b027211 */ /* 0x080fe200078f20ff */
[----:B------:R-:W-:Y:S01]  /*1350*/  UIMAD.WIDE.U32 UR16, UR11, UR4, URZ ;  /* 0x000000040b1072a5 */ /* 0x000fe2000f8e003f */
[----:B------:R-:W-:Y:S01]  /*1360*/  IMAD R200, R5, c[0x0][0x2b8], R200 ;  /* 0x0000ae0005c87a24 */ /* 0x000fe200078e02c8 */
[----:B------:R-:W-:Y:S01]  /*1370*/  UIMAD UR9, UR11, UR5, UR9 ;  /* 0x000000050b0972a4 */ /* 0x000fe2000f8e0209 */
[----:B------:R-:W-:Y:S01]  /*1380*/  IMAD.SHL.U32 R197, R0, 0x8, RZ ;  /* 0x0000000800c57824 */ /* 0x000fe200078e00ff */
[----:B------:R-:W-:Y:S01]  /*1390*/  ISETP.GE.AND P6, PT, R210, c[0x0][0x1d4], PT ;  /* 0x00007500d2007a0c */ /* 0x000fe20003fc6270 */
[C---:B-----5:R-:W-:Y:S01]  /*13a0*/  IMAD.WIDE.U32 R14, R200.reuse, c[0x0][0x208], RZ ;  /* 0x00008200c80e7a25 */ /* 0x060fe200078e00ff */
[----:B------:R-:W-:Y:S01]  /*13b0*/  SHF.R.S32.HI R5, RZ, 0x1f, R200 ;  /* 0x0000001fff057819 */ /* 0x000fe200000114c8 */
[----:B------:R-:W-:Y:S01]  /*13c0*/  UIADD3 UR9, UR17, UR9, URZ ;  /* 0x0000000911097290 */ /* 0x000fe2000fffe03f */
[----:B------:R-:W-:Y:S01]  /*13d0*/  ISETP.GE.AND P5, PT, R3, c[0x0][0x1d4], PT ;  /* 0x0000750003007a0c */ /* 0x000fe20003fa6270 */
[----:B-1----:R-:W-:Y:S01]  /*13e0*/  IMAD.MOV.U32 R10, RZ, RZ, R14 ;  /* 0x000000ffff0a7224 */ /* 0x002fe200078e000e */
[----:B------:R-:W-:Y:S01]  /*13f0*/  ULDC.64 UR4, c[0x0][0x1e8] ;  /* 0x00007a0000047ab9 */ /* 0x000fe20000000a00 */
[C---:B---3--:R-:W-:Y:S01]  /*1400*/  IMAD R17, R5.reuse, c[0x0][0x208], RZ ;  /* 0x0000820005117a24 */ /* 0x048fe200078e02ff */
[----:B------:R-:W-:Y:S01]  /*1410*/  UIMAD.WIDE.U32 UR18, UR11, UR4, URZ ;  /* 0x000000040b1272a5 */ /* 0x000fe2000f8e003f */
[----:B------:R-:W-:Y:S01]  /*1420*/  IMAD R5, R5, c[0x0][0x1e0], RZ ;  /* 0x0000780005057a24 */ /* 0x000fe200078e02ff */
[----:B------:R-:W-:Y:S01]  /*1430*/  UIMAD UR4, UR8, UR4, URZ ;  /* 0x00000004080472a4 */ /* 0x000fe2000f8e023f */
[----:B------:R-:W-:Y:S01]  /*1440*/  IMAD R11, R200, c[0x0][0x20c], R17 ;  /* 0x00008300c80b7a24 */ /* 0x000fe200078e0211 */
[----:B------:R-:W-:Y:S01]  /*1450*/  ISETP.GE.AND P4, PT, R12, c[0x0][0x1d4], PT ;  /* 0x000075000c007a0c */ /* 0x000fe20003f86270 */
[C---:B------:R-:W-:Y:S01]  /*1460*/  IMAD.WIDE.U32 R6, R200.reuse, c[0x0][0x1e0], RZ ;  /* 0x00007800c8067a25 */ /* 0x040fe200078e00ff */
[----:B------:R-:W-:Y:S01]  /*1470*/  UIMAD UR4, UR11, UR5, UR4 ;  /* 0x000000050b0472a4 */ /* 0x000fe2000f8e0204 */
[----:B------:R-:W-:Y:S01]  /*1480*/  LEA.HI R89, R91, R88, RZ, 0x5 ;  /* 0x000000585b597211 */ /* 0x000fe200078f28ff */
[----:B------:R-:W-:Y:S01]  /*1490*/  UISETP.GT.AND UP0, UPT, UR26, UR7, UPT ;  /* 0x000000071a00728c */ /* 0x000fe2000bf04270 */
[----:B------:R-:W-:Y:S01]  /*14a0*/  IMAD.IADD R11, R15, 0x1, R11 ;  /* 0x000000010f0b7824 */ /* 0x000fe200078e020b */
[----:B------:R-:W-:Y:S01]  /*14b0*/  UIADD3 UR8, UR19, UR4, URZ ;  /* 0x0000000413087290 */ /* 0x000fe2000fffe03f */
[----:B------:R-:W-:Y:S01]  /*14c0*/  IMAD R5, R200, c[0x0][0x1e4], R5 ;  /* 0x00007900c8057a24 */ /* 0x000fe200078e0205 */
[----:B------:R-:W-:Y:S01]  /*14d0*/  SHF.R.S32.HI R86, RZ, 0x5, R89 ;  /* 0x00000005ff567819 */ /* 0x000fe20000011459 */
[----:B------:R-:W-:Y:S01]  /*14e0*/  IMAD.U32 R85, RZ, RZ, UR12 ;  /* 0x0000000cff557e24 */ /* 0x000fe2000f8e00ff */
[----:B------:R-:W-:Y:S01]  /*14f0*/  SEL R213, RZ, 0x10, P4 ;  /* 0x00000010ffd57807 */ /* 0x000fe20002000000 */
[----:B------:R-:W-:Y:S01]  /*1500*/  IMAD.IADD R7, R7, 0x1, R5 ;  /* 0x0000000107077824 */ /* 0x000fe200078e0205 */
[----:B------:R-:W-:Y:S01]  /*1510*/  SHF.R.S32.HI R212, RZ, 0x1f, R209 ;  /* 0x0000001fffd47819 */ /* 0x000fe200000114d1 */
[----:B------:R-:W-:Y:S01]  /*1520*/  IMAD.MOV.U32 R38, RZ, RZ, 0x20 ;  /* 0x00000020ff267424 */ /* 0x000fe200078e00ff */
[----:B------:R-:W-:-:S02]  /*1530*/  IADD3 R0, -R0, UR10, -R85 ;  /* 0x0000000a00007c10 */ /* 0x000fc4000fffe955 */
[----:B------:R-:W-:Y:S02]  /*1540*/  SHF.R.S32.HI R211, RZ, 0x1f, R208 ;  /* 0x0000001fffd37819 */ /* 0x000fe400000114d0 */
[----:B------:R-:W-:Y:S02]  /*1550*/  ISETP.GE.AND P2, PT, R0, 0x1, PT ;  /* 0x000000010000780c */ /* 0x000fe40003f46270 */
[----:B------:R-:W-:Y:S02]  /*1560*/  IADD3 R205, R201, 0x100, RZ ;  /* 0x00000100c9cd7810 */ /* 0x000fe40007ffe0ff */
[----:B--2---:R-:W-:Y:S01]  /*1570*/  SHF.R.S32.HI R14, RZ, 0x1f, R199 ;  /* 0x0000001fff0e7819 */ /* 0x004fe200000114c7 */
[----:B------:R-:W-:Y:S01]  /*1580*/  IMAD.WIDE.U32 R8, R199, c[0x0][0x218], R10 ;  /* 0x00008600c7087a25 */ /* 0x000fe200078e000a */
[----:B------:R-:W-:-:S03]  /*1590*/  SHF.R.S32.HI R11, RZ, 0x4, R2 ;  /* 0x00000004ff0b7819 */ /* 0x000fc60000011402 */
[----:B------:R-:W-:Y:S01]  /*15a0*/  IMAD R10, R14, c[0x0][0x218], RZ ;  /* 0x000086000e0a7a24 */ /* 0x000fe200078e02ff */
[----:B------:R-:W-:Y:S01]  /*15b0*/  IADD3 R5, P0, R8, UR16, RZ ;  /* 0x0000001008057c10 */ /* 0x000fe2000ff1e0ff */
[----:B------:R-:W-:-:S04]  /*15c0*/  IMAD.WIDE.U32 R6, R199, c[0x0][0x1f0], R6 ;  /* 0x00007c00c7067a25 */ /* 0x000fc800078e0006 */
[----:B------:R-:W-:Y:S02]  /*15d0*/  IMAD R10, R199, c[0x0][0x21c], R10 ;  /* 0x00008700c70a7a24 */ /* 0x000fe400078e020a */
[----:B------:R-:W-:Y:S02]  /*15e0*/  IMAD R14, R14, c[0x0][0x1f0], RZ ;  /* 0x00007c000e0e7a24 */ /* 0x000fe400078e02ff */
[----:B------:R-:W-:Y:S01]  /*15f0*/  IMAD.SHL.U32 R8, R13, 0x40, RZ ;  /* 0x000000400d087824 */ /* 0x000fe200078e00ff */
[----:B------:R-:W-:Y:S01]  /*1600*/  IADD3.X R10, R9, UR9, R10, P0, !PT ;  /* 0x00000009090a7c10 */ /* 0x000fe200087fe40a */
[----:B------:R-:W-:Y:S01]  /*1610*/  IMAD R14, R199, c[0x0][0x1f4], R14 ;  /* 0x00007d00c70e7a24 */ /* 0x000fe200078e020e */
[C---:B------:R-:W-:Y:S02]  /*1620*/  LEA R16, P0, R5.reuse, c[0x0][0x1f8], 0x1 ;  /* 0x00007e0005107a11 */ /* 0x040fe400078008ff */
[----:B------:R-:W-:Y:S02]  /*1630*/  IADD3 R9, P1, R6, UR18, RZ ;  /* 0x0000001206097c10 */ /* 0x000fe4000ff3e0ff */
[----:B------:R-:W-:Y:S01]  /*1640*/  LEA.HI.X R10, R5, c[0x0][0x1fc], R10, 0x1, P0 ;  /* 0x00007f00050a7a11 */ /* 0x000fe200000f0c0a */
[----:B------:R-:W1:Y:S01]  /*1650*/  SHFL.IDX PT, R30, R16, RZ, 0x181f ;  /* 0x00181fff101e7589 */ /* 0x000e6200000e0000 */
[----:B------:R-:W-:-:S02]  /*1660*/  LEA.HI R6, R2, R11, RZ, 0x1 ;  /* 0x0000000b02067211 */ /* 0x000fc400078f08ff */
[----:B------:R-:W-:Y:S01]  /*1670*/  IADD3.X R14, R7, UR8, R14, P1, !PT ;  /* 0x00000008070e7c10 */ /* 0x000fe20008ffe40e */
[----:B----4-:R2:W3:Y:S01]  /*1680*/  SHFL.IDX PT, R20, R16, 0x1, 0x181f ;  /* 0x00381f0010147f89 */ /* 0x0104e200000e0000 */
[C---:B------:R-:W-:Y:S02]  /*1690*/  LEA R15, P0, R9.reuse, c[0x0][0x1c8], 0x1 ;  /* 0x00007200090f7a11 */ /* 0x040fe400078008ff */
[----:B------:R-:W-:Y:S01]  /*16a0*/  LOP3.LUT R8, R8, 0x1c0, RZ, 0xc0, !PT ;  /* 0x000001c008087812 */ /* 0x000fe200078ec0ff */
[----:B------:R-:W4:Y:S01]  /*16b0*/  SHFL.IDX PT, R5, R10, RZ, 0x181f ;  /* 0x00181fff0a057589 */ /* 0x000f2200000e0000 */
[----:B------:R-:W-:Y:S02]  /*16c0*/  LOP3.LUT R6, R6, 0xfffffffe, RZ, 0xc0, !PT ;  /* 0xfffffffe06067812 */ /* 0x000fe400078ec0ff */
[----:B------:R-:W-:Y:S01]  /*16d0*/  LEA.HI.X R14, R9, c[0x0][0x1cc], R14, 0x1, P0 ;  /* 0x00007300090e7a11 */ /* 0x000fe200000f0c0e */
[----:B------:R-:W5:Y:S01]  /*16e0*/  SHFL.IDX PT, R4, R10, 0x1, 0x181f ;  /* 0x00381f000a047f89 */ /* 0x000f6200000e0000 */
[----:B------:R-:W-:Y:S01]  /*16f0*/  LOP3.LUT R197, R8, 0x8, R197, 0xf8, !PT ;  /* 0x0000000808c57812 */ /* 0x000fe200078ef8c5 */
[----:B------:R-:W-:Y:S01]  /*1700*/  IMAD.IADD R6, R11, 0x1, -R6 ;  /* 0x000000010b067824 */ /* 0x000fe200078e0a06 */
[----:B------:R-:W-:Y:S01]  /*1710*/  SHF.R.U32.HI R8, RZ, 0x3, R8 ;  /* 0x00000003ff087819 */ /* 0x000fe20000011608 */
[----:B------:R-:W-:Y:S01]  /*1720*/  SHFL.IDX PT, R10, R15, RZ, 0x181f ;  /* 0x00181fff0f0a7589 */ /* 0x000fe200000e0000 */
[----:B------:R-:W-:Y:S01]  /*1730*/  LOP3.LUT R7, R2, 0xfffffff0, RZ, 0xc0, !PT ;  /* 0xfffffff002077812 */ /* 0x000fe200078ec0ff */
[----:B------:R-:W-:Y:S01]  /*1740*/  IMAD.SHL.U32 R84, R6, 0x8, RZ ;  /* 0x0000000806547824 */ /* 0x000fe200078e00ff */
[----:B------:R-:W-:Y:S01]  /*1750*/  LOP3.LUT R197, R197, R8, RZ, 0x3c, !PT ;  /* 0x00000008c5c57212 */ /* 0x000fe200078e3cff */
[----:B------:R-:W5:Y:S02]  /*1760*/  SHFL.IDX PT, R11, R14, RZ, 0x181f ;  /* 0x00181fff0e0b7589 */ /* 0x000f6400000e0000 */
[----:B------:R-:W-:-:S02]  /*1770*/  IMAD.IADD R7, R88, 0x1, -R7 ;  /* 0x0000000158077824 */ /* 0x000fc400078e0a07 */
[----:B------:R-:W-:Y:S01]  /*1780*/  SHFL.IDX PT, R8, R15, 0x1, 0x181f ;  /* 0x00381f000f087f89 */ /* 0x000fe200000e0000 */
[----:B------:R-:W-:Y:S02]  /*1790*/  IMAD R197, R6, 0x200, R197 ;  /* 0x0000020006c57824 */ /* 0x000fe400078e02c5 */
[----:B--2---:R-:W-:Y:S01]  /*17a0*/  IMAD.WIDE R16, R210, 0x2, RZ ;  /* 0x00000002d2107825 */ /* 0x004fe200078e02ff */
[----:B------:R2:W2:Y:S01]  /*17b0*/  SHFL.IDX PT, R9, R14, 0x1, 0x181f ;  /* 0x00381f000e097f89 */ /* 0x0004a200000e0000 */
[----:B------:R-:W-:Y:S02]  /*17c0*/  SHF.R.S32.HI R2, RZ, 0x1f, R7 ;  /* 0x0000001fff027819 */ /* 0x000fe40000011407 */
[----:B------:R-:W-:Y:S01]  /*17d0*/  IMAD.SHL.U32 R197, R197, 0x2, RZ ;  /* 0x00000002c5c57824 */ /* 0x000fe200078e00ff */
[----:B-1----:R-:W-:Y:S02]  /*17e0*/  IADD3 R36, P1, R30, R16, RZ ;  /* 0x000000101e247210 */ /* 0x002fe40007f3e0ff */
[----:B---3--:R-:W-:-:S02]  /*17f0*/  IADD3 R28, P0, R16, R20, RZ ;  /* 0x00000014101c7210 */ /* 0x008fc40007f1e0ff */
[----:B------:R-:W-:Y:S01]  /*1800*/  LEA.HI R87, R2, R7, RZ, 0x3 ;  /* 0x0000000702577211 */ /* 0x000fe200078f18ff */
[----:B----4-:R-:W-:Y:S01]  /*1810*/  IMAD.X R37, R5, 0x1, R17, P1 ;  /* 0x0000000105257824 */ /* 0x010fe200008e0611 */
[----:B------:R-:W-:Y:S01]  /*1820*/  ISETP.GT.AND P1, PT, R0, 0x20, PT ;  /* 0x000000200000780c */ /* 0x000fe20003f24270 */
[----:B-----5:R-:W-:Y:S01]  /*1830*/  IMAD.X R29, R17, 0x1, R4, P0 ;  /* 0x00000001111d7824 */ /* 0x020fe200000e0604 */
[----:B------:R-:W-:Y:S01]  /*1840*/  LOP3.LUT R2, R87, 0xfffffff8, RZ, 0xc0, !PT ;  /* 0xfffffff857027812 */ /* 0x000fe200078ec0ff */
[----:B------:R-:W-:Y:S01]  /*1850*/  IMAD.WIDE R16, R209, 0x2, RZ ;  /* 0x00000002d1107825 */ /* 0x000fe200078e02ff */
[----:B------:R-:W-:-:S03]  /*1860*/  IADD3 R196, R197, 0x6120, RZ ;  /* 0x00006120c5c47810 */ /* 0x000fc60007ffe0ff */
[----:B------:R-:W-:-:S04]  /*1870*/  @P2 IMAD.WIDE R18, R210, 0x2, R10 ;  /* 0x00000002d2122825 */ /* 0x000fc800078e020a */
[--C-:B------:R-:W-:Y:S01]  /*1880*/  @P2 IMAD.WIDE R24, R209, 0x2, R10.reuse ;  /* 0x00000002d1182825 */ /* 0x100fe200078e020a */
[----:B------:R1:W-:Y:S01]  /*1890*/  @P2 LDGSTS.E.BYPASS.LTC128B.128 [R201+0x6100], [R18.64], !P6 ;  /* 0x0610000012c92fae */ /* 0x0003e2000f101d56 */
[----:B--2---:R-:W-:Y:S02]  /*18a0*/  IADD3 R14, P0, R30, R16, RZ ;  /* 0x000000101e0e7210 */ /* 0x004fe40007f1e0ff */
[----:B------:R-:W-:Y:S01]  /*18b0*/  @P2 IMAD.WIDE R26, R208, 0x2, R10 ;  /* 0x00000002d01a2825 */ /* 0x000fe200078e020a */
[----:B------:R2:W-:Y:S03]  /*18c0*/  @P2 LDGSTS.E.BYPASS.LTC128B.128 [R201+0x8100], [R24.64], !P5 ;  /* 0x0810000018c92fae */ /* 0x0005e6000e901d56 */
[----:B------:R-:W-:Y:S01]  /*18d0*/  IMAD.X R15, R5, 0x1, R17, P0 ;  /* 0x00000001050f7824 */ /* 0x000fe200000e0611 */
[----:B------:R-:W-:Y:S01]  /*18e0*/  IADD3 R22, P0, R16, R20, RZ ;  /* 0x0000001410167210 */ /* 0x000fe20007f1e0ff */
[----:B------:R-:W-:Y:S01]  /*18f0*/  @P1 IMAD.WIDE R10, R209, 0x2, R8 ;  /* 0x00000002d10a1825 */ /* 0x000fe200078e0208 */
[----:B------:R2:W-:Y:S03]  /*1900*/  @P2 LDGSTS.E.BYPASS.LTC128B.128 [R201+0xa100], [R26.64], !P4 ;  /* 0x0a1000001ac92fae */ /* 0x0005e6000e101d56 */
[----:B------:R-:W-:Y:S01]  /*1910*/  IMAD.X R23, R17, 0x1, R4, P0 ;  /* 0x0000000111177824 */ /* 0x000fe200000e0604 */
[----:B------:R-:W-:Y:S01]  /*1920*/  LOP3.LUT P0, RZ, R13, 0x2, RZ, 0xc0, !PT ;  /* 0x000000020dff7812 */ /* 0x000fe2000780c0ff */
[----:B------:R-:W-:-:S04]  /*1930*/  @P1 IMAD.WIDE R16, R210, 0x2, R8 ;  /* 0x00000002d2101825 */ /* 0x000fc800078e0208 */
[----:B------:R-:W-:Y:S01]  /*1940*/  @P1 IMAD.WIDE R8, R208, 0x2, R8 ;  /* 0x00000002d0081825 */ /* 0x000fe200078e0208 */
[----:B------:R1:W-:Y:S03]  /*1950*/  @P1 LDGSTS.E.BYPASS.LTC128B.128 [R201+0x7100], [R16.64], !P6 ;  /* 0x0710000010c91fae */ /* 0x0003e6000f101d56 */
[----:B------:R-:W-:Y:S01]  /*1960*/  IMAD.IADD R2, R7, 0x1, -R2 ;  /* 0x0000000107027824 */ /* 0x000fe200078e0a02 */
[----:B------:R3:W-:Y:S01]  /*1970*/  @P1 LDGSTS.E.BYPASS.LTC128B.128 [R201+0x9100], [R10.64], !P5 ;  /* 0x091000000ac91fae */ /* 0x0007e2000e901d56 */
[----:B------:R-:W-:Y:S02]  /*1980*/  IMAD.SHL.U32 R87, R87, 0x40, RZ ;  /* 0x0000004057577824 */ /* 0x000fe400078e00ff */
[----:B------:R-:W-:Y:S01]  /*1990*/  IMAD.SHL.U32 R7, R2, 0x40, RZ ;  /* 0x0000004002077824 */ /* 0x000fe200078e00ff */
[----:B------:R3:W-:Y:S02]  /*19a0*/  @P1 LDGSTS.E.BYPASS.LTC128B.128 [R201+0xb100], [R8.64], !P4 ;  /* 0x0b10000008c91fae */ /* 0x0007e4000e101d56 */
[----:B------:R-:W-:-:S02]  /*19b0*/  LOP3.LUT R87, R87, 0xfffffe00, RZ, 0xc0, !PT ;  /* 0xfffffe0057577812 */ /* 0x000fc400078ec0ff */
[----:B------:R-:W0:Y:S01]  /*19c0*/  LDGDEPBAR ;  /* 0x00000000000079af */ /* 0x000e220000000000 */
[----:B------:R-:W-:-:S04]  /*19d0*/  LOP3.LUT R7, R7, 0x1c0, RZ, 0xc0, !PT ;  /* 0x000001c007077812 */ /* 0x000fc800078ec0ff */
[----:B------:R-:W-:Y:S02]  /*19e0*/  LOP3.LUT R84, R7, 0x8, R84, 0xf8, !PT ;  /* 0x0000000807547812 */ /* 0x000fe400078ef854 */
[----:B------:R-:W-:-:S04]  /*19f0*/  SHF.R.U32.HI R7, RZ, 0x3, R7 ;  /* 0x00000003ff077819 */ /* 0x000fc80000011607 */
[----:B------:R-:W-:Y:S01]  /*1a00*/  LOP3.LUT R84, R84, R7, RZ, 0x3c, !PT ;  /* 0x0000000754547212 */ /* 0x000fe200078e3cff */
[----:B------:R-:W-:-:S05]  /*1a10*/  IMAD.WIDE R6, R208, 0x2, RZ ;  /* 0x00000002d0067825 */ /* 0x000fca00078e02ff */
[----:B------:R-:W-:Y:S02]  /*1a20*/  IADD3 R20, P1, R6, R20, RZ ;  /* 0x0000001406147210 */ /* 0x000fe40007f3e0ff */
[----:B------:R-:W-:-:S03]  /*1a30*/  IADD3 R30, P2, R30, R6, RZ ;  /* 0x000000061e1e7210 */ /* 0x000fc60007f5e0ff */
[----:B------:R-:W-:Y:S01]  /*1a40*/  IMAD.X R21, R7, 0x1, R4, P1 ;  /* 0x0000000107157824 */ /* 0x000fe200008e0604 */
[----:B------:R-:W-:Y:S01]  /*1a50*/  IADD3 R4, R197, 0x6100, RZ ;  /* 0x00006100c5047810 */ /* 0x000fe20007ffe0ff */
[----:B------:R-:W-:-:S04]  /*1a60*/  DEPBAR.LE SB0, 0x1 ;  /* 0x000080400000791a */ /* 0x000fc80000000000 */
[----:B------:R-:W-:-:S04]  /*1a70*/  DEPBAR.LE SB0, 0x0 ;  /* 0x000080000000791a */ /* 0x000fc80000000000 */
[----:B------:R-:W-:Y:S01]  /*1a80*/  BAR.SYNC.DEFER_BLOCKING 0x0 ;  /* 0x0000000000007b1d */ /* 0x000fe20000010000 */
[----:B------:R-:W-:Y:S01]  /*1a90*/  IMAD.X R31, R5, 0x1, R7, P2 ;  /* 0x00000001051f7824 */ /* 0x000fe200010e0607 */
[----:B------:R-:W-:Y:S01]  /*1aa0*/  R2P PR, R2, 0x6 ;  /* 0x0000000602007804 */ /* 0x000fe20000000000 */
[----:B------:R-:W-:Y:S01]  /*1ab0*/  IMAD.MOV.U32 R2, RZ, RZ, 0x10 ;  /* 0x00000010ff027424 */ /* 0x000fe200078e00ff */
[----:B------:R-:W-:Y:S01]  /*1ac0*/  @P0 IADD3 R196, R4, -0x20, RZ ;  /* 0xffffffe004c40810 */ /* 0x000fe20007ffe0ff */
[----:B------:R-:W-:Y:S01]  /*1ad0*/  IMAD R5, R86, 0x400, R87 ;  /* 0x0000040056057824 */ /* 0x000fe200078e0257 */
[----:B------:R-:W-:Y:S02]  /*1ae0*/  ISETP.GE.AND P0, PT, R210, c[0x0][0x1d4], PT ;  /* 0x00007500d2007a0c */ /* 0x000fe40003f06270 */
[----:B------:R-:W-:Y:S01]  /*1af0*/  SEL R2, R2, 0xfffffff0, !P1 ;  /* 0xfffffff002027807 */ /* 0x000fe20004800000 */
[----:B------:R-:W-:Y:S01]  /*1b00*/  IMAD.IADD R198, R84, 0x1, R5 ;  /* 0x0000000154c67824 */ /* 0x000fe200078e0205 */
[----:B------:R-:W-:-:S02]  /*1b10*/  ISETP.LT.OR P1, PT, R0, 0x1, P0 ;  /* 0x000000010000780c */ /* 0x000fc40000721670 */
[----:B------:R-:W-:Y:S01]  /*1b20*/  ISETP.LT.OR P0, PT, R0, 0x21, P0 ;  /* 0x000000210000780c */ /* 0x000fe20000701670 */
[----:B------:R-:W-:Y:S01]  /*1b30*/  IMAD.SHL.U32 R198, R198, 0x2, RZ ;  /* 0x00000002c6c67824 */ /* 0x000fe200078e00ff */
[C---:B------:R-:W-:Y:S02]  /*1b40*/  IADD3 R187, R196.reuse, 0x800, RZ ;  /* 0x00000800c4bb7810 */ /* 0x040fe40007ffe0ff */
[----:B------:R-:W-:Y:S01]  /*1b50*/  IADD3 R186, R196, 0x1000, RZ ;  /* 0x00001000c4ba7810 */ /* 0x000fe20007ffe0ff */
[----:B------:R-:W-:Y:S01]  /*1b60*/  IMAD R194, R2, 0x2, R198 ;  /* 0x0000000202c27824 */ /* 0x000fe200078e02c6 */
[C---:B------:R-:W-:Y:S02]  /*1b70*/  IADD3 R185, R196.reuse, 0x1800, RZ ;  /* 0x00001800c4b97810 */ /* 0x040fe40007ffe0ff */
[C---:B------:R-:W-:Y:S02]  /*1b80*/  IADD3 R183, R196.reuse, 0x2000, RZ ;  /* 0x00002000c4b77810 */ /* 0x040fe40007ffe0ff */
[C---:B------:R-:W-:Y:S01]  /*1b90*/  IADD3 R182, R196.reuse, 0x2800, RZ ;  /* 0x00002800c4b67810 */ /* 0x040fe20007ffe0ff */
[----:B-1----:R-:W-:Y:S01]  /*1ba0*/  LDSM.16.M88.4 R16, [R198+0xc100] ;  /* 0x00c10000c610783b */ /* 0x002fe20000000200 */
[----:B------:R-:W-:-:S02]  /*1bb0*/  IADD3 R181, R196, 0x3000, RZ ;  /* 0x00003000c4b57810 */ /* 0x000fc40007ffe0ff */
[C---:B------:R-:W-:Y:S01]  /*1bc0*/  IADD3 R180, R196.reuse, 0x3800, RZ ;  /* 0x00003800c4b47810 */ /* 0x040fe20007ffe0ff */
[----:B---3--:R-:W-:Y:S01]  /*1bd0*/  LDSM.16.M88.4 R8, [R194+0xc100] ;  /* 0x00c10000c208783b */ /* 0x008fe20000000200 */
[C---:B------:R-:W-:Y:S02]  /*1be0*/  IADD3 R179, R196.reuse, 0x4000, RZ ;  /* 0x00004000c4b37810 */ /* 0x040fe40007ffe0ff */
[C---:B------:R-:W-:Y:S01]  /*1bf0*/  IADD3 R178, R196.reuse, 0x4800, RZ ;  /* 0x00004800c4b27810 */ /* 0x040fe20007ffe0ff */
[----:B------:R-:W-:Y:S01]  /*1c00*/  LDSM.16.M88.4 R60, [R197+0x6100] ;  /* 0x00610000c53c783b */ /* 0x000fe20000000200 */
[C---:B------:R-:W-:Y:S02]  /*1c10*/  IADD3 R177, R196.reuse, 0x5000, RZ ;  /* 0x00005000c4b17810 */ /* 0x040fe40007ffe0ff */
[----:B------:R-:W-:Y:S01]  /*1c20*/  IADD3 R176, R196, 0x5800, RZ ;  /* 0x00005800c4b07810 */ /* 0x000fe20007ffe0ff */
[----:B------:R-:W1:Y:S04]  /*1c30*/  LDSM.16.M88.4 R52, [R197+0x6900] ;  /* 0x00690000c534783b */ /* 0x000e680000000200 */
[----:B------:R-:W3:Y:S04]  /*1c40*/  LDSM.16.M88.4 R44, [R197+0x7100] ;  /* 0x00710000c52c783b */ /* 0x000ee80000000200 */
[----:B------:R-:W4:Y:S04]  /*1c50*/  LDSM.16.M88.4 R4, [R197+0x7900] ;  /* 0x00790000c504783b */ /* 0x000f280000000200 */
[----:B------:R-:W5:Y:S04]  /*1c60*/  LDSM.16.M88.4 R80, [R196] ;  /* 0x00000000c450783b */ /* 0x000f680000000200 */
[----:B------:R-:W4:Y:S04]  /*1c70*/  LDSM.16.M88.4 R64, [R196+0x800] ;  /* 0x00080000c440783b */ /* 0x000f280000000200 */
[----:B------:R-:W4:Y:S04]  /*1c80*/  LDSM.16.M88.4 R32, [R196+0x1000] ;  /* 0x00100000c420783b */ /* 0x000f280000000200 */
[----:B--2---:R-:W2:Y:S04]  /*1c90*/  LDSM.16.M88.4 R24, [R196+0x1800] ;  /* 0x00180000c418783b */ /* 0x004ea80000000200 */
[----:B------:R-:W-:Y:S01]  /*1ca0*/  @!PT LDS RZ, [RZ] ;  /* 0x00000000fffff984 */ /* 0x000fe20000000800 */
[----:B------:R-:W-:Y:S01]  /*1cb0*/  @!PT LDS RZ, [RZ] ;  /* 0x00000000fffff984 */ /* 0x000fe20000000800 */
[----:B------:R-:W-:Y:S01]  /*1cc0*/  @!PT LDS RZ, [RZ] ;  /* 0x00000000fffff984 */ /* 0x000fe20000000800 */
[----:B------:R2:W-:Y:S01]  /*1cd0*/  LDGSTS.E.BYPASS.LTC128B.128 [R201+0x100], [R36.64], !P1 ;  /* 0x0010000024c97fae */ /* 0x0005e2000c901d56 */
[----:B------:R-:W-:-:S04]  /*1ce0*/  ISETP.GE.AND P1, PT, R3, c[0x0][0x1d4], PT ;  /* 0x0000750003007a0c */ /* 0x000fc80003f26270 */
[----:B------:R-:W-:Y:S01]  /*1cf0*/  ISETP.LT.OR P1, PT, R0, 0x1, P1 ;  /* 0x000000010000780c */ /* 0x000fe20000f21670 */
[C---:B-1----:R-:W-:Y:S11]  /*1d00*/  HMMA.16816.F32 R56, R16.reuse, R52, RZ ;  /* 0x000000341038723c */ /* 0x042ff600000018ff */
[----:B------:R-:W-:Y:S01]  /*1d10*/  @!UPT UIADD3 URZ, URZ, URZ, URZ ;  /* 0x0000003f3f3ff290 */ /* 0x000fe2000fffe03f */
[----:B------:R1:W-:Y:S01]  /*1d20*/  LDGSTS.E.BYPASS.LTC128B.128 [R201+0x2100], [R14.64], !P1 ;  /* 0x021000000ec97fae */ /* 0x0003e2000c901d56 */
[----:B------:R-:W-:Y:S01]  /*1d30*/  ISETP.GE.AND P1, PT, R12, c[0x0][0x1d4], PT ;  /* 0x000075000c007a0c */ /* 0x000fe20003f26270 */
[----:B---3--:R-:W-:Y:S03]  /*1d40*/  HMMA.16816.F32 R48, R16, R44, RZ ;  /* 0x0000002c1030723c */ /* 0x008fe600000018ff */
[----:B------:R-:W-:-:S05]  /*1d50*/  ISETP.LT.OR P1, PT, R0, 0x1, P1 ;  /* 0x000000010000780c */ /* 0x000fca0000f21670 */
[C---:B------:R-:W-:Y:S08]  /*1d60*/  HMMA.16816.F32 R52, R16.reuse, R54, RZ ;  /* 0x000000361034723c */ /* 0x040ff000000018ff */
[----:B------:R3:W-:Y:S01]  /*1d70*/  LDGSTS.E.BYPASS.LTC128B.128 [R201+0x4100], [R30.64], !P1 ;  /* 0x041000001ec97fae */ /* 0x0007e2000c901d56 */
[----:B------:R-:W-:Y:S01]  /*1d80*/  ISETP.GE.AND P1, PT, R3, c[0x0][0x1d4], PT ;  /* 0x0000750003007a0c */ /* 0x000fe20003f26270 */
[----:B------:R-:W-:Y:S01]  /*1d90*/  HMMA.16816.F32 R44, R16, R46, RZ ;  /* 0x0000002e102c723c */ /* 0x000fe200000018ff */
[----:B------:R-:W-:Y:S01]  /*1da0*/  SEL R3, R38, 0xffffffe0, !P2 ;  /* 0xffffffe026037807 */ /* 0x000fe20005000000 */
[----:B------:R3:W-:Y:S01]  /*1db0*/  LDGSTS.E.BYPASS.LTC128B.128 [R201+0x1100], [R28.64], !P0 ;  /* 0x011000001cc97fae */ /* 0x0007e2000c101d56 */
[----:B------:R-:W-:-:S02]  /*1dc0*/  ISETP.GE.AND P2, PT, R12, c[0x0][0x1d4], PT ;  /* 0x000075000c007a0c */ /* 0x000fc40003f46270 */
[C---:B------:R-:W-:Y:S01]  /*1dd0*/  ISETP.LT.OR P1, PT, R0.reuse, 0x21, P1 ;  /* 0x000000210000780c */ /* 0x040fe20000f21670 */
[----:B------:R-:W-:Y:S01]  /*1de0*/  IMAD R193, R3, 0x2, R198 ;  /* 0x0000000203c17824 */ /* 0x000fe200078e02c6 */
[----:B------:R-:W-:Y:S01]  /*1df0*/  ISETP.LT.OR P2, PT, R0, 0x21, P2 ;  /* 0x000000210000780c */ /* 0x000fe20001741670 */
[----:B------:R-:W-:Y:S01]  /*1e00*/  IMAD.MOV.U32 R0, RZ, RZ, 0x40 ;  /* 0x00000040ff007424 */ /* 0x000fe200078e00ff */
[----:B------:R-:W-:Y:S01]  /*1e10*/  LOP3.LUT P0, RZ, R13, 0x4, RZ, 0xc0, !PT ;  /* 0x000000040dff7812 */ /* 0x000fe2000780c0ff */
[----:B----4-:R-:W-:Y:S01]  /*1e20*/  HMMA.16816.F32 R40, R16, R4, RZ ;  /* 0x000000041028723c */ /* 0x010fe200000018ff */
[----:B------:R-:W-:Y:S02]  /*1e30*/  IMAD R191, R3, 0x2, R194 ;  /* 0x0000000203bf7824 */ /* 0x000fe400078e02c2 */
[----:B------:R-:W-:Y:S02]  /*1e40*/  SEL R0, R0, 0xffffffc0, !P0 ;  /* 0xffffffc000007807 */ /* 0x000fe40004000000 */
[----:B------:R-:W-:-:S03]  /*1e50*/  PLOP3.LUT P0, PT, PT, PT, UP0, 0x40, 0x0 ;  /* 0x000000000000781c */ /* 0x000fc60003f0e808 */
[C---:B-1----:R-:W-:Y:S01]  /*1e60*/  HMMA.16816.F32 R12, R16.reuse, R60, RZ ;  /* 0x0000003c100c723c */ /* 0x042fe200000018ff */
[----:B------:R-:W-:Y:S01]  /*1e70*/  IMAD.IADD R192, R197, 0x1, R0 ;  /* 0x00000001c5c07824 */ /* 0x000fe200078e0200 */
[----:B------:R1:W-:Y:S01]  /*1e80*/  LDGSTS.E.BYPASS.LTC128B.128 [R201+0x3100], [R22.64], !P1 ;  /* 0x0310000016c97fae */ /* 0x0003e2000c901d56 */
[----:B------:R-:W-:Y:S01]  /*1e90*/  IMAD.IADD R184, R0, 0x1, R196 ;  /* 0x0000000100b87824 */ /* 0x000fe200078e02c4 */
[----:B------:R-:W-:Y:S02]  /*1ea0*/  ISETP.GT.AND P1, PT, R202, 0x3f, PT ;  /* 0x0000003fca00780c */ /* 0x000fe40003f24270 */
[----:B------:R1:W-:Y:S02]  /*1eb0*/  LDGSTS.E.BYPASS.LTC128B.128 [R201+0x5100], [R20.64], !P2 ;  /* 0x0510000014c97fae */ /* 0x0003e4000d101d56 */
[C---:B------:R-:W-:Y:S02]  /*1ec0*/  HMMA.16816.F32 R60, R16.reuse, R62, RZ ;  /* 0x0000003e103c723c */ /* 0x040fe400000018ff */
[----:B--2---:R-:W-:Y:S04]  /*1ed0*/  LDSM.16.M88.4 R36, [R193+0xc100] ;  /* 0x00c10000c124783b */ /* 0x004fe80000000200 */
[----:B------:R-:W2:Y:S02]  /*1ee0*/  LDSM.16.M88.4 R76, [R192+0x6100] ;  /* 0x00610000c04c783b */ /* 0x000ea40000000200 */
[----:B------:R-:W-:Y:S02]  /*1ef0*/  HMMA.16816.F32 R16, R16, R6, RZ ;  /* 0x000000061010723c */ /* 0x000fe400000018ff */
[----:B------:R-:W4:Y:S04]  /*1f00*/  LDSM.16.M88.4 R72, [R192+0x6900] ;  /* 0x00690000c048783b */ /* 0x000f280000000200 */
[----:B---3--:R-:W3:Y:S02]  /*1f10*/  LDSM.16.M88.4 R28, [R192+0x7100] ;  /* 0x00710000c01c783b */ /* 0x008ee40000000200 */
[C---:B-----5:R-:W-:Y:S02]  /*1f20*/  HMMA.16816.F32 R12, R8.reuse, R80, R12 ;  /* 0x00000050080c723c */ /* 0x060fe4000000180c */
[----:B------:R-:W-:Y:S04]  /*1f30*/  LDSM.16.M88.4 R4, [R191+0xc100] ;  /* 0x00c10000bf04783b */ /* 0x000fe80000000200 */
[----:B------:R-:W-:Y:S02]  /*1f40*/  LDSM.16.M88.4 R68, [R184] ;  /* 0x00000000b844783b */ /* 0x000fe40000000200 */
[C---:B------:R-:W-:Y:S02]  /*1f50*/  HMMA.16816.F32 R60, R8.reuse, R82, R60 ;  /* 0x00000052083c723c */ /* 0x040fe4000000183c */
[----:B-1----:R-:W1:Y:S04]  /*1f60*/  LDSM.16.M88.4 R20, [R192+0x7900] ;  /* 0x00790000c014783b */ /* 0x002e680000000200 */
[----:B------:R-:W-:Y:S02]  /*1f70*/  LDSM.16.M88.4 R80, [R197+0x8100] ;  /* 0x00810000c550783b */ /* 0x000fe40000000200 */
[C---:B------:R-:W-:Y:S02]  /*1f80*/  HMMA.16816.F32 R56, R8.reuse, R64, R56 ;  /* 0x000000400838723c */ /* 0x040fe40000001838 */
[----:B------:R-:W0:Y:S06]  /*1f90*/  LDGDEPBAR ;  /* 0x00000000000079af */ /* 0x000e2c0000000000 */
[C---:B------:R-:W-:Y:S01]  /*1fa0*/  HMMA.16816.F32 R52, R8.reuse, R66, R52 ;  /* 0x000000420834723c */ /* 0x040fe20000001834 */
[----:B------:R-:W-:Y:S07]  /*1fb0*/  LDSM.16.M88.4 R64, [R184+0x800] ;  /* 0x00080000b840783b */ /* 0x000fee0000000200 */
[C---:B------:R-:W-:Y:S08]  /*1fc0*/  HMMA.16816.F32 R48, R8.reuse, R32, R48 ;  /* 0x000000200830723c */ /* 0x040ff00000001830 */
[C---:B------:R-:W-:Y:S01]  /*1fd0*/  HMMA.16816.F32 R44, R8.reuse, R34, R44 ;  /* 0x00000022082c723c */ /* 0x040fe2000000182c */
[----:B------:R-:W-:Y:S07]  /*1fe0*/  LDSM.16.M88.4 R32, [R184+0x1000] ;  /* 0x00100000b820783b */ /* 0x000fee0000000200 */
[C---:B------:R-:W-:Y:S08]  /*1ff0*/  HMMA.16816.F32 R40, R8.reuse, R24, R40 ;  /* 0x000000180828723c */ /* 0x040ff00000001828 */
[----:B------:R-:W-:Y:S01]  /*2000*/  HMMA.16816.F32 R16, R8, R26, R16 ;  /* 0x0000001a0810723c */ /* 0x000fe20000001810 */
[----:B------:R-:W5:Y:S04]  /*2010*/  LDSM.16.M88.4 R24, [R184+0x1800] ;  /* 0x00180000b818783b */ /* 0x000f680000000200 */
[----:B------:R-:W1:Y:S03]  /*2020*/  LDSM.16.M88.4 R8, [R198+0x10100] ;  /* 0x01010000c608783b */ /* 0x000e660000000200 */
[C---:B--2---:R-:W-:Y:S08]  /*2030*/  HMMA.16816.F32 R12, R36.reuse, R76, R12 ;  /* 0x0000004c240c723c */ /* 0x044ff0000000180c */
[C---:B------:R-:W-:Y:S01]  /*2040*/  HMMA.16816.F32 R60, R36.reuse, R78, R60 ;  /* 0x0000004e243c723c */ /* 0x040fe2000000183c */
[----:B------:R-:W-:Y:S07]  /*2050*/  LDSM.16.M88.4 R76, [R197+0x8900] ;  /* 0x00890000c54c783b */ /* 0x000fee0000000200 */
[C---:B----4-:R-:W-:Y:S08]  /*2060*/  HMMA.16816.F32 R56, R36.reuse, R72, R56 ;  /* 0x000000482438723c */ /* 0x050ff00000001838 */
[C---:B------:R-:W-:Y:S01]  /*2070*/  HMMA.16816.F32 R52, R36.reuse, R74, R52 ;  /* 0x0000004a2434723c */ /* 0x040fe20000001834 */
[----:B------:R-:W-:Y:S07]  /*2080*/  LDSM.16.M88.4 R72, [R196+0x2000] ;  /* 0x00200000c448783b */ /* 0x000fee0000000200 */
[C---:B---3--:R-:W-:Y:S08]  /*2090*/  HMMA.16816.F32 R48, R36.reuse, R28, R48 ;  /* 0x0000001c2430723c */ /* 0x048ff00000001830 */
[C---:B------:R-:W-:Y:S01]  /*20a0*/  HMMA.16816.F32 R44, R36.reuse, R30, R44 ;  /* 0x0000001e242c723c */ /* 0x040fe2000000182c */
[----:B------:R-:W-:Y:S07]  /*20b0*/  LDSM.16.M88.4 R28, [R194+0x10100] ;  /* 0x01010000c21c783b */ /* 0x000fee0000000200 */
[C---:B-1----:R-:W-:Y:S08]  /*20c0*/  HMMA.16816.F32 R40, R36.reuse, R20, R40 ;  /* 0x000000142428723c */ /* 0x042ff00000001828 */
[----:B------:R-:W-:Y:S01]  /*20d0*/  HMMA.16816.F32 R36, R36, R22, R16 ;  /* 0x000000162424723c */ /* 0x000fe20000001810 */
[----:B------:R-:W1:Y:S04]  /*20e0*/  LDSM.16.M88.4 R16, [R197+0x9900] ;  /* 0x00990000c510783b */ /* 0x000e680000000200 */
[----:B------:R-:W2:Y:S03]  /*20f0*/  LDSM.16.M88.4 R20, [R197+0x9100] ;  /* 0x00910000c514783b */ /* 0x000ea60000000200 */
[C---:B------:R-:W-:Y:S08]  /*2100*/  HMMA.16816.F32 R12, R4.reuse, R68, R12 ;  /* 0x00000044040c723c */ /* 0x040ff0000000180c */
        /* <DEDUP_REMOVED lines=12> */
[C---:B------:R-:W-:Y:S08]  /*21d0*/  HMMA.16816.F32 R12, R8.reuse, R80, R12 ;  /* 0x00000050080c723c */ /* 0x040ff0000000180c */
[C---:B------:R-:W-:Y:S01]  /*21e0*/  HMMA.16816.F32 R60, R8.reuse, R82, R60 ;  /* 0x00000052083c723c */ /* 0x040fe2000000183c */
[----:B------:R-:W-:Y:S07]  /*21f0*/  LDSM.16.M88.4 R80, [R184+0x2000] ;  /* 0x00200000b850783b */ /* 0x000fee0000000200 */
[C---:B-1----:R-:W-:Y:S08]  /*2200*/  HMMA.16816.F32 R40, R8.reuse, R16, R40 ;  /* 0x000000100828723c */ /* 0x042ff00000001828 */
        /* <DEDUP_REMOVED lines=9> */
[C---:B------:R-:W-:Y:S08]  /*22a0*/  HMMA.16816.F32 R12, R28.reuse, R72, R12 ;  /* 0x000000481c0c723c */ /* 0x040ff0000000180c */
[C---:B------:R-:W-:Y:S01]  /*22b0*/  HMMA.16816.F32 R60, R28.reuse, R74, R60 ;  /* 0x0000004a1c3c723c */ /* 0x040fe2000000183c */
[----:B------:R-:W-:Y:S07]  /*22c0*/  LDSM.16.M88.4 R72, [R184+0x2800] ;  /* 0x00280000b848783b */ /* 0x000fee0000000200 */
[C---:B---3--:R-:W-:Y:S08]  /*22d0*/  HMMA.16816.F32 R40, R28.reuse, R32, R40 ;  /* 0x000000201c28723c */ /* 0x048ff00000001828 */
[C---:B------:R-:W-:Y:S01]  /*22e0*/  HMMA.16816.F32 R36, R28.reuse, R34, R36 ;  /* 0x000000221c24723c */ /* 0x040fe20000001824 */
[----:B------:R-:W-:Y:S07]  /*22f0*/  LDSM.16.M88.4 R32, [R198+0x14100] ;  /* 0x01410000c620783b */ /* 0x000fee0000000200 */
[C---:B------:R-:W-:Y:S08]  /*2300*/  HMMA.16816.F32 R48, R28.reuse, R64, R48 ;  /* 0x000000401c30723c */ /* 0x040ff00000001830 */
[C---:B------:R-:W-:Y:S01]  /*2310*/  HMMA.16816.F32 R44, R28.reuse, R66, R44 ;  /* 0x000000421c2c723c */ /* 0x040fe2000000182c */
[----:B------:R-:W3:Y:S07]  /*2320*/  LDSM.16.M88.4 R64, [R184+0x3800] ;  /* 0x00380000b840783b */ /* 0x000eee0000000200 */
[C---:B------:R-:W-:Y:S08]  /*2330*/  HMMA.16816.F32 R56, R28.reuse, R68, R56 ;  /* 0x000000441c38723c */ /* 0x040ff00000001838 */
[----:B------:R-:W-:Y:S01]  /*2340*/  HMMA.16816.F32 R52, R28, R70, R52 ;  /* 0x000000461c34723c */ /* 0x000fe20000001834 */
[----:B------:R-:W5:Y:S04]  /*2350*/  LDSM.16.M88.4 R68, [R184+0x3000] ;  /* 0x00300000b844783b */ /* 0x000f680000000200 */
[----:B------:R-:W2:Y:S03]  /*2360*/  LDSM.16.M88.4 R28, [R197+0xa100] ;  /* 0x00a10000c51c783b */ /* 0x000ea60000000200 */
[C---:B----4-:R-:W-:Y:S08]  /*2370*/  HMMA.16816.F32 R12, R4.reuse, R24, R12 ;  /* 0x00000018040c723c */ /* 0x050ff0000000180c */
[C---:B------:R-:W-:Y:S01]  /*2380*/  HMMA.16816.F32 R60, R4.reuse, R26, R60 ;  /* 0x0000001a043c723c */ /* 0x040fe2000000183c */
[----:B------:R-:W-:Y:S07]  /*2390*/  LDSM.16.M88.4 R24, [R197+0xa900] ;  /* 0x00a90000c518783b */ /* 0x000fee0000000200 */
[C---:B-1----:R-:W-:Y:S08]  /*23a0*/  HMMA.16816.F32 R40, R4.reuse, R8, R40 ;  /* 0x000000080428723c */ /* 0x042ff00000001828 */
[C---:B------:R-:W-:Y:S01]  /*23b0*/  HMMA.16816.F32 R36, R4.reuse, R10, R36 ;  /* 0x0000000a0424723c */ /* 0x040fe20000001824 */
[----:B------:R-:W-:Y:S07]  /*23c0*/  LDSM.16.M88.4 R8, [R194+0x14100] ;  /* 0x01410000c208783b */ /* 0x000fee0000000200 */
[C---:B------:R-:W-:Y:S08]  /*23d0*/  HMMA.16816.F32 R48, R4.reuse, R16, R48 ;  /* 0x000000100430723c */ /* 0x040ff00000001830 */
[C---:B------:R-:W-:Y:S01]  /*23e0*/  HMMA.16816.F32 R44, R4.reuse, R18, R44 ;  /* 0x00000012042c723c */ /* 0x040fe2000000182c */
[----:B------:R-:W1:Y:S07]  /*23f0*/  LDSM.16.M88.4 R16, [R197+0xb900] ;  /* 0x00b90000c510783b */ /* 0x000e6e0000000200 */
[C---:B--2---:R-:W-:Y:S08]  /*2400*/  HMMA.16816.F32 R56, R4.reuse, R20, R56 ;  /* 0x000000140438723c */ /* 0x044ff00000001838 */
[----:B------:R-:W-:Y:S01]  /*2410*/  HMMA.16816.F32 R52, R4, R22, R52 ;  /* 0x000000160434723c */ /* 0x000fe20000001834 */
[----:B------:R-:W2:Y:S04]  /*2420*/  LDSM.16.M88.4 R20, [R197+0xb100] ;  /* 0x00b10000c514783b */ /* 0x000ea80000000200 */
[----:B------:R-:W4:Y:S03]  /*2430*/  LDSM.16.M88.4 R4, [R196+0x4000] ;  /* 0x00400000c404783b */ /* 0x000f260000000200 */
[C---:B------:R-:W-:Y:S08]  /*2440*/  HMMA.16816.F32 R12, R76.reuse, R80, R12 ;  /* 0x000000504c0c723c */ /* 0x040ff0000000180c */
[C---:B------:R-:W-:Y:S08]  /*2450*/  HMMA.16816.F32 R60, R76.reuse, R82, R60 ;  /* 0x000000524c3c723c */ /* 0x040ff0000000183c */
[C---:B---3--:R-:W-:Y:S08]  /*2460*/  HMMA.16816.F32 R40, R76.reuse, R64, R40 ;  /* 0x000000404c28723c */ /* 0x048ff00000001828 */
[C---:B------:R-:W-:Y:S01]  /*2470*/  HMMA.16816.F32 R36, R76.reuse, R66, R36 ;  /* 0x000000424c24723c */ /* 0x040fe20000001824 */
[----:B------:R-:W-:Y:S07]  /*2480*/  LDSM.16.M88.4 R64, [R196+0x5000] ;  /* 0x00500000c440783b */ /* 0x000fee0000000200 */
[C---:B------:R-:W-:Y:S08]  /*2490*/  HMMA.16816.F32 R56, R76.reuse, R72, R56 ;  /* 0x000000484c38723c */ /* 0x040ff00000001838 */
[C---:B------:R-:W-:Y:S08]  /*24a0*/  HMMA.16816.F32 R52, R76.reuse, R74, R52 ;  /* 0x0000004a4c34723c */ /* 0x040ff00000001834 */
[C---:B-----5:R-:W-:Y:S08]  /*24b0*/  HMMA.16816.F32 R48, R76.reuse, R68, R48 ;  /* 0x000000444c30723c */ /* 0x060ff00000001830 */
[----:B------:R-:W-:Y:S01]  /*24c0*/  HMMA.16816.F32 R44, R76, R70, R44 ;  /* 0x000000464c2c723c */ /* 0x000fe2000000182c */
[----:B------:R-:W3:Y:S07]  /*24d0*/  LDSM.16.M88.4 R68, [R196+0x4800] ;  /* 0x00480000c444783b */ /* 0x000eee0000000200 */
[C---:B------:R-:W-:Y:S08]  /*24e0*/  HMMA.16816.F32 R12, R32.reuse, R28, R12 ;  /* 0x0000001c200c723c */ /* 0x040ff0000000180c */
[C---:B------:R-:W-:Y:S01]  /*24f0*/  HMMA.16816.F32 R60, R32.reuse, R30, R60 ;  /* 0x0000001e203c723c */ /* 0x040fe2000000183c */
[----:B------:R-:W-:Y:S07]  /*2500*/  LDSM.16.M88.4 R28, [R192+0xa900] ;  /* 0x00a90000c01c783b */ /* 0x000fee0000000200 */
[C---:B-1----:R-:W-:Y:S08]  /*2510*/  HMMA.16816.F32 R40, R32.reuse, R16, R40 ;  /* 0x000000102028723c */ /* 0x042ff00000001828 */
[C---:B------:R-:W-:Y:S01]  /*2520*/  HMMA.16816.F32 R36, R32.reuse, R18, R36 ;  /* 0x000000122024723c */ /* 0x040fe20000001824 */
[----:B------:R-:W1:Y:S07]  /*2530*/  LDSM.16.M88.4 R16, [R196+0x5800] ;  /* 0x00580000c410783b */ /* 0x000e6e0000000200 */
[C---:B------:R-:W-:Y:S08]  /*2540*/  HMMA.16816.F32 R56, R32.reuse, R24, R56 ;  /* 0x000000182038723c */ /* 0x040ff00000001838 */
[C---:B------:R-:W-:Y:S01]  /*2550*/  HMMA.16816.F32 R52, R32.reuse, R26, R52 ;  /* 0x0000001a2034723c */ /* 0x040fe20000001834 */
[----:B------:R-:W-:Y:S07]  /*2560*/  LDSM.16.M88.4 R24, [R192+0xb100] ;  /* 0x00b10000c018783b */ /* 0x000fee0000000200 */
[C---:B--2---:R-:W-:Y:S08]  /*2570*/  HMMA.16816.F32 R48, R32.reuse, R20, R48 ;  /* 0x000000142030723c */ /* 0x044ff00000001830 */
[----:B------:R-:W-:Y:S01]  /*2580*/  HMMA.16816.F32 R44, R32, R22, R44 ;  /* 0x00000016202c723c */ /* 0x000fe2000000182c */
[----:B------:R-:W-:Y:S04]  /*2590*/  LDSM.16.M88.4 R20, [R193+0x14100] ;  /* 0x01410000c114783b */ /* 0x000fe80000000200 */
[----:B------:R-:W-:Y:S03]  /*25a0*/  LDSM.16.M88.4 R32, [R192+0xb900] ;  /* 0x00b90000c020783b */ /* 0x000fe60000000200 */
[C---:B----4-:R-:W-:Y:S08]  /*25b0*/  HMMA.16816.F32 R12, R8.reuse, R4, R12 ;  /* 0x00000004080c723c */ /* 0x050ff0000000180c */
[C---:B------:R-:W-:Y:S01]  /*25c0*/  HMMA.16816.F32 R60, R8.reuse, R6, R60 ;  /* 0x00000006083c723c */ /* 0x040fe2000000183c */
[----:B------:R-:W2:Y:S07]  /*25d0*/  LDSM.16.M88.4 R4, [R192+0xa100] ;  /* 0x00a10000c004783b */ /* 0x000eae0000000200 */
[C---:B---3--:R-:W-:Y:S08]  /*25e0*/  HMMA.16816.F32 R56, R8.reuse, R68, R56 ;  /* 0x000000440838723c */ /* 0x048ff00000001838 */
[C---:B------:R-:W-:Y:S08]  /*25f0*/  HMMA.16816.F32 R52, R8.reuse, R70, R52 ;  /* 0x000000460834723c */ /* 0x040ff00000001834 */
[C---:B------:R-:W-:Y:S08]  /*2600*/  HMMA.16816.F32 R48, R8.reuse, R64, R48 ;  /* 0x000000400830723c */ /* 0x040ff00000001830 */
[C---:B------:R-:W-:Y:S01]  /*2610*/  HMMA.16816.F32 R68, R8.reuse, R66, R44 ;  /* 0x000000420844723c */ /* 0x040fe2000000182c */
[----:B------:R-:W-:Y:S04]  /*2620*/  LDSM.16.M88.4 R64, [R191+0x14100] ;  /* 0x01410000bf40783b */ /* 0x000fe80000000200 */
[----:B------:R-:W3:Y:S03]  /*2630*/  LDSM.16.M88.4 R44, [R184+0x4000] ;  /* 0x00400000b82c783b */ /* 0x000ee60000000200 */
[C---:B-1----:R-:W-:Y:S08]  /*2640*/  HMMA.16816.F32 R40, R8.reuse, R16, R40 ;  /* 0x000000100828723c */ /* 0x042ff00000001828 */
[----:B------:R-:W-:Y:S01]  /*2650*/  HMMA.16816.F32 R72, R8, R18, R36 ;  /* 0x000000120848723c */ /* 0x000fe20000001824 */
[----:B------:R-:W1:Y:S04]  /*2660*/  LDSM.16.M88.4 R36, [R184+0x4800] ;  /* 0x00480000b824783b */ /* 0x000e680000000200 */
[----:B------:R-:W4:Y:S03]  /*2670*/  LDSM.16.M88.4 R16, [R184+0x5000] ;  /* 0x00500000b810783b */ /* 0x000f260000000200 */
[----:B--2---:R-:W-:Y:S01]  /*2680*/  HMMA.16816.F32 R12, R20, R4, R12 ;  /* 0x00000004140c723c */ /* 0x004fe2000000180c */
[----:B------:R-:W2:Y:S01]  /*2690*/  LDSM.16.M88.4 R8, [R184+0x5800] ;  /* 0x00580000b808783b */ /* 0x000ea20000000200 */
[----:B------:R-:W-:-:S06]  /*26a0*/  DEPBAR.LE SB0, 0x0 ;  /* 0x000080000000791a */ /* 0x000fcc0000000000 */
[C---:B------:R-:W-:Y:S08]  /*26b0*/  HMMA.16816.F32 R60, R20.reuse, R6, R60 ;  /* 0x00000006143c723c */ /* 0x040ff0000000183c */
[C---:B------:R-:W-:Y:S08]  /*26c0*/  HMMA.16816.F32 R56, R20.reuse, R28, R56 ;  /* 0x0000001c1438723c */ /* 0x040ff00000001838 */
[C---:B------:R-:W-:Y:S08]  /*26d0*/  HMMA.16816.F32 R52, R20.reuse, R30, R52 ;  /* 0x0000001e1434723c */ /* 0x040ff00000001834 */
[C---:B------:R-:W-:Y:S08]  /*26e0*/  HMMA.16816.F32 R48, R20.reuse, R24, R48 ;  /* 0x000000181430723c */ /* 0x040ff00000001830 */
[C---:B------:R-:W-:Y:S08]  /*26f0*/  HMMA.16816.F32 R68, R20.reuse, R26, R68 ;  /* 0x0000001a1444723c */ /* 0x040ff00000001844 */
[C---:B------:R-:W-:Y:S08]  /*2700*/  HMMA.16816.F32 R40, R20.reuse, R32, R40 ;  /* 0x000000201428723c */ /* 0x040ff00000001828 */
[----:B------:R-:W-:Y:S08]  /*2710*/  HMMA.16816.F32 R72, R20, R34, R72 ;  /* 0x000000221448723c */ /* 0x000ff00000001848 */
[C---:B---3--:R-:W-:Y:S08]  /*2720*/  HMMA.16816.F32 R12, R64.reuse, R44, R12 ;  /* 0x0000002c400c723c */ /* 0x048ff0000000180c */
[C---:B------:R-:W-:Y:S08]  /*2730*/  HMMA.16816.F32 R60, R64.reuse, R46, R60 ;  /* 0x0000002e403c723c */ /* 0x040ff0000000183c */
[C---:B-1----:R-:W-:Y:S08]  /*2740*/  HMMA.16816.F32 R56, R64.reuse, R36, R56 ;  /* 0x000000244038723c */ /* 0x042ff00000001838 */
[C---:B------:R-:W-:Y:S08]  /*2750*/  HMMA.16816.F32 R52, R64.reuse, R38, R52 ;  /* 0x000000264034723c */ /* 0x040ff00000001834 */
[C---:B----4-:R-:W-:Y:S08]  /*2760*/  HMMA.16816.F32 R48, R64.reuse, R16, R48 ;  /* 0x000000104030723c */ /* 0x050ff00000001830 */
[C---:B------:R-:W-:Y:S08]  /*2770*/  HMMA.16816.F32 R68, R64.reuse, R18, R68 ;  /* 0x000000124044723c */ /* 0x040ff00000001844 */
[C---:B--2---:R-:W-:Y:S07]  /*2780*/  HMMA.16816.F32 R40, R64.reuse, R8, R40 ;  /* 0x000000084028723c */ /* 0x044fee0000001828 */
[----:B------:R-:W-:Y:S01]  /*2790*/  SHF.R.S32.HI R9, RZ, 0x1f, R210 ;  /* 0x0000001fff097819 */ /* 0x000fe200000114d2 */
[----:B------:R-:W-:Y:S01]  /*27a0*/  HMMA.16816.F32 R72, R64, R10, R72 ;  /* 0x0000000a4048723c */ /* 0x000fe20000001848 */
[----:B------:R-:W-:Y:S06]  /*27b0*/  BAR.SYNC.DEFER_BLOCKING 0x0 ;  /* 0x0000000000007b1d */ /* 0x000fec0000010000 */
[----:B------:R-:W-:Y:S05]  /*27c0*/  @P0 BRA `(.L_x_168) ;  /* 0x0000041000000947 */ /* 0x000fea0003800000 */
[----:B------:R-:W-:Y:S01]  /*27d0*/  IADD3 R200, R202, UR13, R85 ;  /* 0x0000000dcac87c10 */ /* 0x000fe2000fffe055 */
[----:B------:R-:W-:-:S03]  /*27e0*/  IMAD.MOV.U32 R199, RZ, RZ, RZ ;  /* 0x000000ffffc77224 */ /* 0x000fc600078e00ff */
[----:B------:R-:W-:-:S05]  /*27f0*/  IADD3 R200, R200, -0x40, RZ ;  /* 0xffffffc0c8c87810 */ /* 0x000fca0007ffe0ff */
        /* <DEDUP_REMOVED lines=10> */
[----:B------:R-:W-:Y:S01]  /*28a0*/  SEL R16, RZ, 0x10, P5 ;  /* 0x00000010ff107807 */ /* 0x000fe20002800000 */
[----:B------:R-:W-:Y:S01]  /*28b0*/  IMAD R200, R7, c[0x0][0x2b8], R200 ;  /* 0x0000ae0007c87a24 */ /* 0x000fe200078e02c8 */
[----:B------:R-:W-:Y:S02]  /*28c0*/  IADD3 R22, -R17, 0x10, RZ ;  /* 0x0000001011167810 */ /* 0x000fe40007ffe1ff */
[----:B------:R-:W-:Y:S01]  /*28d0*/  IADD3 R20, -R16, 0x10, RZ ;  /* 0x0000001010147810 */ /* 0x000fe20007ffe1ff */
[----:B------:R-:W-:Y:S01]  /*28e0*/  IMAD.WIDE.U32 R6, R200, c[0x0][0x1e0], RZ ;  /* 0x00007800c8067a25 */ /* 0x000fe200078e00ff */
[----:B------:R-:W-:-:S02]  /*28f0*/  SHF.R.S32.HI R11, RZ, 0x1f, R200 ;  /* 0x0000001fff0b7819 */ /* 0x000fc400000114c8 */
[----:B------:R-:W-:Y:S02]  /*2900*/  LOP3.LUT R22, R22, 0xf, RZ, 0xc0, !PT ;  /* 0x0000000f16167812 */ /* 0x000fe400078ec0ff */
[----:B------:R-:W-:Y:S01]  /*2910*/  LOP3.LUT R20, R20, 0xf, RZ, 0xc0, !PT ;  /* 0x0000000f14147812 */ /* 0x000fe200078ec0ff */
[----:B------:R-:W-:Y:S01]  /*2920*/  IMAD R11, R11, c[0x0][0x1e0], RZ ;  /* 0x000078000b0b7a24 */ /* 0x000fe200078e02ff */
[----:B------:R-:W-:-:S03]  /*2930*/  IADD3 R8, -R213, 0x10, RZ ;  /* 0x00000010d5087810 */ /* 0x000fc60007ffe1ff */
[----:B------:R-:W-:Y:S01]  /*2940*/  IMAD R11, R200, c[0x0][0x1e4], R11 ;  /* 0x00007900c80b7a24 */ /* 0x000fe200078e020b */
[----:B------:R-:W-:-:S03]  /*2950*/  LOP3.LUT R8, R8, 0xf, RZ, 0xc0, !PT ;  /* 0x0000000f08087812 */ /* 0x000fc600078ec0ff */
[----:B------:R-:W-:Y:S01]  /*2960*/  IMAD.IADD R7, R7, 0x1, R11 ;  /* 0x0000000107077824 */ /* 0x000fe200078e020b */
[----:B--2---:R-:W-:-:S03]  /*2970*/  SHF.R.S32.HI R0, RZ, 0x1f, R199 ;  /* 0x0000001fff007819 */ /* 0x004fc600000114c7 */
[----:B------:R-:W-:-:S04]  /*2980*/  IMAD.WIDE.U32 R4, R199, c[0x0][0x1f0], R6 ;  /* 0x00007c00c7047a25 */ /* 0x000fc800078e0006 */
[----:B------:R-:W-:Y:S01]  /*2990*/  IMAD R0, R0, c[0x0][0x1f0], RZ ;  /* 0x00007c0000007a24 */ /* 0x000fe200078e02ff */
[----:B------:R-:W-:Y:S01]  /*29a0*/  IADD3 R24, P0, R4, UR18, RZ ;  /* 0x0000001204187c10 */ /* 0x000fe2000ff1e0ff */
[----:B------:R-:W-:Y:S02]  /*29b0*/  IMAD.SHL.U32 R4, R210, 0x2, RZ ;  /* 0x00000002d2047824 */ /* 0x000fe400078e00ff */
[----:B------:R-:W-:Y:S02]  /*29c0*/  IMAD R0, R199, c[0x0][0x1f4], R0 ;  /* 0x00007d00c7007a24 */ /* 0x000fe400078e0200 */
[----:B------:R-:W-:-:S03]  /*29d0*/  IMAD.SHL.U32 R6, R209, 0x2, RZ ;  /* 0x00000002d1067824 */ /* 0x000fc600078e00ff */
[----:B------:R-:W-:Y:S02]  /*29e0*/  IADD3.X R5, R5, UR8, R0, P0, !PT ;  /* 0x0000000805057c10 */ /* 0x000fe400087fe400 */
[----:B------:R-:W-:Y:S02]  /*29f0*/  LEA R7, P0, R24, c[0x0][0x1c8], 0x1 ;  /* 0x0000720018077a11 */ /* 0x000fe400078008ff */
[----:B------:R-:W-:Y:S02]  /*2a00*/  SHF.L.U64.HI R0, R210, 0x1, R9 ;  /* 0x00000001d2007819 */ /* 0x000fe40000010209 */
[----:B------:R-:W-:Y:S01]  /*2a10*/  LEA.HI.X R24, R24, c[0x0][0x1cc], R5, 0x1, P0 ;  /* 0x0000730018187a11 */ /* 0x000fe200000f0c05 */
[----:B------:R-:W1:Y:S01]  /*2a20*/  SHFL.IDX PT, R11, R7, 0x1, 0x181f ;  /* 0x00381f00070b7f89 */ /* 0x000e6200000e0000 */
[----:B------:R-:W-:-:S03]  /*2a30*/  SHF.L.U64.HI R5, R209, 0x1, R212 ;  /* 0x00000001d1057819 */ /* 0x000fc600000102d4 */
[----:B------:R-:W2:Y:S04]  /*2a40*/  SHFL.IDX PT, R10, R24, 0x1, 0x181f ;  /* 0x00381f00180a7f89 */ /* 0x000ea800000e0000 */
[----:B------:R3:W4:Y:S04]  /*2a50*/  SHFL.IDX PT, R19, R7, RZ, 0x181f ;  /* 0x00181fff07137589 */ /* 0x00072800000e0000 */
[----:B------:R5:W4:Y:S01]  /*2a60*/  SHFL.IDX PT, R18, R24, RZ, 0x181f ;  /* 0x00181fff18127589 */ /* 0x000b2200000e0000 */
[----:B-1----:R-:W-:-:S04]  /*2a70*/  IADD3 R22, P2, P0, R22, R11, R4 ;  /* 0x0000000b16167210 */ /* 0x002fc8000785e004 */
[----:B--2---:R-:W-:Y:S02]  /*2a80*/  IADD3.X R23, RZ, R10, R0, P2, P0 ;  /* 0x0000000aff177210 */ /* 0x004fe400017e0400 */
[----:B------:R-:W-:Y:S01]  /*2a90*/  IADD3 R20, P2, P0, R20, R11, R6 ;  /* 0x0000000b14147210 */ /* 0x000fe2000785e006 */
[----:B---3--:R-:W-:-:S03]  /*2aa0*/  IMAD.SHL.U32 R7, R208, 0x2, RZ ;  /* 0x00000002d0077824 */ /* 0x008fc600078e00ff */
[----:B------:R-:W-:Y:S02]  /*2ab0*/  IADD3.X R21, RZ, R10, R5, P2, P0 ;  /* 0x0000000aff157210 */ /* 0x000fe400017e0405 */
[----:B-----5:R-:W-:Y:S02]  /*2ac0*/  IADD3 R24, P2, P0, R8, R11, R7 ;  /* 0x0000000b08187210 */ /* 0x020fe4000785e007 */
[----:B------:R-:W-:-:S04]  /*2ad0*/  SHF.L.U64.HI R11, R208, 0x1, R211 ;  /* 0x00000001d00b7819 */ /* 0x000fc800000102d3 */
[----:B------:R-:W-:Y:S02]  /*2ae0*/  IADD3.X R25, RZ, R10, R11, P2, P0 ;  /* 0x0000000aff197210 */ /* 0x000fe400017e040b */
[C---:B----4-:R-:W-:Y:S02]  /*2af0*/  IADD3 R26, P2, R19.reuse, R4, RZ ;  /* 0x00000004131a7210 */ /* 0x050fe40007f5e0ff */
[----:B------:R-:W-:-:S03]  /*2b00*/  IADD3 R4, P0, R19, R6, RZ ;  /* 0x0000000613047210 */ /* 0x000fc60007f1e0ff */
[C---:B------:R-:W-:Y:S01]  /*2b10*/  IMAD.X R27, R18.reuse, 0x1, R0, P2 ;  /* 0x00000001121b7824 */ /* 0x040fe200010e0600 */
[----:B------:R-:W-:Y:S01]  /*2b20*/  ISETP.NE.U32.AND P2, PT, R17, RZ, PT ;  /* 0x000000ff1100720c */ /* 0x000fe20003f45070 */
[C---:B------:R-:W-:Y:S01]  /*2b30*/  IMAD.X R5, R18.reuse, 0x1, R5, P0 ;  /* 0x0000000112057824 */ /* 0x040fe200000e0605 */
[----:B------:R-:W-:Y:S02]  /*2b40*/  IADD3 R6, P0, R19, R7, RZ ;  /* 0x0000000713067210 */ /* 0x000fe40007f1e0ff */
[----:B------:R1:W-:Y:S03]  /*2b50*/  LDGSTS.E.BYPASS.LTC128B.128 [R201+0x6100], [R26.64], !P6 ;  /* 0x061000001ac97fae */ /* 0x0003e6000f101d56 */
[----:B------:R-:W-:Y:S01]  /*2b60*/  IMAD.X R7, R18, 0x1, R11, P0 ;  /* 0x0000000112077824 */ /* 0x000fe200000e060b */
[----:B------:R1:W-:Y:S01]  /*2b70*/  LDGSTS.E.BYPASS.LTC128B.128 [R201+0x8100], [R4.64], !P5 ;  /* 0x0810000004c97fae */ /* 0x0003e2000e901d56 */
[----:B------:R-:W-:-:S03]  /*2b80*/  ISETP.NE.U32.AND P0, PT, R16, RZ, PT ;  /* 0x000000ff1000720c */ /* 0x000fc60003f05070 */
[----:B------:R1:W-:Y:S04]  /*2b90*/  LDGSTS.E.BYPASS.LTC128B.128 [R201+0xa100], [R6.64], !P4 ;  /* 0x0a10000006c97fae */ /* 0x0003e8000e101d56 */
[----:B------:R1:W-:Y:S01]  /*2ba0*/  LDGSTS.E.BYPASS.LTC128B.128.ZFILL [R201+0x7100], [R22.64], P2 ;  /* 0x0710000016c97fae */ /* 0x0003e20009141d56 */
[----:B------:R-:W-:-:S05]  /*2bb0*/  ISETP.NE.U32.AND P2, PT, R213, RZ, PT ;  /* 0x000000ffd500720c */ /* 0x000fca0003f45070 */
[----:B------:R1:W-:Y:S08]  /*2bc0*/  LDGSTS.E.BYPASS.LTC128B.128.ZFILL [R201+0x9100], [R20.64], P0 ;  /* 0x0910000014c97fae */ /* 0x0003f00008141d56 */
[----:B------:R1:W-:Y:S02]  /*2bd0*/  LDGSTS.E.BYPASS.LTC128B.128.ZFILL [R201+0xb100], [R24.64], P2 ;  /* 0x0b10000018c97fae */ /* 0x0003e40009141d56 */
.L_x_168:
[----:B------:R-:W-:Y:S01]  /*2be0*/  LOP3.LUT R89, R89, 0xffffffe0, RZ, 0xc0, !PT ;  /* 0xffffffe059597812 */ /* 0x000fe200078ec0ff */
[----:B------:R-:W-:Y:S01]  /*2bf0*/  UIADD3 UR4, UR10, 0x1, -UR12 ;  /* 0x000000010a047890 */ /* 0x000fe2000fffe80c */
[----:B------:R-:W-:Y:S01]  /*2c00*/  LEA.HI R11, R91, R88, RZ, 0x2 ;  /* 0x000000585b0b7211 */ /* 0x000fe200078f10ff */
[----:B------:R-:W-:Y:S01]  /*2c10*/  ULDC UR5, c[0x0][0x324] ;  /* 0x0000c90000057ab9 */ /* 0x000fe20000000800 */
[----:B-1----:R-:W-:Y:S01]  /*2c20*/  SHF.R.S32.HI R7, RZ, 0x1f, R86 ;  /* 0x0000001fff077819 */ /* 0x002fe20000011456 */
[----:B------:R-:W-:Y:S01]  /*2c30*/  IMAD.IADD R0, R88, 0x1, -R89 ;  /* 0x0000000158007824 */ /* 0x000fe200078e0a59 */
[----:B------:R-:W-:Y:S01]  /*2c40*/  LOP3.LUT R11, R11, 0xfffffffc, RZ, 0xc0, !PT ;  /* 0xfffffffc0b0b7812 */ /* 0x000fe200078ec0ff */
[----:B------:R-:W0:Y:S01]  /*2c50*/  LDGDEPBAR ;  /* 0x00000000000079af */ /* 0x000e220000000000 */
[----:B------:R-:W-:-:S02]  /*2c60*/  LEA.HI R7, R7, R86, RZ, 0x3 ;  /* 0x0000005607077211 */ /* 0x000fc400078f18ff */
[----:B------:R-:W-:Y:S01]  /*2c70*/  SHF.R.S32.HI R5, RZ, 0x1f, R0 ;  /* 0x0000001fff057819 */ /* 0x000fe20000011400 */
[----:B------:R-:W-:Y:S01]  /*2c80*/  IMAD.IADD R88, R88, 0x1, -R11 ;  /* 0x0000000158587824 */ /* 0x000fe200078e0a0b */
[----:B------:R-:W-:Y:S02]  /*2c90*/  LOP3.LUT R7, R7, 0xffffff8, RZ, 0xc0, !PT ;  /* 0x0ffffff807077812 */ /* 0x000fe400078ec0ff */
[----:B------:R-:W-:Y:S02]  /*2ca0*/  LEA.HI R4, R5, R0, RZ, 0x2 ;  /* 0x0000000005047211 */ /* 0x000fe400078f10ff */
[----:B------:R-:W-:Y:S01]  /*2cb0*/  LEA.HI R5, R88, R88, RZ, 0x1 ;  /* 0x0000005858057211 */ /* 0x000fe200078f08ff */
[----:B------:R-:W-:Y:S01]  /*2cc0*/  IMAD.IADD R7, R86, 0x1, -R7 ;  /* 0x0000000156077824 */ /* 0x000fe200078e0a07 */
[----:B------:R-:W-:Y:S02]  /*2cd0*/  PLOP3.LUT P2, PT, PT, PT, UP2, 0x80, 0x0 ;  /* 0x000000000000781c */ /* 0x000fe40003f4f028 */
[----:B------:R-:W-:-:S02]  /*2ce0*/  LEA.HI.SX32 R6, R4, UR25, 0x1e ;  /* 0x0000001904067c11 */ /* 0x000fc4000f8ff2ff */
[----:B------:R-:W-:Y:S02]  /*2cf0*/  LOP3.LUT R5, R5, 0x1ffffffe, RZ, 0xc0, !PT ;  /* 0x1ffffffe05057812 */ /* 0x000fe400078ec0ff */
[----:B------:R-:W-:Y:S01]  /*2d00*/  PLOP3.LUT P0, PT, PT, PT, UP2, 0x80, 0x0 ;  /* 0x000000000000781c */ /* 0x000fe20003f0f028 */
[----:B------:R-:W-:Y:S02]  /*2d10*/  IMAD R6, R7, 0x10, R6 ;  /* 0x0000001007067824 */ /* 0x000fe400078e0206 */
[----:B------:R-:W-:-:S04]  /*2d20*/  IMAD.IADD R5, R88, 0x1, -R5 ;  /* 0x0000000158057824 */ /* 0x000fc800078e0a05 */
[----:B------:R-:W-:-:S04]  /*2d30*/  IMAD R203, R5, 0x8, R6 ;  /* 0x0000000805cb7824 */ /* 0x000fc800078e0206 */
[----:B------:R-:W-:-:S04]  /*2d40*/  @P2 IMAD.HI.U32 R5, R203, c[0x0][0x2c8], RZ ;  /* 0x0000b200cb052a27 */ /* 0x000fc800078e00ff */
[----:B------:R-:W-:Y:S01]  /*2d50*/  IMAD.MOV.U32 R20, RZ, RZ, R203 ;  /* 0x000000ffff147224 */ /* 0x000fe200078e00cb */
[----:B------:R-:W-:Y:S02]  /*2d60*/  @P0 SHF.R.U32.HI R20, RZ, c[0x0][0x2cc], R5 ;  /* 0x0000b300ff140a19 */ /* 0x000fe40000011605 */
[----:B------:R-:W-:Y:S01]  /*2d70*/  LOP3.LUT R5, R4, 0x7ffffffc, RZ, 0xc0, !PT ;  /* 0x7ffffffc04057812 */ /* 0x000fe200078ec0ff */
[----:B------:R-:W-:Y:S01]  /*2d80*/  IMAD.IADD R4, R87, 0x1, R84 ;  /* 0x0000000157047824 */ /* 0x000fe200078e0254 */
[----:B------:R-:W-:Y:S01]  /*2d90*/  PLOP3.LUT P0, PT, PT, PT, UP1, 0x40, 0x0 ;  /* 0x000000000000781c */ /* 0x000fe20003f0e818 */
[----:B------:R-:W1:Y:S02]  /*2da0*/  SHFL.IDX PT, R6, R20, RZ, 0x1c1f ;  /* 0x001c1fff14067589 */ /* 0x000e6400000e0000 */
[----:B------:R-:W-:Y:S02]  /*2db0*/  IMAD.IADD R204, R0, 0x1, -R5 ;  /* 0x0000000100cc7824 */ /* 0x000fe400078e0a05 */
[----:B------:R-:W-:Y:S01]  /*2dc0*/  IMAD.U32 R5, RZ, RZ, UR4 ;  /* 0x00000004ff057e24 */ /* 0x000fe2000f8e00ff */
[----:B------:R-:W-:Y:S01]  /*2dd0*/  ULDC UR4, c[0x0][0x1d0] ;  /* 0x0000740000047ab9 */ /* 0x000fe20000000800 */
[----:B------:R-:W-:Y:S01]  /*2de0*/  IMAD.SHL.U32 R204, R204, 0x2, RZ ;  /* 0x00000002cccc7824 */ /* 0x000fe200078e00ff */
[----:B------:R-:W-:-:S02]  /*2df0*/  UIMAD UR4, UR20, UR4, -UR12 ;  /* 0x00000004140472a4 */ /* 0x000fc4000f8e0a0c */
[----:B------:R-:W-:Y:S02]  /*2e00*/  ULOP3.LUT UR12, URZ, UR5, URZ, 0x33, !UPT ;  /* 0x000000053f0c7292 */ /* 0x000fe4000f8e333f */
[----:B------:R-:W-:Y:S02]  /*2e10*/  IADD3 R5, R5, -c[0x0][0x168], -R204 ;  /* 0x80005a0005057a10 */ /* 0x000fe40007ffe8cc */
[----:B------:R-:W-:Y:S02]  /*2e20*/  IADD3 R0, -R204, UR4, RZ ;  /* 0x00000004cc007c10 */ /* 0x000fe4000fffe1ff */
[C---:B------:R-:W-:Y:S02]  /*2e30*/  IADD3 R11, R5.reuse, c[0x0][0x328], RZ ;  /* 0x0000ca00050b7a10 */ /* 0x040fe40007ffe0ff */
[----:B------:R-:W-:-:S03]  /*2e40*/  IADD3 R5, R5, UR12, RZ ;  /* 0x0000000c05057c10 */ /* 0x000fc6000fffe0ff */
[--C-:B-1----:R-:W-:Y:S02]  /*2e50*/  IMAD.IADD R19, R11, 0x1, R6.reuse ;  /* 0x000000010b137824 */ /* 0x102fe400078e0206 */
[----:B------:R-:W-:-:S03]  /*2e60*/  IMAD.IADD R17, R5, 0x1, R6 ;  /* 0x0000000105117824 */ /* 0x000fc600078e0206 */
[----:B------:R-:W-:Y:S01]  /*2e70*/  IMNMX R19, R19, R0, PT ;  /* 0x0000000013137217 */ /* 0x000fe20003800200 */
[----:B------:R-:W-:Y:S05]  /*2e80*/  @P0 BRA `(.L_x_169) ;  /* 0x0000016000000947 */ /* 0x000fea0003800000 */
[----:B------:R-:W-:Y:S01]  /*2e90*/  IMAD.U32 R7, RZ, RZ, UR10 ;  /* 0x0000000aff077e24 */ /* 0x000fe2000f8e00ff */
[----:B------:R-:W-:Y:S04]  /*2ea0*/  BSSY B0, `(.L_x_170) ;  /* 0x000000f000007945 */ /* 0x000fe80003800000 */
[----:B------:R-:W-:-:S04]  /*2eb0*/  IADD3 R8, R7, -c[0x0][0x168], R6 ;  /* 0x80005a0007087a10 */ /* 0x000fc80007ffe006 */
[----:B------:R-:W-:-:S13]  /*2ec0*/  ISETP.GT.AND P0, PT, R8, -0x1, PT ;  /* 0xffffffff0800780c */ /* 0x000fda0003f04270 */
[----:B------:R-:W-:Y:S05]  /*2ed0*/  @P0 BRA `(.L_x_171) ;  /* 0x0000007000000947 */ /* 0x000fea0003800000 */
[----:B------:R-:W-:Y:S01]  /*2ee0*/  IMAD.MOV.U32 R6, RZ, RZ, c[0x0][0x32c] ;  /* 0x0000cb00ff067624 */ /* 0x000fe200078e00ff */
[----:B------:R-:W-:-:S04]  /*2ef0*/  LOP3.LUT R8, RZ, R8, RZ, 0x33, !PT ;  /* 0x00000008ff087212 */ /* 0x000fc800078e33ff */
[----:B------:R-:W-:-:S13]  /*2f00*/  ISETP.NE.AND P0, PT, R6, 0x1, PT ;  /* 0x000000010600780c */ /* 0x000fda0003f05270 */
[----:B------:R-:W-:-:S05]  /*2f10*/  @P0 IMAD.HI.U32 R6, R8, c[0x0][0x330], RZ ;  /* 0x0000cc0008060a27 */ /* 0x000fca00078e00ff */
[----:B------:R-:W-:-:S04]  /*2f20*/  @P0 SHF.R.U32.HI R8, RZ, c[0x0][0x334], R6 ;  /* 0x0000cd00ff080a19 */ /* 0x000fc80000011606 */
[----:B------:R-:W-:Y:S01]  /*2f30*/  LOP3.LUT R8, RZ, R8, RZ, 0x33, !PT ;  /* 0x00000008ff087212 */ /* 0x000fe200078e33ff */
[----:B------:R-:W-:Y:S05]  /*2f40*/  BRA `(.L_x_172) ;  /* 0x0000004000007947 */ /* 0x000fea0003800000 */
.L_x_171:
[----:B------:R-:W-:-:S04]  /*2f50*/  MOV R6, c[0x0][0x32c] ;  /* 0x0000cb0000067a02 */ /* 0x000fc80000000f00 */
[----:B------:R-:W-:-:S13]  /*2f60*/  ISETP.NE.AND P0, PT, R6, 0x1, PT ;  /* 0x000000010600780c */ /* 0x000fda0003f05270 */
[----:B------:R-:W-:-:S05]  /*2f70*/  @P0 IMAD.HI.U32 R6, R8, c[0x0][0x330], RZ ;  /* 0x0000cc0008060a27 */ /* 0x000fca00078e00ff */
[----:B------:R-:W-:Y:S02]  /*2f80*/  @P0 SHF.R.U32.HI R8, RZ, c[0x0][0x334], R6 ;  /* 0x0000cd00ff080a19 */ /* 0x000fe40000011606 */
.L_x_172:
[----:B------:R-:W-:Y:S05]  /*2f90*/  BSYNC B0 ;  /* 0x0000000000007941 */ /* 0x000fea0003800000 */
.L_x_170:
[----:B------:R-:W-:-:S04]  /*2fa0*/  IMAD R7, R8, c[0x0][0x32c], -R85 ;  /* 0x0000cb0008077a24 */ /* 0x000fc800078e0a55 */
[----:B------:R-:W-:-:S05]  /*2fb0*/  IMAD.IADD R8, R7, 0x1, -R204 ;  /* 0x0000000107087824 */ /* 0x000fca00078e0acc */
[----:B------:R-:W-:Y:S02]  /*2fc0*/  IADD3 R6, R8, c[0x0][0x32c], RZ ;  /* 0x0000cb0008067a10 */ /* 0x000fe40007ffe0ff */
[----:B------:R-:W-:Y:S02]  /*2fd0*/  IMNMX R17, R17, R8, !PT ;  /* 0x0000000811117217 */ /* 0x000fe40007800200 */
[----:B------:R-:W-:Y:S02]  /*2fe0*/  IMNMX R19, R19, R6, PT ;  /* 0x0000000613137217 */ /* 0x000fe40003800200 */
.L_x_169:
[----:B------:R-:W-:Y:S01]  /*2ff0*/  ISETP.LT.AND P2, PT, RZ, UR21, PT ;  /* 0x00000015ff007c0c */ /* 0x000fe2000bf41270 */
[----:B------:R-:W1:Y:S03]  /*3000*/  SHFL.IDX PT, R22, R20, 0x1, 0x1c1f ;  /* 0x003c1f0014167f89 */ /* 0x000e6600000e0000 */
[----:B------:R-:W-:-:S04]  /*3010*/  ISETP.GT.AND P0, PT, R17, RZ, P2 ;  /* 0x000000ff1100720c */ /* 0x000fc80001704270 */
[----:B------:R-:W-:-:S04]  /*3020*/  ISETP.LT.OR P0, PT, R19, 0x1, P0 ;  /* 0x000000011300780c */ /* 0x000fc80000701670 */
[----:B------:R-:W-:Y:S02]  /*3030*/  FSEL R7, R12, -INF , !P0 ;  /* 0xff8000000c077808 */ /* 0x000fe40004000000 */
[----:B------:R-:W-:-:S04]  /*3040*/  ISETP.GT.AND P0, PT, R17, 0x1, P2 ;  /* 0x000000011100780c */ /* 0x000fc80001704270 */
[----:B------:R-:W-:-:S04]  /*3050*/  ISETP.LT.OR P0, PT, R19, 0x2, P0 ;  /* 0x000000021300780c */ /* 0x000fc80000701670 */
[----:B------:R-:W-:Y:S02]  /*3060*/  FSEL R8, R13, -INF , !P0 ;  /* 0xff8000000d087808 */ /* 0x000fe40004000000 */
[----:B------:R-:W-:Y:S01]  /*3070*/  ISETP.GT.AND P0, PT, R17, 0x8, P2 ;  /* 0x000000081100780c */ /* 0x000fe20001704270 */
[--C-:B-1----:R-:W-:Y:S02]  /*3080*/  IMAD.IADD R11, R11, 0x1, R22.reuse ;  /* 0x000000010b0b7824 */ /* 0x102fe400078e0216 */
[----:B------:R-:W-:Y:S01]  /*3090*/  IMAD.IADD R20, R5, 0x1, R22 ;  /* 0x0000000105147824 */ /* 0x000fe200078e0216 */
[----:B------:R-:W-:Y:S02]  /*30a0*/  ISETP.LT.OR P0, PT, R19, 0x9, P0 ;  /* 0x000000091300780c */ /* 0x000fe40000701670 */
[----:B------:R-:W-:Y:S02]  /*30b0*/  IMNMX R0, R11, R0, PT ;  /* 0x000000000b007217 */ /* 0x000fe40003800200 */
[----:B------:R-:W-:-:S02]  /*30c0*/  FSEL R60, R60, -INF , !P0 ;  /* 0xff8000003c3c7808 */ /* 0x000fc40004000000 */
[----:B------:R-:W-:-:S04]  /*30d0*/  ISETP.GT.AND P0, PT, R17, 0x9, P2 ;  /* 0x000000091100780c */ /* 0x000fc80001704270 */
[----:B------:R-:W-:-:S04]  /*30e0*/  ISETP.LT.OR P0, PT, R19, 0xa, P0 ;  /* 0x0000000a1300780c */ /* 0x000fc80000701670 */
[----:B------:R-:W-:Y:S02]  /*30f0*/  FSEL R18, R61, -INF , !P0 ;  /* 0xff8000003d127808 */ /* 0x000fe40004000000 */
        /* <DEDUP_REMOVED lines=36> */
[----:B------:R-:W-:-:S13]  /*3340*/  PLOP3.LUT P0, PT, PT, PT, UP1, 0x40, 0x0 ;  /* 0x000000000000781c */ /* 0x000fda0003f0e818 */
        /* <DEDUP_REMOVED lines=13> */
.L_x_175:
[----:B------:R-:W-:-:S04]  /*3420*/  MOV R5, c[0x0][0x32c] ;  /* 0x0000cb0000057a02 */ /* 0x000fc80000000f00 */
[----:B------:R-:W-:-:S13]  /*3430*/  ISETP.NE.AND P0, PT, R5, 0x1, PT ;  /* 0x000000010500780c */ /* 0x000fda0003f05270 */
[----:B------:R-:W-:-:S05]  /*3440*/  @P0 IMAD.HI.U32 R5, R22, c[0x0][0x330], RZ ;  /* 0x0000cc0016050a27 */ /* 0x000fca00078e00ff */
[----:B------:R-:W-:Y:S02]  /*3450*/  @P0 SHF.R.U32.HI R22, RZ, c[0x0][0x334], R5 ;  /* 0x0000cd00ff160a19 */ /* 0x000fe40000011605 */
.L_x_176:
[----:B------:R-:W-:Y:S05]  /*3460*/  BSYNC B0 ;  /* 0x0000000000007941 */ /* 0x000fea0003800000 */
.L_x_174:
[----:B------:R-:W-:-:S04]  /*3470*/  IMAD R11, R22, c[0x0][0x32c], -R85 ;  /* 0x0000cb00160b7a24 */ /* 0x000fc800078e0a55 */
[----:B------:R-:W-:-:S05]  /*3480*/  IMAD.IADD R11, R11, 0x1, -R204 ;  /* 0x000000010b0b7824 */ /* 0x000fca00078e0acc */
[----:B------:R-:W-:Y:S02]  /*3490*/  IADD3 R5, R11, c[0x0][0x32c], RZ ;  /* 0x0000cb000b057a10 */ /* 0x000fe40007ffe0ff */
[----:B------:R-:W-:Y:S02]  /*34a0*/  IMNMX R20, R20, R11, !PT ;  /* 0x0000000b14147217 */ /* 0x000fe40007800200 */
[----:B------:R-:W-:Y:S02]  /*34b0*/  IMNMX R0, R0, R5, PT ;  /* 0x0000000500007217 */ /* 0x000fe40003800200 */
.L_x_173:
[----:B------:R-:W-:Y:S01]  /*34c0*/  ISETP.GT.AND P0, PT, R20, 0x1, P2 ;  /* 0x000000011400780c */ /* 0x000fe20001704270 */
[----:B------:R-:W-:Y:S01]  /*34d0*/  IMAD.SHL.U32 R195, R4, 0x2, RZ ;  /* 0x0000000204c37824 */ /* 0x000fe200078e00ff */
[----:B------:R-:W-:Y:S01]  /*34e0*/  FMNMX.FTZ R21, R7, R8, !PT ;  /* 0x0000000807157209 */ /* 0x000fe20007810000 */
[----:B------:R-:W-:Y:S01]  /*34f0*/  ULDC.64 UR4, c[0x0][0x2c8] ;  /* 0x0000b20000047ab9 */ /* 0x000fe20000000a00 */
[----:B------:R-:W-:Y:S01]  /*3500*/  ISETP.LT.OR P0, PT, R0, 0x2, P0 ;  /* 0x000000020000780c */ /* 0x000fe20000701670 */
[--C-:B------:R-:W-:Y:S01]  /*3510*/  IMAD R189, R3, 0x2, R195.reuse ;  /* 0x0000000203bd7824 */ /* 0x100fe200078e02c3 */
[----:B------:R-:W-:Y:S01]  /*3520*/  FMNMX.FTZ R21, R60, R21, !PT ;  /* 0x000000153c157209 */ /* 0x000fe20007810000 */
[----:B------:R-:W-:Y:S01]  /*3530*/  IMAD R190, R2, 0x2, R195 ;  /* 0x0000000202be7824 */ /* 0x000fe200078e02c3 */
[----:B------:R-:W-:Y:S01]  /*3540*/  FSEL R11, R15, -INF , !P0 ;  /* 0xff8000000f0b7808 */ /* 0x000fe20004000000 */
[----:B------:R-:W-:Y:S01]  /*3550*/  LDSM.16.MT88.4 R100, [R195+0x100] ;  /* 0x00010000c364783b */ /* 0x000fe20000004200 */
[----:B------:R-:W-:Y:S01]  /*3560*/  ISETP.GT.AND P0, PT, R20, 0x8, P2 ;  /* 0x000000081400780c */ /* 0x000fe20001704270 */
[----:B------:R-:W-:Y:S01]  /*3570*/  IMAD R188, R3, 0x2, R190 ;  /* 0x0000000203bc7824 */ /* 0x000fe200078e02be */
[----:B------:R-:W-:Y:S01]  /*3580*/  FMNMX.FTZ R21, R18, R21, !PT ;  /* 0x0000001512157209 */ /* 0x000fe20007810000 */
[----:B------:R-:W-:Y:S01]  /*3590*/  LDSM.16.MT88.4 R108, [R190+0x100] ;  /* 0x00010000be6c783b */ /* 0x000fe20000004200 */
[----:B------:R-:W-:Y:S01]  /*35a0*/  ISETP.LT.OR P0, PT, R0, 0x9, P0 ;  /* 0x000000090000780c */ /* 0x000fe20000701670 */
[----:B------:R-:W-:Y:S01]  /*35b0*/  UIMAD.WIDE.U32 UR26, UR25, UR4, URZ ;  /* 0x00000004191a72a5 */ /* 0x000fe2000f8e003f */
[----:B------:R-:W-:Y:S01]  /*35c0*/  FMNMX.FTZ R21, R16, R21, !PT ;  /* 0x0000001510157209 */ /* 0x000fe20007810000 */
[----:B------:R-:W-:Y:S01]  /*35d0*/  LDSM.16.MT88.4 R116, [R189+0x100] ;  /* 0x00010000bd74783b */ /* 0x000fe20000004200 */
[----:B------:R-:W-:Y:S01]  /*35e0*/  FSEL R5, R62, -INF , !P0 ;  /* 0xff8000003e057808 */ /* 0x000fe20004000000 */
[----:B------:R-:W-:Y:S01]  /*35f0*/  @UP2 USHF.R.U32.HI UR25, URZ, UR5, UR27 ;  /* 0x000000053f192299 */ /* 0x000fe2000801161b */
[----:B------:R-:W-:Y:S01]  /*3600*/  ISETP.GT.AND P0, PT, R20, 0x9, P2 ;  /* 0x000000091400780c */ /* 0x000fe20001704270 */
[----:B------:R-:W-:Y:S01]  /*3610*/  LDSM.16.MT88.4 R124, [R188+0x100] ;  /* 0x00010000bc7c783b */ /* 0x000fe20000004200 */
[----:B------:R-:W-:Y:S01]  /*3620*/  FMNMX.FTZ R21, R12, R21, !PT ;  /* 0x000000150c157209 */ /* 0x000fe20007810000 */
[----:B------:R-:W-:Y:S01]  /*3630*/  UIADD3 UR4, UR24, UR25, URZ ;  /* 0x0000001918047290 */ /* 0x000fe2000fffe03f */
[----:B------:R-:W-:Y:S01]  /*3640*/  ISETP.LT.OR P0, PT, R0, 0xa, P0 ;  /* 0x0000000a0000780c */ /* 0x000fe20000701670 */
[----:B------:R-:W-:Y:S01]  /*3650*/  LDSM.16.MT88.4 R64, [R188+0x2100] ;  /* 0x00210000bc40783b */ /* 0x000fe20000004200 */
[----:B------:R-:W-:Y:S01]  /*3660*/  FMNMX.FTZ R21, R10, R21, !PT ;  /* 0x000000150a157209 */ /* 0x000fe20007810000 */
[----:B------:R-:W-:Y:S01]  /*3670*/  ULDC UR25, c[0x0][0x328] ;  /* 0x0000ca0000197ab9 */ /* 0x000fe20000000800 */
[----:B------:R-:W-:Y:S01]  /*3680*/  FSEL R63, R63, -INF , !P0 ;  /* 0xff8000003f3f7808 */ /* 0x000fe20004000000 */
[----:B------:R-:W-:Y:S01]  /*3690*/  LDSM.16.MT88.4 R80, [R190+0x4100] ;  /* 0x00410000be50783b */ /* 0x000fe20000004200 */
[----:B------:R-:W-:Y:S01]  /*36a0*/  ISETP.GT.AND P0, PT, R20, 0x10, P2 ;  /* 0x000000101400780c */ /* 0x000fe20001704270 */
[----:B------:R-:W-:Y:S01]  /*36b0*/  UIADD3 UR21, UR21, -0x2, URZ ;  /* 0xfffffffe15157890 */ /* 0x000fe2000fffe03f */
[----:B------:R-:W-:Y:S01]  /*36c0*/  FMNMX.FTZ R21, R6, R21, !PT ;  /* 0x0000001506157209 */ /* 0x000fe20007810000 */
[----:B------:R-:W-:Y:S01]  /*36d0*/  LDSM.16.MT88.4 R88, [R189+0x4100] ;  /* 0x00410000bd58783b */ /* 0x000fe20000004200 */
[----:B------:R-:W-:Y:S01]  /*36e0*/  ISETP.LT.OR P0, PT, R0, 0x11, P0 ;  /* 0x000000110000780c */ /* 0x000fe20000701670 */
[----:B------:R-:W-:Y:S01]  /*36f0*/  UIADD3 UR25, UR4, UR25, URZ ;  /* 0x0000001904197290 */ /* 0x000fe2000fffe03f */
[----:B------:R-:W-:Y:S01]  /*3700*/  FMNMX.FTZ R21, R156, R21, !PT ;  /* 0x000000159c157209 */ /* 0x000fe20007810000 */
[----:B------:R-:W-:Y:S01]  /*3710*/  LDSM.16.MT88.4 R136, [R190+0x900] ;  /* 0x00090000be88783b */ /* 0x000fe20000004200 */
[----:B------:R-:W-:-:S02]  /*3720*/  FSEL R19, R58, -INF , !P0 ;  /* 0xff8000003a137808 */ /* 0x000fc40004000000 */
[----:B------:R-:W-:Y:S01]  /*3730*/  ISETP.GT.AND P0, PT, R20, 0x11, P2 ;  /* 0x000000111400780c */ /* 0x000fe20001704270 */
[----:B------:R-:W-:Y:S01]  /*3740*/  LDSM.16.MT88.4 R132, [R189+0x900] ;  /* 0x00090000bd84783b */ /* 0x000fe20000004200 */
[----:B------:R-:W-:Y:S02]  /*3750*/  FMNMX.FTZ R21, R164, R21, !PT ;  /* 0x00000015a4157209 */ /* 0x000fe40007810000 */
[----:B------:R-:W-:Y:S01]  /*3760*/  ISETP.LT.OR P0, PT, R0, 0x12, P0 ;  /* 0x000000120000780c */ /* 0x000fe20000701670 */
[----:B------:R-:W-:Y:S01]  /*3770*/  LDSM.16.MT88.4 R32, [R188+0x900] ;  /* 0x00090000bc20783b */ /* 0x000fe20000004200 */
[----:B------:R-:W-:Y:S02]  /*3780*/  FMNMX.FTZ R21, R162, R21, !PT ;  /* 0x00000015a2157209 */ /* 0x000fe40007810000 */
[----:B------:R-:W-:Y:S01]  /*3790*/  FSEL R17, R59, -INF , !P0 ;  /* 0xff8000003b117808 */ /* 0x000fe20004000000 */
[----:B------:R-:W-:Y:S01]  /*37a0*/  LDSM.16.MT88.4 R28, [R190+0x2900] ;  /* 0x00290000be1c783b */ /* 0x000fe20000004200 */
[----:B------:R-:W-:-:S02]  /*37b0*/  ISETP.GT.AND P0, PT, R20, 0x18, P2 ;  /* 0x000000181400780c */ /* 0x000fc40001704270 */
[----:B------:R-:W-:Y:S01]  /*37c0*/  FMNMX.FTZ R21, R158, R21, !PT ;  /* 0x000000159e157209 */ /* 0x000fe20007810000 */
[----:B------:R-:W-:Y:S01]  /*37d0*/  LDSM.16.MT88.4 R56, [R189+0x2100] ;  /* 0x00210000bd38783b */ /* 0x000fe20000004200 */
[----:B------:R-:W-:Y:S02]  /*37e0*/  ISETP.LT.OR P0, PT, R0, 0x19, P0 ;  /* 0x000000190000780c */ /* 0x000fe40000701670 */
[----:B------:R-:W-:Y:S02]  /*37f0*/  FMNMX.FTZ R21, R168, R21, !PT ;  /* 0x00000015a8157209 */ /* 0x000fe40007810000 */
[----:B------:R-:W-:Y:S02]  /*3800*/  FSEL R15, R54, -INF , !P0 ;  /* 0xff800000360f7808 */ /* 0x000fe40004000000 */
[----:B------:R-:W-:Y:S02]  /*3810*/  ISETP.GT.AND P0, PT, R20, 0x19, P2 ;  /* 0x000000191400780c */ /* 0x000fe40001704270 */
[----:B------:R-:W-:-:S02]  /*3820*/  FMNMX.FTZ R21, R166, R21, !PT ;  /* 0x00000015a6157209 */ /* 0x000fc40007810000 */
[----:B------:R-:W-:Y:S02]  /*3830*/  ISETP.LT.OR P0, PT, R0, 0x1a, P0 ;  /* 0x0000001a0000780c */ /* 0x000fe40000701670 */
[----:B------:R-:W-:Y:S02]  /*3840*/  FMNMX.FTZ R21, R142, R21, !PT ;  /* 0x000000158e157209 */ /* 0x000fe40007810000 */
[----:B------:R-:W-:Y:S02]  /*3850*/  FSEL R13, R55, -INF , !P0 ;  /* 0xff800000370d7808 */ /* 0x000fe40004000000 */
[----:B------:R-:W-:Y:S02]  /*3860*/  ISETP.GT.AND P0, PT, R20, 0x20, P2 ;  /* 0x000000201400780c */ /* 0x000fe40001704270 */
[----:B------:R-:W-:Y:S02]  /*3870*/  FMNMX.FTZ R22, R140, R21, !PT ;  /* 0x000000158c167209 */ /* 0x000fe40007810000 */
[----:B------:R-:W-:-:S03]  /*3880*/  ISETP.LT.OR P0, PT, R0, 0x21, P0 ;  /* 0x000000210000780c */ /* 0x000fc60000701670 */
[----:B------:R-:W1:Y:S01]  /*3890*/  SHFL.BFLY PT, R21, R22, 0x2, 0x1f ;  /* 0x0c401f0016157f89 */ /* 0x000e6200000e0000 */
[----:B------:R-:W-:Y:S02]  /*38a0*/  FSEL R173, R50, -INF , !P0 ;  /* 0xff80000032ad7808 */ /* 0x000fe40004000000 */
[----:B------:R-:W-:-:S04]  /*38b0*/  ISETP.GT.AND P0, PT, R20, 0x21, P2 ;  /* 0x000000211400780c */ /* 0x000fc80001704270 */
[----:B------:R-:W-:-:S04]  /*38c0*/  ISETP.LT.OR P0, PT, R0, 0x22, P0 ;  /* 0x000000220000780c */ /* 0x000fc80000701670 */
[----:B------:R-:W-:Y:S02]  /*38d0*/  FSEL R163, R51, -INF , !P0 ;  /* 0xff80000033a37808 */ /* 0x000fe40004000000 */
[----:B------:R-:W-:Y:S01]  /*38e0*/  ISETP.GT.AND P0, PT, R20, RZ, P2 ;  /* 0x000000ff1400720c */ /* 0x000fe20001704270 */
[----:B------:R-:W-:Y:S03]  /*38f0*/  LDSM.16.MT88.4 R48, [R190+0x2100] ;  /* 0x00210000be30783b */ /* 0x000fe60000004200 */
[----:B------:R-:W-:-:S04]  /*3900*/  ISETP.LT.OR P0, PT, R0, 0x1, P0 ;  /* 0x000000010000780c */ /* 0x000fc80000701670 */
[----:B------:R-:W-:Y:S02]  /*3910*/  FSEL R14, R14, -INF , !P0 ;  /* 0xff8000000e0e7808 */ /* 0x000fe40004000000 */
[----:B------:R-:W-:Y:S02]  /*3920*/  ISETP.GT.AND P0, PT, R20, 0x28, P2 ;  /* 0x000000281400780c */ /* 0x000fe40001704270 */
[----:B------:R-:W-:Y:S02]  /*3930*/  FMNMX.FTZ R24, R14, R11, !PT ;  /* 0x0000000b0e187209 */ /* 0x000fe40007810000 */
[----:B------:R-:W-:Y:S02]  /*3940*/  ISETP.LT.OR P0, PT, R0, 0x29, P0 ;  /* 0x000000290000780c */ /* 0x000fe40000701670 */
[----:B------:R-:W-:Y:S02]  /*3950*/  FMNMX.FTZ R24, R5, R24, !PT ;  /* 0x0000001805187209 */ /* 0x000fe40007810000 */
[----:B------:R-:W-:-:S02]  /*3960*/  FSEL R171, R70, -INF , !P0 ;  /* 0xff80000046ab7808 */ /* 0x000fc40004000000 */
[----:B------:R-:W-:Y:S02]  /*3970*/  FMNMX.FTZ R24, R63, R24, !PT ;  /* 0x000000183f187209 */ /* 0x000fe40007810000 */
        /* <DEDUP_REMOVED lines=11> */
[----:B------:R-:W-:Y:S02]  /*3a30*/  ISETP.GT.AND P0, PT, R20, 0x31, P2 ;  /* 0x000000311400780c */ /* 0x000fe40001704270 */
[----:B------:R-:W-:Y:S02]  /*3a40*/  FMNMX.FTZ R24, R163, R24, !PT ;  /* 0x00000018a3187209 */ /* 0x000fe40007810000 */
[----:B------:R-:W-:Y:S02]  /*3a50*/  ISETP.LT.OR P0, PT, R0, 0x32, P0 ;  /* 0x000000320000780c */ /* 0x000fe40000701670 */
[----:B------:R-:W-:Y:S02]  /*3a60*/  FMNMX.FTZ R24, R171, R24, !PT ;  /* 0x00000018ab187209 */ /* 0x000fe40007810000 */
[----:B------:R-:W-:Y:S02]  /*3a70*/  FSEL R143, R43, -INF , !P0 ;  /* 0xff8000002b8f7808 */ /* 0x000fe40004000000 */
[----:B------:R-:W-:Y:S01]  /*3a80*/  ISETP.GT.AND P0, PT, R20, 0x38, P2 ;  /* 0x000000381400780c */ /* 0x000fe20001704270 */
[----:B------:R-:W-:Y:S01]  /*3a90*/  LDSM.16.MT88.4 R40, [R195+0x2100] ;  /* 0x00210000c328783b */ /* 0x000fe20000004200 */
[----:B------:R-:W-:-:S02]  /*3aa0*/  FMNMX.FTZ R24, R165, R24, !PT ;  /* 0x00000018a5187209 */ /* 0x000fc40007810000 */
[----:B------:R-:W-:Y:S02]  /*3ab0*/  ISETP.GT.AND P2, PT, R20, 0x39, P2 ;  /* 0x000000391400780c */ /* 0x000fe40001744270 */
[C---:B------:R-:W-:Y:S02]  /*3ac0*/  ISETP.LT.OR P0, PT, R0.reuse, 0x39, P0 ;  /* 0x000000390000780c */ /* 0x040fe40000701670 */
[----:B------:R-:W-:Y:S02]  /*3ad0*/  FMNMX.FTZ R20, R167, R24, !PT ;  /* 0x00000018a7147209 */ /* 0x000fe40007810000 */
[----:B------:R-:W-:Y:S02]  /*3ae0*/  ISETP.LT.OR P2, PT, R0, 0x3a, P2 ;  /* 0x0000003a0000780c */ /* 0x000fe40001741670 */
[----:B------:R-:W-:Y:S02]  /*3af0*/  FSEL R141, R74, -INF , !P0 ;  /* 0xff8000004a8d7808 */ /* 0x000fe40004000000 */
[----:B------:R-:W-:-:S02]  /*3b00*/  FMNMX.FTZ R20, R143, R20, !PT ;  /* 0x000000148f147209 */ /* 0x000fc40007810000 */
[----:B------:R-:W-:Y:S02]  /*3b10*/  FSEL R161, R75, -INF , !P2 ;  /* 0xff8000004ba17808 */ /* 0x000fe40005000000 */
[----:B------:R-:W-:Y:S01]  /*3b20*/  FMNMX.FTZ R20, R141, R20, !PT ;  /* 0x000000148d147209 */ /* 0x000fe20007810000 */
[----:B------:R-:W-:Y:S01]  /*3b30*/  LDSM.16.MT88.4 R72, [R195+0x4100] ;  /* 0x00410000c348783b */ /* 0x000fe20000004200 */
[----:B-1----:R-:W-:Y:S02]  /*3b40*/  FMNMX.FTZ R25, R22, R21, !PT ;  /* 0x0000001516197209 */ /* 0x002fe40007810000 */
[----:B------:R-:W-:-:S03]  /*3b50*/  FMNMX.FTZ R23, R161, R20, !PT ;  /* 0x00000014a1177209 */ /* 0x000fc60007810000 */
[----:B------:R-:W1:Y:S04]  /*3b60*/  SHFL.BFLY PT, R0, R25, 0x1, 0x1f ;  /* 0x0c201f0019007f89 */ /* 0x000e6800000e0000 */
[----:B------:R-:W2:Y:S01]  /*3b70*/  SHFL.BFLY PT, R20, R23, 0x2, 0x1f ;  /* 0x0c401f0017147f89 */ /* 0x000ea200000e0000 */
[----:B-1----:R-:W-:-:S03]  /*3b80*/  FMNMX.FTZ R0, R25, R0, !PT ;  /* 0x0000000019007209 */ /* 0x002fc60007810000 */
[----:B------:R-:W-:Y:S01]  /*3b90*/  LDSM.16.MT88.4 R24, [R195+0x900] ;  /* 0x00090000c318783b */ /* 0x000fe20000004200 */
[----:B--2---:R-:W-:Y:S01]  /*3ba0*/  FMNMX.FTZ R21, R23, R20, !PT ;  /* 0x0000001417157209 */ /* 0x004fe20007810000 */
[C---:B------:R-:W-:Y:S01]  /*3bb0*/  FMUL.FTZ R169, R0.reuse, c[0x0][0x2d0] ;  /* 0x0000b40000a97a20 */ /* 0x040fe20000410000 */
[----:B------:R-:W-:-:S03]  /*3bc0*/  FSETP.NEU.FTZ.AND P0, PT, R0, -INF , PT ;  /* 0xff8000000000780b */ /* 0x000fc60003f1d000 */
[----:B------:R-:W1:Y:S01]  /*3bd0*/  SHFL.BFLY PT, R20, R21, 0x1, 0x1f ;  /* 0x0c201f0015147f89 */ /* 0x000e6200000e0000 */
[----:B------:R-:W-:-:S05]  /*3be0*/  FSEL R169, R169, RZ, P0 ;  /* 0x000000ffa9a97208 */ /* 0x000fca0000000000 */
[--C-:B------:R-:W-:Y:S02]  /*3bf0*/  FFMA.FTZ R154, R8, c[0x0][0x2d0], -R169.reuse ;  /* 0x0000b400089a7a23 */ /* 0x100fe400000108a9 */
[--C-:B------:R-:W-:Y:S02]  /*3c00*/  FFMA.FTZ R155, R7, c[0x0][0x2d0], -R169.reuse ;  /* 0x0000b400079b7a23 */ /* 0x100fe400000108a9 */
[--C-:B------:R-:W-:Y:S02]  /*3c10*/  FFMA.FTZ R153, R60, c[0x0][0x2d0], -R169.reuse ;  /* 0x0000b4003c997a23 */ /* 0x100fe400000108a9 */
[--C-:B------:R-:W-:Y:S01]  /*3c20*/  FFMA.FTZ R148, R18, c[0x0][0x2d0], -R169.reuse ;  /* 0x0000b40012947a23 */ /* 0x100fe200000108a9 */
[----:B------:R-:W-:Y:S01]  /*3c30*/  MUFU.EX2 R154, R154 ;  /* 0x0000009a009a7308 */ /* 0x000fe20000000800 */
[--C-:B------:R-:W-:Y:S02]  /*3c40*/  FFMA.FTZ R147, R12, c[0x0][0x2d0], -R169.reuse ;  /* 0x0000b4000c937a23 */ /* 0x100fe400000108a9 */
[----:B------:R-:W-:-:S02]  /*3c50*/  FFMA.FTZ R146, R10, c[0x0][0x2d0], -R169 ;  /* 0x0000b4000a927a23 */ /* 0x000fc400000108a9 */
[--C-:B------:R-:W-:Y:S02]  /*3c60*/  FFMA.FTZ R152, R16, c[0x0][0x2d0], -R169.reuse ;  /* 0x0000b40010987a23 */ /* 0x100fe400000108a9 */
[--C-:B------:R-:W-:Y:S01]  /*3c70*/  FFMA.FTZ R159, R164, c[0x0][0x2d0], -R169.reuse ;  /* 0x0000b400a49f7a23 */ /* 0x100fe200000108a9 */
[----:B------:R-:W2:Y:S01]  /*3c80*/  MUFU.EX2 R155, R155 ;  /* 0x0000009b009b7308 */ /* 0x000ea20000000800 */
[--C-:B------:R-:W-:Y:S01]  /*3c90*/  FFMA.FTZ R157, R162, c[0x0][0x2d0], -R169.reuse ;  /* 0x0000b400a29d7a23 */ /* 0x100fe200000108a9 */
[----:B-1----:R-:W-:Y:S01]  /*3ca0*/  FMNMX.FTZ R8, R21, R20, !PT ;  /* 0x0000001415087209 */ /* 0x002fe20007810000 */
[--C-:B------:R-:W-:Y:S01]  /*3cb0*/  FFMA.FTZ R156, R156, c[0x0][0x2d0], -R169.reuse ;  /* 0x0000b4009c9c7a23 */ /* 0x100fe200000108a9 */
[----:B------:R-:W-:Y:S01]  /*3cc0*/  LDSM.16.MT88.4 R20, [R189+0x2900] ;  /* 0x00290000bd14783b */ /* 0x000fe20000004200 */
[--C-:B------:R-:W-:Y:S01]  /*3cd0*/  FFMA.FTZ R158, R158, c[0x0][0x2d0], -R169.reuse ;  /* 0x0000b4009e9e7a23 */ /* 0x100fe200000108a9 */
[C---:B------:R-:W-:Y:S01]  /*3ce0*/  FSETP.NEU.FTZ.AND P0, PT, R8.reuse, -INF , PT ;  /* 0xff8000000800780b */ /* 0x040fe20003f1d000 */
[----:B------:R-:W-:Y:S01]  /*3cf0*/  FMUL.FTZ R160, R8, c[0x0][0x2d0] ;  /* 0x0000b40008a07a20 */ /* 0x000fe20000410000 */
[----:B------:R-:W-:Y:S01]  /*3d00*/  MUFU.EX2 R153, R153 ;  /* 0x0000009900997308 */ /* 0x000fe20000000800 */
[----:B------:R-:W-:-:S03]  /*3d10*/  FFMA.FTZ R168, R168, c[0x0][0x2d0], -R169 ;  /* 0x0000b400a8a87a23 */ /* 0x000fc600000108a9 */
[----:B------:R-:W-:Y:S02]  /*3d20*/  FSEL R160, R160, RZ, P0 ;  /* 0x000000ffa0a07208 */ /* 0x000fe40000000000 */
[----:B------:R-:W-:Y:S02]  /*3d30*/  PLOP3.LUT P0, PT, PT, PT, UP1, 0x40, 0x0 ;  /* 0x000000000000781c */ /* 0x000fe40003f0e818 */
[----:B------:R-:W1:Y:S01]  /*3d40*/  MUFU.EX2 R148, R148 ;  /* 0x0000009400947308 */ /* 0x000e620000000800 */
[--C-:B------:R-:W-:Y:S01]  /*3d50*/  FFMA.FTZ R149, R14, c[0x0][0x2d0], -R160.reuse ;  /* 0x0000b4000e957a23 */ /* 0x100fe200000108a0 */
[----:B--2---:R-:W-:Y:S01]  /*3d60*/  F2FP.PACK_AB R96, R154, R155 ;  /* 0x0000009b9a60723e */ /* 0x004fe200000000ff */
[--C-:B------:R-:W-:Y:S02]  /*3d70*/  FFMA.FTZ R150, R11, c[0x0][0x2d0], -R160.reuse ;  /* 0x0000b4000b967a23 */ /* 0x100fe400000108a0 */
[--C-:B------:R-:W-:Y:S02]  /*3d80*/  FFMA.FTZ R151, R5, c[0x0][0x2d0], -R160.reuse ;  /* 0x0000b40005977a23 */ /* 0x100fe400000108a0 */
[----:B------:R-:W-:Y:S01]  /*3d90*/  FFMA.FTZ R144, R63, c[0x0][0x2d0], -R160 ;  /* 0x0000b4003f907a23 */ /* 0x000fe200000108a0 */
[----:B------:R-:W-:Y:S01]  /*3da0*/  MUFU.EX2 R149, R149 ;  /* 0x0000009500957308 */ /* 0x000fe20000000800 */
[----:B------:R-:W-:-:S02]  /*3db0*/  FFMA.FTZ R11, R6, c[0x0][0x2d0], -R169 ;  /* 0x0000b400060b7a23 */ /* 0x000fc400000108a9 */
[----:B------:R-:W2:Y:S01]  /*3dc0*/  LDSM.16.MT88.4 R4, [R188+0x4100] ;  /* 0x00410000bc04783b */ /* 0x000ea20000004200 */
[--C-:B------:R-:W-:Y:S02]  /*3dd0*/  FFMA.FTZ R3, R15, c[0x0][0x2d0], -R160.reuse ;  /* 0x0000b4000f037a23 */ /* 0x100fe400000108a0 */
[--C-:B------:R-:W-:Y:S02]  /*3de0*/  FFMA.FTZ R2, R13, c[0x0][0x2d0], -R160.reuse ;  /* 0x0000b4000d027a23 */ /* 0x100fe400000108a0 */
[----:B------:R-:W3:Y:S01]  /*3df0*/  MUFU.EX2 R150, R150 ;  /* 0x0000009600967308 */ /* 0x000ee20000000800 */
[----:B------:R-:W4:Y:S01]  /*3e00*/  LDSM.16.MT88.4 R12, [R195+0x2900] ;  /* 0x00290000c30c783b */ /* 0x000f220000004200 */
[----:B-1----:R-:W-:Y:S01]  /*3e10*/  F2FP.PACK_AB R98, R148, R153 ;  /* 0x000000999462723e */ /* 0x002fe200000000ff */
[--C-:B------:R-:W-:Y:S02]  /*3e20*/  FFMA.FTZ R145, R19, c[0x0][0x2d0], -R160.reuse ;  /* 0x0000b40013917a23 */ /* 0x100fe400000108a0 */
[----:B------:R-:W-:-:S02]  /*3e30*/  FFMA.FTZ R10, R17, c[0x0][0x2d0], -R160 ;  /* 0x0000b400110a7a23 */ /* 0x000fc400000108a0 */
[----:B------:R-:W1:Y:S01]  /*3e40*/  LDSM.16.MT88.4 R16, [R188+0x2900] ;  /* 0x00290000bc10783b */ /* 0x000e620000004200 */
[----:B------:R-:W-:Y:S01]  /*3e50*/  MUFU.EX2 R151, R151 ;  /* 0x0000009700977308 */ /* 0x000fe20000000800 */
[--C-:B------:R-:W-:Y:S02]  /*3e60*/  FFMA.FTZ R162, R173, c[0x0][0x2d0], -R160.reuse ;  /* 0x0000b400ada27a23 */ /* 0x100fe400000108a0 */
[--C-:B------:R-:W-:Y:S02]  /*3e70*/  FFMA.FTZ R163, R163, c[0x0][0x2d0], -R160.reuse ;  /* 0x0000b400a3a37a23 */ /* 0x100fe400000108a0 */
[--C-:B------:R-:W-:Y:S02]  /*3e80*/  FFMA.FTZ R164, R171, c[0x0][0x2d0], -R160.reuse ;  /* 0x0000b400aba47a23 */ /* 0x100fe400000108a0 */
[----:B------:R-:W-:Y:S01]  /*3e90*/  FFMA.FTZ R165, R165, c[0x0][0x2d0], -R160 ;  /* 0x0000b400a5a57a23 */ /* 0x000fe200000108a0 */
[----:B------:R-:W5:Y:S01]  /*3ea0*/  MUFU.EX2 R144, R144 ;  /* 0x0000009000907308 */ /* 0x000f620000000800 */
[----:B---3--:R-:W-:Y:S01]  /*3eb0*/  F2FP.PACK_AB R97, R150, R149 ;  /* 0x000000959661723e */ /* 0x008fe200000000ff */
[----:B------:R-:W-:-:S02]  /*3ec0*/  FFMA.FTZ R171, R166, c[0x0][0x2d0], -R169 ;  /* 0x0000b400a6ab7a23 */ /* 0x000fc400000108a9 */
[--C-:B------:R-:W-:Y:S02]  /*3ed0*/  FFMA.FTZ R166, R142, c[0x0][0x2d0], -R169.reuse ;  /* 0x0000b4008ea67a23 */ /* 0x100fe400000108a9 */
[----:B------:R-:W-:Y:S02]  /*3ee0*/  FFMA.FTZ R169, R140, c[0x0][0x2d0], -R169 ;  /* 0x0000b4008ca97a23 */ /* 0x000fe400000108a9 */
[----:B------:R-:W-:Y:S01]  /*3ef0*/  MUFU.EX2 R152, R152 ;  /* 0x0000009800987308 */ /* 0x000fe20000000800 */
[--C-:B------:R-:W-:Y:S02]  /*3f00*/  FFMA.FTZ R167, R167, c[0x0][0x2d0], -R160.reuse ;  /* 0x0000b400a7a77a23 */ /* 0x100fe400000108a0 */
[--C-:B------:R-:W-:Y:S02]  /*3f10*/  FFMA.FTZ R170, R143, c[0x0][0x2d0], -R160.reuse ;  /* 0x0000b4008faa7a23 */ /* 0x100fe400000108a0 */
[--C-:B------:R-:W-:Y:S02]  /*3f20*/  FFMA.FTZ R172, R141, c[0x0][0x2d0], -R160.reuse ;  /* 0x0000b4008dac7a23 */ /* 0x100fe400000108a0 */
[----:B------:R-:W-:Y:S01]  /*3f30*/  FFMA.FTZ R207, R161, c[0x0][0x2d0], -R160 ;  /* 0x0000b400a1cf7a23 */ /* 0x000fe200000108a0 */
[----:B-----5:R-:W-:Y:S01]  /*3f40*/  F2FP.PACK_AB R99, R144, R151 ;  /* 0x000000979063723e */ /* 0x020fe200000000ff */
[----:B------:R-:W3:Y:S01]  /*3f50*/  MUFU.EX2 R147, R147 ;  /* 0x0000009300937308 */ /* 0x000ee20000000800 */
[----:B------:R-:W-:Y:S01]  /*3f60*/  FADD.FTZ R154, R155, R154 ;  /* 0x0000009a9b9a7221 */ /* 0x000fe20000010000 */
[----:B------:R-:W-:Y:S01]  /*3f70*/  LDSM.16.MT88.4 R140, [R190+0x1900] ;  /* 0x00190000be8c783b */ /* 0x000fe20000004200 */
[----:B------:R-:W-:-:S02]  /*3f80*/  FADD.FTZ R150, R149, R150 ;  /* 0x0000009695967221 */ /* 0x000fc40000010000 */
[----:B------:R-:W-:Y:S01]  /*3f90*/  FADD.FTZ R153, R153, R154 ;  /* 0x0000009a99997221 */ /* 0x000fe20000010000 */
[----:B------:R-:W-:Y:S01]  /*3fa0*/  HMMA.16816.F32 R36, R96, R40, RZ ;  /* 0x000000286024723c */ /* 0x000fe200000018ff */
[----:B------:R-:W-:Y:S01]  /*3fb0*/  FADD.FTZ R151, R151, R150 ;  /* 0x0000009697977221 */ /* 0x000fe20000010000 */
[----:B------:R-:W-:Y:S01]  /*3fc0*/  MUFU.EX2 R146, R146 ;  /* 0x0000009200927308 */ /* 0x000fe20000000800 */
[----:B------:R-:W-:Y:S02]  /*3fd0*/  FADD.FTZ R153, R148, R153 ;  /* 0x0000009994997221 */ /* 0x000fe40000010000 */
[----:B------:R-:W-:-:S03]  /*3fe0*/  FADD.FTZ R144, R144, R151 ;  /* 0x0000009790907221 */ /* 0x000fc60000010000 */
[C---:B------:R-:W-:Y:S02]  /*3ff0*/  HMMA.16816.F32 R52, R96.reuse, R56, RZ ;  /* 0x000000386034723c */ /* 0x040fe400000018ff */
[----:B------:R-:W-:Y:S06]  /*4000*/  MUFU.EX2 R11, R11 ;  /* 0x0000000b000b7308 */ /* 0x000fec0000000800 */
        /* <DEDUP_REMOVED lines=40> */
[C---:B--2---:R-:W-:Y:S07]  /*4290*/  HMMA.16816.F32 R92, R96.reuse, R4, RZ ;  /* 0x00000004605c723c */ /* 0x044fee00000018ff */
[----:B---3--:R-:W-:Y:S01]  /*42a0*/  F2FP.PACK_AB R4, R147, R152 ;  /* 0x000000989304723e */ /* 0x008fe200000000ff */
[----:B------:R-:W-:Y:S01]  /*42b0*/  HMMA.16816.F32 R96, R96, R6, RZ ;  /* 0x000000066060723c */ /* 0x000fe200000018ff */
[----:B-----5:R-:W-:Y:S01]  /*42c0*/  F2FP.PACK_AB R5, R10, R145 ;  /* 0x000000910a05723e */ /* 0x020fe200000000ff */
        /* <DEDUP_REMOVED lines=9> */
[----:B----4-:R-:W-:Y:S01]  /*4360*/  HMMA.16816.F32 R36, R4, R12, R36 ;  /* 0x0000000c0424723c */ /* 0x010fe20000001824 */
[----:B------:R-:W-:-:S07]  /*4370*/  FADD.FTZ R3, R2, R3 ;  /* 0x0000000302037221 */ /* 0x000fce0000010000 */
[C---:B------:R-:W-:Y:S01]  /*4380*/  HMMA.16816.F32 R40, R4.reuse, R14, R40 ;  /* 0x0000000e0428723c */ /* 0x040fe20000001828 */
[----:B------:R-:W1:Y:S07]  /*4390*/  LDSM.16.MT88.4 R12, [R190+0x4900] ;  /* 0x00490000be0c783b */ /* 0x000e6e0000004200 */
[C---:B------:R-:W-:Y:S08]  /*43a0*/  HMMA.16816.F32 R52, R4.reuse, R20, R52 ;  /* 0x000000140434723c */ /* 0x040ff00000001834 */
[C---:B------:R-:W-:Y:S01]  /*43b0*/  HMMA.16816.F32 R56, R4.reuse, R22, R56 ;  /* 0x000000160438723c */ /* 0x040fe20000001838 */
[----:B------:R-:W2:Y:S07]  /*43c0*/  LDSM.16.MT88.4 R20, [R189+0x4900] ;  /* 0x00490000bd14783b */ /* 0x000eae0000004200 */
[C---:B------:R-:W-:Y:S08]  /*43d0*/  HMMA.16816.F32 R128, R4.reuse, R24, R128 ;  /* 0x000000180480723c */ /* 0x040ff00000001880 */
        /* <DEDUP_REMOVED lines=80> */
[C---:B------:R-:W-:Y:S01]  /*48e0*/  F2FP.PACK_AB R5, R170.reuse, R167 ;  /* 0x000000a7aa05723e */ /* 0x040fe200000000ff */
        /* <DEDUP_REMOVED lines=36> */
[----:B------:R-:W-:Y:S01]  /*4b30*/  ISETP.LT.AND P0, PT, RZ, UR4, PT ;  /* 0x00000004ff007c0c */ /* 0x000fe2000bf01270 */
[----:B------:R-:W-:-:S02]  /*4b40*/  UIADD3 UR26, UR4, -0x1, URZ ;  /* 0xffffffff041a7890 */ /* 0x000fc4000fffe03f */
[----:B------:R-:W-:-:S10]  /*4b50*/  ULDC UR24, c[0x0][0x32c] ;  /* 0x0000cb0000187ab9 */ /* 0x000fd40000000800 */
[----:B------:R-:W-:Y:S05]  /*4b60*/  @P0 BRA `(.L_x_178) ;  /* 0x0000008000000947 */ /* 0x000fea0003800000 */
[----:B------:R-:W-:Y:S02]  /*4b70*/  UISETP.NE.AND UP0, UPT, UR24, 0x1, UPT ;  /* 0x000000011800788c */ /* 0x000fe4000bf05270 */
[----:B------:R-:W-:-:S03]  /*4b80*/  UIADD3 UR26, -UR4, URZ, URZ ;  /* 0x0000003f041a7290 */ /* 0x000fc6000fffe13f */
[----:B------:R-:W-:Y:S02]  /*4b90*/  ULDC.64 UR4, c[0x0][0x330] ;  /* 0x0000cc0000047ab9 */ /* 0x000fe40000000a00 */
[----:B------:R-:W-:-:S07]  /*4ba0*/  UIMAD.WIDE.U32 UR28, UR26, UR4, URZ ;  /* 0x000000041a1c72a5 */ /* 0x000fce000f8e003f */
[----:B------:R-:W-:Y:S02]  /*4bb0*/  @UP0 UMOV UR27, UR29 ;  /* 0x0000001d001b0c82 */ /* 0x000fe40008000000 */
[----:B------:R-:W-:-:S04]  /*4bc0*/  @UP0 USHF.R.U32.HI UR26, URZ, UR5, UR27 ;  /* 0x000000053f1a0299 */ /* 0x000fc8000801161b */
[----:B------:R-:W-:Y:S01]  /*4bd0*/  ULOP3.LUT UR26, URZ, UR26, URZ, 0x33, !UPT ;  /* 0x0000001a3f1a7292 */ /* 0x000fe2000f8e333f */
[----:B------:R-:W-:Y:S05]  /*4be0*/  BRA `(.L_x_179) ;  /* 0x0000005000007947 */ /* 0x000fea0003800000 */
.L_x_178:
[----:B------:R-:W-:Y:S02]  /*4bf0*/  UISETP.NE.AND UP0, UPT, UR24, 0x1, UPT ;  /* 0x000000011800788c */ /* 0x000fe4000bf05270 */
[----:B------:R-:W-:Y:S02]  /*4c00*/  ULDC.64 UR4, c[0x0][0x330] ;  /* 0x0000cc0000047ab9 */ /* 0x000fe40000000a00 */
[----:B------:R-:W-:-:S07]  /*4c10*/  UIMAD.WIDE.U32 UR28, UR26, UR4, URZ ;  /* 0x000000041a1c72a5 */ /* 0x000fce000f8e003f */
[----:B------:R-:W-:Y:S02]  /*4c20*/  @UP0 UMOV UR27, UR29 ;  /* 0x0000001d001b0c82 */ /* 0x000fe40008000000 */
[----:B------:R-:W-:Y:S02]  /*4c30*/  @UP0 USHF.R.U32.HI UR26, URZ, UR5, UR27 ;  /* 0x000000053f1a0299 */ /* 0x000fe4000801161b */
.L_x_179:
[----:B------:R-:W-:Y:S02]  /*4c40*/  ULDC UR4, c[0x0][0x32c] ;  /* 0x0000cb0000047ab9 */ /* 0x000fe40000000800 */
[----:B------:R-:W-:-:S04]  /*4c50*/  UIMAD UR4, UR26, UR24, UR4 ;  /* 0x000000181a0472a4 */ /* 0x000fc8000f8e0204 */
[----:B------:R-:W-:-:S04]  /*4c60*/  UISETP.LT.AND UP0, UPT, UR25, UR4, UPT ;  /* 0x000000041900728c */ /* 0x000fc8000bf01270 */
[----:B------:R-:W-:-:S04]  /*4c70*/  USEL UR25, UR25, UR4, UP0 ;  /* 0x0000000419197287 */ /* 0x000fc80008000000 */
.L_x_177:
[----:B------:R-:W-:-:S04]  /*4c80*/  USHF.R.S32.HI UR4, URZ, 0x1f, UR25 ;  /* 0x0000001f3f047899 */ /* 0x000fc80008011419 */
[----:B------:R-:W-:-:S04]  /*4c90*/  ULEA.HI UR4, UR4, UR25, URZ, 0x6 ;  /* 0x0000001904047291 */ /* 0x000fc8000f8f303f */
[----:B------:R-:W-:-:S04]  /*4ca0*/  USHF.R.S32.HI UR4, URZ, 0x6, UR4 ;  /* 0x000000063f047899 */ /* 0x000fc80008011404 */
[----:B------:R-:W-:-:S04]  /*4cb0*/  UISETP.LT.AND UP0, UPT, UR7, UR4, UPT ;  /* 0x000000040700728c */ /* 0x000fc8000bf01270 */
[----:B------:R-:W-:-:S04]  /*4cc0*/  USEL UR4, UR7, UR4, !UP0 ;  /* 0x0000000407047287 */ /* 0x000fc8000c000000 */
[----:B------:R-:W-:-:S06]  /*4cd0*/  UISETP.GE.AND UP0, UPT, UR21, UR4, UPT ;  /* 0x000000041500728c */ /* 0x000fcc000bf06270 */
[----:B------:R-:W-:-:S13]  /*4ce0*/  PLOP3.LUT P0, PT, PT, PT, UP0, 0x40, 0x0 ;  /* 0x000000000000781c */ /* 0x000fda0003f0e808 */
[----:B------:R-:W-:Y:S05]  /*4cf0*/  @P0 BRA `(.L_x_180) ;  /* 0x000037c000000947 */ /* 0x000fea0003800000 */
[C---:B------:R-:W-:Y:S01]  /*4d00*/  SHF.L.U64.HI R216, R210.reuse, 0x1, R9 ;  /* 0x00000001d2d87819 */ /* 0x040fe20000010209 */
[----:B------:R-:W-:Y:S01]  /*4d10*/  IMAD.MOV.U32 R2, RZ, RZ, R8 ;  /* 0x000000ffff027224 */ /* 0x000fe200078e0008 */
[----:B------:R-:W-:Y:S01]  /*4d20*/  SHF.L.U32 R215, R210, 0x1, RZ ;  /* 0x00000001d2d77819 */ /* 0x000fe200000006ff */
[----:B------:R-:W-:Y:S01]  /*4d30*/  IMAD.MOV.U32 R3, RZ, RZ, R0 ;  /* 0x000000ffff037224 */ /* 0x000fe200078e0000 */
[C---:B------:R-:W-:Y:S01]  /*4d40*/  SHF.L.U64.HI R214, R209.reuse, 0x1, R212 ;  /* 0x00000001d1d67819 */ /* 0x040fe200000102d4 */
[----:B------:R-:W-:Y:S01]  /*4d50*/  IMAD.SHL.U32 R175, R209, 0x2, RZ ;  /* 0x00000002d1af7824 */ /* 0x000fe200078e00ff */
[----:B------:R-:W-:Y:S02]  /*4d60*/  SEL R174, RZ, 0x10, P5 ;  /* 0x00000010ffae7807 */ /* 0x000fe40002800000 */
[C---:B------:R-:W-:Y:S02]  /*4d70*/  SHF.L.U64.HI R173, R208.reuse, 0x1, R211 ;  /* 0x00000001d0ad7819 */ /* 0x040fe400000102d3 */
[----:B------:R-:W-:-:S02]  /*4d80*/  SHF.L.U32 R172, R208, 0x1, RZ ;  /* 0x00000001d0ac7819 */ /* 0x000fc400000006ff */
.L_x_191:
[----:B------:R-:W-:Y:S04]  /*4d90*/  DEPBAR.LE SB0, 0x0 ;  /* 0x000080000000791a */ /* 0x000fe80000000000 */
[----:B------:R-:W-:Y:S01]  /*4da0*/  BAR.SYNC.DEFER_BLOCKING 0x0 ;  /* 0x0000000000007b1d */ /* 0x000fe20000010000 */
[----:B------:R-:W-:Y:S06]  /*4db0*/  UISETP.GT.AND UP0, UPT, UR7, UR21, UPT ;  /* 0x000000150700728c */ /* 0x000fec000bf04270 */
[----:B------:R-:W-:Y:S01]  /*4dc0*/  PLOP3.LUT P0, PT, PT, PT, UP0, 0x80, 0x0 ;  /* 0x000000000000781c */ /* 0x000fe20003f0f008 */
[----:B------:R1:W2:Y:S04]  /*4dd0*/  LDSM.16.M88.4 R132, [R198+0xc100] ;  /* 0x00c10000c684783b */ /* 0x0002a80000000200 */
[----:B------:R1:W3:Y:S04]  /*4de0*/  LDSM.16.M88.4 R136, [R197+0x6100] ;  /* 0x00610000c588783b */ /* 0x0002e80000000200 */
[----:B------:R1:W4:Y:S04]  /*4df0*/  LDSM.16.M88.4 R140, [R197+0x6900] ;  /* 0x00690000c58c783b */ /* 0x0003280000000200 */
[----:B------:R1:W1:Y:S04]  /*4e00*/  LDSM.16.M88.4 R144, [R197+0x7100] ;  /* 0x00710000c590783b */ /* 0x0002680000000200 */
[----:B------:R1:W1:Y:S04]  /*4e10*/  LDSM.16.M88.4 R148, [R197+0x7900] ;  /* 0x00790000c594783b */ /* 0x0002680000000200 */
[----:B------:R1:W1:Y:S04]  /*4e20*/  LDSM.16.M88.4 R152, [R194+0xc100] ;  /* 0x00c10000c298783b */ /* 0x0002680000000200 */
[----:B------:R1:W1:Y:S04]  /*4e30*/  LDSM.16.M88.4 R156, [R196] ;  /* 0x00000000c49c783b */ /* 0x0002680000000200 */
[----:B------:R1:W1:Y:S04]  /*4e40*/  LDSM.16.M88.4 R160, [R187] ;  /* 0x00000000bba0783b */ /* 0x0002680000000200 */
[----:B------:R1:W1:Y:S04]  /*4e50*/  LDSM.16.M88.4 R164, [R186] ;  /* 0x00000000baa4783b */ /* 0x0002680000000200 */
[----:B------:R1:W1:Y:S01]  /*4e60*/  LDSM.16.M88.4 R168, [R185] ;  /* 0x00000000b9a8783b */ /* 0x0002620000000200 */
[----:B------:R-:W-:-:S05]  /*4e70*/  @P0 BRA `(.L_x_181) ;  /* 0x0000029000000947 */ /* 0x000fca0003800000 */
[----:B------:R-:W-:Y:S01]  /*4e80*/  SHF.R.S32.HI R5, RZ, 0x1f, R200 ;  /* 0x0000001fff057819 */ /* 0x000fe200000114c8 */
[----:B------:R-:W-:Y:S01]  /*4e90*/  IMAD.WIDE.U32 R8, R200, c[0x0][0x208], RZ ;  /* 0x00008200c8087a25 */ /* 0x000fe200078e00ff */
[----:B------:R-:W-:Y:S02]  /*4ea0*/  SHF.R.S32.HI R4, RZ, 0x1f, R199 ;  /* 0x0000001fff047819 */ /* 0x000fe400000114c7 */
[----:B------:R-:W-:Y:S01]  /*4eb0*/  IADD3 R10, -R174, 0x10, RZ ;  /* 0x00000010ae0a7810 */ /* 0x000fe20007ffe1ff */
[----:B------:R-:W-:Y:S02]  /*4ec0*/  IMAD R5, R5, c[0x0][0x208], RZ ;  /* 0x0000820005057a24 */ /* 0x000fe400078e02ff */
[----:B------:R-:W-:Y:S01]  /*4ed0*/  IMAD R4, R4, c[0x0][0x218], RZ ;  /* 0x0000860004047a24 */ /* 0x000fe200078e02ff */
[----:B------:R-:W-:Y:S01]  /*4ee0*/  LOP3.LUT R10, R10, 0xf, RZ, 0xc0, !PT ;  /* 0x0000000f0a0a7812 */ /* 0x000fe200078ec0ff */
[----:B------:R-:W-:Y:S02]  /*4ef0*/  IMAD R5, R200, c[0x0][0x20c], R5 ;  /* 0x00008300c8057a24 */ /* 0x000fe400078e0205 */
[----:B------:R-:W-:Y:S02]  /*4f00*/  IMAD R4, R199, c[0x0][0x21c], R4 ;  /* 0x00008700c7047a24 */ /* 0x000fe400078e0204 */
[----:B------:R-:W-:Y:S04]  /*4f10*/  IMAD.IADD R9, R9, 0x1, R5 ;  /* 0x0000000109097824 */ /* 0x000fe800078e0205 */
[----:B------:R-:W-:Y:S05]  /*4f20*/  IMAD.WIDE.U32 R8, R199, c[0x0][0x218], R8 ;  /* 0x00008600c7087a25 */ /* 0x000fea00078e0008 */
[----:B------:R-:W-:Y:S04]  /*4f30*/  IADD3 R0, P0, R8, UR16, RZ ;  /* 0x0000001008007c10 */ /* 0x000fe8000ff1e0ff */
[----:B------:R-:W-:Y:S02]  /*4f40*/  IADD3.X R9, R9, UR9, R4, P0, !PT ;  /* 0x0000000909097c10 */ /* 0x000fe400087fe404 */
[C---:B------:R-:W-:Y:S04]  /*4f50*/  LEA R12, P0, R0.reuse, c[0x0][0x1f8], 0x1 ;  /* 0x00007e00000c7a11 */ /* 0x040fe800078008ff */
[----:B------:R-:W-:Y:S01]  /*4f60*/  LEA.HI.X R6, R0, c[0x0][0x1fc], R9, 0x1, P0 ;  /* 0x00007f0000067a11 */ /* 0x000fe200000f0c09 */
[----:B------:R-:W-:Y:S01]  /*4f70*/  SHFL.IDX PT, R4, R12, RZ, 0x181f ;  /* 0x00181fff0c047589 */ /* 0x000fe200000e0000 */
[----:B------:R-:W-:Y:S03]  /*4f80*/  IADD3 R9, -R213, 0x10, RZ ;  /* 0x00000010d5097810 */ /* 0x000fe60007ffe1ff */
[----:B------:R-:W5:Y:S01]  /*4f90*/  SHFL.IDX PT, R0, R12, 0x1, 0x181f ;  /* 0x00381f000c007f89 */ /* 0x000f6200000e0000 */
[----:B------:R-:W-:Y:S03]  /*4fa0*/  LOP3.LUT R9, R9, 0xf, RZ, 0xc0, !PT ;  /* 0x0000000f09097812 */ /* 0x000fe600078ec0ff */
[----:B------:R-:W4:Y:S04]  /*4fb0*/  SHFL.IDX PT, R5, R6, 0x1, 0x181f ;  /* 0x00381f0006057f89 */ /* 0x000f2800000e0000 */
[----:B------:R-:W3:Y:S01]  /*4fc0*/  SHFL.IDX PT, R7, R6, RZ, 0x181f ;  /* 0x00181fff06077589 */ /* 0x000ee200000e0000 */
[-C--:B-----5:R-:W-:Y:S04]  /*4fd0*/  IADD3 R10, P2, P0, R10, R0.reuse, R175 ;  /* 0x000000000a0a7210 */ /* 0x0a0fe8000785e0af */
[-C--:B----4-:R-:W-:Y:S02]  /*4fe0*/  IADD3.X R11, RZ, R5.reuse, R214, P2, P0 ;  /* 0x00000005ff0b7210 */ /* 0x090fe400017e04d6 */
[----:B------:R-:W-:Y:S04]  /*4ff0*/  IADD3 R8, P2, P0, R9, R0, R172 ;  /* 0x0000000009087210 */ /* 0x000fe8000785e0ac */
[--C-:B------:R-:W-:Y:S02]  /*5000*/  IADD3.X R9, RZ, R5, R173.reuse, P2, P0 ;  /* 0x00000005ff097210 */ /* 0x100fe400017e04ad */
[C---:B------:R-:W-:Y:S02]  /*5010*/  IADD3 R14, P2, R4.reuse, R215, RZ ;  /* 0x000000d7040e7210 */ /* 0x040fe40007f5e0ff */
[C---:B------:R-:W-:Y:S03]  /*5020*/  IADD3 R12, P0, R4.reuse, R175, RZ ;  /* 0x000000af040c7210 */ /* 0x040fe60007f1e0ff */
[C---:B---3--:R-:W-:Y:S01]  /*5030*/  IMAD.X R15, R7.reuse, 0x1, R216, P2 ;  /* 0x00000001070f7824 */ /* 0x048fe200010e06d8 */
[----:B------:R-:W-:Y:S01]  /*5040*/  IADD3 R6, P2, R4, R172, RZ ;  /* 0x000000ac04067210 */ /* 0x000fe20007f5e0ff */
[C---:B------:R-:W-:Y:S01]  /*5050*/  IMAD.X R13, R7.reuse, 0x1, R214, P0 ;  /* 0x00000001070d7824 */ /* 0x040fe200000e06d6 */
[----:B------:R-:W-:Y:S02]  /*5060*/  IADD3 R4, P0, R0, R215, RZ ;  /* 0x000000d700047210 */ /* 0x000fe40007f1e0ff */
[----:B------:R3:W-:Y:S01]  /*5070*/  LDGSTS.E.BYPASS.LTC128B.128 [R205], [R14.64], !P6 ;  /* 0x000000000ecd7fae */ /* 0x0007e2000f101d56 */
[----:B------:R-:W-:Y:S01]  /*5080*/  IMAD.X R7, R7, 0x1, R173, P2 ;  /* 0x0000000107077824 */ /* 0x000fe200010e06ad */
[----:B------:R-:W-:Y:S01]  /*5090*/  ISETP.NE.U32.AND P2, PT, R174, RZ, PT ;  /* 0x000000ffae00720c */ /* 0x000fe20003f45070 */
[----:B------:R-:W-:Y:S01]  /*50a0*/  IMAD.X R5, R5, 0x1, R216, P0 ;  /* 0x0000000105057824 */ /* 0x000fe200000e06d8 */
[----:B------:R3:W-:Y:S01]  /*50b0*/  LDGSTS.E.BYPASS.LTC128B.128 [R205+0x2000], [R12.64], !P5 ;  /* 0x020000000ccd7fae */ /* 0x0007e2000e901d56 */
[----:B------:R-:W-:Y:S03]  /*50c0*/  ISETP.NE.U32.AND P0, PT, R213, RZ, PT ;  /* 0x000000ffd500720c */ /* 0x000fe60003f05070 */
[----:B------:R3:W-:Y:S04]  /*50d0*/  LDGSTS.E.BYPASS.LTC128B.128 [R205+0x4000], [R6.64], !P4 ;  /* 0x0400000006cd7fae */ /* 0x0007e8000e101d56 */
[----:B------:R3:W-:Y:S04]  /*50e0*/  LDGSTS.E.BYPASS.LTC128B.128 [R205+0x1000], [R4.64], !P6 ;  /* 0x0100000004cd7fae */ /* 0x0007e8000f101d56 */
[----:B------:R3:W-:Y:S04]  /*50f0*/  LDGSTS.E.BYPASS.LTC128B.128.ZFILL [R205+0x3000], [R10.64], P2 ;  /* 0x030000000acd7fae */ /* 0x0007e80009141d56 */
[----:B------:R3:W-:Y:S02]  /*5100*/  LDGSTS.E.BYPASS.LTC128B.128.ZFILL [R205+0x5000], [R8.64], P0 ;  /* 0x0500000008cd7fae */ /* 0x0007e40008141d56 */
.L_x_181:
[C---:B--23--:R-:W-:Y:S01]  /*5110*/  HMMA.16816.F32 R4, R132.reuse, R136, RZ ;  /* 0x000000888404723c */ /* 0x04cfe200000018ff */
[----:B------:R-:W0:Y:S01]  /*5120*/  LDGDEPBAR ;  /* 0x00000000000079af */ /* 0x000e220000000000 */
[----:B------:R-:W-:Y:S06]  /*5130*/  UISETP.GT.AND UP0, UPT, UR21, UR7, UPT ;  /* 0x000000071500728c */ /* 0x000fec000bf04270 */
[C---:B------:R-:W-:Y:S01]  /*5140*/  HMMA.16816.F32 R8, R132.reuse, R138, RZ ;  /* 0x0000008a8408723c */ /* 0x040fe200000018ff */
[----:B------:R-:W-:Y:S01]  /*5150*/  LDSM.16.M88.4 R136, [R193+0xc100] ;  /* 0x00c10000c188783b */ /* 0x000fe20000000200 */
[----:B------:R-:W-:Y:S06]  /*5160*/  PLOP3.LUT P0, PT, PT, PT, UP0, 0x40, 0x0 ;  /* 0x000000000000781c */ /* 0x000fec0003f0e808 */
[C---:B----4-:R-:W-:Y:S08]  /*5170*/  HMMA.16816.F32 R12, R132.reuse, R140, RZ ;  /* 0x0000008c840c723c */ /* 0x050ff000000018ff */
[C---:B------:R-:W-:Y:S01]  /*5180*/  HMMA.16816.F32 R16, R132.reuse, R142, RZ ;  /* 0x0000008e8410723c */ /* 0x040fe200000018ff */
[----:B------:R-:W2:Y:S07]  /*5190*/  LDSM.16.M88.4 R140, [R192+0x6100] ;  /* 0x00610000c08c783b */ /* 0x000eae0000000200 */
[C---:B-1----:R-:W-:Y:S08]  /*51a0*/  HMMA.16816.F32 R20, R132.reuse, R144, RZ ;  /* 0x000000908414723c */ /* 0x042ff000000018ff */
[C---:B------:R-:W-:Y:S01]  /*51b0*/  HMMA.16816.F32 R24, R132.reuse, R146, RZ ;  /* 0x000000928418723c */ /* 0x040fe200000018ff */
[----:B------:R-:W1:Y:S07]  /*51c0*/  LDSM.16.M88.4 R144, [R192+0x6900] ;  /* 0x00690000c090783b */ /* 0x000e6e0000000200 */
[C---:B------:R-:W-:Y:S08]  /*51d0*/  HMMA.16816.F32 R28, R132.reuse, R148, RZ ;  /* 0x00000094841c723c */ /* 0x040ff000000018ff */
[----:B------:R-:W-:Y:S01]  /*51e0*/  HMMA.16816.F32 R32, R132, R150, RZ ;  /* 0x000000968420723c */ /* 0x000fe200000018ff */
[----:B------:R-:W3:Y:S06]  /*51f0*/  LDSM.16.M88.4 R132, [R192+0x7100] ;  /* 0x00710000c084783b */ /* 0x000eec0000000200 */
[----:B------:R-:W4:Y:S01]  /*5200*/  LDSM.16.M88.4 R148, [R192+0x7900] ;  /* 0x00790000c094783b */ /* 0x000f220000000200 */
[C---:B------:R-:W-:Y:S08]  /*5210*/  HMMA.16816.F32 R4, R152.reuse, R156, R4 ;  /* 0x0000009c9804723c */ /* 0x040ff00000001804 */
[C---:B------:R-:W-:Y:S01]  /*5220*/  HMMA.16816.F32 R8, R152.reuse, R158, R8 ;  /* 0x0000009e9808723c */ /* 0x040fe20000001808 */
[----:B------:R-:W-:Y:S07]  /*5230*/  LDSM.16.M88.4 R156, [R191+0xc100] ;  /* 0x00c10000bf9c783b */ /* 0x000fee0000000200 */
[C---:B------:R-:W-:Y:S08]  /*5240*/  HMMA.16816.F32 R12, R152.reuse, R160, R12 ;  /* 0x000000a0980c723c */ /* 0x040ff0000000180c */
[C---:B------:R-:W-:Y:S01]  /*5250*/  HMMA.16816.F32 R16, R152.reuse, R162, R16 ;  /* 0x000000a29810723c */ /* 0x040fe20000001810 */
[----:B------:R-:W5:Y:S07]  /*5260*/  LDSM.16.M88.4 R160, [R184] ;  /* 0x00000000b8a0783b */ /* 0x000f6e0000000200 */
[C---:B------:R-:W-:Y:S08]  /*5270*/  HMMA.16816.F32 R20, R152.reuse, R164, R20 ;  /* 0x000000a49814723c */ /* 0x040ff00000001814 */
[C---:B------:R-:W-:Y:S01]  /*5280*/  HMMA.16816.F32 R24, R152.reuse, R166, R24 ;  /* 0x000000a69818723c */ /* 0x040fe20000001818 */
[----:B------:R-:W3:Y:S07]  /*5290*/  LDSM.16.M88.4 R164, [R184+0x800] ;  /* 0x00080000b8a4783b */ /* 0x000eee0000000200 */
[C---:B------:R-:W-:Y:S08]  /*52a0*/  HMMA.16816.F32 R28, R152.reuse, R168, R28 ;  /* 0x000000a8981c723c */ /* 0x040ff0000000181c */
[----:B------:R-:W-:Y:S01]  /*52b0*/  HMMA.16816.F32 R32, R152, R170, R32 ;  /* 0x000000aa9820723c */ /* 0x000fe20000001820 */
[----:B------:R-:W4:Y:S06]  /*52c0*/  LDSM.16.M88.4 R152, [R184+0x1000] ;  /* 0x00100000b898783b */ /* 0x000f2c0000000200 */
[----:B------:R-:W4:Y:S01]  /*52d0*/  LDSM.16.M88.4 R168, [R184+0x1800] ;  /* 0x00180000b8a8783b */ /* 0x000f220000000200 */
[C---:B--2---:R-:W-:Y:S08]  /*52e0*/  HMMA.16816.F32 R4, R136.reuse, R140, R4 ;  /* 0x0000008c8804723c */ /* 0x044ff00000001804 */
[C---:B------:R-:W-:Y:S01]  /*52f0*/  HMMA.16816.F32 R8, R136.reuse, R142, R8 ;  /* 0x0000008e8808723c */ /* 0x040fe20000001808 */
[----:B------:R-:W-:Y:S07]  /*5300*/  LDSM.16.M88.4 R140, [R197+0x8100] ;  /* 0x00810000c58c783b */ /* 0x000fee0000000200 */
[C---:B-1----:R-:W-:Y:S08]  /*5310*/  HMMA.16816.F32 R12, R136.reuse, R144, R12 ;  /* 0x00000090880c723c */ /* 0x042ff0000000180c */
[C---:B------:R-:W-:Y:S01]  /*5320*/  HMMA.16816.F32 R16, R136.reuse, R146, R16 ;  /* 0x000000928810723c */ /* 0x040fe20000001810 */
[----:B------:R-:W-:Y:S07]  /*5330*/  LDSM.16.M88.4 R144, [R197+0x8900] ;  /* 0x00890000c590783b */ /* 0x000fee0000000200 */
[C---:B---3--:R-:W-:Y:S08]  /*5340*/  HMMA.16816.F32 R20, R136.reuse, R132, R20 ;  /* 0x000000848814723c */ /* 0x048ff00000001814 */
[C---:B------:R-:W-:Y:S01]  /*5350*/  HMMA.16816.F32 R24, R136.reuse, R134, R24 ;  /* 0x000000868818723c */ /* 0x040fe20000001818 */
[----:B------:R-:W1:Y:S07]  /*5360*/  LDSM.16.M88.4 R132, [R198+0x10100] ;  /* 0x01010000c684783b */ /* 0x000e6e0000000200 */
[C---:B----4-:R-:W-:Y:S08]  /*5370*/  HMMA.16816.F32 R28, R136.reuse, R148, R28 ;  /* 0x00000094881c723c */ /* 0x050ff0000000181c */
[----:B------:R-:W-:Y:S01]  /*5380*/  HMMA.16816.F32 R32, R136, R150, R32 ;  /* 0x000000968820723c */ /* 0x000fe20000001820 */
[----:B------:R-:W2:Y:S06]  /*5390*/  LDSM.16.M88.4 R136, [R197+0x9100] ;  /* 0x00910000c588783b */ /* 0x000eac0000000200 */
[----:B------:R-:W3:Y:S01]  /*53a0*/  LDSM.16.M88.4 R148, [R197+0x9900] ;  /* 0x00990000c594783b */ /* 0x000ee20000000200 */
[C---:B-----5:R-:W-:Y:S08]  /*53b0*/  HMMA.16816.F32 R4, R156.reuse, R160, R4 ;  /* 0x000000a09c04723c */ /* 0x060ff00000001804 */
[C---:B------:R-:W-:Y:S01]  /*53c0*/  HMMA.16816.F32 R8, R156.reuse, R162, R8 ;  /* 0x000000a29c08723c */ /* 0x040fe20000001808 */
[----:B------:R-:W-:Y:S07]  /*53d0*/  LDSM.16.M88.4 R160, [R183] ;  /* 0x00000000b7a0783b */ /* 0x000fee0000000200 */
[C---:B------:R-:W-:Y:S08]  /*53e0*/  HMMA.16816.F32 R12, R156.reuse, R164, R12 ;  /* 0x000000a49c0c723c */ /* 0x040ff0000000180c */
[C---:B------:R-:W-:Y:S01]  /*53f0*/  HMMA.16816.F32 R16, R156.reuse, R166, R16 ;  /* 0x000000a69c10723c */ /* 0x040fe20000001810 */
[----:B------:R-:W-:Y:S07]  /*5400*/  LDSM.16.M88.4 R164, [R182] ;  /* 0x00000000b6a4783b */ /* 0x000fee0000000200 */
[C---:B------:R-:W-:Y:S08]  /*5410*/  HMMA.16816.F32 R20, R156.reuse, R152, R20 ;  /* 0x000000989c14723c */ /* 0x040ff00000001814 */
[C---:B------:R-:W-:Y:S01]  /*5420*/  HMMA.16816.F32 R24, R156.reuse, R154, R24 ;  /* 0x0000009a9c18723c */ /* 0x040fe20000001818 */
[----:B------:R-:W4:Y:S07]  /*5430*/  LDSM.16.M88.4 R152, [R194+0x10100] ;  /* 0x01010000c298783b */ /* 0x000f2e0000000200 */
[C---:B------:R-:W-:Y:S08]  /*5440*/  HMMA.16816.F32 R28, R156.reuse, R168, R28 ;  /* 0x000000a89c1c723c */ /* 0x040ff0000000181c */
[----:B------:R-:W-:Y:S01]  /*5450*/  HMMA.16816.F32 R32, R156, R170, R32 ;  /* 0x000000aa9c20723c */ /* 0x000fe20000001820 */
[----:B------:R-:W5:Y:S06]  /*5460*/  LDSM.16.M88.4 R156, [R181] ;  /* 0x00000000b59c783b */ /* 0x000f6c0000000200 */
[----:B------:R-:W3:Y:S01]  /*5470*/  LDSM.16.M88.4 R168, [R180] ;  /* 0x00000000b4a8783b */ /* 0x000ee20000000200 */
        /* <DEDUP_REMOVED lines=9> */
[C---:B---3--:R-:W-:Y:S08]  /*5510*/  HMMA.16816.F32 R28, R132.reuse, R148, R28 ;  /* 0x00000094841c723c */ /* 0x048ff0000000181c */
[----:B------:R-:W-:Y:S01]  /*5520*/  HMMA.16816.F32 R32, R132, R150, R32 ;  /* 0x000000968420723c */ /* 0x000fe20000001820 */
[----:B------:R-:W2:Y:S06]  /*5530*/  LDSM.16.M88.4 R132, [R192+0x9100] ;  /* 0x00910000c084783b */ /* 0x000eac0000000200 */
[----:B------:R-:W3:Y:S01]  /*5540*/  LDSM.16.M88.4 R148, [R192+0x9900] ;  /* 0x00990000c094783b */ /* 0x000ee20000000200 */
[C---:B----4-:R-:W-:Y:S08]  /*5550*/  HMMA.16816.F32 R4, R152.reuse, R160, R4 ;  /* 0x000000a09804723c */ /* 0x050ff00000001804 */
[C---:B------:R-:W-:Y:S01]  /*5560*/  HMMA.16816.F32 R8, R152.reuse, R162, R8 ;  /* 0x000000a29808723c */ /* 0x040fe20000001808 */
[----:B------:R-:W-:Y:S07]  /*5570*/  LDSM.16.M88.4 R160, [R184+0x2000] ;  /* 0x00200000b8a0783b */ /* 0x000fee0000000200 */
[C---:B------:R-:W-:Y:S08]  /*5580*/  HMMA.16816.F32 R12, R152.reuse, R164, R12 ;  /* 0x000000a4980c723c */ /* 0x040ff0000000180c */
[C---:B------:R-:W-:Y:S01]  /*5590*/  HMMA.16816.F32 R16, R152.reuse, R166, R16 ;  /* 0x000000a69810723c */ /* 0x040fe20000001810 */
[----:B------:R-:W-:Y:S07]  /*55a0*/  LDSM.16.M88.4 R164, [R184+0x2800] ;  /* 0x00280000b8a4783b */ /* 0x000fee0000000200 */
[C---:B-----5:R-:W-:Y:S08]  /*55b0*/  HMMA.16816.F32 R20, R152.reuse, R156, R20 ;  /* 0x0000009c9814723c */ /* 0x060ff00000001814 */
[C---:B------:R-:W-:Y:S01]  /*55c0*/  HMMA.16816.F32 R24, R152.reuse, R158, R24 ;  /* 0x0000009e9818723c */ /* 0x040fe20000001818 */
[----:B------:R-:W4:Y:S07]  /*55d0*/  LDSM.16.M88.4 R156, [R191+0x10100] ;  /* 0x01010000bf9c783b */ /* 0x000f2e0000000200 */
[C---:B------:R-:W-:Y:S08]  /*55e0*/  HMMA.16816.F32 R28, R152.reuse, R168, R28 ;  /* 0x000000a8981c723c */ /* 0x040ff0000000181c */
[----:B------:R-:W-:Y:S01]  /*55f0*/  HMMA.16816.F32 R32, R152, R170, R32 ;  /* 0x000000aa9820723c */ /* 0x000fe20000001820 */
[----:B------:R-:W5:Y:S06]  /*5600*/  LDSM.16.M88.4 R152, [R184+0x3000] ;  /* 0x00300000b898783b */ /* 0x000f6c0000000200 */
[----:B------:R-:W3:Y:S01]  /*5610*/  LDSM.16.M88.4 R168, [R184+0x3800] ;  /* 0x00380000b8a8783b */ /* 0x000ee20000000200 */
        /* <DEDUP_REMOVED lines=15> */
[----:B------:R-:W-:Y:S07]  /*5710*/  LDSM.16.M88.4 R160, [R179] ;  /* 0x00000000b3a0783b */ /* 0x000fee0000000200 */
[C---:B------:R-:W-:Y:S08]  /*5720*/  HMMA.16816.F32 R12, R156.reuse, R164, R12 ;  /* 0x000000a49c0c723c */ /* 0x040ff0000000180c */
[C---:B------:R-:W-:Y:S01]  /*5730*/  HMMA.16816.F32 R16, R156.reuse, R166, R16 ;  /* 0x000000a69c10723c */ /* 0x040fe20000001810 */
[----:B------:R-:W-:Y:S07]  /*5740*/  LDSM.16.M88.4 R164, [R178] ;  /* 0x00000000b2a4783b */ /* 0x000fee0000000200 */
[C---:B-----5:R-:W-:Y:S08]  /*5750*/  HMMA.16816.F32 R20, R156.reuse, R152, R20 ;  /* 0x000000989c14723c */ /* 0x060ff00000001814 */
        /* <DEDUP_REMOVED lines=40> */
[C---:B---3--:R-:W-:Y:S08]  /*59e0*/  HMMA.16816.F32 R28, R136.reuse, R148, R28 ;  /* 0x00000094881c723c */ /* 0x048ff0000000181c */
[----:B------:R-:W-:Y:S08]  /*59f0*/  HMMA.16816.F32 R32, R136, R150, R32 ;  /* 0x000000968820723c */ /* 0x000ff00000001820 */
[C---:B----4-:R-:W-:Y:S08]  /*5a00*/  HMMA.16816.F32 R4, R156.reuse, R160, R4 ;  /* 0x000000a09c04723c */ /* 0x050ff00000001804 */
        /* <DEDUP_REMOVED lines=8> */
[----:B------:R-:W-:Y:S01]  /*5a90*/  IADD3 R138, -R174, 0x10, RZ ;  /* 0x00000010ae8a7810 */ /* 0x000fe20007ffe1ff */
[----:B------:R-:W-:Y:S01]  /*5aa0*/  ULEA UR5, UR21, UR13, 0x6 ;  /* 0x0000000d15057291 */ /* 0x000fe2000f8e303f */
[----:B------:R-:W-:Y:S02]  /*5ab0*/  IMAD.MOV.U32 R199, RZ, RZ, RZ ;  /* 0x000000ffffc77224 */ /* 0x000fe400078e00ff */
[----:B------:R-:W-:Y:S03]  /*5ac0*/  LOP3.LUT R138, R138, 0xf, RZ, 0xc0, !PT ;  /* 0x0000000f8a8a7812 */ /* 0x000fe600078ec0ff */
[----:B------:R-:W-:Y:S05]  /*5ad0*/  IMAD.U32 R135, RZ, RZ, UR5 ;  /* 0x00000005ff877e24 */ /* 0x000fea000f8e00ff */
[----:B------:R-:W-:Y:S05]  /*5ae0*/  IADD3 R200, R135, -0x40, R202 ;  /* 0xffffffc087c87810 */ /* 0x000fea0007ffe0ca */
[----:B------:R-:W-:Y:S04]  /*5af0*/  @P3 IMAD.HI.U32 R134, R200, c[0x0][0x2bc], RZ ;  /* 0x0000af00c8863a27 */ /* 0x000fe800078e00ff */
[----:B------:R-:W-:Y:S01]  /*5b00*/  IMAD.MOV.U32 R0, RZ, RZ, R200 ;  /* 0x000000ffff007224 */ /* 0x000fe200078e00c8 */
[----:B------:R-:W-:Y:S04]  /*5b10*/  @P3 SHF.R.U32.HI R0, RZ, c[0x0][0x2c0], R134 ;  /* 0x0000b000ff003a19 */ /* 0x000fe80000011686 */
[C---:B------:R-:W-:Y:S04]  /*5b20*/  @!P1 IADD3 R135, P0, R0.reuse, UR14, RZ ;  /* 0x0000000e00879c10 */ /* 0x040fe8000ff1e0ff */
[----:B------:R-:W-:Y:S02]  /*5b30*/  @!P1 LEA.HI.X.SX32 R134, R0, UR6, 0x1, P0 ;  /* 0x0000000600869c11 */ /* 0x000fe400080f0eff */
[C---:B------:R-:W-:Y:S04]  /*5b40*/  @!P1 LEA R132, P0, R135.reuse, c[0x0][0x2a0], 0x2 ;  /* 0x0000a80087849a11 */ /* 0x040fe800078010ff */
[----:B------:R-:W-:Y:S01]  /*5b50*/  @!P1 LEA.HI.X R133, R135, c[0x0][0x2a4], R134, 0x2, P0 ;  /* 0x0000a90087859a11 */ /* 0x000fe200000f1486 */
[----:B------:R-:W-:Y:S04]  /*5b60*/  IMAD.MOV R135, RZ, RZ, -R0 ;  /* 0x000000ffff877224 */ /* 0x000fe800078e0a00 */
[----:B------:R-:W2:Y:S01]  /*5b70*/  @!P1 LDG.E R199, [R132.64] ;  /* 0x0000001684c79981 */ /* 0x000ea2000c1e1900 */
[----:B------:R-:W-:Y:S04]  /*5b80*/  IMAD R200, R135, c[0x0][0x2b8], R200 ;  /* 0x0000ae0087c87a24 */ /* 0x000fe800078e02c8 */
[C---:B------:R-:W-:Y:S01]  /*5b90*/  IMAD.WIDE.U32 R136, R200.reuse, c[0x0][0x1e0], RZ ;  /* 0x00007800c8887a25 */ /* 0x040fe200078e00ff */
[----:B------:R-:W-:Y:S05]  /*5ba0*/  SHF.R.S32.HI R135, RZ, 0x1f, R200 ;  /* 0x0000001fff877819 */ /* 0x000fea00000114c8 */
[----:B------:R-:W-:Y:S04]  /*5bb0*/  IMAD R135, R135, c[0x0][0x1e0], RZ ;  /* 0x0000780087877a24 */ /* 0x000fe800078e02ff */
[----:B------:R-:W-:Y:S04]  /*5bc0*/  IMAD R135, R200, c[0x0][0x1e4], R135 ;  /* 0x00007900c8877a24 */ /* 0x000fe800078e0287 */
[----:B------:R-:W-:Y:S01]  /*5bd0*/  IMAD.IADD R137, R137, 0x1, R135 ;  /* 0x0000000189897824 */ /* 0x000fe200078e0287 */
[----:B--2---:R-:W-:Y:S03]  /*5be0*/  SHF.R.S32.HI R0, RZ, 0x1f, R199 ;  /* 0x0000001fff007819 */ /* 0x004fe600000114c7 */
[C---:B------:R-:W-:Y:S04]  /*5bf0*/  IMAD.WIDE.U32 R136, R199.reuse, c[0x0][0x1f0], R136 ;  /* 0x00007c00c7887a25 */ /* 0x040fe800078e0088 */
[----:B------:R-:W-:Y:S01]  /*5c00*/  IMAD R0, R0, c[0x0][0x1f0], RZ ;  /* 0x00007c0000007a24 */ /* 0x000fe200078e02ff */
[----:B------:R-:W-:Y:S03]  /*5c10*/  IADD3 R133, P0, R136, UR18, RZ ;  /* 0x0000001288857c10 */ /* 0x000fe6000ff1e0ff */
[----:B------:R-:W-:Y:S05]  /*5c20*/  IMAD R0, R199, c[0x0][0x1f4], R0 ;  /* 0x00007d00c7007a24 */ /* 0x000fea00078e0200 */
[----:B------:R-:W-:Y:S02]  /*5c30*/  IADD3.X R0, R137, UR8, R0, P0, !PT ;  /* 0x0000000889007c10 */ /* 0x000fe400087fe400 */
[----:B------:R-:W-:Y:S02]  /*5c40*/  LEA R140, P0, R133, c[0x0][0x1c8], 0x1 ;  /* 0x00007200858c7a11 */ /* 0x000fe400078008ff */
[----:B------:R-:W-:Y:S02]  /*5c50*/  IADD3 R137, -R213, 0x10, RZ ;  /* 0x00000010d5897810 */ /* 0x000fe40007ffe1ff */
[----:B------:R-:W-:Y:S01]  /*5c60*/  LEA.HI.X R134, R133, c[0x0][0x1cc], R0, 0x1, P0 ;  /* 0x0000730085867a11 */ /* 0x000fe200000f0c00 */
[----:B------:R-:W-:Y:S01]  /*5c70*/  SHFL.IDX PT, R132, R140, RZ, 0x181f ;  /* 0x00181fff8c847589 */ /* 0x000fe200000e0000 */
[----:B------:R-:W-:Y:S03]  /*5c80*/  LOP3.LUT R137, R137, 0xf, RZ, 0xc0, !PT ;  /* 0x0000000f89897812 */ /* 0x000fe600078ec0ff */
[----:B------:R-:W1:Y:S04]  /*5c90*/  SHFL.IDX PT, R0, R140, 0x1, 0x181f ;  /* 0x00381f008c007f89 */ /* 0x000e6800000e0000 */
[----:B------:R-:W2:Y:S04]  /*5ca0*/  SHFL.IDX PT, R133, R134, 0x1, 0x181f ;  /* 0x00381f0086857f89 */ /* 0x000ea800000e0000 */
[----:B------:R-:W3:Y:S01]  /*5cb0*/  SHFL.IDX PT, R135, R134, RZ, 0x181f ;  /* 0x00181fff86877589 */ /* 0x000ee200000e0000 */
[-C--:B-1----:R-:W-:Y:S04]  /*5cc0*/  IADD3 R138, P2, P0, R138, R0.reuse, R175 ;  /* 0x000000008a8a7210 */ /* 0x082fe8000785e0af */
[-C--:B--2---:R-:W-:Y:S02]  /*5cd0*/  IADD3.X R139, RZ, R133.reuse, R214, P2, P0 ;  /* 0x00000085ff8b7210 */ /* 0x084fe400017e04d6 */
        /* <DEDUP_REMOVED lines=8> */
[----:B------:R1:W-:Y:S01]  /*5d60*/  LDGSTS.E.BYPASS.LTC128B.128 [R201+0x6100], [R142.64], !P6 ;  /* 0x061000008ec97fae */ /* 0x0003e2000f101d56 */
        /* <DEDUP_REMOVED lines=9> */
.L_x_182:
[----:B-1----:R-:W-:Y:S01]  /*5e00*/  IMAD.MOV.U32 R137, RZ, RZ, R203 ;  /* 0x000000ffff897224 */ /* 0x002fe200078e00cb */
[----:B------:R-:W-:Y:S01]  /*5e10*/  PLOP3.LUT P2, PT, PT, PT, UP2, 0x80, 0x0 ;  /* 0x000000000000781c */ /* 0x000fe20003f4f028 */
[----:B------:R-:W0:Y:S01]  /*5e20*/  LDGDEPBAR ;  /* 0x00000000000079af */ /* 0x000e220000000000 */
[----:B------:R-:W-:Y:S01]  /*5e30*/  PLOP3.LUT P0, PT, PT, PT, UP2, 0x80, 0x0 ;  /* 0x000000000000781c */ /* 0x000fe20003f0f028 */
[----:B------:R-:W-:Y:S06]  /*5e40*/  USHF.L.U32 UR5, UR21, 0x6, URZ ;  /* 0x0000000615057899 */ /* 0x000fec000800063f */
[----:B------:R-:W-:Y:S04]  /*5e50*/  IMAD.U32 R133, RZ, RZ, UR5 ;  /* 0x00000005ff857e24 */ /* 0x000fe8000f8e00ff */
[----:B------:R-:W-:Y:S01]  /*5e60*/  @P2 IMAD.HI.U32 R0, R203, c[0x0][0x2c8], RZ ;  /* 0x0000b200cb002a27 */ /* 0x000fe200078e00ff */
[----:B------:R-:W-:Y:S04]  /*5e70*/  IADD3 R133, -R204, 0x1, -R133 ;  /* 0x00000001cc857810 */ /* 0x000fe80007ffe985 */
[----:B------:R-:W-:Y:S01]  /*5e80*/  @P0 SHF.R.U32.HI R137, RZ, c[0x0][0x2cc], R0 ;  /* 0x0000b300ff890a19 */ /* 0x000fe20000011600 */
[----:B------:R-:W-:Y:S01]  /*5e90*/  IMAD.U32 R0, RZ, RZ, UR20 ;  /* 0x00000014ff007e24 */ /* 0x000fe2000f8e00ff */
[----:B------:R-:W-:Y:S03]  /*5ea0*/  PLOP3.LUT P0, PT, PT, PT, UP1, 0x40, 0x0 ;  /* 0x000000000000781c */ /* 0x000fe60003f0e818 */
[----:B------:R-:W1:Y:S01]  /*5eb0*/  SHFL.IDX PT, R139, R137, RZ, 0x1c1f ;  /* 0x001c1fff898b7589 */ /* 0x000e6200000e0000 */
[----:B------:R-:W-:Y:S05]  /*5ec0*/  IMAD R133, R0, c[0x0][0x1d0], R133 ;  /* 0x0000740000857a24 */ /* 0x000fea00078e0285 */
[----:B------:R-:W-:Y:S04]  /*5ed0*/  IADD3 R0, R133, -c[0x0][0x168], RZ ;  /* 0x80005a0085007a10 */ /* 0x000fe80007ffe0ff */
[C---:B------:R-:W-:Y:S02]  /*5ee0*/  IADD3 R132, R0.reuse, c[0x0][0x328], RZ ;  /* 0x0000ca0000847a10 */ /* 0x040fe40007ffe0ff */
[----:B------:R-:W-:Y:S03]  /*5ef0*/  IADD3 R0, R0, UR12, RZ ;  /* 0x0000000c00007c10 */ /* 0x000fe6000fffe0ff */
[--C-:B-1----:R-:W-:Y:S02]  /*5f00*/  IMAD.IADD R135, R132, 0x1, R139.reuse ;  /* 0x0000000184877824 */ /* 0x102fe400078e028b */
[----:B------:R-:W-:Y:S01]  /*5f10*/  IMAD.IADD R133, R0, 0x1, R139 ;  /* 0x0000000100857824 */ /* 0x000fe200078e028b */
[----:B------:R-:W-:-:S05]  /*5f20*/  @P0 BRA `(.L_x_183) ;  /* 0x000001b000000947 */ /* 0x000fca0003800000 */
[----:B------:R-:W-:Y:S01]  /*5f30*/  MOV R134, UR20 ;  /* 0x0000001400867c02 */ /* 0x000fe20008000f00 */
[----:B------:R-:W-:Y:S04]  /*5f40*/  BSSY B0, `(.L_x_184) ;  /* 0x0000013000007945 */ /* 0x000fe80003800000 */
[----:B------:R-:W-:Y:S05]  /*5f50*/  IMAD R139, R134, c[0x0][0x1d0], R139 ;  /* 0x00007400868b7a24 */ /* 0x000fea00078e028b */
[----:B------:R-:W-:Y:S04]  /*5f60*/  IADD3 R139, R139, -c[0x0][0x168], RZ ;  /* 0x80005a008b8b7a10 */ /* 0x000fe80007ffe0ff */
[----:B------:R-:W-:Y:S11]  /*5f70*/  ISETP.GT.AND P0, PT, R139, -0x1, PT ;  /* 0xffffffff8b00780c */ /* 0x000ff60003f04270 */
[----:B------:R-:W-:Y:S02]  /*5f80*/  @!UPT UIADD3 URZ, URZ, URZ, URZ ;  /* 0x0000003f3f3ff290 */ /* 0x000fe4000fffe03f */
[----:B------:R-:W-:-:S05]  /*5f90*/  @P0 BRA `(.L_x_185) ;  /* 0x0000008000000947 */ /* 0x000fca0003800000 */
[----:B------:R-:W-:Y:S01]  /*5fa0*/  LOP3.LUT R139, RZ, R139, RZ, 0x33, !PT ;  /* 0x0000008bff8b7212 */ /* 0x000fe200078e33ff */
[----:B------:R-:W-:Y:S05]  /*5fb0*/  IMAD.MOV.U32 R134, RZ, RZ, c[0x0][0x32c] ;  /* 0x0000cb00ff867624 */ /* 0x000fea00078e00ff */
[----:B------:R-:W-:Y:S11]  /*5fc0*/  ISETP.NE.AND P0, PT, R134, 0x1, PT ;  /* 0x000000018600780c */ /* 0x000ff60003f05270 */
[----:B------:R-:W-:Y:S02]  /*5fd0*/  @!UPT UIADD3 URZ, URZ, URZ, URZ ;  /* 0x0000003f3f3ff290 */ /* 0x000fe4000fffe03f */
[----:B------:R-:W-:Y:S05]  /*5fe0*/  @P0 IMAD.HI.U32 R134, R139, c[0x0][0x330], RZ ;  /* 0x0000cc008b860a27 */ /* 0x000fea00078e00ff */
[----:B------:R-:W-:Y:S04]  /*5ff0*/  @P0 SHF.R.U32.HI R139, RZ, c[0x0][0x334], R134 ;  /* 0x0000cd00ff8b0a19 */ /* 0x000fe80000011686 */
[----:B------:R-:W-:Y:S01]  /*6000*/  LOP3.LUT R139, RZ, R139, RZ, 0x33, !PT ;  /* 0x0000008bff8b7212 */ /* 0x000fe200078e33ff */
[----:B------:R-:W-:-:S05]  /*6010*/  BRA `(.L_x_186) ;  /* 0x0000005000007947 */ /* 0x000fca0003800000 */
.L_x_185:
[----:B------:R-:W-:Y:S04]  /*6020*/  MOV R134, c[0x0][0x32c] ;  /* 0x0000cb0000867a02 */ /* 0x000fe80000000f00 */
[----:B------:R-:W-:Y:S11]  /*6030*/  ISETP.NE.AND P0, PT, R134, 0x1, PT ;  /* 0x000000018600780c */ /* 0x000ff60003f05270 */
[----:B------:R-:W-:Y:S02]  /*6040*/  @!UPT UIADD3 URZ, URZ, URZ, URZ ;  /* 0x0000003f3f3ff290 */ /* 0x000fe4000fffe03f */
[----:B------:R-:W-:Y:S05]  /*6050*/  @P0 IMAD.HI.U32 R134, R139, c[0x0][0x330], RZ ;  /* 0x0000cc008b860a27 */ /* 0x000fea00078e00ff */
[----:B------:R-:W-:Y:S02]  /*6060*/  @P0 SHF.R.U32.HI R139, RZ, c[0x0][0x334], R134 ;  /* 0x0000cd00ff8b0a19 */ /* 0x000fe40000011686 */
.L_x_186:
[----:B------:R-:W-:Y:S05]  /*6070*/  BSYNC B0 ;  /* 0x0000000000007941 */ /* 0x000fea0003800000 */
.L_x_184:
[----:B------:R-:W-:Y:S04]  /*6080*/  IMAD.MOV.U32 R134, RZ, RZ, c[0x0][0x32c] ;  /* 0x0000cb00ff867624 */ /* 0x000fe800078e00ff */
[----:B------:R-:W-:Y:S04]  /*6090*/  IMAD R139, R139, R134, -UR5 ;  /* 0x800000058b8b7e24 */ /* 0x000fe8000f8e0286 */
[----:B------:R-:W-:Y:S05]  /*60a0*/  IMAD.IADD R136, R139, 0x1, -R204 ;  /* 0x000000018b887824 */ /* 0x000fea00078e0acc */
[----:B------:R-:W-:Y:S02]  /*60b0*/  IADD3 R134, R136, c[0x0][0x32c], RZ ;  /* 0x0000cb0088867a10 */ /* 0x000fe40007ffe0ff */
[----:B------:R-:W-:Y:S02]  /*60c0*/  IMNMX R133, R133, R136, !PT ;  /* 0x0000008885857217 */ /* 0x000fe40007800200 */
[----:B------:R-:W-:Y:S02]  /*60d0*/  IMNMX R135, R135, R134, PT ;  /* 0x0000008687877217 */ /* 0x000fe40003800200 */
.L_x_183:
[----:B------:R-:W-:Y:S06]  /*60e0*/  UISETP.GT.AND UP0, UPT, UR21, -0x1, UPT ;  /* 0xffffffff1500788c */ /* 0x000fec000bf04270 */
[----:B------:R-:W-:Y:S02]  /*60f0*/  PLOP3.LUT P0, PT, PT, PT, UP0, 0x80, 0x0 ;  /* 0x000000000000781c */ /* 0x000fe40003f0f008 */
[----:B------:R-:W-:Y:S02]  /*6100*/  PLOP3.LUT P2, PT, PT, PT, UP0, 0x80, 0x0 ;  /* 0x000000000000781c */ /* 0x000fe40003f4f008 */
[C---:B------:R-:W-:Y:S02]  /*6110*/  ISETP.GT.AND P0, PT, R133.reuse, RZ, P0 ;  /* 0x000000ff8500720c */ /* 0x040fe40000704270 */
[----:B------:R-:W-:Y:S02]  /*6120*/  ISETP.GT.AND P2, PT, R133, 0x1, P2 ;  /* 0x000000018500780c */ /* 0x000fe40001744270 */
[C---:B------:R-:W-:Y:S02]  /*6130*/  ISETP.LT.OR P0, PT, R135.reuse, 0x1, P0 ;  /* 0x000000018700780c */ /* 0x040fe40000701670 */
[----:B------:R-:W-:Y:S02]  /*6140*/  ISETP.LT.OR P2, PT, R135, 0x2, P2 ;  /* 0x000000028700780c */ /* 0x000fe40001741670 */
[----:B------:R-:W-:Y:S02]  /*6150*/  FSEL R138, R4, -INF , !P0 ;  /* 0xff800000048a7808 */ /* 0x000fe40004000000 */
[----:B------:R-:W-:Y:S02]  /*6160*/  PLOP3.LUT P0, PT, PT, PT, UP0, 0x80, 0x0 ;  /* 0x000000000000781c */ /* 0x000fe40003f0f008 */
[----:B------:R-:W-:Y:S02]  /*6170*/  FSEL R136, R5, -INF , !P2 ;  /* 0xff80000005887808 */ /* 0x000fe40005000000 */
[----:B------:R-:W-:Y:S01]  /*6180*/  ISETP.GT.AND P0, PT, R133, 0x8, P0 ;  /* 0x000000088500780c */ /* 0x000fe20000704270 */
[----:B------:R-:W1:Y:S01]  /*6190*/  SHFL.IDX PT, R5, R137, 0x1, 0x1c1f ;  /* 0x003c1f0089057f89 */ /* 0x000e6200000e0000 */
[----:B------:R-:W-:Y:S02]  /*61a0*/  PLOP3.LUT P2, PT, PT, PT, UP0, 0x80, 0x0 ;  /* 0x000000000000781c */ /* 0x000fe40003f4f008 */
[----:B------:R-:W-:Y:S02]  /*61b0*/  ISETP.LT.OR P0, PT, R135, 0x9, P0 ;  /* 0x000000098700780c */ /* 0x000fe40000701670 */
[----:B------:R-:W-:Y:S02]  /*61c0*/  ISETP.GT.AND P2, PT, R133, 0x9, P2 ;  /* 0x000000098500780c */ /* 0x000fe40001744270 */
[----:B------:R-:W-:Y:S02]  /*61d0*/  FSEL R134, R8, -INF , !P0 ;  /* 0xff80000008867808 */ /* 0x000fe40004000000 */
[----:B------:R-:W-:Y:S02]  /*61e0*/  PLOP3.LUT P0, PT, PT, PT, UP0, 0x80, 0x0 ;  /* 0x000000000000781c */ /* 0x000fe40003f0f008 */
[----:B------:R-:W-:Y:S02]  /*61f0*/  ISETP.LT.OR P2, PT, R135, 0xa, P2 ;  /* 0x0000000a8700780c */ /* 0x000fe40001741670 */
[----:B------:R-:W-:Y:S02]  /*6200*/  ISETP.GT.AND P0, PT, R133, 0x10, P0 ;  /* 0x000000108500780c */ /* 0x000fe40000704270 */
[----:B------:R-:W-:Y:S02]  /*6210*/  FSEL R8, R9, -INF , !P2 ;  /* 0xff80000009087808 */ /* 0x000fe40005000000 */
[----:B------:R-:W-:Y:S02]  /*6220*/  ISETP.LT.OR P0, PT, R135, 0x11, P0 ;  /* 0x000000118700780c */ /* 0x000fe40000701670 */
[----:B------:R-:W-:Y:S02]  /*6230*/  PLOP3.LUT P2, PT, PT, PT, UP0, 0x80, 0x0 ;  /* 0x000000000000781c */ /* 0x000fe40003f4f008 */
[----:B------:R-:W-:Y:S02]  /*6240*/  FSEL R166, R12, -INF , !P0 ;  /* 0xff8000000ca67808 */ /* 0x000fe40004000000 */
[----:B------:R-:W-:Y:S01]  /*6250*/  PLOP3.LUT P0, PT, PT, PT, UP0, 0x80, 0x0 ;  /* 0x000000000000781c */ /* 0x000fe20003f0f008 */
[--C-:B-1----:R-:W-:Y:S01]  /*6260*/  IMAD.IADD R132, R132, 0x1, R5.reuse ;  /* 0x0000000184847824 */ /* 0x102fe200078e0205 */
[C---:B------:R-:W-:Y:S01]  /*6270*/  ISETP.GT.AND P2, PT, R133.reuse, 0x11, P2 ;  /* 0x000000118500780c */ /* 0x040fe20001744270 */
[----:B------:R-:W-:Y:S01]  /*6280*/  IMAD.IADD R0, R0, 0x1, R5 ;  /* 0x0000000100007824 */ /* 0x000fe200078e0205 */
[----:B------:R-:W-:Y:S02]  /*6290*/  ISETP.GT.AND P0, PT, R133, 0x18, P0 ;  /* 0x000000188500780c */ /* 0x000fe40000704270 */
[C---:B------:R-:W-:Y:S02]  /*62a0*/  ISETP.LT.OR P2, PT, R135.reuse, 0x12, P2 ;  /* 0x000000128700780c */ /* 0x040fe40001741670 */
[----:B------:R-:W-:Y:S02]  /*62b0*/  ISETP.LT.OR P0, PT, R135, 0x19, P0 ;  /* 0x000000198700780c */ /* 0x000fe40000701670 */
[----:B------:R-:W-:Y:S02]  /*62c0*/  FSEL R168, R13, -INF , !P2 ;  /* 0xff8000000da87808 */ /* 0x000fe40005000000 */
[----:B------:R-:W-:Y:S02]  /*62d0*/  FSEL R142, R16, -INF , !P0 ;  /* 0xff800000108e7808 */ /* 0x000fe40004000000 */
[----:B------:R-:W-:Y:S02]  /*62e0*/  PLOP3.LUT P0, PT, PT, PT, UP0, 0x80, 0x0 ;  /* 0x000000000000781c */ /* 0x000fe40003f0f008 */
[----:B------:R-:W-:Y:S02]  /*62f0*/  PLOP3.LUT P2, PT, PT, PT, UP0, 0x80, 0x0 ;  /* 0x000000000000781c */ /* 0x000fe40003f4f008 */
[C---:B------:R-:W-:Y:S02]  /*6300*/  ISETP.GT.AND P0, PT, R133.reuse, 0x20, P0 ;  /* 0x000000208500780c */ /* 0x040fe40000704270 */
[----:B------:R-:W-:Y:S02]  /*6310*/  ISETP.GT.AND P2, PT, R133, 0x19, P2 ;  /* 0x000000198500780c */ /* 0x000fe40001744270 */
[C---:B------:R-:W-:Y:S02]  /*6320*/  ISETP.LT.OR P0, PT, R135.reuse, 0x21, P0 ;  /* 0x000000218700780c */ /* 0x040fe40000701670 */
[----:B------:R-:W-:Y:S02]  /*6330*/  ISETP.LT.OR P2, PT, R135, 0x1a, P2 ;  /* 0x0000001a8700780c */ /* 0x000fe40001741670 */
[----:B------:R-:W-:Y:S02]  /*6340*/  FSEL R158, R20, -INF , !P0 ;  /* 0xff800000149e7808 */ /* 0x000fe40004000000 */
[----:B------:R-:W-:Y:S02]  /*6350*/  PLOP3.LUT P0, PT, PT, PT, UP0, 0x80, 0x0 ;  /* 0x000000000000781c */ /* 0x000fe40003f0f008 */
[----:B------:R-:W-:Y:S02]  /*6360*/  FSEL R140, R17, -INF , !P2 ;  /* 0xff800000118c7808 */ /* 0x000fe40005000000 */
        /* <DEDUP_REMOVED lines=24> */
[----:B------:R-:W-:Y:S04]  /*64f0*/  PLOP3.LUT P2, PT, PT, PT, UP0, 0x80, 0x0 ;  /* 0x000000000000781c */ /* 0x000fe80003f4f008 */
[----:B------:R-:W-:Y:S04]  /*6500*/  ISETP.GT.AND P2, PT, R133, 0x39, P2 ;  /* 0x000000398500780c */ /* 0x000fe80001744270 */
[----:B------:R-:W-:Y:S04]  /*6510*/  ISETP.LT.OR P2, PT, R135, 0x3a, P2 ;  /* 0x0000003a8700780c */ /* 0x000fe80001741670 */
[----:B------:R-:W-:Y:S01]  /*6520*/  FSEL R146, R33, -INF , !P2 ;  /* 0xff80000021927808 */ /* 0x000fe20005000000 */
        /* <DEDUP_REMOVED lines=16> */
.L_x_189:
[----:B------:R-:W-:Y:S04]  /*6630*/  MOV R4, c[0x0][0x32c] ;  /* 0x0000cb0000047a02 */ /* 0x000fe80000000f00 */
[----:B------:R-:W-:Y:S11]  /*6640*/  ISETP.NE.AND P0, PT, R4, 0x1, PT ;  /* 0x000000010400780c */ /* 0x000ff60003f05270 */
[----:B------:R-:W-:Y:S02]  /*6650*/  @!UPT UIADD3 URZ, URZ, URZ, URZ ;  /* 0x0000003f3f3ff290 */ /* 0x000fe4000fffe03f */
[----:B------:R-:W-:Y:S05]  /*6660*/  @P0 IMAD.HI.U32 R4, R5, c[0x0][0x330], RZ ;  /* 0x0000cc0005040a27 */ /* 0x000fea00078e00ff */
[----:B------:R-:W-:Y:S02]  /*6670*/  @P0 SHF.R.U32.HI R5, RZ, c[0x0][0x334], R4 ;  /* 0x0000cd00ff050a19 */ /* 0x000fe40000011604 */
.L_x_190:
[----:B------:R-:W-:Y:S05]  /*6680*/  BSYNC B0 ;  /* 0x0000000000007941 */ /* 0x000fea0003800000 */
.L_x_188:
[----:B------:R-:W-:Y:S04]  /*6690*/  IMAD.MOV.U32 R4, RZ, RZ, c[0x0][0x32c] ;  /* 0x0000cb00ff047624 */ /* 0x000fe800078e00ff */
[----:B------:R-:W-:Y:S04]  /*66a0*/  IMAD R9, R5, R4, -UR5 ;  /* 0x8000000505097e24 */ /* 0x000fe8000f8e0204 */
[----:B------:R-:W-:Y:S05]  /*66b0*/  IMAD.IADD R9, R9, 0x1, -R204 ;  /* 0x0000000109097824 */ /* 0x000fea00078e0acc */
[----:B------:R-:W-:Y:S02]  /*66c0*/  IADD3 R5, R9, c[0x0][0x32c], RZ ;  /* 0x0000cb0009057a10 */ /* 0x000fe40007ffe0ff */
[----:B------:R-:W-:Y:S02]  /*66d0*/  IMNMX R0, R0, R9, !PT ;  /* 0x0000000900007217 */ /* 0x000fe40007800200 */
[----:B------:R-:W-:Y:S02]  /*66e0*/  IMNMX R132, R132, R5, PT ;  /* 0x0000000584847217 */ /* 0x000fe40003800200 */
.L_x_187:
        /* <DEDUP_REMOVED lines=9> */
[----:B------:R-:W-:Y:S02]  /*6780*/  ISETP.GT.AND P2, PT, R0, 0x8, P2 ;  /* 0x000000080000780c */ /* 0x000fe40001744270 */
[----:B------:R-:W-:Y:S02]  /*6790*/  PLOP3.LUT P0, PT, PT, PT, UP0, 0x80, 0x0 ;  /* 0x000000000000781c */ /* 0x000fe40003f0f008 */
[----:B------:R-:W-:Y:S02]  /*67a0*/  FMNMX.FTZ R5, R138, R3, !PT ;  /* 0x000000038a057209 */ /* 0x000fe40007810000 */
[----:B------:R-:W-:Y:S02]  /*67b0*/  ISETP.GT.AND P0, PT, R0, 0x9, P0 ;  /* 0x000000090000780c */ /* 0x000fe40000704270 */
[----:B------:R-:W-:Y:S02]  /*67c0*/  ISETP.LT.OR P2, PT, R132, 0x9, P2 ;  /* 0x000000098400780c */ /* 0x000fe40001741670 */
[----:B------:R-:W-:Y:S02]  /*67d0*/  FMNMX.FTZ R5, R136, R5, !PT ;  /* 0x0000000588057209 */ /* 0x000fe40007810000 */
[----:B------:R-:W-:Y:S02]  /*67e0*/  FSEL R9, R10, -INF , !P2 ;  /* 0xff8000000a097808 */ /* 0x000fe40005000000 */
[----:B------:R-:W-:Y:S02]  /*67f0*/  ISETP.LT.OR P0, PT, R132, 0xa, P0 ;  /* 0x0000000a8400780c */ /* 0x000fe40000701670 */
[----:B------:R-:W-:Y:S02]  /*6800*/  PLOP3.LUT P2, PT, PT, PT, UP0, 0x80, 0x0 ;  /* 0x000000000000781c */ /* 0x000fe40003f4f008 */
[----:B------:R-:W-:Y:S02]  /*6810*/  FMNMX.FTZ R5, R134, R5, !PT ;  /* 0x0000000586057209 */ /* 0x000fe40007810000 */
        /* <DEDUP_REMOVED lines=18> */
[----:B------:R-:W-:Y:S02]  /*6940*/  FMNMX.FTZ R5, R140, R5, !PT ;  /* 0x000000058c057209 */ /* 0x000fe40007810000 */
[----:B------:R-:W-:Y:S02]  /*6950*/  FSEL R143, R18, -INF , !P2 ;  /* 0xff800000128f7808 */ /* 0x000fe40005000000 */
[----:B------:R-:W-:Y:S02]  /*6960*/  FMNMX.FTZ R6, R13, R6, !PT ;  /* 0x000000060d067209 */ /* 0x000fe40007810000 */
[----:B------:R-:W-:Y:S02]  /*6970*/  ISETP.LT.OR P0, PT, R132, 0x1a, P0 ;  /* 0x0000001a8400780c */ /* 0x000fe40000701670 */
[----:B------:R-:W-:Y:S02]  /*6980*/  PLOP3.LUT P2, PT, PT, PT, UP0, 0x80, 0x0 ;  /* 0x000000000000781c */ /* 0x000fe40003f4f008 */
[----:B------:R-:W-:Y:S02]  /*6990*/  FMNMX.FTZ R5, R158, R5, !PT ;  /* 0x000000059e057209 */ /* 0x000fe40007810000 */
[----:B------:R-:W-:Y:S02]  /*69a0*/  FSEL R141, R19, -INF , !P0 ;  /* 0xff800000138d7808 */ /* 0x000fe40004000000 */
[----:B------:R-:W-:Y:S02]  /*69b0*/  ISETP.GT.AND P2, PT, R0, 0x20, P2 ;  /* 0x000000200000780c */ /* 0x000fe40001744270 */
[----:B------:R-:W-:Y:S02]  /*69c0*/  FMNMX.FTZ R6, R9, R6, !PT ;  /* 0x0000000609067209 */ /* 0x000fe40007810000 */
[----:B------:R-:W-:Y:S02]  /*69d0*/  PLOP3.LUT P0, PT, PT, PT, UP0, 0x80, 0x0 ;  /* 0x000000000000781c */ /* 0x000fe40003f0f008 */
[----:B------:R-:W-:Y:S02]  /*69e0*/  FMNMX.FTZ R5, R156, R5, !PT ;  /* 0x000000059c057209 */ /* 0x000fe40007810000 */
[----:B------:R-:W-:Y:S02]  /*69f0*/  ISETP.GT.AND P0, PT, R0, 0x21, P0 ;  /* 0x000000210000780c */ /* 0x000fe40000704270 */
[----:B------:R-:W-:Y:S02]  /*6a00*/  ISETP.LT.OR P2, PT, R132, 0x21, P2 ;  /* 0x000000218400780c */ /* 0x000fe40001741670 */
[----:B------:R-:W-:Y:S02]  /*6a10*/  FMNMX.FTZ R6, R11, R6, !PT ;  /* 0x000000060b067209 */ /* 0x000fe40007810000 */
[----:B------:R-:W-:Y:S02]  /*6a20*/  FMNMX.FTZ R5, R154, R5, !PT ;  /* 0x000000059a057209 */ /* 0x000fe40007810000 */
[----:B------:R-:W-:Y:S02]  /*6a30*/  FSEL R219, R22, -INF , !P2 ;  /* 0xff80000016db7808 */ /* 0x000fe40005000000 */
[----:B------:R-:W-:Y:S02]  /*6a40*/  ISETP.LT.OR P0, PT, R132, 0x22, P0 ;  /* 0x000000228400780c */ /* 0x000fe40000701670 */
[----:B------:R-:W-:Y:S02]  /*6a50*/  FMNMX.FTZ R6, R217, R6, !PT ;  /* 0x00000006d9067209 */ /* 0x000fe40007810000 */
[----:B------:R-:W-:Y:S02]  /*6a60*/  PLOP3.LUT P2, PT, PT, PT, UP0, 0x80, 0x0 ;  /* 0x000000000000781c */ /* 0x000fe40003f4f008 */
[----:B------:R-:W-:Y:S02]  /*6a70*/  FMNMX.FTZ R4, R152, R5, !PT ;  /* 0x0000000598047209 */ /* 0x000fe40007810000 */
[----:B------:R-:W-:Y:S02]  /*6a80*/  FSEL R159, R23, -INF , !P0 ;  /* 0xff800000179f7808 */ /* 0x000fe40004000000 */
[C---:B------:R-:W-:Y:S01]  /*6a90*/  ISETP.GT.AND P2, PT, R0.reuse, 0x28, P2 ;  /* 0x000000280000780c */ /* 0x040fe20001744270 */
[----:B------:R-:W-:Y:S01]  /*6aa0*/  LDSM.16.MT88.4 R20, [R190+0x100] ;  /* 0x00010000be14783b */ /* 0x000fe20000004200 */
[----:B------:R-:W-:Y:S02]  /*6ab0*/  FMNMX.FTZ R6, R171, R6, !PT ;  /* 0x00000006ab067209 */ /* 0x000fe40007810000 */
[----:B------:R-:W-:Y:S02]  /*6ac0*/  PLOP3.LUT P0, PT, PT, PT, UP0, 0x80, 0x0 ;  /* 0x000000000000781c */ /* 0x000fe40003f0f008 */
[----:B------:R-:W-:Y:S02]  /*6ad0*/  FMNMX.FTZ R5, R151, R4, !PT ;  /* 0x0000000497057209 */ /* 0x000fe40007810000 */
[----:B------:R-:W-:Y:S02]  /*6ae0*/  FMNMX.FTZ R6, R143, R6, !PT ;  /* 0x000000068f067209 */ /* 0x000fe40007810000 */
[----:B------:R-:W-:Y:S02]  /*6af0*/  ISETP.GT.AND P0, PT, R0, 0x29, P0 ;  /* 0x000000290000780c */ /* 0x000fe40000704270 */
[----:B------:R-:W-:Y:S02]  /*6b00*/  ISETP.LT.OR P2, PT, R132, 0x29, P2 ;  /* 0x000000298400780c */ /* 0x000fe40001741670 */
        /* <DEDUP_REMOVED lines=11> */
[----:B------:R-:W-:Y:S02]  /*6bc0*/  FMNMX.FTZ R6, R159, R6, !PT ;  /* 0x000000069f067209 */ /* 0x000fe40007810000 */
[----:B------:R-:W-:Y:S01]  /*6bd0*/  ISETP.GT.AND P0, PT, R0, 0x31, P0 ;  /* 0x000000310000780c */ /* 0x000fe20000704270 */
[----:B------:R-:W1:Y:S01]  /*6be0*/  SHFL.BFLY PT, R5, R4, 0x2, 0x1f ;  /* 0x0c401f0004057f89 */ /* 0x000e6200000e0000 */
[----:B------:R-:W-:Y:S02]  /*6bf0*/  ISETP.LT.OR P2, PT, R132, 0x31, P2 ;  /* 0x000000318400780c */ /* 0x000fe40001741670 */
[----:B------:R-:W-:Y:S02]  /*6c00*/  FMNMX.FTZ R6, R157, R6, !PT ;  /* 0x000000069d067209 */ /* 0x000fe40007810000 */
[----:B------:R-:W-:Y:S02]  /*6c10*/  FSEL R149, R30, -INF , !P2 ;  /* 0xff8000001e957808 */ /* 0x000fe40005000000 */
[----:B------:R-:W-:Y:S02]  /*6c20*/  ISETP.LT.OR P0, PT, R132, 0x32, P0 ;  /* 0x000000328400780c */ /* 0x000fe40000701670 */
[----:B------:R-:W-:Y:S02]  /*6c30*/  PLOP3.LUT P2, PT, PT, PT, UP0, 0x80, 0x0 ;  /* 0x000000000000781c */ /* 0x000fe40003f4f008 */
[----:B------:R-:W-:Y:S02]  /*6c40*/  FSEL R147, R31, -INF , !P0 ;  /* 0xff8000001f937808 */ /* 0x000fe40004000000 */
[----:B------:R-:W-:Y:S01]  /*6c50*/  FMNMX.FTZ R10, R155, R6, !PT ;  /* 0x000000069b0a7209 */ /* 0x000fe20007810000 */
[----:B------:R-:W-:Y:S01]  /*6c60*/  LDSM.16.MT88.4 R28, [R189+0x100] ;  /* 0x00010000bd1c783b */ /* 0x000fe20000004200 */
[----:B------:R-:W-:Y:S02]  /*6c70*/  ISETP.GT.AND P2, PT, R0, 0x38, P2 ;  /* 0x000000380000780c */ /* 0x000fe40001744270 */
[----:B------:R-:W-:Y:S01]  /*6c80*/  PLOP3.LUT P0, PT, PT, PT, UP0, 0x80, 0x0 ;  /* 0x000000000000781c */ /* 0x000fe20003f0f008 */
[----:B------:R-:W-:Y:S01]  /*6c90*/  UISETP.GT.AND UP0, UPT, UR21, UR4, UPT ;  /* 0x000000041500728c */ /* 0x000fe2000bf04270 */
[----:B------:R-:W-:Y:S01]  /*6ca0*/  ISETP.LT.OR P2, PT, R132, 0x39, P2 ;  /* 0x000000398400780c */ /* 0x000fe20001741670 */
[----:B------:R-:W-:Y:S01]  /*6cb0*/  UIADD3 UR21, UR21, -0x1, URZ ;  /* 0xffffffff15157890 */ /* 0x000fe2000fffe03f */
[----:B------:R-:W-:Y:S02]  /*6cc0*/  ISETP.GT.AND P0, PT, R0, 0x39, P0 ;  /* 0x000000390000780c */ /* 0x000fe40000704270 */
[----:B------:R-:W-:Y:S02]  /*6cd0*/  FMNMX.FTZ R0, R149, R10, !PT ;  /* 0x0000000a95007209 */ /* 0x000fe40007810000 */
[----:B------:R-:W-:Y:S02]  /*6ce0*/  FSEL R145, R34, -INF , !P2 ;  /* 0xff80000022917808 */ /* 0x000fe40005000000 */
[----:B------:R-:W-:Y:S02]  /*6cf0*/  FMNMX.FTZ R0, R147, R0, !PT ;  /* 0x0000000093007209 */ /* 0x000fe40007810000 */
[----:B------:R-:W-:Y:S02]  /*6d00*/  ISETP.LT.OR P0, PT, R132, 0x3a, P0 ;  /* 0x0000003a8400780c */ /* 0x000fe40000701670 */
[----:B------:R-:W-:Y:S02]  /*6d10*/  FMNMX.FTZ R0, R145, R0, !PT ;  /* 0x0000000091007209 */ /* 0x000fe40007810000 */
[----:B------:R-:W-:Y:S04]  /*6d20*/  FSEL R133, R35, -INF , !P0 ;  /* 0xff80000023857808 */ /* 0x000fe80004000000 */
[----:B------:R-:W-:Y:S02]  /*6d30*/  FMNMX.FTZ R7, R133, R0, !PT ;  /* 0x0000000085077209 */ /* 0x000fe40007810000 */
[----:B-1----:R-:W-:Y:S03]  /*6d40*/  FMNMX.FTZ R6, R4, R5, !PT ;  /* 0x0000000504067209 */ /* 0x002fe60007810000 */
[----:B------:R-:W1:Y:S08]  /*6d50*/  SHFL.BFLY PT, R4, R7, 0x2, 0x1f ;  /* 0x0c401f0007047f89 */ /* 0x000e7000000e0000 */
[----:B------:R-:W2:Y:S01]  /*6d60*/  SHFL.BFLY PT, R15, R6, 0x1, 0x1f ;  /* 0x0c201f00060f7f89 */ /* 0x000ea200000e0000 */
[----:B-1----:R-:W-:Y:S07]  /*6d70*/  FMNMX.FTZ R5, R7, R4, !PT ;  /* 0x0000000407057209 */ /* 0x002fee0007810000 */
[----:B------:R-:W1:Y:S01]  /*6d80*/  SHFL.BFLY PT, R132, R5, 0x1, 0x1f ;  /* 0x0c201f0005847f89 */ /* 0x000e6200000e0000 */
[----:B--2---:R-:W-:Y:S04]  /*6d90*/  FMNMX.FTZ R0, R6, R15, !PT ;  /* 0x0000000f06007209 */ /* 0x004fe80007810000 */
[C---:B------:R-:W-:Y:S01]  /*6da0*/  FSETP.NEU.FTZ.AND P0, PT, R0.reuse, -INF , PT ;  /* 0xff8000000000780b */ /* 0x040fe20003f1d000 */
[C---:B------:R-:W-:Y:S03]  /*6db0*/  FMUL.FTZ R153, R0.reuse, c[0x0][0x2d0] ;  /* 0x0000b40000997a20 */ /* 0x040fe60000410000 */
[----:B------:R-:W-:Y:S02]  /*6dc0*/  FSEL R4, R0, RZ, P0 ;  /* 0x000000ff00047208 */ /* 0x000fe40000000000 */
[----:B------:R-:W-:Y:S03]  /*6dd0*/  FSEL R153, R153, RZ, P0 ;  /* 0x000000ff99997208 */ /* 0x000fe60000000000 */
[----:B------:R-:W-:Y:S02]  /*6de0*/  FADD.FTZ R3, -R4, R3 ;  /* 0x0000000304037221 */ /* 0x000fe40000010100 */
[--C-:B------:R-:W-:Y:S02]  /*6df0*/  FFMA.FTZ R160, R138, c[0x0][0x2d0], -R153.reuse ;  /* 0x0000b4008aa07a23 */ /* 0x100fe40000010899 */
[--C-:B------:R-:W-:Y:S02]  /*6e00*/  FFMA.FTZ R135, R136, c[0x0][0x2d0], -R153.reuse ;  /* 0x0000b40088877a23 */ /* 0x100fe40000010899 */
[--C-:B------:R-:W-:Y:S01]  /*6e10*/  FFMA.FTZ R134, R134, c[0x0][0x2d0], -R153.reuse ;  /* 0x0000b40086867a23 */ /* 0x100fe20000010899 */
[----:B-1----:R-:W-:Y:S01]  /*6e20*/  FMNMX.FTZ R132, R5, R132, !PT ;  /* 0x0000008405847209 */ /* 0x002fe20007810000 */
[--C-:B------:R-:W-:Y:S01]  /*6e30*/  FFMA.FTZ R161, R8, c[0x0][0x2d0], -R153.reuse ;  /* 0x0000b40008a17a23 */ /* 0x100fe20000010899 */
[----:B------:R-:W-:Y:S01]  /*6e40*/  MUFU.EX2 R160, R160 ;  /* 0x000000a000a07308 */ /* 0x000fe20000000800 */
[----:B------:R-:W-:Y:S01]  /*6e50*/  FMUL.FTZ R6, R3, c[0x0][0x2d0] ;  /* 0x0000b40003067a20 */ /* 0x000fe20000410000 */
[C---:B------:R-:W-:Y:S01]  /*6e60*/  FSETP.NEU.FTZ.AND P0, PT, R132.reuse, -INF , PT ;  /* 0xff8000008400780b */ /* 0x040fe20003f1d000 */
[----:B------:R-:W-:Y:S02]  /*6e70*/  FMUL.FTZ R144, R132, c[0x0][0x2d0] ;  /* 0x0000b40084907a20 */ /* 0x000fe40000410000 */
[--C-:B------:R-:W-:Y:S01]  /*6e80*/  FFMA.FTZ R169, R140, c[0x0][0x2d0], -R153.reuse ;  /* 0x0000b4008ca97a23 */ /* 0x100fe20000010899 */
[----:B------:R-:W-:Y:S01]  /*6e90*/  FSEL R5, R132, RZ, P0 ;  /* 0x000000ff84057208 */ /* 0x000fe20000000000 */
[--C-:B------:R-:W-:Y:S01]  /*6ea0*/  FFMA.FTZ R220, R158, c[0x0][0x2d0], -R153.reuse ;  /* 0x0000b4009edc7a23 */ /* 0x100fe20000010899 */
[----:B------:R-:W-:Y:S01]  /*6eb0*/  FSEL R144, R144, RZ, P0 ;  /* 0x000000ff90907208 */ /* 0x000fe20000000000 */
[--C-:B------:R-:W-:Y:S01]  /*6ec0*/  FFMA.FTZ R221, R156, c[0x0][0x2d0], -R153.reuse ;  /* 0x0000b4009cdd7a23 */ /* 0x100fe20000010899 */
[----:B------:R-:W1:Y:S01]  /*6ed0*/  MUFU.EX2 R135, R135 ;  /* 0x0000008700877308 */ /* 0x000e620000000800 */
[----:B------:R-:W-:Y:S01]  /*6ee0*/  FADD.FTZ R5, -R5, R2 ;  /* 0x0000000205057221 */ /* 0x000fe20000010100 */
[----:B------:R-:W-:Y:S01]  /*6ef0*/  PLOP3.LUT P0, PT, PT, PT, UP0, 0x80, 0x0 ;  /* 0x000000000000781c */ /* 0x000fe20003f0f008 */
[--C-:B------:R-:W-:Y:S02]  /*6f00*/  FFMA.FTZ R164, R13, c[0x0][0x2d0], -R144.reuse ;  /* 0x0000b4000da47a23 */ /* 0x100fe40000010890 */
[----:B------:R-:W2:Y:S01]  /*6f10*/  LDSM.16.MT88.4 R12, [R195+0x100] ;  /* 0x00010000c30c783b */ /* 0x000ea20000004200 */
[--C-:B------:R-:W-:Y:S02]  /*6f20*/  FFMA.FTZ R165, R17, c[0x0][0x2d0], -R144.reuse ;  /* 0x0000b40011a57a23 */ /* 0x100fe40000010890 */
[--C-:B------:R-:W-:Y:S02]  /*6f30*/  FFMA.FTZ R163, R9, c[0x0][0x2d0], -R144.reuse ;  /* 0x0000b40009a37a23 */ /* 0x100fe40000010890 */
[--C-:B------:R-:W-:Y:S01]  /*6f40*/  FFMA.FTZ R162, R11, c[0x0][0x2d0], -R144.reuse ;  /* 0x0000b4000ba27a23 */ /* 0x100fe20000010890 */
[----:B------:R-:W-:Y:S01]  /*6f50*/  MUFU.EX2 R134, R134 ;  /* 0x0000008600867308 */ /* 0x000fe20000000800 */
[----:B------:R-:W-:Y:S02]  /*6f60*/  FMUL.FTZ R2, R5, c[0x0][0x2d0] ;  /* 0x0000b40005027a20 */ /* 0x000fe40000410000 */
[--C-:B------:R-:W-:Y:S02]  /*6f70*/  FFMA.FTZ R218, R141, c[0x0][0x2d0], -R144.reuse ;  /* 0x0000b4008dda7a23 */ /* 0x100fe40000010890 */
[--C-:B------:R-:W-:Y:S02]  /*6f80*/  FFMA.FTZ R222, R154, c[0x0][0x2d0], -R153.reuse ;  /* 0x0000b4009ade7a23 */ /* 0x100fe40000010899 */
[--C-:B------:R-:W-:Y:S02]  /*6f90*/  FFMA.FTZ R223, R152, c[0x0][0x2d0], -R153.reuse ;  /* 0x0000b40098df7a23 */ /* 0x100fe40000010899 */
[--C-:B------:R-:W-:Y:S01]  /*6fa0*/  FFMA.FTZ R224, R159, c[0x0][0x2d0], -R144.reuse ;  /* 0x0000b4009fe07a23 */ /* 0x100fe20000010890 */
[----:B------:R-:W3:Y:S01]  /*6fb0*/  MUFU.EX2 R161, R161 ;  /* 0x000000a100a17308 */ /* 0x000ee20000000800 */
[--C-:B------:R-:W-:Y:S01]  /*6fc0*/  FFMA.FTZ R225, R157, c[0x0][0x2d0], -R144.reuse ;  /* 0x0000b4009de17a23 */ /* 0x100fe20000010890 */
[----:B-1----:R-:W-:Y:S01]  /*6fd0*/  F2FP.PACK_AB R136, R135, R160 ;  /* 0x000000a08788723e */ /* 0x002fe200000000ff */
[----:B------:R-:W-:Y:S01]  /*6fe0*/  LDSM.16.MT88.4 R156, [R195+0x5900] ;  /* 0x00590000c39c783b */ /* 0x000fe20000004200 */
[--C-:B------:R-:W-:Y:S02]  /*6ff0*/  FFMA.FTZ R226, R155, c[0x0][0x2d0], -R144.reuse ;  /* 0x0000b4009be27a23 */ /* 0x100fe40000010890 */
[--C-:B------:R-:W-:Y:S02]  /*7000*/  FFMA.FTZ R227, R151, c[0x0][0x2d0], -R153.reuse ;  /* 0x0000b40097e37a23 */ /* 0x100fe40000010899 */
[--C-:B------:R-:W-:Y:S02]  /*7010*/  FFMA.FTZ R228, R150, c[0x0][0x2d0], -R153.reuse ;  /* 0x0000b40096e47a23 */ /* 0x100fe40000010899 */
[----:B------:R-:W1:Y:S01]  /*7020*/  MUFU.EX2 R3, R6 ;  /* 0x0000000600037308 */ /* 0x000e620000000800 */
[--C-:B------:R-:W-:Y:S02]  /*7030*/  FFMA.FTZ R229, R148, c[0x0][0x2d0], -R153.reuse ;  /* 0x0000b40094e57a23 */ /* 0x100fe40000010899 */
[--C-:B------:R-:W-:Y:S02]  /*7040*/  FFMA.FTZ R231, R149, c[0x0][0x2d0], -R144.reuse ;  /* 0x0000b40095e77a23 */ /* 0x100fe40000010890 */
[----:B------:R-:W-:Y:S01]  /*7050*/  LDSM.16.MT88.4 R148, [R189+0x3900] ;  /* 0x00390000bd94783b */ /* 0x000fe20000004200 */
[--C-:B------:R-:W-:Y:S02]  /*7060*/  FFMA.FTZ R232, R147, c[0x0][0x2d0], -R144.reuse ;  /* 0x0000b40093e87a23 */ /* 0x100fe40000010890 */
[--C-:B------:R-:W-:Y:S02]  /*7070*/  FFMA.FTZ R233, R145, c[0x0][0x2d0], -R144.reuse ;  /* 0x0000b40091e97a23 */ /* 0x100fe40000010890 */
[----:B------:R-:W-:Y:S01]  /*7080*/  MUFU.EX2 R165, R165 ;  /* 0x000000a500a57308 */ /* 0x000fe20000000800 */
[--C-:B------:R-:W-:Y:S02]  /*7090*/  FFMA.FTZ R166, R166, c[0x0][0x2d0], -R153.reuse ;  /* 0x0000b400a6a67a23 */ /* 0x100fe40000010899 */
[--C-:B------:R-:W-:Y:S01]  /*70a0*/  FFMA.FTZ R167, R168, c[0x0][0x2d0], -R153.reuse ;  /* 0x0000b400a8a77a23 */ /* 0x100fe20000010899 */
[----:B---3--:R-:W-:Y:S01]  /*70b0*/  F2FP.PACK_AB R138, R161, R134 ;  /* 0x00000086a18a723e */ /* 0x008fe200000000ff */
[--C-:B------:R-:W-:Y:S02]  /*70c0*/  FFMA.FTZ R168, R142, c[0x0][0x2d0], -R153.reuse ;  /* 0x0000b4008ea87a23 */ /* 0x100fe40000010899 */
[----:B------:R-:W-:Y:S02]  /*70d0*/  FFMA.FTZ R153, R146, c[0x0][0x2d0], -R153 ;  /* 0x0000b40092997a23 */ /* 0x000fe40000010899 */
[--C-:B------:R-:W-:Y:S01]  /*70e0*/  FFMA.FTZ R170, R217, c[0x0][0x2d0], -R144.reuse ;  /* 0x0000b400d9aa7a23 */ /* 0x100fe20000010890 */
[----:B------:R-:W3:Y:S01]  /*70f0*/  MUFU.EX2 R164, R164 ;  /* 0x000000a400a47308 */ /* 0x000ee20000000800 */
[--C-:B------:R-:W-:Y:S02]  /*7100*/  FFMA.FTZ R217, R143, c[0x0][0x2d0], -R144.reuse ;  /* 0x0000b4008fd97a23 */ /* 0x100fe40000010890 */
[----:B------:R-:W-:Y:S01]  /*7110*/  LDSM.16.MT88.4 R140, [R189+0x2900] ;  /* 0x00290000bd8c783b */ /* 0x000fe20000004200 */
[C---:B-1----:R-:W-:Y:S02]  /*7120*/  FMUL.FTZ R4, R3.reuse, R128 ;  /* 0x0000008003047220 */ /* 0x042fe40000410000 */
[C---:B------:R-:W-:Y:S02]  /*7130*/  FMUL.FTZ R5, R3.reuse, R129 ;  /* 0x0000008103057220 */ /* 0x040fe40000410000 */
[C---:B------:R-:W-:Y:S02]  /*7140*/  FMUL.FTZ R8, R3.reuse, R100 ;  /* 0x0000006403087220 */ /* 0x040fe40000410000 */
[----:B------:R-:W-:Y:S01]  /*7150*/  MUFU.EX2 R163, R163 ;  /* 0x000000a300a37308 */ /* 0x000fe20000000800 */
[C---:B------:R-:W-:Y:S02]  /*7160*/  FMUL.FTZ R9, R3.reuse, R101 ;  /* 0x0000006503097220 */ /* 0x040fe40000410000 */
[C---:B------:R-:W-:Y:S02]  /*7170*/  FMUL.FTZ R16, R3.reuse, R108 ;  /* 0x0000006c03107220 */ /* 0x040fe40000410000 */
[C---:B------:R-:W-:Y:S02]  /*7180*/  FMUL.FTZ R17, R3.reuse, R109 ;  /* 0x0000006d03117220 */ /* 0x040fe40000410000 */
[C---:B------:R-:W-:Y:S02]  /*7190*/  FMUL.FTZ R24, R3.reuse, R116 ;  /* 0x0000007403187220 */ /* 0x040fe40000410000 */
[C---:B------:R-:W-:Y:S01]  /*71a0*/  FMUL.FTZ R25, R3.reuse, R117 ;  /* 0x0000007503197220 */ /* 0x040fe20000410000 */
[----:B------:R-:W1:Y:S01]  /*71b0*/  MUFU.EX2 R162, R162 ;  /* 0x000000a200a27308 */ /* 0x000e620000000800 */
[C---:B------:R-:W-:Y:S02]  /*71c0*/  FMUL.FTZ R32, R3.reuse, R124 ;  /* 0x0000007c03207220 */ /* 0x040fe40000410000 */
[C---:B------:R-:W-:Y:S01]  /*71d0*/  FMUL.FTZ R33, R3.reuse, R125 ;  /* 0x0000007d03217220 */ /* 0x040fe20000410000 */
[----:B---3--:R-:W-:Y:S01]  /*71e0*/  F2FP.PACK_AB R137, R164, R165 ;  /* 0x000000a5a489723e */ /* 0x008fe200000000ff */
[C---:B------:R-:W-:Y:S02]  /*71f0*/  FMUL.FTZ R36, R3.reuse, R36 ;  /* 0x0000002403247220 */ /* 0x040fe40000410000 */
[C---:B------:R-:W-:Y:S02]  /*7200*/  FMUL.FTZ R37, R3.reuse, R37 ;  /* 0x0000002503257220 */ /* 0x040fe40000410000 */
[C---:B------:R-:W-:Y:S01]  /*7210*/  FMUL.FTZ R40, R3.reuse, R40 ;  /* 0x0000002803287220 */ /* 0x040fe20000410000 */
[----:B------:R-:W3:Y:S01]  /*7220*/  MUFU.EX2 R2, R2 ;  /* 0x0000000200027308 */ /* 0x000ee20000000800 */
[C---:B------:R-:W-:Y:S02]  /*7230*/  FMUL.FTZ R41, R3.reuse, R41 ;  /* 0x0000002903297220 */ /* 0x040fe40000410000 */
[C---:B------:R-:W-:Y:S02]  /*7240*/  FMUL.FTZ R44, R3.reuse, R44 ;  /* 0x0000002c032c7220 */ /* 0x040fe40000410000 */
[C---:B------:R-:W-:Y:S02]  /*7250*/  FMUL.FTZ R45, R3.reuse, R45 ;  /* 0x0000002d032d7220 */ /* 0x040fe40000410000 */
[C---:B------:R-:W-:Y:S02]  /*7260*/  FMUL.FTZ R48, R3.reuse, R48 ;  /* 0x0000003003307220 */ /* 0x040fe40000410000 */
[C---:B------:R-:W-:Y:S01]  /*7270*/  FMUL.FTZ R49, R3.reuse, R49 ;  /* 0x0000003103317220 */ /* 0x040fe20000410000 */
[----:B------:R4:W-:Y:S01]  /*7280*/  MUFU.EX2 R230, R153 ;  /* 0x0000009900e67308 */ /* 0x0009e20000000800 */
[C---:B------:R-:W-:Y:S02]  /*7290*/  FMUL.FTZ R52, R3.reuse, R52 ;  /* 0x0000003403347220 */ /* 0x040fe40000410000 */
[C---:B------:R-:W-:Y:S01]  /*72a0*/  FMUL.FTZ R53, R3.reuse, R53 ;  /* 0x0000003503357220 */ /* 0x040fe20000410000 */
[----:B-1----:R-:W-:Y:S01]  /*72b0*/  F2FP.PACK_AB R139, R162, R163 ;  /* 0x000000a3a28b723e */ /* 0x002fe200000000ff */
[C---:B------:R-:W-:Y:S02]  /*72c0*/  FMUL.FTZ R56, R3.reuse, R56 ;  /* 0x0000003803387220 */ /* 0x040fe40000410000 */
[C---:B------:R-:W-:Y:S02]  /*72d0*/  FMUL.FTZ R57, R3.reuse, R57 ;  /* 0x0000003903397220 */ /* 0x040fe40000410000 */
[C---:B------:R-:W-:Y:S01]  /*72e0*/  FMUL.FTZ R60, R3.reuse, R60 ;  /* 0x0000003c033c7220 */ /* 0x040fe20000410000 */
[----:B------:R-:W-:Y:S01]  /*72f0*/  MUFU.EX2 R166, R166 ;  /* 0x000000a600a67308 */ /* 0x000fe20000000800 */
[C---:B------:R-:W-:Y:S02]  /*7300*/  FMUL.FTZ R61, R3.reuse, R61 ;  /* 0x0000003d033d7220 */ /* 0x040fe40000410000 */
[C---:B------:R-:W-:Y:S02]  /*7310*/  FMUL.FTZ R64, R3.reuse, R64 ;  /* 0x0000004003407220 */ /* 0x040fe40000410000 */
[C---:B---3--:R-:W-:Y:S02]  /*7320*/  FMUL.FTZ R6, R2.reuse, R130 ;  /* 0x0000008202067220 */ /* 0x048fe40000410000 */
[C---:B------:R-:W-:Y:S02]  /*7330*/  FMUL.FTZ R7, R2.reuse, R131 ;  /* 0x0000008302077220 */ /* 0x040fe40000410000 */
[----:B------:R-:W-:Y:S01]  /*7340*/  LDSM.16.MT88.4 R128, [R190+0x2900] ;  /* 0x00290000be80783b */ /* 0x000fe20000004200 */
[C---:B------:R-:W-:Y:S01]  /*7350*/  FMUL.FTZ R10, R2.reuse, R102 ;  /* 0x00000066020a7220 */ /* 0x040fe20000410000 */
[----:B------:R-:W1:Y:S01]  /*7360*/  MUFU.EX2 R167, R167 ;  /* 0x000000a700a77308 */ /* 0x000e620000000800 */
[C---:B------:R-:W-:Y:S02]  /*7370*/  FMUL.FTZ R11, R2.reuse, R103 ;  /* 0x00000067020b7220 */ /* 0x040fe40000410000 */
[C---:B--2---:R-:W-:Y:S03]  /*7380*/  HMMA.16816.F32 R4, R136.reuse, R12, R4 ;  /* 0x0000000c8804723c */ /* 0x044fe60000001804 */
[----:B------:R-:W2:Y:S02]  /*7390*/  LDSM.16.MT88.4 R100, [R188+0x100] ;  /* 0x00010000bc64783b */ /* 0x000ea40000004200 */
[C---:B------:R-:W-:Y:S02]  /*73a0*/  FMUL.FTZ R18, R2.reuse, R110 ;  /* 0x0000006e02127220 */ /* 0x040fe40000410000 */
[C---:B------:R-:W-:Y:S01]  /*73b0*/  FMUL.FTZ R12, R3.reuse, R104 ;  /* 0x00000068030c7220 */ /* 0x040fe20000410000 */
[C---:B------:R-:W-:Y:S01]  /*73c0*/  HMMA.16816.F32 R8, R136.reuse, R14, R8 ;  /* 0x0000000e8808723c */ /* 0x040fe20000001808 */
[----:B------:R-:W-:Y:S02]  /*73d0*/  MUFU.EX2 R168, R168 ;  /* 0x000000a800a87308 */ /* 0x000fe40000000800 */
[----:B----4-:R-:W-:Y:S01]  /*73e0*/  LDSM.16.MT88.4 R152, [R188+0x3900] ;  /* 0x00390000bc98783b */ /* 0x010fe20000004200 */
[C---:B------:R-:W-:Y:S02]  /*73f0*/  FMUL.FTZ R13, R3.reuse, R105 ;  /* 0x00000069030d7220 */ /* 0x040fe40000410000 */
[C---:B------:R-:W-:Y:S02]  /*7400*/  FMUL.FTZ R19, R2.reuse, R111 ;  /* 0x0000006f02137220 */ /* 0x040fe40000410000 */
[C---:B------:R-:W-:Y:S03]  /*7410*/  FMUL.FTZ R14, R2.reuse, R106 ;  /* 0x0000006a020e7220 */ /* 0x040fe60000410000 */
[----:B------:R-:W-:Y:S01]  /*7420*/  LDSM.16.MT88.4 R108, [R190+0x2100] ;  /* 0x00210000be6c783b */ /* 0x000fe20000004200 */
[C---:B------:R-:W-:Y:S01]  /*7430*/  FMUL.FTZ R15, R2.reuse, R107 ;  /* 0x0000006b020f7220 */ /* 0x040fe20000410000 */
[----:B------:R-:W3:Y:S01]  /*7440*/  MUFU.EX2 R169, R169 ;  /* 0x000000a900a97308 */ /* 0x000ee20000000800 */
[C---:B------:R-:W-:Y:S02]  /*7450*/  FMUL.FTZ R26, R2.reuse, R118 ;  /* 0x00000076021a7220 */ /* 0x040fe40000410000 */
[C---:B------:R-:W-:Y:S02]  /*7460*/  FMUL.FTZ R27, R2.reuse, R119 ;  /* 0x00000077021b7220 */ /* 0x040fe40000410000 */
[C---:B------:R-:W-:Y:S01]  /*7470*/  FMUL.FTZ R34, R2.reuse, R126 ;  /* 0x0000007e02227220 */ /* 0x040fe20000410000 */
[C---:B------:R-:W-:Y:S01]  /*7480*/  HMMA.16816.F32 R12, R136.reuse, R20, R12 ;  /* 0x00000014880c723c */ /* 0x040fe2000000180c */
[----:B------:R-:W4:Y:S02]  /*7490*/  LDSM.16.MT88.4 R104, [R195+0x2100] ;  /* 0x00210000c368783b */ /* 0x000f240000004200 */
[C---:B------:R-:W-:Y:S01]  /*74a0*/  FMUL.FTZ R35, R2.reuse, R127 ;  /* 0x0000007f02237220 */ /* 0x040fe20000410000 */
[----:B------:R-:W-:Y:S01]  /*74b0*/  MUFU.EX2 R170, R170 ;  /* 0x000000aa00aa7308 */ /* 0x000fe20000000800 */
[C---:B------:R-:W-:Y:S02]  /*74c0*/  FMUL.FTZ R38, R2.reuse, R38 ;  /* 0x0000002602267220 */ /* 0x040fe40000410000 */
[C---:B------:R-:W-:Y:S01]  /*74d0*/  FMUL.FTZ R20, R3.reuse, R112 ;  /* 0x0000007003147220 */ /* 0x040fe20000410000 */
[C---:B------:R-:W-:Y:S01]  /*74e0*/  HMMA.16816.F32 R16, R136.reuse, R22, R16 ;  /* 0x000000168810723c */ /* 0x040fe20000001810 */
[----:B------:R-:W-:Y:S03]  /*74f0*/  LDSM.16.MT88.4 R116, [R190+0x900] ;  /* 0x00090000be74783b */ /* 0x000fe60000004200 */
[C---:B------:R-:W-:Y:S02]  /*7500*/  FMUL.FTZ R21, R3.reuse, R113 ;  /* 0x0000007103157220 */ /* 0x040fe40000410000 */
[C---:B------:R-:W-:Y:S01]  /*7510*/  FMUL.FTZ R39, R2.reuse, R39 ;  /* 0x0000002702277220 */ /* 0x040fe20000410000 */
[----:B------:R-:W-:Y:S01]  /*7520*/  MUFU.EX2 R217, R217 ;  /* 0x000000d900d97308 */ /* 0x000fe20000000800 */
[C---:B------:R-:W-:Y:S01]  /*7530*/  FMUL.FTZ R22, R2.reuse, R114 ;  /* 0x0000007202167220 */ /* 0x040fe20000410000 */
[----:B------:R-:W-:Y:S03]  /*7540*/  LDSM.16.MT88.4 R124, [R195+0x2900] ;  /* 0x00290000c37c783b */ /* 0x000fe60000004200 */
[C---:B------:R-:W-:Y:S02]  /*7550*/  FMUL.FTZ R23, R2.reuse, R115 ;  /* 0x0000007302177220 */ /* 0x040fe40000410000 */
[C---:B------:R-:W-:Y:S02]  /*7560*/  FMUL.FTZ R42, R2.reuse, R42 ;  /* 0x0000002a022a7220 */ /* 0x040fe40000410000 */
[C---:B------:R-:W-:Y:S01]  /*7570*/  FMUL.FTZ R43, R2.reuse, R43 ;  /* 0x0000002b022b7220 */ /* 0x040fe20000410000 */
[----:B------:R-:W-:Y:S01]  /*7580*/  LDSM.16.MT88.4 R112, [R195+0x900] ;  /* 0x00090000c370783b */ /* 0x000fe20000004200 */
[C---:B------:R-:W-:Y:S01]  /*7590*/  FMUL.FTZ R46, R2.reuse, R46 ;  /* 0x0000002e022e7220 */ /* 0x040fe20000410000 */
[C---:B------:R-:W-:Y:S01]  /*75a0*/  HMMA.16816.F32 R20, R136.reuse, R28, R20 ;  /* 0x0000001c8814723c */ /* 0x040fe20000001814 */
[----:B------:R-:W5:Y:S02]  /*75b0*/  MUFU.EX2 R218, R218 ;  /* 0x000000da00da7308 */ /* 0x000f640000000800 */
[C---:B------:R-:W-:Y:S02]  /*75c0*/  FMUL.FTZ R47, R2.reuse, R47 ;  /* 0x0000002f022f7220 */ /* 0x040fe40000410000 */
[C---:B------:R-:W-:Y:S02]  /*75d0*/  FMUL.FTZ R50, R2.reuse, R50 ;  /* 0x0000003202327220 */ /* 0x040fe40000410000 */
[C---:B------:R-:W-:Y:S01]  /*75e0*/  FMUL.FTZ R28, R3.reuse, R120 ;  /* 0x00000078031c7220 */ /* 0x040fe20000410000 */
[C---:B------:R-:W-:Y:S03]  /*75f0*/  HMMA.16816.F32 R24, R136.reuse, R30, R24 ;  /* 0x0000001e8818723c */ /* 0x040fe60000001818 */
[----:B------:R-:W-:Y:S01]  /*7600*/  MUFU.EX2 R220, R220 ;  /* 0x000000dc00dc7308 */ /* 0x000fe20000000800 */
[C---:B------:R-:W-:Y:S02]  /*7610*/  FMUL.FTZ R29, R3.reuse, R121 ;  /* 0x00000079031d7220 */ /* 0x040fe40000410000 */
[C---:B------:R-:W-:Y:S02]  /*7620*/  FMUL.FTZ R51, R2.reuse, R51 ;  /* 0x0000003302337220 */ /* 0x040fe40000410000 */
[C---:B------:R-:W-:Y:S04]  /*7630*/  FMUL.FTZ R30, R2.reuse, R122 ;  /* 0x0000007a021e7220 */ /* 0x040fe80000410000 */
[C---:B------:R-:W-:Y:S01]  /*7640*/  FMUL.FTZ R31, R2.reuse, R123 ;  /* 0x0000007b021f7220 */ /* 0x040fe20000410000 */
[----:B------:R-:W-:Y:S01]  /*7650*/  MUFU.EX2 R221, R221 ;  /* 0x000000dd00dd7308 */ /* 0x000fe20000000800 */
[----:B------:R-:W-:Y:S01]  /*7660*/  LDSM.16.MT88.4 R120, [R188+0x900] ;  /* 0x00090000bc78783b */ /* 0x000fe20000004200 */
[C---:B------:R-:W-:Y:S02]  /*7670*/  FMUL.FTZ R54, R2.reuse, R54 ;  /* 0x0000003602367220 */ /* 0x040fe40000410000 */
[C---:B------:R-:W-:Y:S02]  /*7680*/  FMUL.FTZ R55, R2.reuse, R55 ;  /* 0x0000003702377220 */ /* 0x040fe40000410000 */
[C---:B--2---:R-:W-:Y:S03]  /*7690*/  HMMA.16816.F32 R28, R136.reuse, R100, R28 ;  /* 0x00000064881c723c */ /* 0x044fe6000000181c */
[C---:B------:R-:W-:Y:S01]  /*76a0*/  FMUL.FTZ R58, R2.reuse, R58 ;  /* 0x0000003a023a7220 */ /* 0x040fe20000410000 */
[----:B------:R-:W-:Y:S01]  /*76b0*/  MUFU.EX2 R222, R222 ;  /* 0x000000de00de7308 */ /* 0x000fe20000000800 */
[C---:B------:R-:W-:Y:S02]  /*76c0*/  FMUL.FTZ R59, R2.reuse, R59 ;  /* 0x0000003b023b7220 */ /* 0x040fe40000410000 */
[C---:B------:R-:W-:Y:S01]  /*76d0*/  FMUL.FTZ R62, R2.reuse, R62 ;  /* 0x0000003e023e7220 */ /* 0x040fe20000410000 */
[C---:B------:R-:W-:Y:S01]  /*76e0*/  HMMA.16816.F32 R32, R136.reuse, R102, R32 ;  /* 0x000000668820723c */ /* 0x040fe20000001820 */
[----:B------:R-:W2:Y:S03]  /*76f0*/  LDSM.16.MT88.4 R100, [R189+0x2100] ;  /* 0x00210000bd64783b */ /* 0x000ea60000004200 */
[C---:B------:R-:W-:Y:S02]  /*7700*/  FMUL.FTZ R63, R2.reuse, R63 ;  /* 0x0000003f023f7220 */ /* 0x040fe40000410000 */
[C---:B------:R-:W-:Y:S01]  /*7710*/  FMUL.FTZ R65, R3.reuse, R65 ;  /* 0x0000004103417220 */ /* 0x040fe20000410000 */
[----:B------:R-:W-:Y:S01]  /*7720*/  MUFU.EX2 R223, R223 ;  /* 0x000000df00df7308 */ /* 0x000fe20000000800 */
[C---:B----4-:R-:W-:Y:S04]  /*7730*/  HMMA.16816.F32 R36, R136.reuse, R104, R36 ;  /* 0x000000688824723c */ /* 0x050fe80000001824 */
[C---:B------:R-:W-:Y:S02]  /*7740*/  FMUL.FTZ R66, R2.reuse, R66 ;  /* 0x0000004202427220 */ /* 0x040fe40000410000 */
[C---:B------:R-:W-:Y:S02]  /*7750*/  FMUL.FTZ R67, R2.reuse, R67 ;  /* 0x0000004302437220 */ /* 0x040fe40000410000 */
[C---:B------:R-:W-:Y:S01]  /*7760*/  HMMA.16816.F32 R40, R136.reuse, R106, R40 ;  /* 0x0000006a8828723c */ /* 0x040fe20000001828 */
[----:B------:R-:W4:Y:S01]  /*7770*/  LDSM.16.MT88.4 R104, [R188+0x2100] ;  /* 0x00210000bc68783b */ /* 0x000f220000004200 */
[----:B------:R-:W-:Y:S02]  /*7780*/  MUFU.EX2 R224, R224 ;  /* 0x000000e000e07308 */ /* 0x000fe40000000800 */
[C---:B------:R-:W-:Y:S02]  /*7790*/  FMUL.FTZ R68, R3.reuse, R68 ;  /* 0x0000004403447220 */ /* 0x040fe40000410000 */
[C---:B------:R-:W-:Y:S02]  /*77a0*/  FMUL.FTZ R69, R3.reuse, R69 ;  /* 0x0000004503457220 */ /* 0x040fe40000410000 */
[C---:B------:R-:W-:Y:S04]  /*77b0*/  HMMA.16816.F32 R44, R136.reuse, R108, R44 ;  /* 0x0000006c882c723c */ /* 0x040fe8000000182c */
[C---:B------:R-:W-:Y:S01]  /*77c0*/  FMUL.FTZ R70, R2.reuse, R70 ;  /* 0x0000004602467220 */ /* 0x040fe20000410000 */
[----:B------:R-:W-:Y:S01]  /*77d0*/  MUFU.EX2 R225, R225 ;  /* 0x000000e100e17308 */ /* 0x000fe20000000800 */
[C---:B------:R-:W-:Y:S02]  /*77e0*/  FMUL.FTZ R71, R2.reuse, R71 ;  /* 0x0000004702477220 */ /* 0x040fe40000410000 */
[C---:B------:R-:W-:Y:S01]  /*77f0*/  HMMA.16816.F32 R48, R136.reuse, R110, R48 ;  /* 0x0000006e8830723c */ /* 0x040fe20000001830 */
[----:B------:R-:W1:Y:S03]  /*7800*/  LDSM.16.MT88.4 R108, [R195+0x4100] ;  /* 0x00410000c36c783b */ /* 0x000e660000004200 */
[C---:B------:R-:W-:Y:S02]  /*7810*/  FMUL.FTZ R72, R3.reuse, R72 ;  /* 0x0000004803487220 */ /* 0x040fe40000410000 */
[C---:B------:R-:W-:Y:S01]  /*7820*/  FMUL.FTZ R73, R3.reuse, R73 ;  /* 0x0000004903497220 */ /* 0x040fe20000410000 */
[----:B------:R-:W-:Y:S01]  /*7830*/  MUFU.EX2 R226, R226 ;  /* 0x000000e200e27308 */ /* 0x000fe20000000800 */
[C---:B------:R-:W-:Y:S01]  /*7840*/  FMUL.FTZ R74, R2.reuse, R74 ;  /* 0x0000004a024a7220 */ /* 0x040fe20000410000 */
[C---:B--2---:R-:W-:Y:S03]  /*7850*/  HMMA.16816.F32 R52, R136.reuse, R100, R52 ;  /* 0x000000648834723c */ /* 0x044fe60000001834 */
[C---:B------:R-:W-:Y:S02]  /*7860*/  FMUL.FTZ R75, R2.reuse, R75 ;  /* 0x0000004b024b7220 */ /* 0x040fe40000410000 */
[C---:B------:R-:W-:Y:S02]  /*7870*/  FMUL.FTZ R76, R3.reuse, R76 ;  /* 0x0000004c034c7220 */ /* 0x040fe40000410000 */
[C---:B------:R-:W-:Y:S01]  /*7880*/  FMUL.FTZ R77, R3.reuse, R77 ;  /* 0x0000004d034d7220 */ /* 0x040fe20000410000 */
[C---:B------:R-:W-:Y:S01]  /*7890*/  HMMA.16816.F32 R56, R136.reuse, R102, R56 ;  /* 0x000000668838723c */ /* 0x040fe20000001838 */
[----:B------:R-:W2:Y:S01]  /*78a0*/  LDSM.16.MT88.4 R100, [R190+0x4100] ;  /* 0x00410000be64783b */ /* 0x000ea20000004200 */
[----:B------:R-:W-:Y:S02]  /*78b0*/  MUFU.EX2 R227, R227 ;  /* 0x000000e300e37308 */ /* 0x000fe40000000800 */
[C---:B------:R-:W-:Y:S02]  /*78c0*/  FMUL.FTZ R78, R2.reuse, R78 ;  /* 0x0000004e024e7220 */ /* 0x040fe40000410000 */
[C---:B------:R-:W-:Y:S02]  /*78d0*/  FMUL.FTZ R79, R2.reuse, R79 ;  /* 0x0000004f024f7220 */ /* 0x040fe40000410000 */
[C---:B----4-:R-:W-:Y:S04]  /*78e0*/  HMMA.16816.F32 R60, R136.reuse, R104, R60 ;  /* 0x00000068883c723c */ /* 0x050fe8000000183c */
[C---:B------:R-:W-:Y:S01]  /*78f0*/  FMUL.FTZ R80, R3.reuse, R80 ;  /* 0x0000005003507220 */ /* 0x040fe20000410000 */
[----:B------:R-:W-:Y:S01]  /*7900*/  MUFU.EX2 R228, R228 ;  /* 0x000000e400e47308 */ /* 0x000fe20000000800 */
[C---:B------:R-:W-:Y:S02]  /*7910*/  FMUL.FTZ R81, R3.reuse, R81 ;  /* 0x0000005103517220 */ /* 0x040fe40000410000 */
[C---:B------:R-:W-:Y:S01]  /*7920*/  HMMA.16816.F32 R64, R136.reuse, R106, R64 ;  /* 0x0000006a8840723c */ /* 0x040fe20000001840 */
[----:B------:R-:W4:Y:S03]  /*7930*/  LDSM.16.MT88.4 R104, [R189+0x4100] ;  /* 0x00410000bd68783b */ /* 0x000f260000004200 */
[C---:B------:R-:W-:Y:S02]  /*7940*/  FMUL.FTZ R82, R2.reuse, R82 ;  /* 0x0000005202527220 */ /* 0x040fe40000410000 */
[C---:B------:R-:W-:Y:S01]  /*7950*/  FMUL.FTZ R83, R2.reuse, R83 ;  /* 0x0000005302537220 */ /* 0x040fe20000410000 */
[----:B------:R-:W-:Y:S01]  /*7960*/  MUFU.EX2 R229, R229 ;  /* 0x000000e500e57308 */ /* 0x000fe20000000800 */
[C---:B-1----:R-:W-:Y:S04]  /*7970*/  HMMA.16816.F32 R68, R136.reuse, R108, R68 ;  /* 0x0000006c8844723c */ /* 0x042fe80000001844 */
[C---:B------:R-:W-:Y:S02]  /*7980*/  FMUL.FTZ R84, R3.reuse, R84 ;  /* 0x0000005403547220 */ /* 0x040fe40000410000 */
[----:B------:R-:W-:Y:S02]  /*7990*/  FMUL.FTZ R85, R3, R85 ;  /* 0x0000005503557220 */ /* 0x000fe40000410000 */
[C---:B------:R-:W-:Y:S01]  /*79a0*/  HMMA.16816.F32 R72, R136.reuse, R110, R72 ;  /* 0x0000006e8848723c */ /* 0x040fe20000001848 */
[----:B------:R-:W1:Y:S01]  /*79b0*/  LDSM.16.MT88.4 R108, [R188+0x4100] ;  /* 0x00410000bc6c783b */ /* 0x000e620000004200 */
[----:B------:R-:W-:Y:S02]  /*79c0*/  MUFU.EX2 R231, R231 ;  /* 0x000000e700e77308 */ /* 0x000fe40000000800 */
[C---:B------:R-:W-:Y:S02]  /*79d0*/  FMUL.FTZ R86, R2.reuse, R86 ;  /* 0x0000005602567220 */ /* 0x040fe40000410000 */
[C---:B------:R-:W-:Y:S02]  /*79e0*/  FMUL.FTZ R87, R2.reuse, R87 ;  /* 0x0000005702577220 */ /* 0x040fe40000410000 */
[--C-:B------:R-:W-:Y:S01]  /*79f0*/  FFMA.FTZ R171, R171, c[0x0][0x2d0], -R144.reuse ;  /* 0x0000b400abab7a23 */ /* 0x100fe20000010890 */
[C---:B--2---:R-:W-:Y:S03]  /*7a00*/  HMMA.16816.F32 R76, R136.reuse, R100, R76 ;  /* 0x00000064884c723c */ /* 0x044fe6000000184c */
[C---:B------:R-:W-:Y:S01]  /*7a10*/  FMUL.FTZ R88, R3.reuse, R88 ;  /* 0x0000005803587220 */ /* 0x040fe20000410000 */
[----:B------:R-:W-:Y:S01]  /*7a20*/  MUFU.EX2 R232, R232 ;  /* 0x000000e800e87308 */ /* 0x000fe20000000800 */
[----:B------:R-:W-:Y:S02]  /*7a30*/  FMUL.FTZ R89, R3, R89 ;  /* 0x0000005903597220 */ /* 0x000fe40000410000 */
[C---:B------:R-:W-:Y:S01]  /*7a40*/  FMUL.FTZ R90, R2.reuse, R90 ;  /* 0x0000005a025a7220 */ /* 0x040fe20000410000 */
[C---:B------:R-:W-:Y:S04]  /*7a50*/  HMMA.16816.F32 R80, R136.reuse, R102, R80 ;  /* 0x000000668850723c */ /* 0x040fe80000001850 */
[----:B------:R-:W-:Y:S01]  /*7a60*/  FMUL.FTZ R91, R2, R91 ;  /* 0x0000005b025b7220 */ /* 0x000fe20000410000 */
[----:B------:R-:W-:Y:S01]  /*7a70*/  F2FP.PACK_AB R100, R167, R166 ;  /* 0x000000a6a764723e */ /* 0x000fe200000000ff */
[----:B------:R-:W-:Y:S01]  /*7a80*/  FMUL.FTZ R92, R3, R92 ;  /* 0x0000005c035c7220 */ /* 0x000fe20000410000 */
[----:B---3--:R-:W-:Y:S01]  /*7a90*/  F2FP.PACK_AB R102, R169, R168 ;  /* 0x000000a8a966723e */ /* 0x008fe200000000ff */
[C---:B----4-:R-:W-:Y:S01]  /*7aa0*/  HMMA.16816.F32 R84, R136.reuse, R104, R84 ;  /* 0x000000688854723c */ /* 0x050fe20000001854 */
[----:B------:R-:W2:Y:S03]  /*7ab0*/  MUFU.EX2 R171, R171 ;  /* 0x000000ab00ab7308 */ /* 0x000ea60000000800 */
[C---:B------:R-:W-:Y:S01]  /*7ac0*/  FMUL.FTZ R93, R3.reuse, R93 ;  /* 0x0000005d035d7220 */ /* 0x040fe20000410000 */
[----:B-----5:R-:W-:Y:S01]  /*7ad0*/  F2FP.PACK_AB R103, R218, R217 ;  /* 0x000000d9da67723e */ /* 0x020fe200000000ff */
[C---:B------:R-:W-:Y:S02]  /*7ae0*/  FMUL.FTZ R94, R2.reuse, R94 ;  /* 0x0000005e025e7220 */ /* 0x040fe40000410000 */
[C---:B------:R-:W-:Y:S01]  /*7af0*/  HMMA.16816.F32 R88, R136.reuse, R106, R88 ;  /* 0x0000006a8858723c */ /* 0x040fe20000001858 */
[----:B------:R-:W3:Y:S02]  /*7b00*/  LDSM.16.MT88.4 R104, [R189+0x900] ;  /* 0x00090000bd68783b */ /* 0x000ee40000004200 */
[----:B------:R-:W-:Y:S01]  /*7b10*/  MUFU.EX2 R233, R233 ;  /* 0x000000e900e97308 */ /* 0x000fe20000000800 */
[C---:B------:R-:W-:Y:S02]  /*7b20*/  FMUL.FTZ R95, R2.reuse, R95 ;  /* 0x0000005f025f7220 */ /* 0x040fe40000410000 */
[C---:B------:R-:W-:Y:S02]  /*7b30*/  FMUL.FTZ R96, R3.reuse, R96 ;  /* 0x0000006003607220 */ /* 0x040fe40000410000 */
[----:B------:R-:W-:Y:S03]  /*7b40*/  FMUL.FTZ R97, R3, R97 ;  /* 0x0000006103617220 */ /* 0x000fe60000410000 */
[C---:B-1----:R-:W-:Y:S03]  /*7b50*/  HMMA.16816.F32 R92, R136.reuse, R108, R92 ;  /* 0x0000006c885c723c */ /* 0x042fe6000000185c */
[C---:B------:R-:W-:Y:S02]  /*7b60*/  FMUL.FTZ R98, R2.reuse, R98 ;  /* 0x0000006202627220 */ /* 0x040fe40000410000 */
[C---:B------:R-:W-:Y:S01]  /*7b70*/  FMUL.FTZ R99, R2.reuse, R99 ;  /* 0x0000006302637220 */ /* 0x040fe20000410000 */
[----:B--2---:R-:W-:Y:S01]  /*7b80*/  F2FP.PACK_AB R101, R171, R170 ;  /* 0x000000aaab65723e */ /* 0x004fe200000000ff */
[--C-:B------:R-:W-:Y:S02]  /*7b90*/  FFMA.FTZ R219, R219, c[0x0][0x2d0], -R144.reuse ;  /* 0x0000b400dbdb7a23 */ /* 0x100fe40000010890 */
[----:B------:R-:W-:Y:S03]  /*7ba0*/  FFMA.FTZ R144, R133, c[0x0][0x2d0], -R144 ;  /* 0x0000b40085907a23 */ /* 0x000fe60000010890 */
[----:B------:R-:W-:Y:S01]  /*7bb0*/  HMMA.16816.F32 R96, R136, R110, R96 ;  /* 0x0000006e8860723c */ /* 0x000fe20000001860 */
[----:B------:R-:W1:Y:S01]  /*7bc0*/  LDSM.16.MT88.4 R108, [R188+0x2900] ;  /* 0x00290000bc6c783b */ /* 0x000e620000004200 */
[----:B------:R2:W-:Y:S01]  /*7bd0*/  MUFU.EX2 R234, R144 ;  /* 0x0000009000ea7308 */ /* 0x0005e20000000800 */
[----:B------:R-:W-:Y:S02]  /*7be0*/  FFMA.FTZ R160, R3, R206, R160 ;  /* 0x000000ce03a07223 */ /* 0x000fe400000100a0 */
[----:B------:R-:W-:Y:S02]  /*7bf0*/  FFMA.FTZ R165, R2, R207, R165 ;  /* 0x000000cf02a57223 */ /* 0x000fe400000100a5 */
[----:B------:R-:W-:Y:S01]  /*7c00*/  FADD.FTZ R135, R135, R160 ;  /* 0x000000a087877221 */ /* 0x000fe20000010000 */
[C---:B------:R-:W-:Y:S01]  /*7c10*/  HMMA.16816.F32 R4, R100.reuse, R112, R4 ;  /* 0x000000706404723c */ /* 0x040fe20000001804 */
[----:B------:R-:W-:Y:S03]  /*7c20*/  LDSM.16.MT88.4 R136, [R189+0x3100] ;  /* 0x00310000bd88783b */ /* 0x000fe60000004200 */
[----:B------:R-:W4:Y:S01]  /*7c30*/  MUFU.EX2 R219, R219 ;  /* 0x000000db00db7308 */ /* 0x000f220000000800 */
[----:B------:R-:W-:Y:S02]  /*7c40*/  FADD.FTZ R164, R164, R165 ;  /* 0x000000a5a4a47221 */ /* 0x000fe40000010000 */
[----:B------:R-:W-:Y:S01]  /*7c50*/  FADD.FTZ R134, R134, R135 ;  /* 0x0000008786867221 */ /* 0x000fe20000010000 */
[C---:B------:R-:W-:Y:S01]  /*7c60*/  HMMA.16816.F32 R8, R100.reuse, R114, R8 ;  /* 0x000000726408723c */ /* 0x040fe20000001808 */
[----:B------:R-:W-:Y:S03]  /*7c70*/  LDSM.16.MT88.4 R112, [R190+0x4900] ;  /* 0x00490000be70783b */ /* 0x000fe60000004200 */
[----:B------:R-:W-:Y:S02]  /*7c80*/  FADD.FTZ R3, R163, R164 ;  /* 0x000000a4a3037221 */ /* 0x000fe40000010000 */
[----:B------:R-:W-:Y:S02]  /*7c90*/  FADD.FTZ R161, R161, R134 ;  /* 0x00000086a1a17221 */ /* 0x000fe40000010000 */
[C---:B------:R-:W-:Y:S01]  /*7ca0*/  HMMA.16816.F32 R12, R100.reuse, R116, R12 ;  /* 0x00000074640c723c */ /* 0x040fe2000000180c */
[----:B--2---:R-:W-:Y:S03]  /*7cb0*/  LDSM.16.MT88.4 R144, [R190+0x3900] ;  /* 0x00390000be90783b */ /* 0x004fe60000004200 */
[----:B------:R-:W-:Y:S02]  /*7cc0*/  FADD.FTZ R3, R162, R3 ;  /* 0x00000003a2037221 */ /* 0x000fe40000010000 */
[----:B------:R-:W-:Y:S02]  /*7cd0*/  FADD.FTZ R166, R166, R161 ;  /* 0x000000a1a6a67221 */ /* 0x000fe40000010000 */
[C---:B------:R-:W-:Y:S01]  /*7ce0*/  HMMA.16816.F32 R16, R100.reuse, R118, R16 ;  /* 0x000000766410723c */ /* 0x040fe20000001810 */
[----:B------:R-:W-:Y:S03]  /*7cf0*/  LDSM.16.MT88.4 R116, [R189+0x4900] ;  /* 0x00490000bd74783b */ /* 0x000fe60000004200 */
[----:B------:R-:W-:Y:S01]  /*7d00*/  FADD.FTZ R2, R170, R3 ;  /* 0x00000003aa027221 */ /* 0x000fe20000010000 */
[----:B------:R-:W-:Y:S01]  /*7d10*/  MOV R3, R0 ;  /* 0x0000000000037202 */ /* 0x000fe20000000f00 */
[----:B------:R-:W-:Y:S02]  /*7d20*/  FADD.FTZ R167, R167, R166 ;  /* 0x000000a6a7a77221 */ /* 0x000fe40000010000 */
[C---:B---3--:R-:W-:Y:S04]  /*7d30*/  HMMA.16816.F32 R20, R100.reuse, R104, R20 ;  /* 0x000000686414723c */ /* 0x048fe80000001814 */
[----:B------:R-:W-:Y:S02]  /*7d40*/  FADD.FTZ R2, R171, R2 ;  /* 0x00000002ab027221 */ /* 0x000fe40000010000 */
[----:B------:R-:W-:Y:S02]  /*7d50*/  FADD.FTZ R168, R168, R167 ;  /* 0x000000a7a8a87221 */ /* 0x000fe40000010000 */
[C---:B------:R-:W-:Y:S01]  /*7d60*/  HMMA.16816.F32 R24, R100.reuse, R106, R24 ;  /* 0x0000006a6418723c */ /* 0x040fe20000001818 */
[----:B------:R-:W2:Y:S03]  /*7d70*/  LDSM.16.MT88.4 R104, [R195+0x4900] ;  /* 0x00490000c368783b */ /* 0x000ea60000004200 */
[----:B------:R-:W-:Y:S01]  /*7d80*/  FADD.FTZ R217, R217, R2 ;  /* 0x00000002d9d97221 */ /* 0x000fe20000010000 */
[----:B------:R-:W-:Y:S01]  /*7d90*/  MOV R2, R132 ;  /* 0x0000008400027202 */ /* 0x000fe20000000f00 */
[----:B------:R-:W-:Y:S02]  /*7da0*/  FADD.FTZ R169, R169, R168 ;  /* 0x000000a8a9a97221 */ /* 0x000fe40000010000 */
[C---:B------:R-:W-:Y:S04]  /*7db0*/  HMMA.16816.F32 R28, R100.reuse, R120, R28 ;  /* 0x00000078641c723c */ /* 0x040fe8000000181c */
[----:B------:R-:W-:Y:S04]  /*7dc0*/  FADD.FTZ R218, R218, R217 ;  /* 0x000000d9dada7221 */ /* 0x000fe80000010000 */
        /* <DEDUP_REMOVED lines=19> */
[----:B------:R-:W3:Y:S07]  /*7f00*/  LDSM.16.MT88.4 R112, [R189+0x1100] ;  /* 0x00110000bd70783b */ /* 0x000eee0000004200 */
[C---:B------:R-:W-:Y:S08]  /*7f10*/  HMMA.16816.F32 R84, R100.reuse, R116, R84 ;  /* 0x000000746454723c */ /* 0x040ff00000001854 */
[C---:B------:R-:W-:Y:S01]  /*7f20*/  HMMA.16816.F32 R88, R100.reuse, R118, R88 ;  /* 0x000000766458723c */ /* 0x040fe20000001858 */
[----:B------:R-:W5:Y:S07]  /*7f30*/  LDSM.16.MT88.4 R116, [R195+0x3100] ;  /* 0x00310000c374783b */ /* 0x000f6e0000004200 */
[C---:B-1----:R-:W-:Y:S08]  /*7f40*/  HMMA.16816.F32 R92, R100.reuse, R108, R92 ;  /* 0x0000006c645c723c */ /* 0x042ff0000000185c */
[----:B------:R-:W-:Y:S01]  /*7f50*/  HMMA.16816.F32 R96, R100, R110, R96 ;  /* 0x0000006e6460723c */ /* 0x000fe20000001860 */
[----:B------:R-:W-:Y:S06]  /*7f60*/  LDSM.16.MT88.4 R108, [R195+0x5100] ;  /* 0x00510000c36c783b */ /* 0x000fec0000004200 */
[----:B------:R-:W-:Y:S01]  /*7f70*/  F2FP.PACK_AB R100, R221, R220 ;  /* 0x000000dcdd64723e */ /* 0x000fe200000000ff */
[----:B------:R-:W-:Y:S01]  /*7f80*/  FADD.FTZ R220, R220, R169 ;  /* 0x000000a9dcdc7221 */ /* 0x000fe20000010000 */
[----:B------:R-:W-:Y:S03]  /*7f90*/  F2FP.PACK_AB R102, R223, R222 ;  /* 0x000000dedf66723e */ /* 0x000fe600000000ff */
[----:B----4-:R-:W-:Y:S01]  /*7fa0*/  F2FP.PACK_AB R101, R224, R219 ;  /* 0x000000dbe065723e */ /* 0x010fe200000000ff */
[----:B------:R-:W-:Y:S01]  /*7fb0*/  FADD.FTZ R219, R219, R218 ;  /* 0x000000dadbdb7221 */ /* 0x000fe20000010000 */
[----:B------:R-:W-:Y:S01]  /*7fc0*/  F2FP.PACK_AB R103, R226, R225 ;  /* 0x000000e1e267723e */ /* 0x000fe200000000ff */
[----:B------:R-:W-:Y:S02]  /*7fd0*/  FADD.FTZ R221, R221, R220 ;  /* 0x000000dcdddd7221 */ /* 0x000fe40000010000 */
[----:B------:R-:W-:Y:S02]  /*7fe0*/  FADD.FTZ R224, R224, R219 ;  /* 0x000000dbe0e07221 */ /* 0x000fe40000010000 */
[----:B------:R-:W-:Y:S02]  /*7ff0*/  FADD.FTZ R222, R222, R221 ;  /* 0x000000dddede7221 */ /* 0x000fe40000010000 */
[C---:B--2---:R-:W-:Y:S03]  /*8000*/  HMMA.16816.F32 R4, R100.reuse, R104, R4 ;  /* 0x000000686404723c */ /* 0x044fe60000001804 */
[----:B------:R-:W-:Y:S02]  /*8010*/  FADD.FTZ R225, R225, R224 ;  /* 0x000000e0e1e17221 */ /* 0x000fe40000010000 */
[----:B------:R-:W-:Y:S02]  /*8020*/  FADD.FTZ R222, R223, R222 ;  /* 0x000000dedfde7221 */ /* 0x000fe40000010000 */
[----:B------:R-:W-:Y:S01]  /*8030*/  FADD.FTZ R226, R226, R225 ;  /* 0x000000e1e2e27221 */ /* 0x000fe20000010000 */
[C---:B------:R-:W-:Y:S01]  /*8040*/  HMMA.16816.F32 R8, R100.reuse, R106, R8 ;  /* 0x0000006a6408723c */ /* 0x040fe20000001808 */
[----:B------:R-:W1:Y:S07]  /*8050*/  LDSM.16.MT88.4 R104, [R188+0x3100] ;  /* 0x00310000bc68783b */ /* 0x000e6e0000004200 */
[C---:B------:R-:W-:Y:S08]  /*8060*/  HMMA.16816.F32 R12, R100.reuse, R120, R12 ;  /* 0x00000078640c723c */ /* 0x040ff0000000180c */
[C---:B------:R-:W-:Y:S08]  /*8070*/  HMMA.16816.F32 R16, R100.reuse, R122, R16 ;  /* 0x0000007a6410723c */ /* 0x040ff00000001810 */
[C---:B---3--:R-:W-:Y:S08]  /*8080*/  HMMA.16816.F32 R20, R100.reuse, R112, R20 ;  /* 0x000000706414723c */ /* 0x048ff00000001814 */
[C---:B------:R-:W-:Y:S01]  /*8090*/  HMMA.16816.F32 R24, R100.reuse, R114, R24 ;  /* 0x000000726418723c */ /* 0x040fe20000001818 */
[----:B------:R-:W2:Y:S07]  /*80a0*/  LDSM.16.MT88.4 R112, [R190+0x5100] ;  /* 0x00510000be70783b */ /* 0x000eae0000004200 */
[C---:B------:R-:W-:Y:S08]  /*80b0*/  HMMA.16816.F32 R28, R100.reuse, R124, R28 ;  /* 0x0000007c641c723c */ /* 0x040ff0000000181c */
[C---:B------:R-:W-:Y:S01]  /*80c0*/  HMMA.16816.F32 R32, R100.reuse, R126, R32 ;  /* 0x0000007e6420723c */ /* 0x040fe20000001820 */
[----:B------:R-:W-:Y:S07]  /*80d0*/  LDSM.16.MT88.4 R124, [R188+0x1900] ;  /* 0x00190000bc7c783b */ /* 0x000fee0000004200 */
[C---:B-----5:R-:W-:Y:S08]  /*80e0*/  HMMA.16816.F32 R36, R100.reuse, R116, R36 ;  /* 0x000000746424723c */ /* 0x060ff00000001824 */
[C---:B------:R-:W-:Y:S01]  /*80f0*/  HMMA.16816.F32 R40, R100.reuse, R118, R40 ;  /* 0x000000766428723c */ /* 0x040fe20000001828 */
[----:B------:R-:W3:Y:S07]  /*8100*/  LDSM.16.MT88.4 R116, [R189+0x5100] ;  /* 0x00510000bd74783b */ /* 0x000eee0000004200 */
[C---:B------:R-:W-:Y:S08]  /*8110*/  HMMA.16816.F32 R44, R100.reuse, R128, R44 ;  /* 0x00000080642c723c */ /* 0x040ff0000000182c */
[C---:B------:R-:W-:Y:S08]  /*8120*/  HMMA.16816.F32 R48, R100.reuse, R130, R48 ;  /* 0x000000826430723c */ /* 0x040ff00000001830 */
[C---:B------:R-:W-:Y:S07]  /*8130*/  HMMA.16816.F32 R52, R100.reuse, R136, R52 ;  /* 0x000000886434723c */ /* 0x040fee0000001834 */
[----:B------:R-:W-:Y:S01]  /*8140*/  F2FP.PACK_AB R136, R228, R227 ;  /* 0x000000e3e488723e */ /* 0x000fe200000000ff */
[C---:B------:R-:W-:Y:S04]  /*8150*/  HMMA.16816.F32 R56, R100.reuse, R138, R56 ;  /* 0x0000008a6438723c */ /* 0x040fe80000001838 */
[----:B------:R-:W-:Y:S01]  /*8160*/  F2FP.PACK_AB R137, R232, R231 ;  /* 0x000000e7e889723e */ /* 0x000fe200000000ff */
[----:B------:R-:W-:Y:S02]  /*8170*/  FADD.FTZ R227, R227, R222 ;  /* 0x000000dee3e37221 */ /* 0x000fe40000010000 */
[----:B------:R-:W-:Y:S01]  /*8180*/  F2FP.PACK_AB R138, R230, R229 ;  /* 0x000000e5e68a723e */ /* 0x000fe200000000ff */
[C---:B-1----:R-:W-:Y:S04]  /*8190*/  HMMA.16816.F32 R60, R100.reuse, R104, R60 ;  /* 0x00000068643c723c */ /* 0x042fe8000000183c */
[----:B------:R-:W-:Y:S01]  /*81a0*/  F2FP.PACK_AB R139, R234, R233 ;  /* 0x000000e9ea8b723e */ /* 0x000fe200000000ff */
[----:B------:R-:W-:Y:S02]  /*81b0*/  FADD.FTZ R231, R231, R226 ;  /* 0x000000e2e7e77221 */ /* 0x000fe40000010000 */
[----:B------:R-:W-:Y:S01]  /*81c0*/  FADD.FTZ R228, R228, R227 ;  /* 0x000000e3e4e47221 */ /* 0x000fe20000010000 */
[C---:B------:R-:W-:Y:S01]  /*81d0*/  HMMA.16816.F32 R64, R100.reuse, R106, R64 ;  /* 0x0000006a6440723c */ /* 0x040fe20000001840 */
[----:B------:R-:W1:Y:S03]  /*81e0*/  LDSM.16.MT88.4 R104, [R188+0x5100] ;  /* 0x00510000bc68783b */ /* 0x000e660000004200 */
[----:B------:R-:W-:Y:S02]  /*81f0*/  FADD.FTZ R232, R232, R231 ;  /* 0x000000e7e8e87221 */ /* 0x000fe40000010000 */
[----:B------:R-:W-:Y:S02]  /*8200*/  FADD.FTZ R229, R229, R228 ;  /* 0x000000e4e5e57221 */ /* 0x000fe40000010000 */
[C---:B------:R-:W-:Y:S04]  /*8210*/  HMMA.16816.F32 R68, R100.reuse, R108, R68 ;  /* 0x0000006c6444723c */ /* 0x040fe80000001844 */
[----:B------:R-:W-:Y:S02]  /*8220*/  FADD.FTZ R207, R233, R232 ;  /* 0x000000e8e9cf7221 */ /* 0x000fe40000010000 */
[----:B------:R-:W-:Y:S02]  /*8230*/  FADD.FTZ R206, R230, R229 ;  /* 0x000000e5e6ce7221 */ /* 0x000fe40000010000 */
[C---:B------:R-:W-:Y:S01]  /*8240*/  HMMA.16816.F32 R72, R100.reuse, R110, R72 ;  /* 0x0000006e6448723c */ /* 0x040fe20000001848 */
[----:B------:R-:W4:Y:S03]  /*8250*/  LDSM.16.MT88.4 R108, [R195+0x1900] ;  /* 0x00190000c36c783b */ /* 0x000f260000004200 */
[----:B------:R-:W-:Y:S04]  /*8260*/  FADD.FTZ R207, R234, R207 ;  /* 0x000000cfeacf7221 */ /* 0x000fe80000010000 */
[C---:B--2---:R-:W-:Y:S08]  /*8270*/  HMMA.16816.F32 R76, R100.reuse, R112, R76 ;  /* 0x00000070644c723c */ /* 0x044ff0000000184c */
[C---:B------:R-:W-:Y:S01]  /*8280*/  HMMA.16816.F32 R80, R100.reuse, R114, R80 ;  /* 0x000000726450723c */ /* 0x040fe20000001850 */
[----:B------:R-:W2:Y:S07]  /*8290*/  LDSM.16.MT88.4 R112, [R190+0x1900] ;  /* 0x00190000be70783b */ /* 0x000eae0000004200 */
[C---:B---3--:R-:W-:Y:S08]  /*82a0*/  HMMA.16816.F32 R84, R100.reuse, R116, R84 ;  /* 0x000000746454723c */ /* 0x048ff00000001854 */
[C---:B------:R-:W-:Y:S01]  /*82b0*/  HMMA.16816.F32 R88, R100.reuse, R118, R88 ;  /* 0x000000766458723c */ /* 0x040fe20000001858 */
[----:B------:R-:W3:Y:S07]  /*82c0*/  LDSM.16.MT88.4 R116, [R189+0x1900] ;  /* 0x00190000bd74783b */ /* 0x000eee0000004200 */
[C---:B-1----:R-:W-:Y:S08]  /*82d0*/  HMMA.16816.F32 R92, R100.reuse, R104, R92 ;  /* 0x00000068645c723c */ /* 0x042ff0000000185c */
[----:B------:R-:W-:Y:S08]  /*82e0*/  HMMA.16816.F32 R96, R100, R106, R96 ;  /* 0x0000006a6460723c */ /* 0x000ff00000001860 */
[C---:B----4-:R-:W-:Y:S01]  /*82f0*/  HMMA.16816.F32 R128, R136.reuse, R108, R4 ;  /* 0x0000006c8880723c */ /* 0x050fe20000001804 */
[----:B------:R-:W1:Y:S07]  /*8300*/  LDSM.16.MT88.4 R4, [R190+0x5900] ;  /* 0x00590000be04783b */ /* 0x000e6e0000004200 */
[C---:B------:R-:W-:Y:S01]  /*8310*/  HMMA.16816.F32 R100, R136.reuse, R110, R8 ;  /* 0x0000006e8864723c */ /* 0x040fe20000001808 */
[----:B------:R-:W4:Y:S07]  /*8320*/  LDSM.16.MT88.4 R8, [R189+0x5900] ;  /* 0x00590000bd08783b */ /* 0x000f2e0000004200 */
[C---:B--2---:R-:W-:Y:S01]  /*8330*/  HMMA.16816.F32 R104, R136.reuse, R112, R12 ;  /* 0x000000708868723c */ /* 0x044fe2000000180c */
[----:B------:R-:W2:Y:S07]  /*8340*/  LDSM.16.MT88.4 R12, [R188+0x5900] ;  /* 0x00590000bc0c783b */ /* 0x000eae0000004200 */
[C---:B------:R-:W-:Y:S08]  /*8350*/  HMMA.16816.F32 R108, R136.reuse, R114, R16 ;  /* 0x00000072886c723c */ /* 0x040ff00000001810 */
[C---:B---3--:R-:W-:Y:S08]  /*8360*/  HMMA.16816.F32 R112, R136.reuse, R116, R20 ;  /* 0x000000748870723c */ /* 0x048ff00000001814 */
[C---:B------:R-:W-:Y:S08]  /*8370*/  HMMA.16816.F32 R116, R136.reuse, R118, R24 ;  /* 0x000000768874723c */ /* 0x040ff00000001818 */
        /* <DEDUP_REMOVED lines=13> */
[C---:B------:R-:W-:Y:S08]  /*8450*/  HMMA.16816.F32 R80, R136.reuse, R6, R80 ;  /* 0x000000068850723c */ /* 0x040ff00000001850 */
[C---:B----4-:R-:W-:Y:S07]  /*8460*/  HMMA.16816.F32 R84, R136.reuse, R8, R84 ;  /* 0x000000088854723c */ /* 0x050fee0000001854 */
[----:B------:R-:W-:Y:S01]  /*8470*/  MOV R8, R132 ;  /* 0x0000008400087202 */ /* 0x000fe20000000f00 */
[C---:B------:R-:W-:Y:S08]  /*8480*/  HMMA.16816.F32 R88, R136.reuse, R10, R88 ;  /* 0x0000000a8858723c */ /* 0x040ff00000001858 */
[C---:B--2---:R-:W-:Y:S08]  /*8490*/  HMMA.16816.F32 R92, R136.reuse, R12, R92 ;  /* 0x0000000c885c723c */ /* 0x044ff0000000185c */
[----:B------:R-:W-:Y:S01]  /*84a0*/  HMMA.16816.F32 R96, R136, R14, R96 ;  /* 0x0000000e8860723c */ /* 0x000fe20000001860 */
[----:B------:R-:W-:-:S07]  /*84b0*/  @P0 BRA `(.L_x_191) ;  /* 0xffffc8d000000947 */ /* 0x000fce000383ffff */
.L_x_180:
[----:B------:R-:W1:Y:S01]  /*84c0*/  S2UR UR24, SR_CTAID.X ;  /* 0x00000000001879c3 */ /* 0x000e620000002500 */
[----:B------:R-:W-:Y:S01]  /*84d0*/  ULDC UR25, c[0x0][0x168] ;  /* 0x00005a0000197ab9 */ /* 0x000fe20000000800 */
[----:B------:R-:W-:Y:S01]  /*84e0*/  PLOP3.LUT P0, PT, PT, PT, UP1, 0x40, 0x0 ;  /* 0x000000000000781c */ /* 0x000fe20003f0e818 */
[----:B------:R-:W-:-:S02]  /*84f0*/  ULDC.64 UR4, c[0x0][0x2c8] ;  /* 0x0000b20000047ab9 */ /* 0x000fc40000000a00 */
[----:B------:R-:W-:Y:S02]  /*8500*/  UIADD3 UR25, -UR25, 0x1, URZ ;  /* 0x0000000119197890 */ /* 0x000fe4000fffe13f */
[----:B-1----:R-:W-:-:S04]  /*8510*/  ULEA UR24, UR24, 0x7f, 0x7 ;  /* 0x0000007f18187891 */ /* 0x002fc8000f8e383f */
[----:B------:R-:W-:-:S03]  /*8520*/  UIMAD.WIDE.U32 UR26, UR24, UR4, URZ ;  /* 0x00000004181a72a5 */ /* 0x000fc6000f8e003f */
[----:B------:R-:W-:Y:S02]  /*8530*/  ULDC UR4, c[0x0][0x1d0] ;  /* 0x0000740000047ab9 */ /* 0x000fe40000000800 */
[----:B------:R-:W-:Y:S02]  /*8540*/  UIMAD UR4, UR20, UR4, UR25 ;  /* 0x00000004140472a4 */ /* 0x000fe4000f8e0219 */
[----:B------:R-:W-:Y:S02]  /*8550*/  @UP2 USHF.R.U32.HI UR24, URZ, UR5, UR27 ;  /* 0x000000053f182299 */ /* 0x000fe4000801161b */
[----:B------:R-:W-:Y:S02]  /*8560*/  ULDC UR20, c[0x0][0x324] ;  /* 0x0000c90000147ab9 */ /* 0x000fe40000000800 */
[----:B------:R-:W-:-:S04]  /*8570*/  UIADD3 UR24, UR4, UR24, URZ ;  /* 0x0000001804187290 */ /* 0x000fc8000fffe03f */
[----:B------:R-:W-:Y:S01]  /*8580*/  UIADD3 UR20, UR24, -UR20, URZ ;  /* 0x8000001418147290 */ /* 0x000fe2000fffe03f */
[----:B------:R-:W-:Y:S05]  /*8590*/  @P0 BRA `(.L_x_192) ;  /* 0x0000016000000947 */ /* 0x000fea0003800000 */
[----:B------:R-:W-:-:S06]  /*85a0*/  UISETP.GT.AND UP0, UPT, UR24, -0x1, UPT ;  /* 0xffffffff1800788c */ /* 0x000fcc000bf04270 */
[----:B------:R-:W-:-:S13]  /*85b0*/  PLOP3.LUT P0, PT, PT, PT, UP0, 0x80, 0x0 ;  /* 0x000000000000781c */ /* 0x000fda0003f0f008 */
[----:B------:R-:W-:Y:S05]  /*85c0*/  @P0 BRA `(.L_x_193) ;  /* 0x0000009000000947 */ /* 0x000fea0003800000 */
[----:B------:R-:W-:Y:S02]  /*85d0*/  ULDC UR4, c[0x0][0x32c] ;  /* 0x0000cb0000047ab9 */ /* 0x000fe40000000800 */
[----:B------:R-:W-:Y:S02]  /*85e0*/  UISETP.NE.AND UP0, UPT, UR4, 0x1, UPT ;  /* 0x000000010400788c */ /* 0x000fe4000bf05270 */
[----:B------:R-:W-:Y:S02]  /*85f0*/  ULOP3.LUT UR24, URZ, UR24, URZ, 0x33, !UPT ;  /* 0x000000183f187292 */ /* 0x000fe4000f8e333f */
[----:B------:R-:W-:Y:S02]  /*8600*/  ULDC.64 UR4, c[0x0][0x330] ;  /* 0x0000cc0000047ab9 */ /* 0x000fe40000000a00 */
[----:B------:R-:W-:-:S07]  /*8610*/  UIMAD.WIDE.U32 UR26, UR24, UR4, URZ ;  /* 0x00000004181a72a5 */ /* 0x000fce000f8e003f */
[----:B------:R-:W-:Y:S02]  /*8620*/  @UP0 UMOV UR25, UR27 ;  /* 0x0000001b00190c82 */ /* 0x000fe40008000000 */
[----:B------:R-:W-:-:S04]  /*8630*/  @UP0 USHF.R.U32.HI UR24, URZ, UR5, UR25 ;  /* 0x000000053f180299 */ /* 0x000fc80008011619 */
[----:B------:R-:W-:Y:S01]  /*8640*/  ULOP3.LUT UR24, URZ, UR24, URZ, 0x33, !UPT ;  /* 0x000000183f187292 */ /* 0x000fe2000f8e333f */
[----:B------:R-:W-:Y:S05]  /*8650*/  BRA `(.L_x_194) ;  /* 0x0000006000007947 */ /* 0x000fea0003800000 */
.L_x_193:
[----:B------:R-:W-:Y:S02]  /*8660*/  ULDC UR4, c[0x0][0x32c] ;  /* 0x0000cb0000047ab9 */ /* 0x000fe40000000800 */
[----:B------:R-:W-:-:S03]  /*8670*/  UISETP.NE.AND UP0, UPT, UR4, 0x1, UPT ;  /* 0x000000010400788c */ /* 0x000fc6000bf05270 */
[----:B------:R-:W-:Y:S02]  /*8680*/  ULDC.64 UR4, c[0x0][0x330] ;  /* 0x0000cc0000047ab9 */ /* 0x000fe40000000a00 */
[----:B------:R-:W-:-:S07]  /*8690*/  UIMAD.WIDE.U32 UR26, UR24, UR4, URZ ;  /* 0x00000004181a72a5 */ /* 0x000fce000f8e003f */
[----:B------:R-:W-:Y:S02]  /*86a0*/  @UP0 UMOV UR25, UR27 ;  /* 0x0000001b00190c82 */ /* 0x000fe40008000000 */
[----:B------:R-:W-:Y:S02]  /*86b0*/  @UP0 USHF.R.U32.HI UR24, URZ, UR5, UR25 ;  /* 0x000000053f180299 */ /* 0x000fe40008011619 */
.L_x_194:
[----:B------:R-:W-:Y:S02]  /*86c0*/  ULDC UR4, c[0x0][0x32c] ;  /* 0x0000cb0000047ab9 */ /* 0x000fe40000000800 */
[----:B------:R-:W-:-:S04]  /*86d0*/  UIMAD UR4, UR24, UR4, URZ ;  /* 0x00000004180472a4 */ /* 0x000fc8000f8e023f */
[----:B------:R-:W-:-:S04]  /*86e0*/  UISETP.LT.AND UP0, UPT, UR20, UR4, UPT ;  /* 0x000000041400728c */ /* 0x000fc8000bf01270 */
[----:B------:R-:W-:-:S04]  /*86f0*/  USEL UR20, UR20, UR4, !UP0 ;  /* 0x0000000414147287 */ /* 0x000fc8000c000000 */
.L_x_192:
[----:B------:R-:W-:-:S04]  /*8700*/  UIADD3 UR20, UR20, 0x3f, URZ ;  /* 0x0000003f14147890 */ /* 0x000fc8000fffe03f */
        /* <DEDUP_REMOVED lines=8> */
[----:B------:R-:W-:Y:S01]  /*8790*/  SHF.R.S32.HI R219, RZ, 0x1f, R210 ;  /* 0x0000001fffdb7819 */ /* 0x000fe200000114d2 */
[----:B------:R-:W-:Y:S01]  /*87a0*/  IMAD.MOV.U32 R133, RZ, RZ, R8 ;  /* 0x000000ffff857224 */ /* 0x000fe200078e0008 */
[C---:B------:R-:W-:Y:S01]  /*87b0*/  SHF.L.U64.HI R217, R209.reuse, 0x1, R212 ;  /* 0x00000001d1d97819 */ /* 0x040fe200000102d4 */
[----:B------:R-:W-:Y:S01]  /*87c0*/  IMAD.MOV.U32 R3, RZ, RZ, R0 ;  /* 0x000000ffff037224 */ /* 0x000fe200078e0000 */
[----:B------:R-:W-:Y:S01]  /*87d0*/  SEL R215, RZ, 0x10, P5 ;  /* 0x00000010ffd77807 */ /* 0x000fe20002800000 */
[----:B------:R-:W-:Y:S01]  /*87e0*/  IMAD.SHL.U32 R218, R210, 0x2, RZ ;  /* 0x00000002d2da7824 */ /* 0x000fe200078e00ff */
[----:B------:R-:W-:Y:S01]  /*87f0*/  SHF.L.U64.HI R214, R208, 0x1, R211 ;  /* 0x00000001d0d67819 */ /* 0x000fe200000102d3 */
[----:B------:R-:W-:Y:S01]  /*8800*/  IMAD.SHL.U32 R216, R209, 0x2, RZ ;  /* 0x00000002d1d87824 */ /* 0x000fe200078e00ff */
[----:B------:R-:W-:Y:S01]  /*8810*/  SHF.L.U64.HI R219, R210, 0x1, R219 ;  /* 0x00000001d2db7819 */ /* 0x000fe200000102db */
[----:B------:R-:W-:Y:S02]  /*8820*/  IMAD.SHL.U32 R134, R208, 0x2, RZ ;  /* 0x00000002d0867824 */ /* 0x000fe400078e00ff */
.L_x_198:
        /* <DEDUP_REMOVED lines=26> */
[----:B------:R-:W-:Y:S02]  /*89d0*/  IADD3 R0, P0, R8, UR16, RZ ;  /* 0x0000001008007c10 */ /* 0x000fe4000ff1e0ff */
[----:B------:R-:W-:Y:S02]  /*89e0*/  IADD3 R8, -R213, 0x10, RZ ;  /* 0x00000010d5087810 */ /* 0x000fe40007ffe1ff */
[----:B------:R-:W-:Y:S02]  /*89f0*/  IADD3.X R9, R9, UR9, R2, P0, !PT ;  /* 0x0000000909097c10 */ /* 0x000fe400087fe402 */
[----:B------:R-:W-:Y:S02]  /*8a00*/  LEA R6, P0, R0, c[0x0][0x1f8], 0x1 ;  /* 0x00007e0000067a11 */ /* 0x000fe400078008ff */
[----:B------:R-:W-:Y:S02]  /*8a10*/  LOP3.LUT R8, R8, 0xf, RZ, 0xc0, !PT ;  /* 0x0000000f08087812 */ /* 0x000fe400078ec0ff */
[----:B------:R-:W-:Y:S01]  /*8a20*/  LEA.HI.X R4, R0, c[0x0][0x1fc], R9, 0x1, P0 ;  /* 0x00007f0000047a11 */ /* 0x000fe200000f0c09 */
[----:B------:R-:W5:Y:S04]  /*8a30*/  SHFL.IDX PT, R5, R6, 0x1, 0x181f ;  /* 0x00381f0006057f89 */ /* 0x000f6800000e0000 */
[----:B------:R-:W4:Y:S04]  /*8a40*/  SHFL.IDX PT, R0, R4, 0x1, 0x181f ;  /* 0x00381f0004007f89 */ /* 0x000f2800000e0000 */
[----:B------:R-:W3:Y:S04]  /*8a50*/  SHFL.IDX PT, R7, R6, RZ, 0x181f ;  /* 0x00181fff06077589 */ /* 0x000ee800000e0000 */
[----:B------:R-:W2:Y:S01]  /*8a60*/  SHFL.IDX PT, R2, R4, RZ, 0x181f ;  /* 0x00181fff04027589 */ /* 0x000ea200000e0000 */
[-C--:B-----5:R-:W-:Y:S04]  /*8a70*/  IADD3 R10, P2, P0, R10, R5.reuse, R216 ;  /* 0x000000050a0a7210 */ /* 0x0a0fe8000785e0d8 */
[-C--:B----4-:R-:W-:Y:S02]  /*8a80*/  IADD3.X R11, RZ, R0.reuse, R217, P2, P0 ;  /* 0x00000000ff0b7210 */ /* 0x090fe400017e04d9 */
[----:B------:R-:W-:Y:S04]  /*8a90*/  IADD3 R8, P2, P0, R8, R5, R134 ;  /* 0x0000000508087210 */ /* 0x000fe8000785e086 */
[--C-:B------:R-:W-:Y:S02]  /*8aa0*/  IADD3.X R9, RZ, R0, R214.reuse, P2, P0 ;  /* 0x00000000ff097210 */ /* 0x100fe400017e04d6 */
[C---:B---3--:R-:W-:Y:S02]  /*8ab0*/  IADD3 R12, P2, R7.reuse, R218, RZ ;  /* 0x000000da070c7210 */ /* 0x048fe40007f5e0ff */
[C---:B------:R-:W-:Y:S03]  /*8ac0*/  IADD3 R6, P0, R7.reuse, R216, RZ ;  /* 0x000000d807067210 */ /* 0x040fe60007f1e0ff */
[C---:B--2---:R-:W-:Y:S01]  /*8ad0*/  IMAD.X R13, R2.reuse, 0x1, R219, P2 ;  /* 0x00000001020d7824 */ /* 0x044fe200010e06db */
        /* <DEDUP_REMOVED lines=13> */
.L_x_196:
[C---:B--23--:R-:W-:Y:S01]  /*8bb0*/  HMMA.16816.F32 R4, R136.reuse, R140, RZ ;  /* 0x0000008c8804723c */ /* 0x04cfe200000018ff */
[----:B------:R-:W-:Y:S01]  /*8bc0*/  LDSM.16.M88.4 R164, [R192+0x6100] ;  /* 0x00610000c0a4783b */ /* 0x000fe20000000200 */
[----:B------:R-:W-:Y:S05]  /*8bd0*/  UISETP.GT.AND UP0, UPT, UR21, UR7, UPT ;  /* 0x000000071500728c */ /* 0x000fea000bf04270 */
[----:B------:R-:W0:Y:S01]  /*8be0*/  LDGDEPBAR ;  /* 0x00000000000079af */ /* 0x000e220000000000 */
[C---:B------:R-:W-:Y:S01]  /*8bf0*/  HMMA.16816.F32 R8, R136.reuse, R142, RZ ;  /* 0x0000008e8808723c */ /* 0x040fe200000018ff */
[----:B------:R-:W-:Y:S04]  /*8c00*/  PLOP3.LUT P0, PT, PT, PT, UP0, 0x40, 0x0 ;  /* 0x000000000000781c */ /* 0x000fe80003f0e808 */
[----:B------:R-:W2:Y:S03]  /*8c10*/  LDSM.16.M88.4 R140, [R193+0xc100] ;  /* 0x00c10000c18c783b */ /* 0x000ea60000000200 */
[C---:B----4-:R-:W-:Y:S03]  /*8c20*/  HMMA.16816.F32 R12, R136.reuse, R16, RZ ;  /* 0x00000010880c723c */ /* 0x050fe600000018ff */
[----:B------:R-:W3:Y:S05]  /*8c30*/  LDSM.16.M88.4 R168, [R192+0x6900] ;  /* 0x00690000c0a8783b */ /* 0x000eea0000000200 */
[C---:B------:R-:W-:Y:S01]  /*8c40*/  HMMA.16816.F32 R16, R136.reuse, R18, RZ ;  /* 0x000000128810723c */ /* 0x040fe200000018ff */
[----:B------:R-:W-:Y:S07]  /*8c50*/  LDSM.16.M88.4 R172, [R192+0x7900] ;  /* 0x00790000c0ac783b */ /* 0x000fee0000000200 */
[C---:B-1----:R-:W-:Y:S08]  /*8c60*/  HMMA.16816.F32 R20, R136.reuse, R24, RZ ;  /* 0x000000188814723c */ /* 0x042ff000000018ff */
[C---:B------:R-:W-:Y:S08]  /*8c70*/  HMMA.16816.F32 R24, R136.reuse, R26, RZ ;  /* 0x0000001a8818723c */ /* 0x040ff000000018ff */
[C---:B------:R-:W-:Y:S08]  /*8c80*/  HMMA.16816.F32 R28, R136.reuse, R32, RZ ;  /* 0x00000020881c723c */ /* 0x040ff000000018ff */
[----:B------:R-:W-:Y:S01]  /*8c90*/  HMMA.16816.F32 R32, R136, R34, RZ ;  /* 0x000000228820723c */ /* 0x000fe200000018ff */
[----:B------:R-:W1:Y:S07]  /*8ca0*/  LDSM.16.M88.4 R136, [R192+0x7100] ;  /* 0x00710000c088783b */ /* 0x000e6e0000000200 */
[C---:B------:R-:W-:Y:S08]  /*8cb0*/  HMMA.16816.F32 R4, R144.reuse, R148, R4 ;  /* 0x000000949004723c */ /* 0x040ff00000001804 */
[C---:B------:R-:W-:Y:S01]  /*8cc0*/  HMMA.16816.F32 R8, R144.reuse, R150, R8 ;  /* 0x000000969008723c */ /* 0x040fe20000001808 */
[----:B------:R-:W-:Y:S07]  /*8cd0*/  LDSM.16.M88.4 R148, [R191+0xc100] ;  /* 0x00c10000bf94783b */ /* 0x000fee0000000200 */
[C---:B------:R-:W-:Y:S08]  /*8ce0*/  HMMA.16816.F32 R12, R144.reuse, R152, R12 ;  /* 0x00000098900c723c */ /* 0x040ff0000000180c */
[C---:B------:R-:W-:Y:S01]  /*8cf0*/  HMMA.16816.F32 R16, R144.reuse, R154, R16 ;  /* 0x0000009a9010723c */ /* 0x040fe20000001810 */
[----:B------:R-:W4:Y:S07]  /*8d00*/  LDSM.16.M88.4 R152, [R184] ;  /* 0x00000000b898783b */ /* 0x000f2e0000000200 */
[C---:B------:R-:W-:Y:S08]  /*8d10*/  HMMA.16816.F32 R20, R144.reuse, R156, R20 ;  /* 0x0000009c9014723c */ /* 0x040ff00000001814 */
[C---:B------:R-:W-:Y:S01]  /*8d20*/  HMMA.16816.F32 R24, R144.reuse, R158, R24 ;  /* 0x0000009e9018723c */ /* 0x040fe20000001818 */
[----:B------:R-:W5:Y:S07]  /*8d30*/  LDSM.16.M88.4 R156, [R184+0x800] ;  /* 0x00080000b89c783b */ /* 0x000f6e0000000200 */
[C---:B------:R-:W-:Y:S08]  /*8d40*/  HMMA.16816.F32 R28, R144.reuse, R160, R28 ;  /* 0x000000a0901c723c */ /* 0x040ff0000000181c */
[----:B------:R-:W-:Y:S01]  /*8d50*/  HMMA.16816.F32 R32, R144, R162, R32 ;  /* 0x000000a29020723c */ /* 0x000fe20000001820 */
[----:B------:R-:W4:Y:S06]  /*8d60*/  LDSM.16.M88.4 R144, [R184+0x1000] ;  /* 0x00100000b890783b */ /* 0x000f2c0000000200 */
[----:B------:R-:W4:Y:S01]  /*8d70*/  LDSM.16.M88.4 R160, [R184+0x1800] ;  /* 0x00180000b8a0783b */ /* 0x000f220000000200 */
[C---:B--2---:R-:W-:Y:S08]  /*8d80*/  HMMA.16816.F32 R4, R140.reuse, R164, R4 ;  /* 0x000000a48c04723c */ /* 0x044ff00000001804 */
[C---:B------:R-:W-:Y:S01]  /*8d90*/  HMMA.16816.F32 R8, R140.reuse, R166, R8 ;  /* 0x000000a68c08723c */ /* 0x040fe20000001808 */
[----:B------:R-:W-:Y:S07]  /*8da0*/  LDSM.16.M88.4 R164, [R197+0x8100] ;  /* 0x00810000c5a4783b */ /* 0x000fee0000000200 */
[C---:B---3--:R-:W-:Y:S08]  /*8db0*/  HMMA.16816.F32 R12, R140.reuse, R168, R12 ;  /* 0x000000a88c0c723c */ /* 0x048ff0000000180c */
[C---:B------:R-:W-:Y:S01]  /*8dc0*/  HMMA.16816.F32 R16, R140.reuse, R170, R16 ;  /* 0x000000aa8c10723c */ /* 0x040fe20000001810 */
[----:B------:R-:W-:Y:S07]  /*8dd0*/  LDSM.16.M88.4 R168, [R197+0x8900] ;  /* 0x00890000c5a8783b */ /* 0x000fee0000000200 */
[C---:B-1----:R-:W-:Y:S08]  /*8de0*/  HMMA.16816.F32 R20, R140.reuse, R136, R20 ;  /* 0x000000888c14723c */ /* 0x042ff00000001814 */
[C---:B------:R-:W-:Y:S01]  /*8df0*/  HMMA.16816.F32 R24, R140.reuse, R138, R24 ;  /* 0x0000008a8c18723c */ /* 0x040fe20000001818 */
[----:B------:R-:W1:Y:S07]  /*8e00*/  LDSM.16.M88.4 R136, [R198+0x10100] ;  /* 0x01010000c688783b */ /* 0x000e6e0000000200 */
[C---:B------:R-:W-:Y:S08]  /*8e10*/  HMMA.16816.F32 R28, R140.reuse, R172, R28 ;  /* 0x000000ac8c1c723c */ /* 0x040ff0000000181c */
[----:B------:R-:W-:Y:S01]  /*8e20*/  HMMA.16816.F32 R32, R140, R174, R32 ;  /* 0x000000ae8c20723c */ /* 0x000fe20000001820 */
[----:B------:R-:W2:Y:S06]  /*8e30*/  LDSM.16.M88.4 R140, [R197+0x9100] ;  /* 0x00910000c58c783b */ /* 0x000eac0000000200 */
[----:B------:R-:W3:Y:S01]  /*8e40*/  LDSM.16.M88.4 R172, [R197+0x9900] ;  /* 0x00990000c5ac783b */ /* 0x000ee20000000200 */
[C---:B----4-:R-:W-:Y:S08]  /*8e50*/  HMMA.16816.F32 R4, R148.reuse, R152, R4 ;  /* 0x000000989404723c */ /* 0x050ff00000001804 */
[C---:B------:R-:W-:Y:S01]  /*8e60*/  HMMA.16816.F32 R8, R148.reuse, R154, R8 ;  /* 0x0000009a9408723c */ /* 0x040fe20000001808 */
[----:B------:R-:W-:Y:S07]  /*8e70*/  LDSM.16.M88.4 R152, [R183] ;  /* 0x00000000b798783b */ /* 0x000fee0000000200 */
[C---:B-----5:R-:W-:Y:S08]  /*8e80*/  HMMA.16816.F32 R12, R148.reuse, R156, R12 ;  /* 0x0000009c940c723c */ /* 0x060ff0000000180c */
        /* <DEDUP_REMOVED lines=128> */
[----:B------:R-:W-:Y:S04]  /*9690*/  IMAD.WIDE.U32 R138, R199, c[0x0][0x1f0], R138 ;  /* 0x00007c00c78a7a25 */ /* 0x000fe800078e008a */
[----:B------:R-:W-:Y:S01]  /*96a0*/  IMAD R0, R0, c[0x0][0x1f0], RZ ;  /* 0x00007c0000007a24 */ /* 0x000fe200078e02ff */
[----:B------:R-:W-:Y:S02]  /*96b0*/  IADD3 R135, P0, R138, UR18, RZ ;  /* 0x000000128a877c10 */ /* 0x000fe4000ff1e0ff */
[----:B------:R-:W-:Y:S01]  /*96c0*/  IADD3 R138, -R213, 0x10, RZ ;  /* 0x00000010d58a7810 */ /* 0x000fe20007ffe1ff */
[----:B------:R-:W-:Y:S03]  /*96d0*/  IMAD R0, R199, c[0x0][0x1f4], R0 ;  /* 0x00007d00c7007a24 */ /* 0x000fe600078e0200 */
[----:B------:R-:W-:Y:S02]  /*96e0*/  LOP3.LUT R138, R138, 0xf, RZ, 0xc0, !PT ;  /* 0x0000000f8a8a7812 */ /* 0x000fe400078ec0ff */
[----:B------:R-:W-:Y:S02]  /*96f0*/  IADD3.X R0, R139, UR8, R0, P0, !PT ;  /* 0x000000088b007c10 */ /* 0x000fe400087fe400 */
[C---:B------:R-:W-:Y:S04]  /*9700*/  LEA R136, P0, R135.reuse, c[0x0][0x1c8], 0x1 ;  /* 0x0000720087887a11 */ /* 0x040fe800078008ff */
[----:B------:R-:W-:Y:S01]  /*9710*/  LEA.HI.X R132, R135, c[0x0][0x1cc], R0, 0x1, P0 ;  /* 0x0000730087847a11 */ /* 0x000fe200000f0c00 */
[----:B------:R-:W-:Y:S04]  /*9720*/  SHFL.IDX PT, R137, R136, RZ, 0x181f ;  /* 0x00181fff88897589 */ /* 0x000fe800000e0000 */
        /* <DEDUP_REMOVED lines=23> */
.L_x_197:
[----:B------:R-:W-:Y:S01]  /*98a0*/  FMNMX.FTZ R0, R4, R3, !PT ;  /* 0x0000000304007209 */ /* 0x000fe20007810000 */
[----:B-1----:R-:W-:Y:S01]  /*98b0*/  LDSM.16.MT88.4 R144, [R189+0x100] ;  /* 0x00010000bd90783b */ /* 0x002fe20000004200 */
[----:B------:R-:W-:Y:S01]  /*98c0*/  FMNMX.FTZ R2, R6, R133, !PT ;  /* 0x0000008506027209 */ /* 0x000fe20007810000 */
[----:B------:R-:W-:Y:S01]  /*98d0*/  UISETP.GT.AND UP0, UPT, UR21, UR4, UPT ;  /* 0x000000041500728c */ /* 0x000fe2000bf04270 */
[----:B------:R-:W-:Y:S01]  /*98e0*/  FMNMX.FTZ R135, R5, R0, !PT ;  /* 0x0000000005877209 */ /* 0x000fe20007810000 */
[----:B------:R-:W-:Y:S01]  /*98f0*/  UIADD3 UR21, UR21, -0x1, URZ ;  /* 0xffffffff15157890 */ /* 0x000fe2000fffe03f */
        /* <DEDUP_REMOVED lines=30> */
[----:B------:R-:W-:Y:S02]  /*9ae0*/  PLOP3.LUT P0, PT, PT, PT, UP0, 0x80, 0x0 ;  /* 0x000000000000781c */ /* 0x000fe40003f0f008 */
[----:B------:R-:W-:Y:S02]  /*9af0*/  FMNMX.FTZ R136, R33, R0, !PT ;  /* 0x0000000021887209 */ /* 0x000fe40007810000 */
[----:B------:R-:W-:Y:S03]  /*9b00*/  FMNMX.FTZ R0, R34, R139, !PT ;  /* 0x0000008b22007209 */ /* 0x000fe60007810000 */
[----:B------:R-:W-:Y:S01]  /*9b10*/  SHFL.BFLY PT, R139, R136, 0x2, 0x1f ;  /* 0x0c401f00888b7f89 */ /* 0x000fe200000e0000 */
[----:B------:R-:W-:Y:S07]  /*9b20*/  FMNMX.FTZ R137, R35, R0, !PT ;  /* 0x0000000023897209 */ /* 0x000fee0007810000 */
[----:B------:R-:W1:Y:S02]  /*9b30*/  SHFL.BFLY PT, R0, R137, 0x2, 0x1f ;  /* 0x0c401f0089007f89 */ /* 0x000e6400000e0000 */
[----:B-1----:R-:W-:Y:S02]  /*9b40*/  FMNMX.FTZ R135, R137, R0, !PT ;  /* 0x0000000089877209 */ /* 0x002fe40007810000 */
[----:B------:R-:W-:Y:S04]  /*9b50*/  FMNMX.FTZ R141, R136, R139, !PT ;  /* 0x0000008b888d7209 */ /* 0x000fe80007810000 */
[----:B------:R-:W-:Y:S08]  /*9b60*/  LDSM.16.MT88.4 R136, [R195+0x100] ;  /* 0x00010000c388783b */ /* 0x000ff00000004200 */
[----:B------:R-:W1:Y:S08]  /*9b70*/  SHFL.BFLY PT, R2, R141, 0x1, 0x1f ;  /* 0x0c201f008d027f89 */ /* 0x000e7000000e0000 */
[----:B------:R-:W2:Y:S01]  /*9b80*/  SHFL.BFLY PT, R132, R135, 0x1, 0x1f ;  /* 0x0c201f0087847f89 */ /* 0x000ea200000e0000 */
[----:B-1----:R-:W-:Y:S07]  /*9b90*/  FMNMX.FTZ R0, R141, R2, !PT ;  /* 0x000000028d007209 */ /* 0x002fee0007810000 */
[----:B------:R-:W1:Y:S01]  /*9ba0*/  LDSM.16.MT88.4 R140, [R190+0x100] ;  /* 0x00010000be8c783b */ /* 0x000e620000004200 */
[C---:B------:R-:W-:Y:S02]  /*9bb0*/  FADD.FTZ R2, -R0.reuse, R3 ;  /* 0x0000000300027221 */ /* 0x040fe40000010100 */
[----:B------:R-:W-:Y:S01]  /*9bc0*/  FMUL.FTZ R163, R0, c[0x0][0x2d0] ;  /* 0x0000b40000a37a20 */ /* 0x000fe20000410000 */
[----:B--2---:R-:W-:Y:S01]  /*9bd0*/  FMNMX.FTZ R132, R135, R132, !PT ;  /* 0x0000008487847209 */ /* 0x004fe20007810000 */
[----:B------:R-:W-:Y:S02]  /*9be0*/  FMUL.FTZ R3, R2, c[0x0][0x2d0] ;  /* 0x0000b40002037a20 */ /* 0x000fe40000410000 */
[----:B------:R-:W-:Y:S02]  /*9bf0*/  FFMA.FTZ R162, R4, c[0x0][0x2d0], -R163 ;  /* 0x0000b40004a27a23 */ /* 0x000fe400000108a3 */
[C---:B------:R-:W-:Y:S02]  /*9c00*/  FADD.FTZ R2, -R132.reuse, R133 ;  /* 0x0000008584027221 */ /* 0x040fe40000010100 */
[----:B------:R-:W-:Y:S01]  /*9c10*/  FMUL.FTZ R161, R132, c[0x0][0x2d0] ;  /* 0x0000b40084a17a20 */ /* 0x000fe20000410000 */
[----:B------:R-:W2:Y:S01]  /*9c20*/  MUFU.EX2 R3, R3 ;  /* 0x0000000300037308 */ /* 0x000ea20000000800 */
[----:B------:R-:W-:Y:S02]  /*9c30*/  FMUL.FTZ R133, R2, c[0x0][0x2d0] ;  /* 0x0000b40002857a20 */ /* 0x000fe40000410000 */
[--C-:B------:R-:W-:Y:S02]  /*9c40*/  FFMA.FTZ R5, R5, c[0x0][0x2d0], -R163.reuse ;  /* 0x0000b40005057a23 */ /* 0x100fe400000108a3 */
[--C-:B------:R-:W-:Y:S02]  /*9c50*/  FFMA.FTZ R135, R8, c[0x0][0x2d0], -R163.reuse ;  /* 0x0000b40008877a23 */ /* 0x100fe400000108a3 */
[----:B------:R-:W-:Y:S02]  /*9c60*/  FFMA.FTZ R160, R9, c[0x0][0x2d0], -R163 ;  /* 0x0000b40009a07a23 */ /* 0x000fe400000108a3 */
[--C-:B------:R-:W-:Y:S01]  /*9c70*/  FFMA.FTZ R6, R6, c[0x0][0x2d0], -R161.reuse ;  /* 0x0000b40006067a23 */ /* 0x100fe200000108a1 */
[----:B------:R3:W4:Y:S01]  /*9c80*/  MUFU.EX2 R2, R133 ;  /* 0x0000008500027308 */ /* 0x0007220000000800 */
[--C-:B------:R-:W-:Y:S02]  /*9c90*/  FFMA.FTZ R7, R7, c[0x0][0x2d0], -R161.reuse ;  /* 0x0000b40007077a23 */ /* 0x100fe400000108a1 */
[----:B------:R-:W-:Y:S02]  /*9ca0*/  FFMA.FTZ R164, R11, c[0x0][0x2d0], -R161 ;  /* 0x0000b4000ba47a23 */ /* 0x000fe400000108a1 */
[--C-:B------:R-:W-:Y:S02]  /*9cb0*/  FFMA.FTZ R165, R12, c[0x0][0x2d0], -R163.reuse ;  /* 0x0000b4000ca57a23 */ /* 0x100fe400000108a3 */
[----:B------:R-:W-:Y:S02]  /*9cc0*/  FFMA.FTZ R166, R13, c[0x0][0x2d0], -R163 ;  /* 0x0000b4000da67a23 */ /* 0x000fe400000108a3 */
[--C-:B------:R-:W-:Y:S01]  /*9cd0*/  FFMA.FTZ R167, R14, c[0x0][0x2d0], -R161.reuse ;  /* 0x0000b4000ea77a23 */ /* 0x100fe200000108a1 */
[----:B------:R-:W-:Y:S01]  /*9ce0*/  MUFU.EX2 R162, R162 ;  /* 0x000000a200a27308 */ /* 0x000fe20000000800 */
[--C-:B------:R-:W-:Y:S02]  /*9cf0*/  FFMA.FTZ R168, R15, c[0x0][0x2d0], -R161.reuse ;  /* 0x0000b4000fa87a23 */ /* 0x100fe400000108a1 */
[----:B------:R-:W-:Y:S01]  /*9d00*/  LDSM.16.MT88.4 R12, [R188+0x4100] ;  /* 0x00410000bc0c783b */ /* 0x000fe20000004200 */
[C---:B--2---:R-:W-:Y:S02]  /*9d10*/  FMUL.FTZ R8, R3.reuse, R128 ;  /* 0x0000008003087220 */ /* 0x044fe40000410000 */
[C---:B------:R-:W-:Y:S02]  /*9d20*/  FMUL.FTZ R9, R3.reuse, R129 ;  /* 0x0000008103097220 */ /* 0x040fe40000410000 */
[C---:B------:R-:W-:Y:S02]  /*9d30*/  FMUL.FTZ R100, R3.reuse, R100 ;  /* 0x0000006403647220 */ /* 0x040fe40000410000 */
[----:B------:R-:W2:Y:S01]  /*9d40*/  MUFU.EX2 R5, R5 ;  /* 0x0000000500057308 */ /* 0x000ea20000000800 */
[C---:B------:R-:W-:Y:S02]  /*9d50*/  FMUL.FTZ R101, R3.reuse, R101 ;  /* 0x0000006503657220 */ /* 0x040fe40000410000 */
[C---:B------:R-:W-:Y:S02]  /*9d60*/  FMUL.FTZ R104, R3.reuse, R104 ;  /* 0x0000006803687220 */ /* 0x040fe40000410000 */
[----:B---3--:R-:W-:Y:S02]  /*9d70*/  FFMA.FTZ R133, R10, c[0x0][0x2d0], -R161 ;  /* 0x0000b4000a857a23 */ /* 0x008fe400000108a1 */
[C---:B----4-:R-:W-:Y:S02]  /*9d80*/  FMUL.FTZ R10, R2.reuse, R130 ;  /* 0x00000082020a7220 */ /* 0x050fe40000410000 */
[C---:B------:R-:W-:Y:S01]  /*9d90*/  FMUL.FTZ R11, R2.reuse, R131 ;  /* 0x00000083020b7220 */ /* 0x040fe20000410000 */
[----:B------:R-:W-:Y:S01]  /*9da0*/  MUFU.EX2 R135, R135 ;  /* 0x0000008700877308 */ /* 0x000fe20000000800 */
[C---:B------:R-:W-:Y:S02]  /*9db0*/  FMUL.FTZ R102, R2.reuse, R102 ;  /* 0x0000006602667220 */ /* 0x040fe40000410000 */
[C---:B------:R-:W-:Y:S02]  /*9dc0*/  FMUL.FTZ R103, R2.reuse, R103 ;  /* 0x0000006702677220 */ /* 0x040fe40000410000 */
[C---:B------:R-:W-:Y:S02]  /*9dd0*/  FMUL.FTZ R105, R3.reuse, R105 ;  /* 0x0000006903697220 */ /* 0x040fe40000410000 */
[C---:B------:R-:W-:Y:S02]  /*9de0*/  FMUL.FTZ R106, R2.reuse, R106 ;  /* 0x0000006a026a7220 */ /* 0x040fe40000410000 */
[C---:B------:R-:W-:Y:S01]  /*9df0*/  FMUL.FTZ R107, R2.reuse, R107 ;  /* 0x0000006b026b7220 */ /* 0x040fe20000410000 */
[----:B------:R-:W3:Y:S01]  /*9e00*/  MUFU.EX2 R160, R160 ;  /* 0x000000a000a07308 */ /* 0x000ee20000000800 */
[C---:B------:R-:W-:Y:S02]  /*9e10*/  FMUL.FTZ R108, R3.reuse, R108 ;  /* 0x0000006c036c7220 */ /* 0x040fe40000410000 */
[----:B------:R-:W-:Y:S01]  /*9e20*/  FMUL.FTZ R109, R3, R109 ;  /* 0x0000006d036d7220 */ /* 0x000fe20000410000 */
[----:B--2---:R-:W-:Y:S01]  /*9e30*/  F2FP.PACK_AB R128, R5, R162 ;  /* 0x000000a20580723e */ /* 0x004fe200000000ff */
[C---:B------:R-:W-:Y:S02]  /*9e40*/  FMUL.FTZ R110, R2.reuse, R110 ;  /* 0x0000006e026e7220 */ /* 0x040fe40000410000 */
[C---:B------:R-:W-:Y:S02]  /*9e50*/  FMUL.FTZ R111, R2.reuse, R111 ;  /* 0x0000006f026f7220 */ /* 0x040fe40000410000 */
[C---:B------:R-:W-:Y:S01]  /*9e60*/  FMUL.FTZ R112, R3.reuse, R112 ;  /* 0x0000007003707220 */ /* 0x040fe20000410000 */
[----:B------:R-:W-:Y:S01]  /*9e70*/  MUFU.EX2 R6, R6 ;  /* 0x0000000600067308 */ /* 0x000fe20000000800 */
[----:B------:R-:W-:Y:S02]  /*9e80*/  FMUL.FTZ R113, R3, R113 ;  /* 0x0000007103717220 */ /* 0x000fe40000410000 */
[C---:B------:R-:W-:Y:S02]  /*9e90*/  FMUL.FTZ R114, R2.reuse, R114 ;  /* 0x0000007202727220 */ /* 0x040fe40000410000 */
[----:B------:R-:W-:Y:S02]  /*9ea0*/  FMUL.FTZ R115, R2, R115 ;  /* 0x0000007302737220 */ /* 0x000fe40000410000 */
[--C-:B------:R-:W-:Y:S02]  /*9eb0*/  FFMA.FTZ R169, R16, c[0x0][0x2d0], -R163.reuse ;  /* 0x0000b40010a97a23 */ /* 0x100fe400000108a3 */
[----:B------:R-:W-:Y:S01]  /*9ec0*/  FFMA.FTZ R170, R17, c[0x0][0x2d0], -R163 ;  /* 0x0000b40011aa7a23 */ /* 0x000fe200000108a3 */
[----:B------:R-:W2:Y:S01]  /*9ed0*/  MUFU.EX2 R7, R7 ;  /* 0x0000000700077308 */ /* 0x000ea20000000800 */
[--C-:B------:R-:W-:Y:S02]  /*9ee0*/  FFMA.FTZ R171, R18, c[0x0][0x2d0], -R161.reuse ;  /* 0x0000b40012ab7a23 */ /* 0x100fe400000108a1 */
[----:B------:R-:W-:Y:S01]  /*9ef0*/  FFMA.FTZ R172, R19, c[0x0][0x2d0], -R161 ;  /* 0x0000b40013ac7a23 */ /* 0x000fe200000108a1 */
[----:B---3--:R-:W-:Y:S01]  /*9f00*/  F2FP.PACK_AB R130, R160, R135 ;  /* 0x00000087a082723e */ /* 0x008fe200000000ff */
[----:B------:R-:W-:Y:S01]  /*9f10*/  LDSM.16.MT88.4 R16, [R190+0x900] ;  /* 0x00090000be10783b */ /* 0x000fe20000004200 */
[--C-:B------:R-:W-:Y:S02]  /*9f20*/  FFMA.FTZ R173, R28, c[0x0][0x2d0], -R163.reuse ;  /* 0x0000b4001cad7a23 */ /* 0x100fe400000108a3 */
[----:B------:R-:W-:Y:S02]  /*9f30*/  FFMA.FTZ R174, R29, c[0x0][0x2d0], -R163 ;  /* 0x0000b4001dae7a23 */ /* 0x000fe400000108a3 */
[----:B------:R-:W-:Y:S01]  /*9f40*/  MUFU.EX2 R133, R133 ;  /* 0x0000008500857308 */ /* 0x000fe20000000800 */
[--C-:B------:R-:W-:Y:S02]  /*9f50*/  FFMA.FTZ R175, R30, c[0x0][0x2d0], -R161.reuse ;  /* 0x0000b4001eaf7a23 */ /* 0x100fe400000108a1 */
[----:B------:R-:W-:Y:S02]  /*9f60*/  FFMA.FTZ R220, R31, c[0x0][0x2d0], -R161 ;  /* 0x0000b4001fdc7a23 */ /* 0x000fe400000108a1 */
[----:B------:R-:W-:Y:S01]  /*9f70*/  LDSM.16.MT88.4 R28, [R189+0x1900] ;  /* 0x00190000bd1c783b */ /* 0x000fe20000004200 */
[----:B------:R-:W-:Y:S02]  /*9f80*/  FFMA.FTZ R221, R32, c[0x0][0x2d0], -R163 ;  /* 0x0000b40020dd7a23 */ /* 0x000fe400000108a3 */
[----:B------:R-:W-:Y:S02]  /*9f90*/  FFMA.FTZ R223, R34, c[0x0][0x2d0], -R161 ;  /* 0x0000b40022df7a23 */ /* 0x000fe400000108a1 */
        /* <DEDUP_REMOVED lines=8> */
[C---:B------:R-:W-:Y:S02]  /*a020*/  FMUL.FTZ R121, R3.reuse, R121 ;  /* 0x0000007903797220 */ /* 0x040fe40000410000 */
[C---:B------:R-:W-:Y:S02]  /*a030*/  FMUL.FTZ R122, R2.reuse, R122 ;  /* 0x0000007a027a7220 */ /* 0x040fe40000410000 */
[C---:B------:R-:W-:Y:S02]  /*a040*/  FMUL.FTZ R123, R2.reuse, R123 ;  /* 0x0000007b027b7220 */ /* 0x040fe40000410000 */
[C---:B------:R-:W-:Y:S02]  /*a050*/  FMUL.FTZ R124, R3.reuse, R124 ;  /* 0x0000007c037c7220 */ /* 0x040fe40000410000 */
[C---:B------:R-:W-:Y:S01]  /*a060*/  FMUL.FTZ R125, R3.reuse, R125 ;  /* 0x0000007d037d7220 */ /* 0x040fe20000410000 */
[----:B------:R-:W2:Y:S01]  /*a070*/  MUFU.EX2 R166, R166 ;  /* 0x000000a600a67308 */ /* 0x000ea20000000800 */
[C---:B------:R-:W-:Y:S02]  /*a080*/  FMUL.FTZ R126, R2.reuse, R126 ;  /* 0x0000007e027e7220 */ /* 0x040fe40000410000 */
[----:B------:R-:W-:Y:S01]  /*a090*/  FMUL.FTZ R127, R2, R127 ;  /* 0x0000007f027f7220 */ /* 0x000fe20000410000 */
[----:B---3--:R-:W-:Y:S01]  /*a0a0*/  F2FP.PACK_AB R131, R164, R133 ;  /* 0x00000085a483723e */ /* 0x008fe200000000ff */
[C---:B------:R-:W-:Y:S02]  /*a0b0*/  FMUL.FTZ R36, R3.reuse, R36 ;  /* 0x0000002403247220 */ /* 0x040fe40000410000 */
[C---:B------:R-:W-:Y:S02]  /*a0c0*/  FMUL.FTZ R37, R3.reuse, R37 ;  /* 0x0000002503257220 */ /* 0x040fe40000410000 */
[C---:B------:R-:W-:Y:S01]  /*a0d0*/  FMUL.FTZ R38, R2.reuse, R38 ;  /* 0x0000002602267220 */ /* 0x040fe20000410000 */
[----:B------:R-:W-:Y:S01]  /*a0e0*/  MUFU.EX2 R167, R167 ;  /* 0x000000a700a77308 */ /* 0x000fe20000000800 */
[C---:B------:R-:W-:Y:S05]  /*a0f0*/  HMMA.16816.F32 R8, R128.reuse, R136, R8 ;  /* 0x000000888008723c */ /* 0x040fea0000001808 */
[C---:B------:R-:W-:Y:S02]  /*a100*/  FMUL.FTZ R39, R2.reuse, R39 ;  /* 0x0000002702277220 */ /* 0x040fe40000410000 */
[C---:B------:R-:W-:Y:S01]  /*a110*/  FMUL.FTZ R40, R3.reuse, R40 ;  /* 0x0000002803287220 */ /* 0x040fe20000410000 */
[C---:B------:R-:W-:Y:S01]  /*a120*/  HMMA.16816.F32 R100, R128.reuse, R138, R100 ;  /* 0x0000008a8064723c */ /* 0x040fe20000001864 */
[----:B------:R-:W3:Y:S01]  /*a130*/  LDSM.16.MT88.4 R136, [R188+0x100] ;  /* 0x00010000bc88783b */ /* 0x000ee20000004200 */
[----:B------:R-:W4:Y:S02]  /*a140*/  MUFU.EX2 R168, R168 ;  /* 0x000000a800a87308 */ /* 0x000f240000000800 */
[C---:B------:R-:W-:Y:S02]  /*a150*/  FMUL.FTZ R41, R3.reuse, R41 ;  /* 0x0000002903297220 */ /* 0x040fe40000410000 */
[C---:B------:R-:W-:Y:S02]  /*a160*/  FMUL.FTZ R42, R2.reuse, R42 ;  /* 0x0000002a022a7220 */ /* 0x040fe40000410000 */
[C---:B-1----:R-:W-:Y:S04]  /*a170*/  HMMA.16816.F32 R104, R128.reuse, R140, R104 ;  /* 0x0000008c8068723c */ /* 0x042fe80000001868 */
[C---:B------:R-:W-:Y:S01]  /*a180*/  FMUL.FTZ R43, R2.reuse, R43 ;  /* 0x0000002b022b7220 */ /* 0x040fe20000410000 */
[----:B------:R-:W-:Y:S01]  /*a190*/  MUFU.EX2 R169, R169 ;  /* 0x000000a900a97308 */ /* 0x000fe20000000800 */
[C---:B------:R-:W-:Y:S02]  /*a1a0*/  FMUL.FTZ R44, R3.reuse, R44 ;  /* 0x0000002c032c7220 */ /* 0x040fe40000410000 */
[C---:B------:R-:W-:Y:S01]  /*a1b0*/  HMMA.16816.F32 R108, R128.reuse, R142, R108 ;  /* 0x0000008e806c723c */ /* 0x040fe2000000186c */
[----:B------:R-:W1:Y:S03]  /*a1c0*/  LDSM.16.MT88.4 R140, [R195+0x2100] ;  /* 0x00210000c38c783b */ /* 0x000e660000004200 */
[C---:B------:R-:W-:Y:S02]  /*a1d0*/  FMUL.FTZ R45, R3.reuse, R45 ;  /* 0x0000002d032d7220 */ /* 0x040fe40000410000 */
[C---:B------:R-:W-:Y:S01]  /*a1e0*/  FMUL.FTZ R46, R2.reuse, R46 ;  /* 0x0000002e022e7220 */ /* 0x040fe20000410000 */
[----:B------:R-:W5:Y:S01]  /*a1f0*/  MUFU.EX2 R170, R170 ;  /* 0x000000aa00aa7308 */ /* 0x000f620000000800 */
[C---:B------:R-:W-:Y:S04]  /*a200*/  HMMA.16816.F32 R112, R128.reuse, R144, R112 ;  /* 0x000000908070723c */ /* 0x040fe80000001870 */
[C---:B------:R-:W-:Y:S02]  /*a210*/  FMUL.FTZ R47, R2.reuse, R47 ;  /* 0x0000002f022f7220 */ /* 0x040fe40000410000 */
[C---:B------:R-:W-:Y:S02]  /*a220*/  FMUL.FTZ R48, R3.reuse, R48 ;  /* 0x0000003003307220 */ /* 0x040fe40000410000 */
[C---:B------:R-:W-:Y:S01]  /*a230*/  HMMA.16816.F32 R116, R128.reuse, R146, R116 ;  /* 0x000000928074723c */ /* 0x040fe20000001874 */
[----:B------:R-:W2:Y:S01]  /*a240*/  LDSM.16.MT88.4 R144, [R190+0x2100] ;  /* 0x00210000be90783b */ /* 0x000ea20000004200 */
[----:B------:R-:W-:Y:S02]  /*a250*/  MUFU.EX2 R171, R171 ;  /* 0x000000ab00ab7308 */ /* 0x000fe40000000800 */
[C---:B------:R-:W-:Y:S02]  /*a260*/  FMUL.FTZ R49, R3.reuse, R49 ;  /* 0x0000003103317220 */ /* 0x040fe40000410000 */
[C---:B------:R-:W-:Y:S02]  /*a270*/  FMUL.FTZ R50, R2.reuse, R50 ;  /* 0x0000003202327220 */ /* 0x040fe40000410000 */
[C---:B------:R-:W-:Y:S01]  /*a280*/  FMUL.FTZ R51, R2.reuse, R51 ;  /* 0x0000003302337220 */ /* 0x040fe20000410000 */
[C---:B---3--:R-:W-:Y:S03]  /*a290*/  HMMA.16816.F32 R120, R128.reuse, R136, R120 ;  /* 0x000000888078723c */ /* 0x048fe60000001878 */
[C---:B------:R-:W-:Y:S01]  /*a2a0*/  FMUL.FTZ R52, R3.reuse, R52 ;  /* 0x0000003403347220 */ /* 0x040fe20000410000 */
[----:B------:R-:W3:Y:S01]  /*a2b0*/  MUFU.EX2 R172, R172 ;  /* 0x000000ac00ac7308 */ /* 0x000ee20000000800 */
[C---:B------:R-:W-:Y:S02]  /*a2c0*/  FMUL.FTZ R53, R3.reuse, R53 ;  /* 0x0000003503357220 */ /* 0x040fe40000410000 */
[C---:B------:R-:W-:Y:S01]  /*a2d0*/  FMUL.FTZ R54, R2.reuse, R54 ;  /* 0x0000003602367220 */ /* 0x040fe20000410000 */
[C---:B------:R-:W-:Y:S01]  /*a2e0*/  HMMA.16816.F32 R124, R128.reuse, R138, R124 ;  /* 0x0000008a807c723c */ /* 0x040fe2000000187c */
[----:B------:R-:W3:Y:S03]  /*a2f0*/  LDSM.16.MT88.4 R136, [R189+0x2100] ;  /* 0x00210000bd88783b */ /* 0x000ee60000004200 */
[C---:B------:R-:W-:Y:S02]  /*a300*/  FMUL.FTZ R55, R2.reuse, R55 ;  /* 0x0000003702377220 */ /* 0x040fe40000410000 */
[C---:B------:R-:W-:Y:S01]  /*a310*/  FMUL.FTZ R56, R3.reuse, R56 ;  /* 0x0000003803387220 */ /* 0x040fe20000410000 */
[----:B------:R-:W-:Y:S01]  /*a320*/  MUFU.EX2 R173, R173 ;  /* 0x000000ad00ad7308 */ /* 0x000fe20000000800 */
[C---:B-1----:R-:W-:Y:S04]  /*a330*/  HMMA.16816.F32 R36, R128.reuse, R140, R36 ;  /* 0x0000008c8024723c */ /* 0x042fe80000001824 */
[C---:B------:R-:W-:Y:S02]  /*a340*/  FMUL.FTZ R57, R3.reuse, R57 ;  /* 0x0000003903397220 */ /* 0x040fe40000410000 */
[C---:B------:R-:W-:Y:S02]  /*a350*/  FMUL.FTZ R58, R2.reuse, R58 ;  /* 0x0000003a023a7220 */ /* 0x040fe40000410000 */
[C---:B------:R-:W-:Y:S01]  /*a360*/  HMMA.16816.F32 R40, R128.reuse, R142, R40 ;  /* 0x0000008e8028723c */ /* 0x040fe20000001828 */
[----:B------:R-:W1:Y:S01]  /*a370*/  LDSM.16.MT88.4 R140, [R188+0x2100] ;  /* 0x00210000bc8c783b */ /* 0x000e620000004200 */
[----:B------:R-:W-:Y:S02]  /*a380*/  MUFU.EX2 R174, R174 ;  /* 0x000000ae00ae7308 */ /* 0x000fe40000000800 */
[C---:B------:R-:W-:Y:S02]  /*a390*/  FMUL.FTZ R59, R2.reuse, R59 ;  /* 0x0000003b023b7220 */ /* 0x040fe40000410000 */
[C---:B------:R-:W-:Y:S02]  /*a3a0*/  FMUL.FTZ R60, R3.reuse, R60 ;  /* 0x0000003c033c7220 */ /* 0x040fe40000410000 */
[C---:B--2---:R-:W-:Y:S04]  /*a3b0*/  HMMA.16816.F32 R44, R128.reuse, R144, R44 ;  /* 0x00000090802c723c */ /* 0x044fe8000000182c */
[C---:B------:R-:W-:Y:S01]  /*a3c0*/  FMUL.FTZ R61, R3.reuse, R61 ;  /* 0x0000003d033d7220 */ /* 0x040fe20000410000 */
[----:B------:R-:W-:Y:S01]  /*a3d0*/  MUFU.EX2 R175, R175 ;  /* 0x000000af00af7308 */ /* 0x000fe20000000800 */
[C---:B------:R-:W-:Y:S02]  /*a3e0*/  FMUL.FTZ R62, R2.reuse, R62 ;  /* 0x0000003e023e7220 */ /* 0x040fe40000410000 */
[C---:B------:R-:W-:Y:S01]  /*a3f0*/  HMMA.16816.F32 R48, R128.reuse, R146, R48 ;  /* 0x000000928030723c */ /* 0x040fe20000001830 */
[----:B------:R-:W2:Y:S03]  /*a400*/  LDSM.16.MT88.4 R144, [R195+0x4100] ;  /* 0x00410000c390783b */ /* 0x000ea60000004200 */
[C---:B------:R-:W-:Y:S02]  /*a410*/  FMUL.FTZ R63, R2.reuse, R63 ;  /* 0x0000003f023f7220 */ /* 0x040fe40000410000 */
[C---:B------:R-:W-:Y:S01]  /*a420*/  FMUL.FTZ R64, R3.reuse, R64 ;  /* 0x0000004003407220 */ /* 0x040fe20000410000 */
[----:B------:R-:W-:Y:S01]  /*a430*/  MUFU.EX2 R220, R220 ;  /* 0x000000dc00dc7308 */ /* 0x000fe20000000800 */
[C---:B------:R-:W-:Y:S01]  /*a440*/  FMUL.FTZ R65, R3.reuse, R65 ;  /* 0x0000004103417220 */ /* 0x040fe20000410000 */
[C---:B---3--:R-:W-:Y:S03]  /*a450*/  HMMA.16816.F32 R52, R128.reuse, R136, R52 ;  /* 0x000000888034723c */ /* 0x048fe60000001834 */
[C---:B------:R-:W-:Y:S02]  /*a460*/  FMUL.FTZ R66, R2.reuse, R66 ;  /* 0x0000004202427220 */ /* 0x040fe40000410000 */
[C---:B------:R-:W-:Y:S02]  /*a470*/  FMUL.FTZ R67, R2.reuse, R67 ;  /* 0x0000004302437220 */ /* 0x040fe40000410000 */
[C---:B------:R-:W-:Y:S01]  /*a480*/  FMUL.FTZ R68, R3.reuse, R68 ;  /* 0x0000004403447220 */ /* 0x040fe20000410000 */
[C---:B------:R-:W-:Y:S01]  /*a490*/  HMMA.16816.F32 R56, R128.reuse, R138, R56 ;  /* 0x0000008a8038723c */ /* 0x040fe20000001838 */
[----:B------:R-:W3:Y:S01]  /*a4a0*/  LDSM.16.MT88.4 R136, [R190+0x4100] ;  /* 0x00410000be88783b */ /* 0x000ee20000004200 */
[----:B------:R-:W-:Y:S02]  /*a4b0*/  MUFU.EX2 R221, R221 ;  /* 0x000000dd00dd7308 */ /* 0x000fe40000000800 */
        /* <DEDUP_REMOVED lines=9> */
[C---:B------:R-:W-:Y:S02]  /*a550*/  FMUL.FTZ R74, R2.reuse, R74 ;  /* 0x0000004a024a7220 */ /* 0x040fe40000410000 */
[C---:B--2---:R-:W-:Y:S04]  /*a560*/  HMMA.16816.F32 R68, R128.reuse, R144, R68 ;  /* 0x000000908044723c */ /* 0x044fe80000001844 */
[C---:B------:R-:W-:Y:S02]  /*a570*/  FMUL.FTZ R75, R2.reuse, R75 ;  /* 0x0000004b024b7220 */ /* 0x040fe40000410000 */
[C---:B------:R-:W-:Y:S02]  /*a580*/  FMUL.FTZ R76, R3.reuse, R76 ;  /* 0x0000004c034c7220 */ /* 0x040fe40000410000 */
[C---:B------:R-:W-:Y:S03]  /*a590*/  FMUL.FTZ R77, R3.reuse, R77 ;  /* 0x0000004d034d7220 */ /* 0x040fe60000410000 */
[C---:B------:R-:W-:Y:S01]  /*a5a0*/  HMMA.16816.F32 R72, R128.reuse, R146, R72 ;  /* 0x000000928048723c */ /* 0x040fe20000001848 */
[----:B------:R-:W-:Y:S02]  /*a5b0*/  LDSM.16.MT88.4 R144, [R188+0x900] ;  /* 0x00090000bc90783b */ /* 0x000fe40000004200 */
[C---:B------:R-:W-:Y:S02]  /*a5c0*/  FMUL.FTZ R78, R2.reuse, R78 ;  /* 0x0000004e024e7220 */ /* 0x040fe40000410000 */
[C---:B------:R-:W-:Y:S02]  /*a5d0*/  FMUL.FTZ R79, R2.reuse, R79 ;  /* 0x0000004f024f7220 */ /* 0x040fe40000410000 */
[C---:B------:R-:W-:Y:S02]  /*a5e0*/  FMUL.FTZ R80, R3.reuse, R80 ;  /* 0x0000005003507220 */ /* 0x040fe40000410000 */
[C---:B------:R-:W-:Y:S03]  /*a5f0*/  FMUL.FTZ R81, R3.reuse, R81 ;  /* 0x0000005103517220 */ /* 0x040fe60000410000 */
[C---:B---3--:R-:W-:Y:S03]  /*a600*/  HMMA.16816.F32 R76, R128.reuse, R136, R76 ;  /* 0x00000088804c723c */ /* 0x048fe6000000184c */
[C---:B------:R-:W-:Y:S02]  /*a610*/  FMUL.FTZ R82, R2.reuse, R82 ;  /* 0x0000005202527220 */ /* 0x040fe40000410000 */
[C---:B------:R-:W-:Y:S02]  /*a620*/  FMUL.FTZ R83, R2.reuse, R83 ;  /* 0x0000005302537220 */ /* 0x040fe40000410000 */
[C---:B------:R-:W-:Y:S02]  /*a630*/  FMUL.FTZ R84, R3.reuse, R84 ;  /* 0x0000005403547220 */ /* 0x040fe40000410000 */
[C---:B------:R-:W-:Y:S03]  /*a640*/  FMUL.FTZ R85, R3.reuse, R85 ;  /* 0x0000005503557220 */ /* 0x040fe60000410000 */
[C---:B------:R-:W-:Y:S01]  /*a650*/  HMMA.16816.F32 R80, R128.reuse, R138, R80 ;  /* 0x0000008a8050723c */ /* 0x040fe20000001850 */
[----:B------:R-:W2:Y:S02]  /*a660*/  LDSM.16.MT88.4 R136, [R195+0x900] ;  /* 0x00090000c388783b */ /* 0x000ea40000004200 */
[C---:B------:R-:W-:Y:S02]  /*a670*/  FMUL.FTZ R86, R2.reuse, R86 ;  /* 0x0000005602567220 */ /* 0x040fe40000410000 */
[C---:B------:R-:W-:Y:S02]  /*a680*/  FMUL.FTZ R87, R2.reuse, R87 ;  /* 0x0000005702577220 */ /* 0x040fe40000410000 */
[C---:B------:R-:W-:Y:S02]  /*a690*/  FMUL.FTZ R88, R3.reuse, R88 ;  /* 0x0000005803587220 */ /* 0x040fe40000410000 */
[C---:B------:R-:W-:Y:S03]  /*a6a0*/  FMUL.FTZ R89, R3.reuse, R89 ;  /* 0x0000005903597220 */ /* 0x040fe60000410000 */
[C---:B-1----:R-:W-:Y:S03]  /*a6b0*/  HMMA.16816.F32 R84, R128.reuse, R140, R84 ;  /* 0x0000008c8054723c */ /* 0x042fe60000001854 */
[C---:B------:R-:W-:Y:S02]  /*a6c0*/  FMUL.FTZ R90, R2.reuse, R90 ;  /* 0x0000005a025a7220 */ /* 0x040fe40000410000 */
[C---:B------:R-:W-:Y:S02]  /*a6d0*/  FMUL.FTZ R91, R2.reuse, R91 ;  /* 0x0000005b025b7220 */ /* 0x040fe40000410000 */
[C---:B------:R-:W-:Y:S02]  /*a6e0*/  FMUL.FTZ R92, R3.reuse, R92 ;  /* 0x0000005c035c7220 */ /* 0x040fe40000410000 */
[C---:B------:R-:W-:Y:S03]  /*a6f0*/  FMUL.FTZ R93, R3.reuse, R93 ;  /* 0x0000005d035d7220 */ /* 0x040fe60000410000 */
[C---:B------:R-:W-:Y:S01]  /*a700*/  HMMA.16816.F32 R88, R128.reuse, R142, R88 ;  /* 0x0000008e8058723c */ /* 0x040fe20000001858 */
[----:B------:R-:W1:Y:S02]  /*a710*/  LDSM.16.MT88.4 R140, [R189+0x900] ;  /* 0x00090000bd8c783b */ /* 0x000e640000004200 */
[C---:B------:R-:W-:Y:S02]  /*a720*/  FMUL.FTZ R94, R2.reuse, R94 ;  /* 0x0000005e025e7220 */ /* 0x040fe40000410000 */
[C---:B------:R-:W-:Y:S02]  /*a730*/  FMUL.FTZ R95, R2.reuse, R95 ;  /* 0x0000005f025f7220 */ /* 0x040fe40000410000 */
[C---:B------:R-:W-:Y:S02]  /*a740*/  FMUL.FTZ R96, R3.reuse, R96 ;  /* 0x0000006003607220 */ /* 0x040fe40000410000 */
[C---:B------:R-:W-:Y:S03]  /*a750*/  FMUL.FTZ R97, R3.reuse, R97 ;  /* 0x0000006103617220 */ /* 0x040fe60000410000 */
[C---:B------:R-:W-:Y:S03]  /*a760*/  HMMA.16816.F32 R92, R128.reuse, R12, R92 ;  /* 0x0000000c805c723c */ /* 0x040fe6000000185c */
[C---:B------:R-:W-:Y:S02]  /*a770*/  FMUL.FTZ R98, R2.reuse, R98 ;  /* 0x0000006202627220 */ /* 0x040fe40000410000 */
[----:B------:R-:W-:Y:S02]  /*a780*/  FMUL.FTZ R99, R2, R99 ;  /* 0x0000006302637220 */ /* 0x000fe40000410000 */
[----:B------:R-:W-:Y:S01]  /*a790*/  F2FP.PACK_AB R12, R166, R165 ;  /* 0x000000a5a60c723e */ /* 0x000fe200000000ff */
[----:B------:R-:W-:Y:S01]  /*a7a0*/  FFMA.FTZ R162, R3, R206, R162 ;  /* 0x000000ce03a27223 */ /* 0x000fe200000100a2 */
[----:B----4-:R-:W-:Y:S03]  /*a7b0*/  F2FP.PACK_AB R13, R168, R167 ;  /* 0x000000a7a80d723e */ /* 0x010fe600000000ff */
[----:B------:R-:W-:Y:S01]  /*a7c0*/  HMMA.16816.F32 R96, R128, R14, R96 ;  /* 0x0000000e8060723c */ /* 0x000fe20000001860 */
[----:B------:R-:W3:Y:S02]  /*a7d0*/  LDSM.16.MT88.4 R128, [R188+0x2900] ;  /* 0x00290000bc80783b */ /* 0x000ee40000004200 */
[----:B------:R-:W-:Y:S01]  /*a7e0*/  MOV R3, R0 ;  /* 0x0000000000037202 */ /* 0x000fe20000000f00 */
[----:B------:R-:W-:Y:S02]  /*a7f0*/  FFMA.FTZ R6, R2, R207, R6 ;  /* 0x000000cf02067223 */ /* 0x000fe40000010006 */
[----:B------:R-:W-:Y:S01]  /*a800*/  FADD.FTZ R162, R5, R162 ;  /* 0x000000a205a27221 */ /* 0x000fe20000010000 */
[----:B-----5:R-:W-:Y:S01]  /*a810*/  F2FP.PACK_AB R14, R170, R169 ;  /* 0x000000a9aa0e723e */ /* 0x020fe200000000ff */
[----:B------:R-:W-:Y:S01]  /*a820*/  FADD.FTZ R6, R7, R6 ;  /* 0x0000000607067221 */ /* 0x000fe20000010000 */
[----:B------:R-:W-:Y:S03]  /*a830*/  F2FP.PACK_AB R15, R172, R171 ;  /* 0x000000abac0f723e */ /* 0x000fe600000000ff */
[----:B------:R-:W-:Y:S02]  /*a840*/  FADD.FTZ R135, R135, R162 ;  /* 0x000000a287877221 */ /* 0x000fe40000010000 */
[----:B------:R-:W-:Y:S02]  /*a850*/  FADD.FTZ R133, R133, R6 ;  /* 0x0000000685857221 */ /* 0x000fe40000010000 */
[C---:B--2---:R-:W-:Y:S05]  /*a860*/  HMMA.16816.F32 R8, R12.reuse, R136, R8 ;  /* 0x000000880c08723c */ /* 0x044fea0000001808 */
[----:B------:R-:W-:Y:S02]  /*a870*/  FADD.FTZ R160, R160, R135 ;  /* 0x00000087a0a07221 */ /* 0x000fe40000010000 */
[----:B------:R-:W-:Y:S01]  /*a880*/  FADD.FTZ R164, R164, R133 ;  /* 0x00000085a4a47221 */ /* 0x000fe20000010000 */
[C---:B------:R-:W-:Y:S01]  /*a890*/  HMMA.16816.F32 R100, R12.reuse, R138, R100 ;  /* 0x0000008a0c64723c */ /* 0x040fe20000001864 */
[----:B------:R-:W-:Y:S03]  /*a8a0*/  LDSM.16.MT88.4 R136, [R190+0x4900] ;  /* 0x00490000be88783b */ /* 0x000fe60000004200 */
[----:B------:R-:W-:Y:S01]  /*a8b0*/  MOV R133, R132 ;  /* 0x0000008400857202 */ /* 0x000fe20000000f00 */
[----:B------:R-:W-:Y:S02]  /*a8c0*/  FADD.FTZ R165, R165, R160 ;  /* 0x000000a0a5a57221 */ /* 0x000fe40000010000 */
[----:B------:R-:W-:Y:S01]  /*a8d0*/  FADD.FTZ R167, R167, R164 ;  /* 0x000000a4a7a77221 */ /* 0x000fe20000010000 */
[C---:B------:R-:W-:Y:S04]  /*a8e0*/  HMMA.16816.F32 R104, R12.reuse, R16, R104 ;  /* 0x000000100c68723c */ /* 0x040fe80000001868 */
[----:B------:R-:W-:Y:S02]  /*a8f0*/  FADD.FTZ R166, R166, R165 ;  /* 0x000000a5a6a67221 */ /* 0x000fe40000010000 */
[----:B------:R-:W-:Y:S02]  /*a900*/  FADD.FTZ R168, R168, R167 ;  /* 0x000000a7a8a87221 */ /* 0x000fe40000010000 */
[C---:B------:R-:W-:Y:S01]  /*a910*/  HMMA.16816.F32 R108, R12.reuse, R18, R108 ;  /* 0x000000120c6c723c */ /* 0x040fe2000000186c */
[----:B------:R-:W2:Y:S03]  /*a920*/  LDSM.16.MT88.4 R16, [R195+0x4900] ;  /* 0x00490000c310783b */ /* 0x000ea60000004200 */
[----:B------:R-:W-:Y:S02]  /*a930*/  FADD.FTZ R169, R169, R166 ;  /* 0x000000a6a9a97221 */ /* 0x000fe40000010000 */
[----:B------:R-:W-:Y:S02]  /*a940*/  FADD.FTZ R5, R171, R168 ;  /* 0x000000a8ab057221 */ /* 0x000fe40000010000 */
[C---:B-1----:R-:W-:Y:S04]  /*a950*/  HMMA.16816.F32 R112, R12.reuse, R140, R112 ;  /* 0x0000008c0c70723c */ /* 0x042fe80000001870 */
[----:B------:R-:W-:Y:S02]  /*a960*/  FADD.FTZ R169, R170, R169 ;  /* 0x000000a9aaa97221 */ /* 0x000fe40000010000 */
[----:B------:R-:W-:Y:S02]  /*a970*/  FADD.FTZ R5, R172, R5 ;  /* 0x00000005ac057221 */ /* 0x000fe40000010000 */
[C---:B------:R-:W-:Y:S01]  /*a980*/  HMMA.16816.F32 R116, R12.reuse, R142, R116 ;  /* 0x0000008e0c74723c */ /* 0x040fe20000001874 */
[----:B------:R-:W1:Y:S07]  /*a990*/  LDSM.16.MT88.4 R140, [R189+0x4900] ;  /* 0x00490000bd8c783b */ /* 0x000e6e0000004200 */
[C---:B------:R-:W-:Y:S08]  /*a9a0*/  HMMA.16816.F32 R120, R12.reuse, R144, R120 ;  /* 0x000000900c78723c */ /* 0x040ff00000001878 */
[C---:B------:R-:W-:Y:S01]  /*a9b0*/  HMMA.16816.F32 R124, R12.reuse, R146, R124 ;  /* 0x000000920c7c723c */ /* 0x040fe2000000187c */
[----:B------:R-:W-:Y:S07]  /*a9c0*/  LDSM.16.MT88.4 R144, [R190+0x3100] ;  /* 0x00310000be90783b */ /* 0x000fee0000004200 */
[C---:B------:R-:W-:Y:S08]  /*a9d0*/  HMMA.16816.F32 R36, R12.reuse, R148, R36 ;  /* 0x000000940c24723c */ /* 0x040ff00000001824 */
[C---:B------:R-:W-:Y:S01]  /*a9e0*/  HMMA.16816.F32 R40, R12.reuse, R150, R40 ;  /* 0x000000960c28723c */ /* 0x040fe20000001828 */
[----:B------:R-:W-:Y:S07]  /*a9f0*/  LDSM.16.MT88.4 R148, [R189+0x3100] ;  /* 0x00310000bd94783b */ /* 0x000fee0000004200 */
[C---:B------:R-:W-:Y:S07]  /*aa00*/  HMMA.16816.F32 R44, R12.reuse, R152, R44 ;  /* 0x000000980c2c723c */ /* 0x040fee000000182c */
[--C-:B------:R-:W-:Y:S01]  /*aa10*/  FFMA.FTZ R152, R20, c[0x0][0x2d0], -R163.reuse ;  /* 0x0000b40014987a23 */ /* 0x100fe200000108a3 */
[C---:B------:R-:W-:Y:S04]  /*aa20*/  HMMA.16816.F32 R48, R12.reuse, R154, R48 ;  /* 0x0000009a0c30723c */ /* 0x040fe80000001830 */
[----:B------:R-:W-:Y:S01]  /*aa30*/  FFMA.FTZ R153, R21, c[0x0][0x2d0], -R163 ;  /* 0x0000b40015997a23 */ /* 0x000fe200000108a3 */
[----:B------:R-:W-:Y:S02]  /*aa40*/  MUFU.EX2 R152, R152 ;  /* 0x0000009800987308 */ /* 0x000fe40000000800 */
[--C-:B------:R-:W-:Y:S01]  /*aa50*/  FFMA.FTZ R154, R22, c[0x0][0x2d0], -R161.reuse ;  /* 0x0000b400169a7a23 */ /* 0x100fe200000108a1 */
[C---:B------:R-:W-:Y:S04]  /*aa60*/  HMMA.16816.F32 R52, R12.reuse, R156, R52 ;  /* 0x0000009c0c34723c */ /* 0x040fe80000001834 */
[----:B------:R-:W-:Y:S02]  /*aa70*/  FFMA.FTZ R155, R23, c[0x0][0x2d0], -R161 ;  /* 0x0000b400179b7a23 */ /* 0x000fe400000108a1 */
[----:B------:R-:W4:Y:S01]  /*aa80*/  LDSM.16.MT88.4 R20, [R188+0x4900] ;  /* 0x00490000bc14783b */ /* 0x000f220000004200 */
[--C-:B------:R-:W-:Y:S01]  /*aa90*/  FFMA.FTZ R156, R24, c[0x0][0x2d0], -R163.reuse ;  /* 0x0000b400189c7a23 */ /* 0x100fe200000108a3 */
[C---:B------:R-:W-:Y:S01]  /*aaa0*/  HMMA.16816.F32 R56, R12.reuse, R158, R56 ;  /* 0x0000009e0c38723c */ /* 0x040fe20000001838 */
[----:B------:R-:W5:Y:S03]  /*aab0*/  MUFU.EX2 R153, R153 ;  /* 0x0000009900997308 */ /* 0x000f660000000800 */
[--C-:B------:R-:W-:Y:S02]  /*aac0*/  FFMA.FTZ R157, R25, c[0x0][0x2d0], -R163.reuse ;  /* 0x0000b400199d7a23 */ /* 0x100fe400000108a3 */
[----:B------:R-:W-:Y:S02]  /*aad0*/  FFMA.FTZ R163, R33, c[0x0][0x2d0], -R163 ;  /* 0x0000b40021a37a23 */ /* 0x000fe400000108a3 */
[C---:B---3--:R-:W-:Y:S03]  /*aae0*/  HMMA.16816.F32 R60, R12.reuse, R128, R60 ;  /* 0x000000800c3c723c */ /* 0x048fe6000000183c */
[----:B------:R-:W-:Y:S01]  /*aaf0*/  MUFU.EX2 R154, R154 ;  /* 0x0000009a009a7308 */ /* 0x000fe20000000800 */
[--C-:B------:R-:W-:Y:S02]  /*ab00*/  FFMA.FTZ R158, R26, c[0x0][0x2d0], -R161.reuse ;  /* 0x0000b4001a9e7a23 */ /* 0x100fe400000108a1 */
[--C-:B------:R-:W-:Y:S02]  /*ab10*/  FFMA.FTZ R159, R27, c[0x0][0x2d0], -R161.reuse ;  /* 0x0000b4001b9f7a23 */ /* 0x100fe400000108a1 */
[C---:B------:R-:W-:Y:S01]  /*ab20*/  HMMA.16816.F32 R64, R12.reuse, R130, R64 ;  /* 0x000000820c40723c */ /* 0x040fe20000001840 */
[----:B------:R-:W-:Y:S03]  /*ab30*/  LDSM.16.MT88.4 R128, [R190+0x1100] ;  /* 0x00110000be80783b */ /* 0x000fe60000004200 */
[----:B------:R-:W-:Y:S01]  /*ab40*/  FFMA.FTZ R161, R35, c[0x0][0x2d0], -R161 ;  /* 0x0000b40023a17a23 */ /* 0x000fe200000108a1 */
[----:B------:R-:W3:Y:S03]  /*ab50*/  MUFU.EX2 R155, R155 ;  /* 0x0000009b009b7308 */ /* 0x000ee60000000800 */
[C---:B--2---:R-:W-:Y:S01]  /*ab60*/  HMMA.16816.F32 R68, R12.reuse, R16, R68 ;  /* 0x000000100c44723c */ /* 0x044fe20000001844 */
[----:B------:R-:W-:Y:S06]  /*ab70*/  LDSM.16.MT88.4 R24, [R189+0x1100] ;  /* 0x00110000bd18783b */ /* 0x000fec0000004200 */
[----:B------:R-:W-:Y:S01]  /*ab80*/  MUFU.EX2 R156, R156 ;  /* 0x0000009c009c7308 */ /* 0x000fe20000000800 */
[C---:B------:R-:W-:Y:S01]  /*ab90*/  HMMA.16816.F32 R72, R12.reuse, R18, R72 ;  /* 0x000000120c48723c */ /* 0x040fe20000001848 */
[----:B------:R-:W2:Y:S07]  /*aba0*/  LDSM.16.MT88.4 R16, [R195+0x1100] ;  /* 0x00110000c310783b */ /* 0x000eae0000004200 */
[C---:B------:R-:W-:Y:S01]  /*abb0*/  HMMA.16816.F32 R76, R12.reuse, R136, R76 ;  /* 0x000000880c4c723c */ /* 0x040fe2000000184c */
[----:B------:R-:W-:Y:S01]  /*abc0*/  LDSM.16.MT88.4 R32, [R188+0x1900] ;  /* 0x00190000bc20783b */ /* 0x000fe20000004200 */
[----:B------:R-:W2:Y:S06]  /*abd0*/  MUFU.EX2 R157, R157 ;  /* 0x0000009d009d7308 */ /* 0x000eac0000000800 */
[C---:B------:R-:W-:Y:S01]  /*abe0*/  HMMA.16816.F32 R80, R12.reuse, R138, R80 ;  /* 0x0000008a0c50723c */ /* 0x040fe20000001850 */
[----:B------:R-:W2:Y:S03]  /*abf0*/  LDSM.16.MT88.4 R136, [R188+0x1100] ;  /* 0x00110000bc88783b */ /* 0x000ea60000004200 */
[----:B------:R-:W-:Y:S04]  /*ac00*/  MUFU.EX2 R158, R158 ;  /* 0x0000009e009e7308 */ /* 0x000fe80000000800 */
[C---:B-1----:R-:W-:Y:S06]  /*ac10*/  HMMA.16816.F32 R84, R12.reuse, R140, R84 ;  /* 0x0000008c0c54723c */ /* 0x042fec0000001854 */
[----:B------:R-:W1:Y:S02]  /*ac20*/  MUFU.EX2 R159, R159 ;  /* 0x0000009f009f7308 */ /* 0x000e640000000800 */
[C---:B------:R-:W-:Y:S01]  /*ac30*/  HMMA.16816.F32 R88, R12.reuse, R142, R88 ;  /* 0x0000008e0c58723c */ /* 0x040fe20000001858 */
[----:B------:R-:W1:Y:S07]  /*ac40*/  LDSM.16.MT88.4 R140, [R195+0x3100] ;  /* 0x00310000c38c783b */ /* 0x000e6e0000004200 */
[C---:B----4-:R-:W-:Y:S01]  /*ac50*/  HMMA.16816.F32 R92, R12.reuse, R20, R92 ;  /* 0x000000140c5c723c */ /* 0x050fe2000000185c */
[----:B------:R-:W4:Y:S07]  /*ac60*/  MUFU.EX2 R222, R163 ;  /* 0x000000a300de7308 */ /* 0x000f2e0000000800 */
[----:B------:R-:W-:Y:S01]  /*ac70*/  HMMA.16816.F32 R96, R12, R22, R96 ;  /* 0x000000160c60723c */ /* 0x000fe20000001860 */
[----:B------:R-:W-:Y:S02]  /*ac80*/  LDSM.16.MT88.4 R20, [R195+0x5100] ;  /* 0x00510000c314783b */ /* 0x000fe40000004200 */
[----:B------:R-:W4:Y:S04]  /*ac90*/  MUFU.EX2 R224, R161 ;  /* 0x000000a100e07308 */ /* 0x000f280000000800 */
[----:B-----5:R-:W-:Y:S01]  /*aca0*/  F2FP.PACK_AB R12, R153, R152 ;  /* 0x00000098990c723e */ /* 0x020fe200000000ff */
[----:B------:R-:W-:Y:S01]  /*acb0*/  FADD.FTZ R152, R152, R169 ;  /* 0x000000a998987221 */ /* 0x000fe20000010000 */
[----:B---3--:R-:W-:Y:S03]  /*acc0*/  F2FP.PACK_AB R13, R155, R154 ;  /* 0x0000009a9b0d723e */ /* 0x008fe600000000ff */
[----:B--2---:R-:W-:Y:S01]  /*acd0*/  F2FP.PACK_AB R14, R157, R156 ;  /* 0x0000009c9d0e723e */ /* 0x004fe200000000ff */
[----:B------:R-:W-:Y:S01]  /*ace0*/  FADD.FTZ R154, R154, R5 ;  /* 0x000000059a9a7221 */ /* 0x000fe20000010000 */
[----:B-1----:R-:W-:Y:S01]  /*acf0*/  F2FP.PACK_AB R15, R159, R158 ;  /* 0x0000009e9f0f723e */ /* 0x002fe200000000ff */
[----:B------:R-:W-:Y:S02]  /*ad00*/  FADD.FTZ R153, R153, R152 ;  /* 0x0000009899997221 */ /* 0x000fe40000010000 */
[----:B------:R-:W-:Y:S02]  /*ad10*/  FADD.FTZ R155, R155, R154 ;  /* 0x0000009a9b9b7221 */ /* 0x000fe40000010000 */
[----:B------:R-:W-:Y:S02]  /*ad20*/  FADD.FTZ R156, R156, R153 ;  /* 0x000000999c9c7221 */ /* 0x000fe40000010000 */
[C---:B------:R-:W-:Y:S03]  /*ad30*/  HMMA.16816.F32 R8, R12.reuse, R16, R8 ;  /* 0x000000100c08723c */ /* 0x040fe60000001808 */
[----:B------:R-:W-:Y:S02]  /*ad40*/  FADD.FTZ R2, R158, R155 ;  /* 0x0000009b9e027221 */ /* 0x000fe40000010000 */
[----:B------:R-:W-:Y:S02]  /*ad50*/  FADD.FTZ R156, R157, R156 ;  /* 0x0000009c9d9c7221 */ /* 0x000fe40000010000 */
[----:B------:R-:W-:Y:S01]  /*ad60*/  FADD.FTZ R2, R159, R2 ;  /* 0x000000029f027221 */ /* 0x000fe20000010000 */
[C---:B------:R-:W-:Y:S01]  /*ad70*/  HMMA.16816.F32 R100, R12.reuse, R18, R100 ;  /* 0x000000120c64723c */ /* 0x040fe20000001864 */
[----:B------:R-:W1:Y:S07]  /*ad80*/  LDSM.16.MT88.4 R16, [R188+0x3100] ;  /* 0x00310000bc10783b */ /* 0x000e6e0000004200 */
[C---:B------:R-:W-:Y:S08]  /*ad90*/  HMMA.16816.F32 R104, R12.reuse, R128, R104 ;  /* 0x000000800c68723c */ /* 0x040ff00000001868 */
[C---:B------:R-:W-:Y:S01]  /*ada0*/  HMMA.16816.F32 R108, R12.reuse, R130, R108 ;  /* 0x000000820c6c723c */ /* 0x040fe2000000186c */
[----:B------:R-:W-:Y:S07]  /*adb0*/  LDSM.16.MT88.4 R128, [R189+0x5100] ;  /* 0x00510000bd80783b */ /* 0x000fee0000004200 */
[C---:B------:R-:W-:Y:S08]  /*adc0*/  HMMA.16816.F32 R112, R12.reuse, R24, R112 ;  /* 0x000000180c70723c */ /* 0x040ff00000001870 */
        /* <DEDUP_REMOVED lines=17> */
[C---:B------:R-:W-:Y:S08]  /*aee0*/  HMMA.16816.F32 R68, R12.reuse, R20, R68 ;  /* 0x000000140c44723c */ /* 0x040ff00000001844 */
[C---:B------:R-:W-:Y:S01]  /*aef0*/  HMMA.16816.F32 R72, R12.reuse, R22, R72 ;  /* 0x000000160c48723c */ /* 0x040fe20000001848 */
[----:B------:R-:W3:Y:S07]  /*af00*/  LDSM.16.MT88.4 R20, [R195+0x1900] ;  /* 0x00190000c314783b */ /* 0x000eee0000004200 */
[C---:B--2---:R-:W-:Y:S08]  /*af10*/  HMMA.16816.F32 R76, R12.reuse, R24, R76 ;  /* 0x000000180c4c723c */ /* 0x044ff0000000184c */
[C---:B------:R-:W-:Y:S01]  /*af20*/  HMMA.16816.F32 R80, R12.reuse, R26, R80 ;  /* 0x0000001a0c50723c */ /* 0x040fe20000001850 */
[----:B------:R-:W2:Y:S07]  /*af30*/  LDSM.16.MT88.4 R24, [R190+0x1900] ;  /* 0x00190000be18783b */ /* 0x000eae0000004200 */
[C---:B------:R-:W-:Y:S08]  /*af40*/  HMMA.16816.F32 R84, R12.reuse, R128, R84 ;  /* 0x000000800c54723c */ /* 0x040ff00000001854 */
[C---:B------:R-:W-:Y:S08]  /*af50*/  HMMA.16816.F32 R88, R12.reuse, R130, R88 ;  /* 0x000000820c58723c */ /* 0x040ff00000001858 */
[C---:B-1----:R-:W-:Y:S08]  /*af60*/  HMMA.16816.F32 R92, R12.reuse, R16, R92 ;  /* 0x000000100c5c723c */ /* 0x042ff0000000185c */
[----:B------:R-:W-:Y:S01]  /*af70*/  HMMA.16816.F32 R96, R12, R18, R96 ;  /* 0x000000120c60723c */ /* 0x000fe20000001860 */
[----:B------:R-:W1:Y:S06]  /*af80*/  LDSM.16.MT88.4 R16, [R189+0x3900] ;  /* 0x00390000bd10783b */ /* 0x000e6c0000004200 */
        /* <DEDUP_REMOVED lines=9> */
[C---:B---3--:R-:W-:Y:S01]  /*b020*/  HMMA.16816.F32 R128, R12.reuse, R20, R8 ;  /* 0x000000140c80723c */ /* 0x048fe20000001808 */
[----:B------:R-:W3:Y:S02]  /*b030*/  LDSM.16.MT88.4 R8, [R190+0x5900] ;  /* 0x00590000be08783b */ /* 0x000ee40000004200 */
[----:B------:R-:W-:Y:S02]  /*b040*/  FADD.FTZ R207, R223, R220 ;  /* 0x000000dcdfcf7221 */ /* 0x000fe40000010000 */
[----:B------:R-:W-:Y:S02]  /*b050*/  FADD.FTZ R206, R222, R221 ;  /* 0x000000dddece7221 */ /* 0x000fe40000010000 */
[----:B------:R-:W-:Y:S01]  /*b060*/  FADD.FTZ R207, R224, R207 ;  /* 0x000000cfe0cf7221 */ /* 0x000fe20000010000 */
[C---:B------:R-:W-:Y:S01]  /*b070*/  HMMA.16816.F32 R100, R12.reuse, R22, R100 ;  /* 0x000000160c64723c */ /* 0x040fe20000001864 */
[----:B------:R-:W4:Y:S07]  /*b080*/  LDSM.16.MT88.4 R20, [R189+0x5900] ;  /* 0x00590000bd14783b */ /* 0x000f2e0000004200 */
[C---:B--2---:R-:W-:Y:S08]  /*b090*/  HMMA.16816.F32 R104, R12.reuse, R24, R104 ;  /* 0x000000180c68723c */ /* 0x044ff00000001868 */
        /* <DEDUP_REMOVED lines=12> */
[C---:B------:R-:W-:Y:S08]  /*b160*/  HMMA.16816.F32 R60, R12.reuse, R144, R60 ;  /* 0x000000900c3c723c */ /* 0x040ff0000000183c */
[C---:B------:R-:W-:Y:S08]  /*b170*/  HMMA.16816.F32 R64, R12.reuse, R146, R64 ;  /* 0x000000920c40723c */ /* 0x040ff00000001840 */
[C---:B------:R-:W-:Y:S08]  /*b180*/  HMMA.16816.F32 R68, R12.reuse, R148, R68 ;  /* 0x000000940c44723c */ /* 0x040ff00000001844 */
[C---:B------:R-:W-:Y:S08]  /*b190*/  HMMA.16816.F32 R72, R12.reuse, R150, R72 ;  /* 0x000000960c48723c */ /* 0x040ff00000001848 */
[C---:B---3--:R-:W-:Y:S07]  /*b1a0*/  HMMA.16816.F32 R76, R12.reuse, R8, R76 ;  /* 0x000000080c4c723c */ /* 0x048fee000000184c */
[----:B------:R-:W-:Y:S01]  /*b1b0*/  MOV R8, R132 ;  /* 0x0000008400087202 */ /* 0x000fe20000000f00 */
[C---:B------:R-:W-:Y:S08]  /*b1c0*/  HMMA.16816.F32 R80, R12.reuse, R10, R80 ;  /* 0x0000000a0c50723c */ /* 0x040ff00000001850 */
[C---:B----4-:R-:W-:Y:S08]  /*b1d0*/  HMMA.16816.F32 R84, R12.reuse, R20, R84 ;  /* 0x000000140c54723c */ /* 0x050ff00000001854 */
[C---:B------:R-:W-:Y:S08]  /*b1e0*/  HMMA.16816.F32 R88, R12.reuse, R22, R88 ;  /* 0x000000160c58723c */ /* 0x040ff00000001858 */
[C---:B-1----:R-:W-:Y:S08]  /*b1f0*/  HMMA.16816.F32 R92, R12.reuse, R16, R92 ;  /* 0x000000100c5c723c */ /* 0x042ff0000000185c */
[----:B------:R-:W-:Y:S01]  /*b200*/  HMMA.16816.F32 R96, R12, R18, R96 ;  /* 0x000000120c60723c */ /* 0x000fe20000001860 */
[----:B------:R-:W-:-:S07]  /*b210*/  @P0 BRA `(.L_x_198) ;  /* 0xffffd61000000947 */ /* 0x000fce000383ffff */
.L_x_195:
[----:B------:R-:W-:-:S06]  /*b220*/  UISETP.GE.AND UP0, UPT, UR21, UR7, UPT ;  /* 0x000000071500728c */ /* 0x000fcc000bf06270 */
[----:B------:R-:W-:-:S13]  /*b230*/  PLOP3.LUT P0, PT, PT, PT, UP0, 0x40, 0x0 ;  /* 0x000000000000781c */ /* 0x000fda0003f0e808 */
[----:B------:R-:W-:Y:S05]  /*b240*/  @P0 BRA `(.L_x_199) ;  /* 0x0000369000000947 */ /* 0x000fea0003800000 */
[----:B------:R-:W-:Y:S01]  /*b250*/  SHF.R.S32.HI R5, RZ, 0x1f, R210 ;  /* 0x0000001fff057819 */ /* 0x000fe200000114d2 */
[----:B------:R-:W-:Y:S01]  /*b260*/  IMAD.MOV.U32 R2, RZ, RZ, R8 ;  /* 0x000000ffff027224 */ /* 0x000fe200078e0008 */
[C---:B------:R-:W-:Y:S01]  /*b270*/  SHF.L.U64.HI R212, R209.reuse, 0x1, R212 ;  /* 0x00000001d1d47819 */ /* 0x040fe200000102d4 */
[----:B------:R-:W-:Y:S01]  /*b280*/  IMAD.MOV.U32 R3, RZ, RZ, R0 ;  /* 0x000000ffff037224 */ /* 0x000fe200078e0000 */
[----:B------:R-:W-:Y:S01]  /*b290*/  SHF.L.U64.HI R172, R210, 0x1, R5 ;  /* 0x00000001d2ac7819 */ /* 0x000fe20000010205 */
[----:B------:R-:W-:Y:S01]  /*b2a0*/  IMAD.SHL.U32 R209, R209, 0x2, RZ ;  /* 0x00000002d1d17824 */ /* 0x000fe200078e00ff */
[----:B------:R-:W-:Y:S02]  /*b2b0*/  SHF.L.U64.HI R211, R208, 0x1, R211 ;  /* 0x00000001d0d37819 */ /* 0x000fe400000102d3 */
[----:B------:R-:W-:Y:S02]  /*b2c0*/  SHF.L.U32 R210, R210, 0x1, RZ ;  /* 0x00000001d2d27819 */ /* 0x000fe400000006ff */
[----:B------:R-:W-:-:S02]  /*b2d0*/  SHF.L.U32 R208, R208, 0x1, RZ ;  /* 0x00000001d0d07819 */ /* 0x000fc400000006ff */
.L_x_209:
[----:B------:R-:W-:Y:S04]  /*b2e0*/  DEPBAR.LE SB0, 0x0 ;  /* 0x000080000000791a */ /* 0x000fe80000000000 */
[----:B------:R-:W-:Y:S01]  /*b2f0*/  BAR.SYNC.DEFER_BLOCKING 0x0 ;  /* 0x0000000000007b1d */ /* 0x000fe20000010000 */
[----:B------:R-:W-:Y:S01]  /*b300*/  SHF.R.S32.HI R5, RZ, 0x1f, R200 ;  /* 0x0000001fff057819 */ /* 0x000fe200000114c8 */
[----:B------:R-:W-:Y:S01]  /*b310*/  IMAD.WIDE.U32 R6, R200, c[0x0][0x208], RZ ;  /* 0x00008200c8067a25 */ /* 0x000fe200078e00ff */
[----:B------:R-:W-:Y:S01]  /*b320*/  SHF.R.S32.HI R4, RZ, 0x1f, R199 ;  /* 0x0000001fff047819 */ /* 0x000fe200000114c7 */
[----:B------:R-:W-:Y:S02]  /*b330*/  UISETP.GT.AND UP0, UPT, UR21, UR7, UPT ;  /* 0x000000071500728c */ /* 0x000fe4000bf04270 */
[----:B------:R-:W-:Y:S02]  /*b340*/  IMAD R5, R5, c[0x0][0x208], RZ ;  /* 0x0000820005057a24 */ /* 0x000fe400078e02ff */
[----:B------:R-:W-:Y:S02]  /*b350*/  IMAD R4, R4, c[0x0][0x218], RZ ;  /* 0x0000860004047a24 */ /* 0x000fe400078e02ff */
[----:B------:R-:W-:Y:S02]  /*b360*/  IMAD R5, R200, c[0x0][0x20c], R5 ;  /* 0x00008300c8057a24 */ /* 0x000fe400078e0205 */
[----:B------:R-:W-:Y:S02]  /*b370*/  IMAD R4, R199, c[0x0][0x21c], R4 ;  /* 0x00008700c7047a24 */ /* 0x000fe400078e0204 */
[----:B------:R-:W-:Y:S04]  /*b380*/  IMAD.IADD R7, R7, 0x1, R5 ;  /* 0x0000000107077824 */ /* 0x000fe800078e0205 */
[----:B------:R-:W-:Y:S05]  /*b390*/  IMAD.WIDE.U32 R6, R199, c[0x0][0x218], R6 ;  /* 0x00008600c7067a25 */ /* 0x000fea00078e0006 */
[----:B------:R-:W-:Y:S01]  /*b3a0*/  IADD3 R5, P0, R6, UR16, RZ ;  /* 0x0000001006057c10 */ /* 0x000fe2000ff1e0ff */
[----:B------:R-:W-:Y:S03]  /*b3b0*/  LDSM.16.M88.4 R32, [R198+0xc100] ;  /* 0x00c10000c620783b */ /* 0x000fe60000000200 */
[----:B------:R-:W-:Y:S01]  /*b3c0*/  IADD3.X R4, R7, UR9, R4, P0, !PT ;  /* 0x0000000907047c10 */ /* 0x000fe200087fe404 */
[----:B------:R-:W1:Y:S01]  /*b3d0*/  LDSM.16.M88.4 R8, [R197+0x6100] ;  /* 0x00610000c508783b */ /* 0x000e620000000200 */
[C---:B------:R-:W-:Y:S03]  /*b3e0*/  LEA R20, P0, R5.reuse, c[0x0][0x1f8], 0x1 ;  /* 0x00007e0005147a11 */ /* 0x040fe600078008ff */
[----:B------:R-:W2:Y:S01]  /*b3f0*/  LDSM.16.M88.4 R16, [R197+0x6900] ;  /* 0x00690000c510783b */ /* 0x000ea20000000200 */
[----:B------:R-:W-:Y:S03]  /*b400*/  LEA.HI.X R0, R5, c[0x0][0x1fc], R4, 0x1, P0 ;  /* 0x00007f0005007a11 */ /* 0x000fe600000f0c04 */
[----:B------:R-:W-:Y:S04]  /*b410*/  LDSM.16.M88.4 R24, [R197+0x7100] ;  /* 0x00710000c518783b */ /* 0x000fe80000000200 */
[----:B------:R-:W-:Y:S04]  /*b420*/  LDSM.16.M88.4 R132, [R197+0x7900] ;  /* 0x00790000c584783b */ /* 0x000fe80000000200 */
[----:B------:R-:W-:Y:S04]  /*b430*/  LDSM.16.M88.4 R136, [R194+0xc100] ;  /* 0x00c10000c288783b */ /* 0x000fe80000000200 */
[----:B------:R-:W-:Y:S04]  /*b440*/  LDSM.16.M88.4 R140, [R196] ;  /* 0x00000000c48c783b */ /* 0x000fe80000000200 */
[----:B------:R-:W-:Y:S04]  /*b450*/  LDSM.16.M88.4 R144, [R187] ;  /* 0x00000000bb90783b */ /* 0x000fe80000000200 */
[----:B------:R-:W-:Y:S04]  /*b460*/  LDSM.16.M88.4 R148, [R186] ;  /* 0x00000000ba94783b */ /* 0x000fe80000000200 */
[----:B------:R-:W-:Y:S04]  /*b470*/  LDSM.16.M88.4 R152, [R185] ;  /* 0x00000000b998783b */ /* 0x000fe80000000200 */
[----:B------:R-:W-:Y:S01]  /*b480*/  SHFL.IDX PT, R159, R0, RZ, 0x181f ;  /* 0x00181fff009f7589 */ /* 0x000fe200000e0000 */
[C---:B-1----:R-:W-:Y:S03]  /*b490*/  HMMA.16816.F32 R4, R32.reuse, R8, RZ ;  /* 0x000000082004723c */ /* 0x042fe600000018ff */
[----:B------:R-:W-:Y:S04]  /*b4a0*/  SHFL.IDX PT, R157, R0, 0x1, 0x181f ;  /* 0x00381f00009d7f89 */ /* 0x000fe800000e0000 */
[----:B------:R-:W1:Y:S01]  /*b4b0*/  SHFL.IDX PT, R31, R20, RZ, 0x181f ;  /* 0x00181fff141f7589 */ /* 0x000e6200000e0000 */
[C---:B------:R-:W-:Y:S03]  /*b4c0*/  HMMA.16816.F32 R8, R32.reuse, R10, RZ ;  /* 0x0000000a2008723c */ /* 0x040fe600000018ff */
[----:B------:R3:W4:Y:S05]  /*b4d0*/  SHFL.IDX PT, R29, R20, 0x1, 0x181f ;  /* 0x00381f00141d7f89 */ /* 0x00072a00000e0000 */
[C---:B--2---:R-:W-:Y:S08]  /*b4e0*/  HMMA.16816.F32 R12, R32.reuse, R16, RZ ;  /* 0x00000010200c723c */ /* 0x044ff000000018ff */
[C---:B------:R-:W-:Y:S01]  /*b4f0*/  HMMA.16816.F32 R16, R32.reuse, R18, RZ ;  /* 0x000000122010723c */ /* 0x040fe200000018ff */
[C---:B-1----:R-:W-:Y:S03]  /*b500*/  IADD3 R162, P2, R31.reuse, R210, RZ ;  /* 0x000000d21fa27210 */ /* 0x042fe60007f5e0ff */
[-C--:B------:R-:W-:Y:S04]  /*b510*/  IADD3 R160, P0, R31, R209.reuse, RZ ;  /* 0x000000d11fa07210 */ /* 0x080fe80007f1e0ff */
[C---:B---3--:R-:W-:Y:S01]  /*b520*/  HMMA.16816.F32 R20, R32.reuse, R24, RZ ;  /* 0x000000182014723c */ /* 0x048fe200000018ff */
[----:B------:R-:W-:Y:S03]  /*b530*/  IMAD.X R163, R159, 0x1, R172, P2 ;  /* 0x000000019fa37824 */ /* 0x000fe600010e06ac */
[----:B------:R-:W-:Y:S01]  /*b540*/  IADD3 R168, P2, R31, R208, RZ ;  /* 0x000000d01fa87210 */ /* 0x000fe20007f5e0ff */
[----:B------:R-:W-:Y:S01]  /*b550*/  IMAD.X R161, R159, 0x1, R212, P0 ;  /* 0x000000019fa17824 */ /* 0x000fe200000e06d4 */
[----:B----4-:R-:W-:Y:S02]  /*b560*/  IADD3 R216, P0, R29, R210, RZ ;  /* 0x000000d21dd87210 */ /* 0x010fe40007f1e0ff */
[C---:B------:R-:W-:Y:S01]  /*b570*/  HMMA.16816.F32 R24, R32.reuse, R26, RZ ;  /* 0x0000001a2018723c */ /* 0x040fe200000018ff */
[----:B------:R1:W-:Y:S03]  /*b580*/  LDGSTS.E.BYPASS.LTC128B.128 [R205], [R162.64], !P6 ;  /* 0x00000000a2cd7fae */ /* 0x0003e6000f101d56 */
[--C-:B------:R-:W-:Y:S01]  /*b590*/  IMAD.X R169, R159, 0x1, R211.reuse, P2 ;  /* 0x000000019fa97824 */ /* 0x100fe200010e06d3 */
[----:B------:R-:W-:Y:S01]  /*b5a0*/  IADD3 R174, P2, R29, R209, RZ ;  /* 0x000000d11dae7210 */ /* 0x000fe20007f5e0ff */
[----:B------:R-:W-:Y:S01]  /*b5b0*/  IMAD.X R217, R157, 0x1, R172, P0 ;  /* 0x000000019dd97824 */ /* 0x000fe200000e06ac */
[----:B------:R-:W-:Y:S01]  /*b5c0*/  IADD3 R214, P0, R29, R208, RZ ;  /* 0x000000d01dd67210 */ /* 0x000fe20007f1e0ff */
[----:B------:R1:W-:Y:S01]  /*b5d0*/  LDGSTS.E.BYPASS.LTC128B.128 [R205+0x2000], [R160.64], !P5 ;  /* 0x02000000a0cd7fae */ /* 0x0003e2000e901d56 */
[C---:B------:R-:W-:Y:S03]  /*b5e0*/  HMMA.16816.F32 R28, R32.reuse, R132, RZ ;  /* 0x00000084201c723c */ /* 0x040fe600000018ff */
[----:B------:R2:W-:Y:S01]  /*b5f0*/  LDGSTS.E.BYPASS.LTC128B.128 [R205+0x4000], [R168.64], !P4 ;  /* 0x04000000a8cd7fae */ /* 0x0005e2000e101d56 */
[C---:B------:R-:W-:Y:S02]  /*b600*/  IMAD.X R175, R157.reuse, 0x1, R212, P2 ;  /* 0x000000019daf7824 */ /* 0x040fe400010e06d4 */
[----:B------:R-:W-:Y:S01]  /*b610*/  IMAD.X R215, R157, 0x1, R211, P0 ;  /* 0x000000019dd77824 */ /* 0x000fe200000e06d3 */
[----:B------:R3:W-:Y:S01]  /*b620*/  LDGSTS.E.BYPASS.LTC128B.128 [R205+0x1000], [R216.64], !P6 ;  /* 0x01000000d8cd7fae */ /* 0x0007e2000f101d56 */
[----:B------:R-:W-:Y:S01]  /*b630*/  HMMA.16816.F32 R32, R32, R134, RZ ;  /* 0x000000862020723c */ /* 0x000fe200000018ff */
[----:B------:R-:W-:Y:S02]  /*b640*/  PLOP3.LUT P0, PT, PT, PT, UP0, 0x40, 0x0 ;  /* 0x000000000000781c */ /* 0x000fe40003f0e808 */
[----:B------:R3:W-:Y:S04]  /*b650*/  LDGSTS.E.BYPASS.LTC128B.128 [R205+0x3000], [R174.64], !P5 ;  /* 0x03000000aecd7fae */ /* 0x0007e8000e901d56 */
[----:B------:R3:W-:Y:S01]  /*b660*/  LDGSTS.E.BYPASS.LTC128B.128 [R205+0x5000], [R214.64], !P4 ;  /* 0x05000000d6cd7fae */ /* 0x0007e2000e101d56 */
[C---:B------:R-:W-:Y:S03]  /*b670*/  HMMA.16816.F32 R4, R136.reuse, R140, R4 ;  /* 0x0000008c8804723c */ /* 0x040fe60000001804 */
[----:B------:R-:W-:Y:S04]  /*b680*/  LDSM.16.M88.4 R156, [R193+0xc100] ;  /* 0x00c10000c19c783b */ /* 0x000fe80000000200 */
[----:B------:R-:W0:Y:S01]  /*b690*/  LDGDEPBAR ;  /* 0x00000000000079af */ /* 0x000e220000000000 */
[C---:B------:R-:W-:Y:S03]  /*b6a0*/  HMMA.16816.F32 R8, R136.reuse, R142, R8 ;  /* 0x0000008e8808723c */ /* 0x040fe60000001808 */
[----:B-1----:R-:W1:Y:S04]  /*b6b0*/  LDSM.16.M88.4 R160, [R192+0x6100] ;  /* 0x00610000c0a0783b */ /* 0x002e680000000200 */
[----:B------:R-:W4:Y:S01]  /*b6c0*/  LDSM.16.M88.4 R164, [R192+0x6900] ;  /* 0x00690000c0a4783b */ /* 0x000f220000000200 */
[C---:B------:R-:W-:Y:S03]  /*b6d0*/  HMMA.16816.F32 R12, R136.reuse, R144, R12 ;  /* 0x00000090880c723c */ /* 0x040fe6000000180c */
[----:B------:R-:W5:Y:S04]  /*b6e0*/  LDSM.16.M88.4 R132, [R192+0x7100] ;  /* 0x00710000c084783b */ /* 0x000f680000000200 */
[----:B--2---:R-:W2:Y:S01]  /*b6f0*/  LDSM.16.M88.4 R168, [R192+0x7900] ;  /* 0x00790000c0a8783b */ /* 0x004ea20000000200 */
[C---:B------:R-:W-:Y:S03]  /*b700*/  HMMA.16816.F32 R16, R136.reuse, R146, R16 ;  /* 0x000000928810723c */ /* 0x040fe60000001810 */
[----:B------:R-:W-:Y:S04]  /*b710*/  LDSM.16.M88.4 R140, [R191+0xc100] ;  /* 0x00c10000bf8c783b */ /* 0x000fe80000000200 */
[----:B------:R-:W2:Y:S01]  /*b720*/  LDSM.16.M88.4 R144, [R184] ;  /* 0x00000000b890783b */ /* 0x000ea20000000200 */
[C---:B------:R-:W-:Y:S08]  /*b730*/  HMMA.16816.F32 R20, R136.reuse, R148, R20 ;  /* 0x000000948814723c */ /* 0x040ff00000001814 */
[C---:B------:R-:W-:Y:S01]  /*b740*/  HMMA.16816.F32 R24, R136.reuse, R150, R24 ;  /* 0x000000968818723c */ /* 0x040fe20000001818 */
[----:B------:R-:W2:Y:S07]  /*b750*/  LDSM.16.M88.4 R148, [R184+0x800] ;  /* 0x00080000b894783b */ /* 0x000eae0000000200 */
[C---:B------:R-:W-:Y:S08]  /*b760*/  HMMA.16816.F32 R28, R136.reuse, R152, R28 ;  /* 0x00000098881c723c */ /* 0x040ff0000000181c */
[----:B------:R-:W-:Y:S01]  /*b770*/  HMMA.16816.F32 R32, R136, R154, R32 ;  /* 0x0000009a8820723c */ /* 0x000fe20000001820 */
[----:B------:R-:W2:Y:S04]  /*b780*/  LDSM.16.M88.4 R136, [R184+0x1000] ;  /* 0x00100000b888783b */ /* 0x000ea80000000200 */
[----:B------:R-:W2:Y:S03]  /*b790*/  LDSM.16.M88.4 R152, [R184+0x1800] ;  /* 0x00180000b898783b */ /* 0x000ea60000000200 */
[C---:B-1----:R-:W-:Y:S08]  /*b7a0*/  HMMA.16816.F32 R4, R156.reuse, R160, R4 ;  /* 0x000000a09c04723c */ /* 0x042ff00000001804 */
[C---:B------:R-:W-:Y:S01]  /*b7b0*/  HMMA.16816.F32 R8, R156.reuse, R162, R8 ;  /* 0x000000a29c08723c */ /* 0x040fe20000001808 */
[----:B------:R-:W-:Y:S07]  /*b7c0*/  LDSM.16.M88.4 R160, [R197+0x8100] ;  /* 0x00810000c5a0783b */ /* 0x000fee0000000200 */
[C---:B----4-:R-:W-:Y:S08]  /*b7d0*/  HMMA.16816.F32 R12, R156.reuse, R164, R12 ;  /* 0x000000a49c0c723c */ /* 0x050ff0000000180c */
[C---:B------:R-:W-:Y:S01]  /*b7e0*/  HMMA.16816.F32 R16, R156.reuse, R166, R16 ;  /* 0x000000a69c10723c */ /* 0x040fe20000001810 */
[----:B------:R-:W-:Y:S07]  /*b7f0*/  LDSM.16.M88.4 R164, [R197+0x8900] ;  /* 0x00890000c5a4783b */ /* 0x000fee0000000200 */
[C---:B-----5:R-:W-:Y:S08]  /*b800*/  HMMA.16816.F32 R20, R156.reuse, R132, R20 ;  /* 0x000000849c14723c */ /* 0x060ff00000001814 */
[C---:B------:R-:W-:Y:S01]  /*b810*/  HMMA.16816.F32 R24, R156.reuse, R134, R24 ;  /* 0x000000869c18723c */ /* 0x040fe20000001818 */
[----:B------:R-:W1:Y:S07]  /*b820*/  LDSM.16.M88.4 R132, [R198+0x10100] ;  /* 0x01010000c684783b */ /* 0x000e6e0000000200 */
[C---:B--2---:R-:W-:Y:S08]  /*b830*/  HMMA.16816.F32 R28, R156.reuse, R168, R28 ;  /* 0x000000a89c1c723c */ /* 0x044ff0000000181c */
[----:B------:R-:W-:Y:S01]  /*b840*/  HMMA.16816.F32 R32, R156, R170, R32 ;  /* 0x000000aa9c20723c */ /* 0x000fe20000001820 */
[----:B------:R-:W2:Y:S04]  /*b850*/  LDSM.16.M88.4 R156, [R197+0x9100] ;  /* 0x00910000c59c783b */ /* 0x000ea80000000200 */
[----:B------:R-:W4:Y:S03]  /*b860*/  LDSM.16.M88.4 R168, [R197+0x9900] ;  /* 0x00990000c5a8783b */ /* 0x000f260000000200 */
[C---:B------:R-:W-:Y:S08]  /*b870*/  HMMA.16816.F32 R4, R140.reuse, R144, R4 ;  /* 0x000000908c04723c */ /* 0x040ff00000001804 */
[C---:B------:R-:W-:Y:S01]  /*b880*/  HMMA.16816.F32 R8, R140.reuse, R146, R8 ;  /* 0x000000928c08723c */ /* 0x040fe20000001808 */
[----:B------:R-:W-:Y:S07]  /*b890*/  LDSM.16.M88.4 R144, [R183] ;  /* 0x00000000b790783b */ /* 0x000fee0000000200 */
[C---:B------:R-:W-:Y:S08]  /*b8a0*/  HMMA.16816.F32 R12, R140.reuse, R148, R12 ;  /* 0x000000948c0c723c */ /* 0x040ff0000000180c */
[C---:B------:R-:W-:Y:S01]  /*b8b0*/  HMMA.16816.F32 R16, R140.reuse, R150, R16 ;  /* 0x000000968c10723c */ /* 0x040fe20000001810 */
[----:B------:R-:W-:Y:S07]  /*b8c0*/  LDSM.16.M88.4 R148, [R182] ;  /* 0x00000000b694783b */ /* 0x000fee0000000200 */
[C---:B------:R-:W-:Y:S08]  /*b8d0*/  HMMA.16816.F32 R20, R140.reuse, R136, R20 ;  /* 0x000000888c14723c */ /* 0x040ff00000001814 */
[C---:B------:R-:W-:Y:S01]  /*b8e0*/  HMMA.16816.F32 R24, R140.reuse, R138, R24 ;  /* 0x0000008a8c18723c */ /* 0x040fe20000001818 */
[----:B------:R-:W5:Y:S07]  /*b8f0*/  LDSM.16.M88.4 R136, [R194+0x10100] ;  /* 0x01010000c288783b */ /* 0x000f6e0000000200 */
[C---:B------:R-:W-:Y:S08]  /*b900*/  HMMA.16816.F32 R28, R140.reuse, R152, R28 ;  /* 0x000000988c1c723c */ /* 0x040ff0000000181c */
[----:B------:R-:W-:Y:S01]  /*b910*/  HMMA.16816.F32 R32, R140, R154, R32 ;  /* 0x0000009a8c20723c */ /* 0x000fe20000001820 */
[----:B------:R-:W3:Y:S04]  /*b920*/  LDSM.16.M88.4 R140, [R181] ;  /* 0x00000000b58c783b */ /* 0x000ee80000000200 */
        /* <DEDUP_REMOVED lines=14> */
[C---:B-----5:R-:W-:Y:S08]  /*ba10*/  HMMA.16816.F32 R4, R136.reuse, R144, R4 ;  /* 0x000000908804723c */ /* 0x060ff00000001804 */
[C---:B------:R-:W-:Y:S01]  /*ba20*/  HMMA.16816.F32 R8, R136.reuse, R146, R8 ;  /* 0x000000928808723c */ /* 0x040fe20000001808 */
[----:B------:R-:W-:Y:S07]  /*ba30*/  LDSM.16.M88.4 R144, [R184+0x2000] ;  /* 0x00200000b890783b */ /* 0x000fee0000000200 */
[C---:B------:R-:W-:Y:S08]  /*ba40*/  HMMA.16816.F32 R12, R136.reuse, R148, R12 ;  /* 0x00000094880c723c */ /* 0x040ff0000000180c */
[C---:B------:R-:W-:Y:S01]  /*ba50*/  HMMA.16816.F32 R16, R136.reuse, R150, R16 ;  /* 0x000000968810723c */ /* 0x040fe20000001810 */
[----:B------:R-:W-:Y:S07]  /*ba60*/  LDSM.16.M88.4 R148, [R184+0x2800] ;  /* 0x00280000b894783b */ /* 0x000fee0000000200 */
[C---:B---3--:R-:W-:Y:S08]  /*ba70*/  HMMA.16816.F32 R20, R136.reuse, R140, R20 ;  /* 0x0000008c8814723c */ /* 0x048ff00000001814 */
        /* <DEDUP_REMOVED lines=77> */
[----:B------:R-:W-:Y:S01]  /*bf50*/  ULEA UR4, UR21, UR13, 0x6 ;  /* 0x0000000d15047291 */ /* 0x000fe2000f8e303f */
[----:B------:R-:W-:Y:S05]  /*bf60*/  IMAD.MOV.U32 R199, RZ, RZ, RZ ;  /* 0x000000ffffc77224 */ /* 0x000fea00078e00ff */
        /* <DEDUP_REMOVED lines=30> */
[-C--:B------:R-:W-:Y:S02]  /*c150*/  IADD3 R136, P0, R137, R209.reuse, RZ ;  /* 0x000000d189887210 */ /* 0x080fe40007f1e0ff */
[----:B--2---:R-:W-:Y:S02]  /*c160*/  IADD3.X R141, R139, R172, RZ, P2, !PT ;  /* 0x000000ac8b8d7210 */ /* 0x004fe400017fe4ff */
[----:B------:R-:W-:Y:S01]  /*c170*/  IADD3 R142, P2, R137, R208, RZ ;  /* 0x000000d0898e7210 */ /* 0x000fe20007f5e0ff */
[----:B------:R-:W-:Y:S01]  /*c180*/  IMAD.X R137, R139, 0x1, R212, P0 ;  /* 0x000000018b897824 */ /* 0x000fe200000e06d4 */
[----:B---3--:R-:W-:Y:S01]  /*c190*/  IADD3 R138, P0, R133, R210, RZ ;  /* 0x000000d2858a7210 */ /* 0x008fe20007f1e0ff */
[----:B------:R1:W-:Y:S02]  /*c1a0*/  LDGSTS.E.BYPASS.LTC128B.128 [R201+0x6100], [R140.64], !P6 ;  /* 0x061000008cc97fae */ /* 0x0003e4000f101d56 */
[--C-:B------:R-:W-:Y:S01]  /*c1b0*/  IMAD.X R143, R139, 0x1, R211.reuse, P2 ;  /* 0x000000018b8f7824 */ /* 0x100fe200010e06d3 */
[----:B------:R-:W-:Y:S01]  /*c1c0*/  IADD3 R132, P2, R133, R209, RZ ;  /* 0x000000d185847210 */ /* 0x000fe20007f5e0ff */
[----:B------:R1:W-:Y:S01]  /*c1d0*/  LDGSTS.E.BYPASS.LTC128B.128 [R201+0x8100], [R136.64], !P5 ;  /* 0x0810000088c97fae */ /* 0x0003e2000e901d56 */
[----:B----4-:R-:W-:Y:S01]  /*c1e0*/  IMAD.X R139, R135, 0x1, R172, P0 ;  /* 0x00000001878b7824 */ /* 0x010fe200000e06ac */
[----:B------:R-:W-:Y:S02]  /*c1f0*/  IADD3 R134, P0, R133, R208, RZ ;  /* 0x000000d085867210 */ /* 0x000fe40007f1e0ff */
[----:B------:R1:W-:Y:S01]  /*c200*/  LDGSTS.E.BYPASS.LTC128B.128 [R201+0xa100], [R142.64], !P4 ;  /* 0x0a1000008ec97fae */ /* 0x0003e2000e101d56 */
[C---:B------:R-:W-:Y:S02]  /*c210*/  IADD3.X R133, R135.reuse, R212, RZ, P2, !PT ;  /* 0x000000d487857210 */ /* 0x040fe400017fe4ff */
[----:B------:R-:W-:Y:S01]  /*c220*/  IMAD.X R135, R135, 0x1, R211, P0 ;  /* 0x0000000187877824 */ /* 0x000fe200000e06d3 */
[----:B------:R1:W-:Y:S04]  /*c230*/  LDGSTS.E.BYPASS.LTC128B.128 [R201+0x7100], [R138.64], !P6 ;  /* 0x071000008ac97fae */ /* 0x0003e8000f101d56 */
[----:B------:R1:W-:Y:S04]  /*c240*/  LDGSTS.E.BYPASS.LTC128B.128 [R201+0x9100], [R132.64], !P5 ;  /* 0x0910000084c97fae */ /* 0x0003e8000e901d56 */
[----:B------:R1:W-:Y:S02]  /*c250*/  LDGSTS.E.BYPASS.LTC128B.128 [R201+0xb100], [R134.64], !P4 ;  /* 0x0b10000086c97fae */ /* 0x0003e4000e101d56 */
.L_x_200:
[----:B------:R-:W-:Y:S01]  /*c260*/  PLOP3.LUT P2, PT, PT, PT, UP2, 0x80, 0x0 ;  /* 0x000000000000781c */ /* 0x000fe20003f4f028 */
[----:B------:R-:W0:Y:S01]  /*c270*/  LDGDEPBAR ;  /* 0x00000000000079af */ /* 0x000e220000000000 */
[----:B------:R-:W-:Y:S01]  /*c280*/  PLOP3.LUT P0, PT, PT, PT, UP2, 0x80, 0x0 ;  /* 0x000000000000781c */ /* 0x000fe20003f0f028 */
[----:B-1----:R-:W-:Y:S01]  /*c290*/  IMAD.MOV.U32 R141, RZ, RZ, R203 ;  /* 0x000000ffff8d7224 */ /* 0x002fe200078e00cb */
[----:B------:R-:W-:Y:S06]  /*c2a0*/  USHF.L.U32 UR4, UR21, 0x6, URZ ;  /* 0x0000000615047899 */ /* 0x000fec000800063f */
[----:B------:R-:W-:Y:S03]  /*c2b0*/  IMAD.U32 R133, RZ, RZ, UR4 ;  /* 0x00000004ff857e24 */ /* 0x000fe6000f8e00ff */
[----:B------:R-:W-:Y:S02]  /*c2c0*/  @P2 IMAD.HI.U32 R0, R203, c[0x0][0x2c8], RZ ;  /* 0x0000b200cb002a27 */ /* 0x000fe400078e00ff */
[----:B------:R-:W-:Y:S03]  /*c2d0*/  IADD3 R135, -R204, 0x1, -R133 ;  /* 0x00000001cc877810 */ /* 0x000fe60007ffe985 */
[----:B------:R-:W-:Y:S01]  /*c2e0*/  @P0 SHF.R.U32.HI R141, RZ, c[0x0][0x2cc], R0 ;  /* 0x0000b300ff8d0a19 */ /* 0x000fe20000011600 */
[----:B------:R-:W-:Y:S01]  /*c2f0*/  IMAD.U32 R0, RZ, RZ, UR10 ;  /* 0x0000000aff007e24 */ /* 0x000fe2000f8e00ff */
[----:B------:R-:W-:Y:S03]  /*c300*/  PLOP3.LUT P0, PT, PT, PT, UP1, 0x40, 0x0 ;  /* 0x000000000000781c */ /* 0x000fe60003f0e818 */
[----:B------:R-:W1:Y:S01]  /*c310*/  SHFL.IDX PT, R143, R141, RZ, 0x1c1f ;  /* 0x001c1fff8d8f7589 */ /* 0x000e6200000e0000 */
[----:B------:R-:W-:Y:S04]  /*c320*/  IADD3 R0, R135, -c[0x0][0x168], R0 ;  /* 0x80005a0087007a10 */ /* 0x000fe80007ffe000 */
[C---:B------:R-:W-:Y:S02]  /*c330*/  IADD3 R135, R0.reuse, c[0x0][0x328], RZ ;  /* 0x0000ca0000877a10 */ /* 0x040fe40007ffe0ff */
[----:B------:R-:W-:Y:S03]  /*c340*/  IADD3 R0, R0, UR12, RZ ;  /* 0x0000000c00007c10 */ /* 0x000fe6000fffe0ff */
[--C-:B-1----:R-:W-:Y:S02]  /*c350*/  IMAD.IADD R139, R135, 0x1, R143.reuse ;  /* 0x00000001878b7824 */ /* 0x102fe400078e028f */
[----:B------:R-:W-:Y:S01]  /*c360*/  IMAD.IADD R137, R0, 0x1, R143 ;  /* 0x0000000100897824 */ /* 0x000fe200078e028f */
[----:B------:R-:W-:-:S05]  /*c370*/  @P0 BRA `(.L_x_201) ;  /* 0x000001a000000947 */ /* 0x000fca0003800000 */
[----:B------:R-:W-:Y:S01]  /*c380*/  MOV R132, c[0x0][0x2ac] ;  /* 0x0000ab0000847a02 */ /* 0x000fe20000000f00 */
        /* <DEDUP_REMOVED lines=14> */
.L_x_203:
[----:B------:R-:W-:Y:S04]  /*c470*/  MOV R132, c[0x0][0x32c] ;  /* 0x0000cb0000847a02 */ /* 0x000fe80000000f00 */
[----:B------:R-:W-:Y:S11]  /*c480*/  ISETP.NE.AND P0, PT, R132, 0x1, PT ;  /* 0x000000018400780c */ /* 0x000ff60003f05270 */
[----:B------:R-:W-:Y:S02]  /*c490*/  @!UPT UIADD3 URZ, URZ, URZ, URZ ;  /* 0x0000003f3f3ff290 */ /* 0x000fe4000fffe03f */
[----:B------:R-:W-:Y:S05]  /*c4a0*/  @P0 IMAD.HI.U32 R132, R134, c[0x0][0x330], RZ ;  /* 0x0000cc0086840a27 */ /* 0x000fea00078e00ff */
[----:B------:R-:W-:Y:S02]  /*c4b0*/  @P0 SHF.R.U32.HI R134, RZ, c[0x0][0x334], R132 ;  /* 0x0000cd00ff860a19 */ /* 0x000fe40000011684 */
.L_x_204:
[----:B------:R-:W-:Y:S05]  /*c4c0*/  BSYNC B0 ;  /* 0x0000000000007941 */ /* 0x000fea0003800000 */
.L_x_202:
[----:B------:R-:W-:Y:S04]  /*c4d0*/  IMAD R143, R134, c[0x0][0x32c], -R133 ;  /* 0x0000cb00868f7a24 */ /* 0x000fe800078e0a85 */
[----:B------:R-:W-:Y:S05]  /*c4e0*/  IMAD.IADD R134, R143, 0x1, -R204 ;  /* 0x000000018f867824 */ /* 0x000fea00078e0acc */
[----:B------:R-:W-:Y:S02]  /*c4f0*/  IADD3 R132, R134, c[0x0][0x32c], RZ ;  /* 0x0000cb0086847a10 */ /* 0x000fe40007ffe0ff */
[----:B------:R-:W-:Y:S02]  /*c500*/  IMNMX R137, R137, R134, !PT ;  /* 0x0000008689897217 */ /* 0x000fe40007800200 */
[----:B------:R-:W-:Y:S02]  /*c510*/  IMNMX R139, R139, R132, PT ;  /* 0x000000848b8b7217 */ /* 0x000fe40003800200 */
.L_x_201:
        /* <DEDUP_REMOVED lines=85> */
.L_x_207:
[----:B------:R-:W-:Y:S04]  /*ca70*/  MOV R5, c[0x0][0x32c] ;  /* 0x0000cb0000057a02 */ /* 0x000fe80000000f00 */
[----:B------:R-:W-:Y:S11]  /*ca80*/  ISETP.NE.AND P0, PT, R5, 0x1, PT ;  /* 0x000000010500780c */ /* 0x000ff60003f05270 */
[----:B------:R-:W-:Y:S02]  /*ca90*/  @!UPT UIADD3 URZ, URZ, URZ, URZ ;  /* 0x0000003f3f3ff290 */ /* 0x000fe4000fffe03f */
[----:B------:R-:W-:Y:S05]  /*caa0*/  @P0 IMAD.HI.U32 R5, R8, c[0x0][0x330], RZ ;  /* 0x0000cc0008050a27 */ /* 0x000fea00078e00ff */
[----:B------:R-:W-:Y:S02]  /*cab0*/  @P0 SHF.R.U32.HI R8, RZ, c[0x0][0x334], R5 ;  /* 0x0000cd00ff080a19 */ /* 0x000fe40000011605 */
.L_x_208:
[----:B------:R-:W-:Y:S05]  /*cac0*/  BSYNC B0 ;  /* 0x0000000000007941 */ /* 0x000fea0003800000 */
.L_x_206:
[----:B------:R-:W-:Y:S04]  /*cad0*/  IMAD R133, R8, c[0x0][0x32c], -R133 ;  /* 0x0000cb0008857a24 */ /* 0x000fe800078e0a85 */
[----:B------:R-:W-:Y:S05]  /*cae0*/  IMAD.IADD R133, R133, 0x1, -R204 ;  /* 0x0000000185857824 */ /* 0x000fea00078e0acc */
[----:B------:R-:W-:Y:S02]  /*caf0*/  IADD3 R5, R133, c[0x0][0x32c], RZ ;  /* 0x0000cb0085057a10 */ /* 0x000fe40007ffe0ff */
[----:B------:R-:W-:Y:S02]  /*cb00*/  IMNMX R0, R0, R133, !PT ;  /* 0x0000008500007217 */ /* 0x000fe40007800200 */
[----:B------:R-:W-:Y:S02]  /*cb10*/  IMNMX R4, R4, R5, PT ;  /* 0x0000000504047217 */ /* 0x000fe40003800200 */
.L_x_205:
[----:B------:R-:W-:Y:S02]  /*cb20*/  PLOP3.LUT P2, PT, PT, PT, UP0, 0x80, 0x0 ;  /* 0x000000000000781c */ /* 0x000fe40003f4f008 */
[----:B------:R-:W-:Y:S02]  /*cb30*/  PLOP3.LUT P0, PT, PT, PT, UP0, 0x80, 0x0 ;  /* 0x000000000000781c */ /* 0x000fe40003f0f008 */
[C---:B------:R-:W-:Y:S02]  /*cb40*/  ISETP.GT.AND P2, PT, R0.reuse, RZ, P2 ;  /* 0x000000ff0000720c */ /* 0x040fe40001744270 */
[----:B------:R-:W-:Y:S02]  /*cb50*/  ISETP.GT.AND P0, PT, R0, 0x1, P0 ;  /* 0x000000010000780c */ /* 0x000fe40000704270 */
[----:B------:R-:W-:Y:S02]  /*cb60*/  ISETP.LT.OR P2, PT, R4, 0x1, P2 ;  /* 0x000000010400780c */ /* 0x000fe40001741670 */
[----:B------:R-:W-:Y:S02]  /*cb70*/  FMNMX.FTZ R5, R148, R3, !PT ;  /* 0x0000000394057209 */ /* 0x000fe40007810000 */
[----:B------:R-:W-:Y:S02]  /*cb80*/  FSEL R25, R6, -INF , !P2 ;  /* 0xff80000006197808 */ /* 0x000fe40005000000 */
[----:B------:R-:W-:Y:S02]  /*cb90*/  ISETP.LT.OR P0, PT, R4, 0x2, P0 ;  /* 0x000000020400780c */ /* 0x000fe40000701670 */
[----:B------:R-:W-:Y:S02]  /*cba0*/  FMNMX.FTZ R5, R152, R5, !PT ;  /* 0x0000000598057209 */ /* 0x000fe40007810000 */
        /* <DEDUP_REMOVED lines=13> */
[----:B------:R-:W-:Y:S02]  /*cc80*/  ISETP.GT.AND P2, PT, R0, 0x10, P2 ;  /* 0x000000100000780c */ /* 0x000fe40001744270 */
[----:B------:R-:W-:Y:S02]  /*cc90*/  FSEL R13, R11, -INF , !P0 ;  /* 0xff8000000b0d7808 */ /* 0x000fe40004000000 */
        /* <DEDUP_REMOVED lines=8> */
[----:B------:R-:W-:Y:S02]  /*cd20*/  FSEL R133, R15, -INF , !P0 ;  /* 0xff8000000f857808 */ /* 0x000fe40004000000 */
[----:B------:R-:W-:Y:S02]  /*cd30*/  ISETP.GT.AND P2, PT, R0, 0x18, P2 ;  /* 0x000000180000780c */ /* 0x000fe40001744270 */
        /* <DEDUP_REMOVED lines=9> */
[----:B------:R-:W-:Y:S02]  /*cdd0*/  FMNMX.FTZ R5, R164, R5, !PT ;  /* 0x00000005a4057209 */ /* 0x000fe40007810000 */
[----:B------:R-:W-:Y:S02]  /*cde0*/  PLOP3.LUT P2, PT, PT, PT, UP0, 0x80, 0x0 ;  /* 0x000000000000781c */ /* 0x000fe40003f4f008 */
[----:B------:R-:W-:Y:S02]  /*cdf0*/  FSEL R33, R19, -INF , !P0 ;  /* 0xff80000013217808 */ /* 0x000fe40004000000 */
[----:B------:R-:W-:Y:S02]  /*ce00*/  FMNMX.FTZ R8, R17, R8, !PT ;  /* 0x0000000811087209 */ /* 0x000fe40007810000 */
[----:B------:R-:W-:Y:S02]  /*ce10*/  ISETP.GT.AND P2, PT, R0, 0x20, P2 ;  /* 0x000000200000780c */ /* 0x000fe40001744270 */
[----:B------:R-:W-:Y:S02]  /*ce20*/  FMNMX.FTZ R6, R162, R5, !PT ;  /* 0x00000005a2067209 */ /* 0x000fe40007810000 */
        /* <DEDUP_REMOVED lines=9> */
[----:B------:R-:W-:Y:S02]  /*cec0*/  FSEL R169, R23, -INF , !P0 ;  /* 0xff80000017a97808 */ /* 0x000fe40004000000 */
[----:B------:R-:W-:Y:S02]  /*ced0*/  FMNMX.FTZ R6, R133, R6, !PT ;  /* 0x0000000685067209 */ /* 0x000fe40007810000 */
[C---:B------:R-:W-:Y:S02]  /*cee0*/  ISETP.GT.AND P2, PT, R0.reuse, 0x28, P2 ;  /* 0x000000280000780c */ /* 0x040fe40001744270 */
        /* <DEDUP_REMOVED lines=10> */
[----:B------:R-:W-:Y:S02]  /*cf90*/  FMNMX.FTZ R8, R171, R8, !PT ;  /* 0x00000008ab087209 */ /* 0x000fe40007810000 */
[----:B------:R-:W-:Y:S02]  /*cfa0*/  PLOP3.LUT P0, PT, PT, PT, UP0, 0x80, 0x0 ;  /* 0x000000000000781c */ /* 0x000fe40003f0f008 */
[----:B------:R-:W-:Y:S02]  /*cfb0*/  ISETP.LT.OR P2, PT, R4, 0x31, P2 ;  /* 0x000000310400780c */ /* 0x000fe40001741670 */
[----:B------:R-:W-:Y:S02]  /*cfc0*/  ISETP.GT.AND P0, PT, R0, 0x31, P0 ;  /* 0x000000310000780c */ /* 0x000fe40000704270 */
[----:B------:R-:W-:Y:S02]  /*cfd0*/  FMNMX.FTZ R8, R169, R8, !PT ;  /* 0x00000008a9087209 */ /* 0x000fe40007810000 */
[----:B------:R-:W-:Y:S02]  /*cfe0*/  FSEL R145, R30, -INF , !P2 ;  /* 0xff8000001e917808 */ /* 0x000fe40005000000 */
[----:B------:R-:W-:Y:S02]  /*cff0*/  ISETP.LT.OR P0, PT, R4, 0x32, P0 ;  /* 0x000000320400780c */ /* 0x000fe40000701670 */
[----:B------:R-:W-:Y:S02]  /*d000*/  FMNMX.FTZ R8, R167, R8, !PT ;  /* 0x00000008a7087209 */ /* 0x000fe40007810000 */
[----:B------:R-:W-:Y:S02]  /*d010*/  PLOP3.LUT P2, PT, PT, PT, UP0, 0x80, 0x0 ;  /* 0x000000000000781c */ /* 0x000fe40003f4f008 */
[----:B------:R-:W-:Y:S02]  /*d020*/  FMNMX.FTZ R7, R146, R7, !PT ;  /* 0x0000000792077209 */ /* 0x000fe40007810000 */
[----:B------:R-:W-:Y:S02]  /*d030*/  FSEL R143, R31, -INF , !P0 ;  /* 0xff8000001f8f7808 */ /* 0x000fe40004000000 */
[----:B------:R-:W-:Y:S02]  /*d040*/  ISETP.GT.AND P2, PT, R0, 0x38, P2 ;  /* 0x000000380000780c */ /* 0x000fe40001744270 */
[----:B------:R-:W-:Y:S02]  /*d050*/  FMNMX.FTZ R8, R165, R8, !PT ;  /* 0x00000008a5087209 */ /* 0x000fe40007810000 */
[----:B------:R-:W-:Y:S01]  /*d060*/  PLOP3.LUT P0, PT, PT, PT, UP0, 0x80, 0x0 ;  /* 0x000000000000781c */ /* 0x000fe20003f0f008 */
[----:B------:R-:W-:Y:S01]  /*d070*/  UISETP.GT.AND UP0, UPT, UR21, UR7, UPT ;  /* 0x000000071500728c */ /* 0x000fe2000bf04270 */
[----:B------:R-:W-:Y:S01]  /*d080*/  FMNMX.FTZ R7, R144, R7, !PT ;  /* 0x0000000790077209 */ /* 0x000fe20007810000 */
[----:B------:R-:W-:Y:S01]  /*d090*/  UIADD3 UR21, UR21, -0x1, URZ ;  /* 0xffffffff15157890 */ /* 0x000fe2000fffe03f */
[----:B------:R-:W-:Y:S02]  /*d0a0*/  ISETP.GT.AND P0, PT, R0, 0x39, P0 ;  /* 0x000000390000780c */ /* 0x000fe40000704270 */
[----:B------:R-:W-:Y:S02]  /*d0b0*/  FMNMX.FTZ R0, R145, R8, !PT ;  /* 0x0000000891007209 */ /* 0x000fe40007810000 */
[----:B------:R-:W-:Y:S02]  /*d0c0*/  ISETP.LT.OR P2, PT, R4, 0x39, P2 ;  /* 0x000000390400780c */ /* 0x000fe40001741670 */
[----:B------:R-:W-:Y:S02]  /*d0d0*/  FMNMX.FTZ R5, R142, R7, !PT ;  /* 0x000000078e057209 */ /* 0x000fe40007810000 */
[----:B------:R-:W-:Y:S02]  /*d0e0*/  FSEL R141, R34, -INF , !P2 ;  /* 0xff800000228d7808 */ /* 0x000fe40005000000 */
[----:B------:R-:W-:Y:S01]  /*d0f0*/  FMNMX.FTZ R0, R143, R0, !PT ;  /* 0x000000008f007209 */ /* 0x000fe20007810000 */
[----:B------:R-:W1:Y:S01]  /*d100*/  SHFL.BFLY PT, R6, R5, 0x2, 0x1f ;  /* 0x0c401f0005067f89 */ /* 0x000e6200000e0000 */
[----:B------:R-:W-:Y:S02]  /*d110*/  ISETP.LT.OR P0, PT, R4, 0x3a, P0 ;  /* 0x0000003a0400780c */ /* 0x000fe40000701670 */
[----:B------:R-:W-:Y:S02]  /*d120*/  FMNMX.FTZ R0, R141, R0, !PT ;  /* 0x000000008d007209 */ /* 0x000fe40007810000 */
[----:B------:R-:W-:Y:S04]  /*d130*/  FSEL R9, R35, -INF , !P0 ;  /* 0xff80000023097808 */ /* 0x000fe80004000000 */
[----:B------:R-:W-:Y:S05]  /*d140*/  FMNMX.FTZ R7, R9, R0, !PT ;  /* 0x0000000009077209 */ /* 0x000fea0007810000 */
[----:B------:R-:W2:Y:S01]  /*d150*/  SHFL.BFLY PT, R4, R7, 0x2, 0x1f ;  /* 0x0c401f0007047f89 */ /* 0x000ea200000e0000 */
[----:B-1----:R-:W-:Y:S07]  /*d160*/  FMNMX.FTZ R6, R5, R6, !PT ;  /* 0x0000000605067209 */ /* 0x002fee0007810000 */
[----:B------:R-:W1:Y:S01]  /*d170*/  SHFL.BFLY PT, R11, R6, 0x1, 0x1f ;  /* 0x0c201f00060b7f89 */ /* 0x000e6200000e0000 */
[----:B--2---:R-:W-:Y:S07]  /*d180*/  FMNMX.FTZ R5, R7, R4, !PT ;  /* 0x0000000407057209 */ /* 0x004fee0007810000 */
[----:B------:R-:W2:Y:S01]  /*d190*/  SHFL.BFLY PT, R8, R5, 0x1, 0x1f ;  /* 0x0c201f0005087f89 */ /* 0x000ea200000e0000 */
[----:B-1----:R-:W-:Y:S04]  /*d1a0*/  FMNMX.FTZ R0, R6, R11, !PT ;  /* 0x0000000b06007209 */ /* 0x002fe80007810000 */
[C---:B------:R-:W-:Y:S01]  /*d1b0*/  FSETP.NEU.FTZ.AND P0, PT, R0.reuse, -INF , PT ;  /* 0xff8000000000780b */ /* 0x040fe20003f1d000 */
[C---:B------:R-:W-:Y:S03]  /*d1c0*/  FMUL.FTZ R155, R0.reuse, c[0x0][0x2d0] ;  /* 0x0000b400009b7a20 */ /* 0x040fe60000410000 */
[----:B------:R-:W-:Y:S02]  /*d1d0*/  FSEL R4, R0, RZ, P0 ;  /* 0x000000ff00047208 */ /* 0x000fe40000000000 */
[----:B------:R-:W-:Y:S03]  /*d1e0*/  FSEL R155, R155, RZ, P0 ;  /* 0x000000ff9b9b7208 */ /* 0x000fe60000000000 */
[----:B------:R-:W-:Y:S01]  /*d1f0*/  FADD.FTZ R3, -R4, R3 ;  /* 0x0000000304037221 */ /* 0x000fe20000010100 */
[----:B--2---:R-:W-:Y:S01]  /*d200*/  FMNMX.FTZ R8, R5, R8, !PT ;  /* 0x0000000805087209 */ /* 0x004fe20007810000 */
[--C-:B------:R-:W-:Y:S02]  /*d210*/  FFMA.FTZ R149, R140, c[0x0][0x2d0], -R155.reuse ;  /* 0x0000b4008c957a23 */ /* 0x100fe4000001089b */
[--C-:B------:R-:W-:Y:S01]  /*d220*/  FFMA.FTZ R148, R148, c[0x0][0x2d0], -R155.reuse ;  /* 0x0000b40094947a23 */ /* 0x100fe2000001089b */
[C---:B------:R-:W-:Y:S01]  /*d230*/  FSETP.NEU.FTZ.AND P0, PT, R8.reuse, -INF , PT ;  /* 0xff8000000800780b */ /* 0x040fe20003f1d000 */
[----:B------:R-:W-:Y:S02]  /*d240*/  FMUL.FTZ R140, R8, c[0x0][0x2d0] ;  /* 0x0000b400088c7a20 */ /* 0x000fe40000410000 */
[--C-:B------:R-:W-:Y:S01]  /*d250*/  FFMA.FTZ R11, R152, c[0x0][0x2d0], -R155.reuse ;  /* 0x0000b400980b7a23 */ /* 0x100fe2000001089b */
[----:B------:R-:W-:Y:S01]  /*d260*/  FSEL R5, R8, RZ, P0 ;  /* 0x000000ff08057208 */ /* 0x000fe20000000000 */
[--C-:B------:R-:W-:Y:S01]  /*d270*/  FFMA.FTZ R10, R150, c[0x0][0x2d0], -R155.reuse ;  /* 0x0000b400960a7a23 */ /* 0x100fe2000001089b */
[----:B------:R-:W-:Y:S01]  /*d280*/  FSEL R140, R140, RZ, P0 ;  /* 0x000000ff8c8c7208 */ /* 0x000fe20000000000 */
[----:B------:R-:W-:Y:S01]  /*d290*/  FMUL.FTZ R6, R3, c[0x0][0x2d0] ;  /* 0x0000b40003067a20 */ /* 0x000fe20000410000 */
[----:B------:R-:W-:Y:S01]  /*d2a0*/  MUFU.EX2 R148, R148 ;  /* 0x0000009400947308 */ /* 0x000fe20000000800 */
[----:B------:R-:W-:Y:S01]  /*d2b0*/  FADD.FTZ R5, -R5, R2 ;  /* 0x0000000205057221 */ /* 0x000fe20000010100 */
[----:B------:R-:W-:Y:S01]  /*d2c0*/  PLOP3.LUT P0, PT, PT, PT, UP0, 0x80, 0x0 ;  /* 0x000000000000781c */ /* 0x000fe20003f0f008 */
[--C-:B------:R-:W-:Y:S02]  /*d2d0*/  FFMA.FTZ R151, R17, c[0x0][0x2d0], -R140.reuse ;  /* 0x0000b40011977a23 */ /* 0x100fe4000001088c */
[----:B------:R-:W1:Y:S01]  /*d2e0*/  LDSM.16.MT88.4 R16, [R195+0x100] ;  /* 0x00010000c310783b */ /* 0x000e620000004200 */
[--C-:B------:R-:W-:Y:S02]  /*d2f0*/  FFMA.FTZ R153, R25, c[0x0][0x2d0], -R140.reuse ;  /* 0x0000b40019997a23 */ /* 0x100fe4000001088c */
[--C-:B------:R-:W-:Y:S02]  /*d300*/  FFMA.FTZ R152, R21, c[0x0][0x2d0], -R140.reuse ;  /* 0x0000b40015987a23 */ /* 0x100fe4000001088c */
[--C-:B------:R-:W-:Y:S01]  /*d310*/  FFMA.FTZ R150, R13, c[0x0][0x2d0], -R140.reuse ;  /* 0x0000b4000d967a23 */ /* 0x100fe2000001088c */
[----:B------:R-:W2:Y:S01]  /*d320*/  MUFU.EX2 R3, R6 ;  /* 0x0000000600037308 */ /* 0x000ea20000000800 */
[----:B------:R-:W-:Y:S01]  /*d330*/  FMUL.FTZ R2, R5, c[0x0][0x2d0] ;  /* 0x0000b40005027a20 */ /* 0x000fe20000410000 */
[----:B------:R-:W3:Y:S01]  /*d340*/  LDSM.16.MT88.4 R20, [R190+0x100] ;  /* 0x00010000be14783b */ /* 0x000ee20000004200 */
[--C-:B------:R-:W-:Y:S02]  /*d350*/  FFMA.FTZ R154, R138, c[0x0][0x2d0], -R155.reuse ;  /* 0x0000b4008a9a7a23 */ /* 0x100fe4000001089b */
[--C-:B------:R-:W-:Y:S02]  /*d360*/  FFMA.FTZ R157, R136, c[0x0][0x2d0], -R155.reuse ;  /* 0x0000b400889d7a23 */ /* 0x100fe4000001089b */
[--C-:B------:R-:W-:Y:S02]  /*d370*/  FFMA.FTZ R156, R134, c[0x0][0x2d0], -R155.reuse ;  /* 0x0000b400869c7a23 */ /* 0x100fe4000001089b */
[--C-:B------:R-:W-:Y:S01]  /*d380*/  FFMA.FTZ R159, R132, c[0x0][0x2d0], -R155.reuse ;  /* 0x0000b400849f7a23 */ /* 0x100fe2000001089b */
[----:B------:R-:W4:Y:S01]  /*d390*/  MUFU.EX2 R2, R2 ;  /* 0x0000000200027308 */ /* 0x000f220000000800 */
[----:B------:R-:W5:Y:S01]  /*d3a0*/  LDSM.16.MT88.4 R24, [R189+0x100] ;  /* 0x00010000bd18783b */ /* 0x000f620000004200 */
[--C-:B------:R-:W-:Y:S02]  /*d3b0*/  FFMA.FTZ R158, R135, c[0x0][0x2d0], -R140.reuse ;  /* 0x0000b400879e7a23 */ /* 0x100fe4000001088c */
[--C-:B------:R-:W-:Y:S02]  /*d3c0*/  FFMA.FTZ R161, R133, c[0x0][0x2d0], -R140.reuse ;  /* 0x0000b40085a17a23 */ /* 0x100fe4000001088c */
[--C-:B------:R-:W-:Y:S02]  /*d3d0*/  FFMA.FTZ R160, R29, c[0x0][0x2d0], -R140.reuse ;  /* 0x0000b4001da07a23 */ /* 0x100fe4000001088c */
[--C-:B------:R-:W-:Y:S01]  /*d3e0*/  FFMA.FTZ R163, R33, c[0x0][0x2d0], -R140.reuse ;  /* 0x0000b40021a37a23 */ /* 0x100fe2000001088c */
[----:B------:R-:W-:Y:S01]  /*d3f0*/  LDSM.16.MT88.4 R28, [R190+0x900] ;  /* 0x00090000be1c783b */ /* 0x000fe20000004200 */
[----:B------:R-:W1:Y:S01]  /*d400*/  MUFU.EX2 R11, R11 ;  /* 0x0000000b000b7308 */ /* 0x000e620000000800 */
[--C-:B------:R-:W-:Y:S02]  /*d410*/  FFMA.FTZ R170, R146, c[0x0][0x2d0], -R155.reuse ;  /* 0x0000b40092aa7a23 */ /* 0x100fe4000001089b */
[--C-:B------:R-:W-:Y:S02]  /*d420*/  FFMA.FTZ R213, R145, c[0x0][0x2d0], -R140.reuse ;  /* 0x0000b40091d57a23 */ /* 0x100fe4000001088c */
[C---:B--2---:R-:W-:Y:S02]  /*d430*/  FMUL.FTZ R4, R3.reuse, R128 ;  /* 0x0000008003047220 */ /* 0x044fe40000410000 */
[C---:B------:R-:W-:Y:S01]  /*d440*/  FMUL.FTZ R5, R3.reuse, R129 ;  /* 0x0000008103057220 */ /* 0x040fe20000410000 */
[----:B------:R-:W-:Y:S01]  /*d450*/  LDSM.16.MT88.4 R32, [R188+0x900] ;  /* 0x00090000bc20783b */ /* 0x000fe20000004200 */
[C---:B------:R-:W-:Y:S01]  /*d460*/  FMUL.FTZ R100, R3.reuse, R100 ;  /* 0x0000006403647220 */ /* 0x040fe20000410000 */
[----:B------:R-:W-:Y:S01]  /*d470*/  MUFU.EX2 R10, R10 ;  /* 0x0000000a000a7308 */ /* 0x000fe20000000800 */
[C---:B------:R-:W-:Y:S02]  /*d480*/  FMUL.FTZ R101, R3.reuse, R101 ;  /* 0x0000006503657220 */ /* 0x040fe40000410000 */
[C---:B------:R-:W-:Y:S02]  /*d490*/  FMUL.FTZ R104, R3.reuse, R104 ;  /* 0x0000006803687220 */ /* 0x040fe40000410000 */
[C---:B----4-:R-:W-:Y:S01]  /*d4a0*/  FMUL.FTZ R6, R2.reuse, R130 ;  /* 0x0000008202067220 */ /* 0x050fe20000410000 */
[----:B------:R-:W-:Y:S01]  /*d4b0*/  LDSM.16.MT88.4 R132, [R190+0x2900] ;  /* 0x00290000be84783b */ /* 0x000fe20000004200 */
[C---:B------:R-:W-:Y:S02]  /*d4c0*/  FMUL.FTZ R7, R2.reuse, R131 ;  /* 0x0000008302077220 */ /* 0x040fe40000410000 */
[C---:B------:R-:W-:Y:S01]  /*d4d0*/  FMUL.FTZ R102, R2.reuse, R102 ;  /* 0x0000006602667220 */ /* 0x040fe20000410000 */
[----:B------:R-:W2:Y:S01]  /*d4e0*/  MUFU.EX2 R149, R149 ;  /* 0x0000009500957308 */ /* 0x000ea20000000800 */
[C---:B------:R-:W-:Y:S02]  /*d4f0*/  FMUL.FTZ R103, R2.reuse, R103 ;  /* 0x0000006702677220 */ /* 0x040fe40000410000 */
[----:B------:R-:W-:Y:S01]  /*d500*/  FMUL.FTZ R105, R3, R105 ;  /* 0x0000006903697220 */ /* 0x000fe20000410000 */
[----:B-1----:R-:W-:Y:S01]  /*d510*/  F2FP.PACK_AB R12, R11, R148 ;  /* 0x000000940b0c723e */ /* 0x002fe200000000ff */
[C---:B------:R-:W-:Y:S01]  /*d520*/  FMUL.FTZ R106, R2.reuse, R106 ;  /* 0x0000006a026a7220 */ /* 0x040fe20000410000 */
[----:B------:R-:W-:Y:S01]  /*d530*/  LDSM.16.MT88.4 R128, [R195+0x2900] ;  /* 0x00290000c380783b */ /* 0x000fe20000004200 */
[C---:B------:R-:W-:Y:S02]  /*d540*/  FMUL.FTZ R107, R2.reuse, R107 ;  /* 0x0000006b026b7220 */ /* 0x040fe40000410000 */
[C---:B------:R-:W-:Y:S01]  /*d550*/  FMUL.FTZ R108, R3.reuse, R108 ;  /* 0x0000006c036c7220 */ /* 0x040fe20000410000 */
[----:B------:R-:W-:Y:S01]  /*d560*/  MUFU.EX2 R153, R153 ;  /* 0x0000009900997308 */ /* 0x000fe20000000800 */
[C---:B------:R-:W-:Y:S02]  /*d570*/  FMUL.FTZ R109, R3.reuse, R109 ;  /* 0x0000006d036d7220 */ /* 0x040fe40000410000 */
[C---:B------:R-:W-:Y:S01]  /*d580*/  FMUL.FTZ R110, R2.reuse, R110 ;  /* 0x0000006e026e7220 */ /* 0x040fe20000410000 */
[----:B------:R-:W-:Y:S01]  /*d590*/  LDSM.16.MT88.4 R136, [R189+0x2900] ;  /* 0x00290000bd88783b */ /* 0x000fe20000004200 */
[C---:B------:R-:W-:Y:S02]  /*d5a0*/  FMUL.FTZ R111, R2.reuse, R111 ;  /* 0x0000006f026f7220 */ /* 0x040fe40000410000 */
[C---:B------:R-:W-:Y:S02]  /*d5b0*/  FMUL.FTZ R112, R3.reuse, R112 ;  /* 0x0000007003707220 */ /* 0x040fe40000410000 */
[----:B------:R-:W-:Y:S01]  /*d5c0*/  FMUL.FTZ R113, R3, R113 ;  /* 0x0000007103717220 */ /* 0x000fe20000410000 */
[----:B------:R-:W1:Y:S01]  /*d5d0*/  MUFU.EX2 R152, R152 ;  /* 0x0000009800987308 */ /* 0x000e620000000800 */
[C---:B------:R-:W-:Y:S02]  /*d5e0*/  FMUL.FTZ R114, R2.reuse, R114 ;  /* 0x0000007202727220 */ /* 0x040fe40000410000 */
[C---:B------:R-:W-:Y:S01]  /*d5f0*/  FMUL.FTZ R115, R2.reuse, R115 ;  /* 0x0000007302737220 */ /* 0x040fe20000410000 */
[----:B--2---:R-:W-:Y:S01]  /*d600*/  F2FP.PACK_AB R14, R149, R10 ;  /* 0x0000000a950e723e */ /* 0x004fe200000000ff */
[--C-:B------:R-:W-:Y:S02]  /*d610*/  FFMA.FTZ R214, R143, c[0x0][0x2d0], -R140.reuse ;  /* 0x0000b4008fd67a23 */ /* 0x100fe4000001088c */
[--C-:B------:R-:W-:Y:S02]  /*d620*/  FFMA.FTZ R215, R141, c[0x0][0x2d0], -R140.reuse ;  /* 0x0000b4008dd77a23 */ /* 0x100fe4000001088c */
        /* <DEDUP_REMOVED lines=10> */
[----:B-1----:R-:W-:Y:S01]  /*d6d0*/  F2FP.PACK_AB R13, R152, R153 ;  /* 0x00000099980d723e */ /* 0x002fe200000000ff */
        /* <DEDUP_REMOVED lines=8> */
[----:B------:R-:W-:Y:S01]  /*d760*/  FMUL.FTZ R39, R2, R39 ;  /* 0x0000002702277220 */ /* 0x000fe20000410000 */
[----:B------:R-:W1:Y:S01]  /*d770*/  MUFU.EX2 R157, R157 ;  /* 0x0000009d009d7308 */ /* 0x000e620000000800 */
[C---:B------:R-:W-:Y:S02]  /*d780*/  FMUL.FTZ R40, R3.reuse, R40 ;  /* 0x0000002803287220 */ /* 0x040fe40000410000 */
[C---:B------:R-:W-:Y:S01]  /*d790*/  FMUL.FTZ R41, R3.reuse, R41 ;  /* 0x0000002903297220 */ /* 0x040fe20000410000 */
[----:B--2---:R-:W-:Y:S01]  /*d7a0*/  F2FP.PACK_AB R15, R150, R151 ;  /* 0x00000097960f723e */ /* 0x004fe200000000ff */
        /* <DEDUP_REMOVED lines=8> */
[----:B------:R-:W2:Y:S01]  /*d830*/  LDSM.16.MT88.4 R16, [R188+0x100] ;  /* 0x00010000bc10783b */ /* 0x000ea20000004200 */
[----:B------:R-:W4:Y:S02]  /*d840*/  MUFU.EX2 R159, R159 ;  /* 0x0000009f009f7308 */ /* 0x000f240000000800 */
[C---:B------:R-:W-:Y:S02]  /*d850*/  FMUL.FTZ R47, R2.reuse, R47 ;  /* 0x0000002f022f7220 */ /* 0x040fe40000410000 */
[C---:B------:R-:W-:Y:S02]  /*d860*/  FMUL.FTZ R48, R3.reuse, R48 ;  /* 0x0000003003307220 */ /* 0x040fe40000410000 */
[C---:B---3--:R-:W-:Y:S04]  /*d870*/  HMMA.16816.F32 R104, R12.reuse, R20, R104 ;  /* 0x000000140c68723c */ /* 0x048fe80000001868 */
[C---:B------:R-:W-:Y:S01]  /*d880*/  FMUL.FTZ R49, R3.reuse, R49 ;  /* 0x0000003103317220 */ /* 0x040fe20000410000 */
[----:B------:R-:W-:Y:S01]  /*d890*/  MUFU.EX2 R158, R158 ;  /* 0x0000009e009e7308 */ /* 0x000fe20000000800 */
[C---:B------:R-:W-:Y:S02]  /*d8a0*/  FMUL.FTZ R50, R2.reuse, R50 ;  /* 0x0000003202327220 */ /* 0x040fe40000410000 */
[C---:B------:R-:W-:Y:S01]  /*d8b0*/  HMMA.16816.F32 R108, R12.reuse, R22, R108 ;  /* 0x000000160c6c723c */ /* 0x040fe2000000186c */
[----:B------:R-:W3:Y:S03]  /*d8c0*/  LDSM.16.MT88.4 R20, [R195+0x2100] ;  /* 0x00210000c314783b */ /* 0x000ee60000004200 */
[C---:B------:R-:W-:Y:S02]  /*d8d0*/  FMUL.FTZ R51, R2.reuse, R51 ;  /* 0x0000003302337220 */ /* 0x040fe40000410000 */
[C---:B------:R-:W-:Y:S01]  /*d8e0*/  FMUL.FTZ R52, R3.reuse, R52 ;  /* 0x0000003403347220 */ /* 0x040fe20000410000 */
[----:B------:R-:W1:Y:S01]  /*d8f0*/  MUFU.EX2 R161, R161 ;  /* 0x000000a100a17308 */ /* 0x000e620000000800 */
[C---:B-----5:R-:W-:Y:S04]  /*d900*/  HMMA.16816.F32 R112, R12.reuse, R24, R112 ;  /* 0x000000180c70723c */ /* 0x060fe80000001870 */
[C---:B------:R-:W-:Y:S02]  /*d910*/  FMUL.FTZ R53, R3.reuse, R53 ;  /* 0x0000003503357220 */ /* 0x040fe40000410000 */
[C---:B------:R-:W-:Y:S02]  /*d920*/  FMUL.FTZ R54, R2.reuse, R54 ;  /* 0x0000003602367220 */ /* 0x040fe40000410000 */
[C---:B------:R-:W-:Y:S01]  /*d930*/  HMMA.16816.F32 R116, R12.reuse, R26, R116 ;  /* 0x0000001a0c74723c */ /* 0x040fe20000001874 */
[----:B------:R-:W5:Y:S01]  /*d940*/  LDSM.16.MT88.4 R24, [R190+0x2100] ;  /* 0x00210000be18783b */ /* 0x000f620000004200 */
[----:B------:R-:W-:Y:S02]  /*d950*/  MUFU.EX2 R160, R160 ;  /* 0x000000a000a07308 */ /* 0x000fe40000000800 */
[C---:B------:R-:W-:Y:S02]  /*d960*/  FMUL.FTZ R55, R2.reuse, R55 ;  /* 0x0000003702377220 */ /* 0x040fe40000410000 */
[C---:B------:R-:W-:Y:S02]  /*d970*/  FMUL.FTZ R56, R3.reuse, R56 ;  /* 0x0000003803387220 */ /* 0x040fe40000410000 */
[C---:B------:R-:W-:Y:S01]  /*d980*/  FMUL.FTZ R57, R3.reuse, R57 ;  /* 0x0000003903397220 */ /* 0x040fe20000410000 */
[C---:B--2---:R-:W-:Y:S03]  /*d990*/  HMMA.16816.F32 R120, R12.reuse, R16, R120 ;  /* 0x000000100c78723c */ /* 0x044fe60000001878 */
[C---:B------:R-:W-:Y:S01]  /*d9a0*/  FMUL.FTZ R58, R2.reuse, R58 ;  /* 0x0000003a023a7220 */ /* 0x040fe20000410000 */
[----:B------:R-:W2:Y:S01]  /*d9b0*/  MUFU.EX2 R163, R163 ;  /* 0x000000a300a37308 */ /* 0x000ea20000000800 */
[C---:B------:R-:W-:Y:S02]  /*d9c0*/  FMUL.FTZ R59, R2.reuse, R59 ;  /* 0x0000003b023b7220 */ /* 0x040fe40000410000 */
[C---:B------:R-:W-:Y:S01]  /*d9d0*/  FMUL.FTZ R60, R3.reuse, R60 ;  /* 0x0000003c033c7220 */ /* 0x040fe20000410000 */
[C---:B------:R-:W-:Y:S01]  /*d9e0*/  HMMA.16816.F32 R124, R12.reuse, R18, R124 ;  /* 0x000000120c7c723c */ /* 0x040fe2000000187c */
[----:B------:R-:W1:Y:S03]  /*d9f0*/  LDSM.16.MT88.4 R16, [R189+0x2100] ;  /* 0x00210000bd10783b */ /* 0x000e660000004200 */
[C---:B------:R-:W-:Y:S02]  /*da00*/  FMUL.FTZ R61, R3.reuse, R61 ;  /* 0x0000003d033d7220 */ /* 0x040fe40000410000 */
[C---:B------:R-:W-:Y:S01]  /*da10*/  FMUL.FTZ R62, R2.reuse, R62 ;  /* 0x0000003e023e7220 */ /* 0x040fe20000410000 */
[----:B------:R-:W-:Y:S01]  /*da20*/  MUFU.EX2 R170, R170 ;  /* 0x000000aa00aa7308 */ /* 0x000fe20000000800 */
[C---:B---3--:R-:W-:Y:S04]  /*da30*/  HMMA.16816.F32 R36, R12.reuse, R20, R36 ;  /* 0x000000140c24723c */ /* 0x048fe80000001824 */
[C---:B------:R-:W-:Y:S02]  /*da40*/  FMUL.FTZ R63, R2.reuse, R63 ;  /* 0x0000003f023f7220 */ /* 0x040fe40000410000 */
[C---:B------:R-:W-:Y:S02]  /*da50*/  FMUL.FTZ R64, R3.reuse, R64 ;  /* 0x0000004003407220 */ /* 0x040fe40000410000 */
[C---:B------:R-:W-:Y:S01]  /*da60*/  HMMA.16816.F32 R40, R12.reuse, R22, R40 ;  /* 0x000000160c28723c */ /* 0x040fe20000001828 */
[----:B------:R-:W3:Y:S01]  /*da70*/  LDSM.16.MT88.4 R20, [R188+0x2100] ;  /* 0x00210000bc14783b */ /* 0x000ee20000004200 */
[----:B------:R-:W-:Y:S02]  /*da80*/  MUFU.EX2 R213, R213 ;  /* 0x000000d500d57308 */ /* 0x000fe40000000800 */
[C---:B------:R-:W-:Y:S02]  /*da90*/  FMUL.FTZ R65, R3.reuse, R65 ;  /* 0x0000004103417220 */ /* 0x040fe40000410000 */
[C---:B------:R-:W-:Y:S02]  /*daa0*/  FMUL.FTZ R66, R2.reuse, R66 ;  /* 0x0000004202427220 */ /* 0x040fe40000410000 */
[C---:B-----5:R-:W-:Y:S04]  /*dab0*/  HMMA.16816.F32 R44, R12.reuse, R24, R44 ;  /* 0x000000180c2c723c */ /* 0x060fe8000000182c */
[C---:B------:R-:W-:Y:S01]  /*dac0*/  FMUL.FTZ R67, R2.reuse, R67 ;  /* 0x0000004302437220 */ /* 0x040fe20000410000 */
[----:B------:R-:W-:Y:S01]  /*dad0*/  MUFU.EX2 R214, R214 ;  /* 0x000000d600d67308 */ /* 0x000fe20000000800 */
[C---:B------:R-:W-:Y:S02]  /*dae0*/  FMUL.FTZ R68, R3.reuse, R68 ;  /* 0x0000004403447220 */ /* 0x040fe40000410000 */
[C---:B------:R-:W-:Y:S01]  /*daf0*/  HMMA.16816.F32 R48, R12.reuse, R26, R48 ;  /* 0x0000001a0c30723c */ /* 0x040fe20000001830 */
[----:B------:R-:W5:Y:S03]  /*db00*/  LDSM.16.MT88.4 R24, [R195+0x4100] ;  /* 0x00410000c318783b */ /* 0x000f660000004200 */
[C---:B------:R-:W-:Y:S02]  /*db10*/  FMUL.FTZ R69, R3.reuse, R69 ;  /* 0x0000004503457220 */ /* 0x040fe40000410000 */
[C---:B------:R-:W-:Y:S01]  /*db20*/  FMUL.FTZ R70, R2.reuse, R70 ;  /* 0x0000004602467220 */ /* 0x040fe20000410000 */
[----:B------:R-:W-:Y:S01]  /*db30*/  MUFU.EX2 R215, R215 ;  /* 0x000000d700d77308 */ /* 0x000fe20000000800 */
[C---:B------:R-:W-:Y:S01]  /*db40*/  FMUL.FTZ R71, R2.reuse, R71 ;  /* 0x0000004702477220 */ /* 0x040fe20000410000 */
[C---:B-1----:R-:W-:Y:S03]  /*db50*/  HMMA.16816.F32 R52, R12.reuse, R16, R52 ;  /* 0x000000100c34723c */ /* 0x042fe60000001834 */
[C---:B------:R-:W-:Y:S02]  /*db60*/  FMUL.FTZ R72, R3.reuse, R72 ;  /* 0x0000004803487220 */ /* 0x040fe40000410000 */
[C---:B------:R-:W-:Y:S02]  /*db70*/  FMUL.FTZ R73, R3.reuse, R73 ;  /* 0x0000004903497220 */ /* 0x040fe40000410000 */
[C---:B------:R-:W-:Y:S01]  /*db80*/  FMUL.FTZ R74, R2.reuse, R74 ;  /* 0x0000004a024a7220 */ /* 0x040fe20000410000 */
[C---:B------:R-:W-:Y:S01]  /*db90*/  HMMA.16816.F32 R56, R12.reuse, R18, R56 ;  /* 0x000000120c38723c */ /* 0x040fe20000001838 */
[----:B------:R-:W1:Y:S03]  /*dba0*/  LDSM.16.MT88.4 R16, [R190+0x4100] ;  /* 0x00410000be10783b */ /* 0x000e660000004200 */
[C---:B------:R-:W-:Y:S02]  /*dbb0*/  FMUL.FTZ R75, R2.reuse, R75 ;  /* 0x0000004b024b7220 */ /* 0x040fe40000410000 */
[C---:B------:R-:W-:Y:S02]  /*dbc0*/  FMUL.FTZ R76, R3.reuse, R76 ;  /* 0x0000004c034c7220 */ /* 0x040fe40000410000 */
[C---:B---3--:R-:W-:Y:S04]  /*dbd0*/  HMMA.16816.F32 R60, R12.reuse, R20, R60 ;  /* 0x000000140c3c723c */ /* 0x048fe8000000183c */
[C---:B------:R-:W-:Y:S02]  /*dbe0*/  FMUL.FTZ R77, R3.reuse, R77 ;  /* 0x0000004d034d7220 */ /* 0x040fe40000410000 */
[C---:B------:R-:W-:Y:S02]  /*dbf0*/  FMUL.FTZ R78, R2.reuse, R78 ;  /* 0x0000004e024e7220 */ /* 0x040fe40000410000 */
[C---:B------:R-:W-:Y:S01]  /*dc00*/  HMMA.16816.F32 R64, R12.reuse, R22, R64 ;  /* 0x000000160c40723c */ /* 0x040fe20000001840 */
[----:B------:R-:W3:Y:S03]  /*dc10*/  LDSM.16.MT88.4 R20, [R189+0x4100] ;  /* 0x00410000bd14783b */ /* 0x000ee60000004200 */
[C---:B------:R-:W-:Y:S02]  /*dc20*/  FMUL.FTZ R79, R2.reuse, R79 ;  /* 0x0000004f024f7220 */ /* 0x040fe40000410000 */
[C---:B------:R-:W-:Y:S02]  /*dc30*/  FMUL.FTZ R80, R3.reuse, R80 ;  /* 0x0000005003507220 */ /* 0x040fe40000410000 */
[C---:B-----5:R-:W-:Y:S04]  /*dc40*/  HMMA.16816.F32 R68, R12.reuse, R24, R68 ;  /* 0x000000180c44723c */ /* 0x060fe80000001844 */
[C---:B------:R-:W-:Y:S02]  /*dc50*/  FMUL.FTZ R81, R3.reuse, R81 ;  /* 0x0000005103517220 */ /* 0x040fe40000410000 */
[C---:B------:R-:W-:Y:S02]  /*dc60*/  FMUL.FTZ R82, R2.reuse, R82 ;  /* 0x0000005202527220 */ /* 0x040fe40000410000 */
[C---:B------:R-:W-:Y:S01]  /*dc70*/  HMMA.16816.F32 R72, R12.reuse, R26, R72 ;  /* 0x0000001a0c48723c */ /* 0x040fe20000001848 */
[----:B------:R-:W5:Y:S03]  /*dc80*/  LDSM.16.MT88.4 R24, [R188+0x4100] ;  /* 0x00410000bc18783b */ /* 0x000f660000004200 */
[C---:B------:R-:W-:Y:S02]  /*dc90*/  FMUL.FTZ R83, R2.reuse, R83 ;  /* 0x0000005302537220 */ /* 0x040fe40000410000 */
[C---:B------:R-:W-:Y:S02]  /*dca0*/  FMUL.FTZ R84, R3.reuse, R84 ;  /* 0x0000005403547220 */ /* 0x040fe40000410000 */
        /* <DEDUP_REMOVED lines=12> */
[C---:B------:R-:W-:Y:S03]  /*dd70*/  FMUL.FTZ R93, R3.reuse, R93 ;  /* 0x0000005d035d7220 */ /* 0x040fe60000410000 */
[C---:B------:R-:W-:Y:S01]  /*dd80*/  HMMA.16816.F32 R88, R12.reuse, R22, R88 ;  /* 0x000000160c58723c */ /* 0x040fe20000001858 */
[----:B------:R-:W3:Y:S02]  /*dd90*/  LDSM.16.MT88.4 R20, [R189+0x900] ;  /* 0x00090000bd14783b */ /* 0x000ee40000004200 */
[C---:B------:R-:W-:Y:S02]  /*dda0*/  FMUL.FTZ R94, R2.reuse, R94 ;  /* 0x0000005e025e7220 */ /* 0x040fe40000410000 */
[C---:B------:R-:W-:Y:S02]  /*ddb0*/  FMUL.FTZ R95, R2.reuse, R95 ;  /* 0x0000005f025f7220 */ /* 0x040fe40000410000 */
[C---:B------:R-:W-:Y:S02]  /*ddc0*/  FMUL.FTZ R96, R3.reuse, R96 ;  /* 0x0000006003607220 */ /* 0x040fe40000410000 */
[----:B------:R-:W-:Y:S03]  /*ddd0*/  FMUL.FTZ R97, R3, R97 ;  /* 0x0000006103617220 */ /* 0x000fe60000410000 */
[C---:B-----5:R-:W-:Y:S03]  /*dde0*/  HMMA.16816.F32 R92, R12.reuse, R24, R92 ;  /* 0x000000180c5c723c */ /* 0x060fe6000000185c */
[C---:B------:R-:W-:Y:S02]  /*ddf0*/  FMUL.FTZ R98, R2.reuse, R98 ;  /* 0x0000006202627220 */ /* 0x040fe40000410000 */
[----:B------:R-:W-:Y:S02]  /*de00*/  FMUL.FTZ R99, R2, R99 ;  /* 0x0000006302637220 */ /* 0x000fe40000410000 */
[--C-:B------:R-:W-:Y:S02]  /*de10*/  FFMA.FTZ R168, R168, c[0x0][0x2d0], -R155.reuse ;  /* 0x0000b400a8a87a23 */ /* 0x100fe4000001089b */
[--C-:B------:R-:W-:Y:S03]  /*de20*/  FFMA.FTZ R173, R166, c[0x0][0x2d0], -R155.reuse ;  /* 0x0000b400a6ad7a23 */ /* 0x100fe6000001089b */
[----:B------:R-:W-:Y:S01]  /*de30*/  HMMA.16816.F32 R96, R12, R26, R96 ;  /* 0x0000001a0c60723c */ /* 0x000fe20000001860 */
[----:B------:R-:W-:Y:S01]  /*de40*/  LDSM.16.MT88.4 R24, [R190+0x4900] ;  /* 0x00490000be18783b */ /* 0x000fe20000004200 */
[----:B------:R-:W-:Y:S01]  /*de50*/  MUFU.EX2 R168, R168 ;  /* 0x000000a800a87308 */ /* 0x000fe20000000800 */
[--C-:B------:R-:W-:Y:S02]  /*de60*/  FFMA.FTZ R164, R164, c[0x0][0x2d0], -R155.reuse ;  /* 0x0000b400a4a47a23 */ /* 0x100fe4000001089b */
[--C-:B------:R-:W-:Y:S02]  /*de70*/  FFMA.FTZ R175, R162, c[0x0][0x2d0], -R155.reuse ;  /* 0x0000b400a2af7a23 */ /* 0x100fe4000001089b */
[----:B------:R-:W-:Y:S01]  /*de80*/  F2FP.PACK_AB R12, R157, R154 ;  /* 0x0000009a9d0c723e */ /* 0x000fe200000000ff */
[--C-:B------:R-:W-:Y:S01]  /*de90*/  FFMA.FTZ R162, R171, c[0x0][0x2d0], -R140.reuse ;  /* 0x0000b400aba27a23 */ /* 0x100fe2000001088c */
[----:B----4-:R-:W-:Y:S03]  /*dea0*/  F2FP.PACK_AB R14, R159, R156 ;  /* 0x0000009c9f0e723e */ /* 0x010fe600000000ff */
[----:B------:R-:W-:Y:S01]  /*deb0*/  F2FP.PACK_AB R13, R161, R158 ;  /* 0x0000009ea10d723e */ /* 0x000fe200000000ff */
[--C-:B------:R-:W-:Y:S01]  /*dec0*/  FFMA.FTZ R171, R144, c[0x0][0x2d0], -R155.reuse ;  /* 0x0000b40090ab7a23 */ /* 0x100fe2000001089b */
[----:B--2---:R-:W-:Y:S01]  /*ded0*/  F2FP.PACK_AB R15, R163, R160 ;  /* 0x000000a0a30f723e */ /* 0x004fe200000000ff */
[--C-:B------:R-:W-:Y:S01]  /*dee0*/  FFMA.FTZ R169, R169, c[0x0][0x2d0], -R140.reuse ;  /* 0x0000b400a9a97a23 */ /* 0x100fe2000001088c */
[----:B------:R-:W2:Y:S01]  /*def0*/  MUFU.EX2 R173, R173 ;  /* 0x000000ad00ad7308 */ /* 0x000ea20000000800 */
[--C-:B------:R-:W-:Y:S02]  /*df00*/  FFMA.FTZ R166, R167, c[0x0][0x2d0], -R140.reuse ;  /* 0x0000b400a7a67a23 */ /* 0x100fe4000001088c */
[--C-:B------:R-:W-:Y:S02]  /*df10*/  FFMA.FTZ R167, R147, c[0x0][0x2d0], -R155.reuse ;  /* 0x0000b40093a77a23 */ /* 0x100fe4000001089b */
[C---:B-1----:R-:W-:Y:S01]  /*df20*/  HMMA.16816.F32 R4, R12.reuse, R16, R4 ;  /* 0x000000100c04723c */ /* 0x042fe20000001804 */
[----:B------:R-:W-:Y:S02]  /*df30*/  LDSM.16.MT88.4 R144, [R195+0x5900] ;  /* 0x00590000c390783b */ /* 0x000fe40000004200 */
[----:B------:R-:W-:Y:S02]  /*df40*/  FFMA.FTZ R155, R142, c[0x0][0x2d0], -R155 ;  /* 0x0000b4008e9b7a23 */ /* 0x000fe4000001089b */
[--C-:B------:R-:W-:Y:S01]  /*df50*/  FFMA.FTZ R165, R165, c[0x0][0x2d0], -R140.reuse ;  /* 0x0000b400a5a57a23 */ /* 0x100fe2000001088c */
[----:B------:R-:W-:Y:S01]  /*df60*/  MUFU.EX2 R164, R164 ;  /* 0x000000a400a47308 */ /* 0x000fe20000000800 */
[----:B------:R-:W-:Y:S01]  /*df70*/  FFMA.FTZ R140, R9, c[0x0][0x2d0], -R140 ;  /* 0x0000b400098c7a23 */ /* 0x000fe2000001088c */
[C---:B------:R-:W-:Y:S01]  /*df80*/  HMMA.16816.F32 R100, R12.reuse, R18, R100 ;  /* 0x000000120c64723c */ /* 0x040fe20000001864 */
[----:B------:R-:W1:Y:S03]  /*df90*/  LDSM.16.MT88.4 R16, [R188+0x2900] ;  /* 0x00290000bc10783b */ /* 0x000e660000004200 */
[----:B------:R-:W-:Y:S02]  /*dfa0*/  FFMA.FTZ R148, R3, R206, R148 ;  /* 0x000000ce03947223 */ /* 0x000fe40000010094 */
[----:B------:R-:W-:Y:S02]  /*dfb0*/  FFMA.FTZ R153, R2, R207, R153 ;  /* 0x000000cf02997223 */ /* 0x000fe40000010099 */
[C---:B------:R-:W-:Y:S01]  /*dfc0*/  HMMA.16816.F32 R104, R12.reuse, R28, R104 ;  /* 0x0000001c0c68723c */ /* 0x040fe20000001868 */
[----:B------:R4:W-:Y:S03]  /*dfd0*/  MUFU.EX2 R216, R140 ;  /* 0x0000008c00d87308 */ /* 0x0009e60000000800 */
[----:B------:R-:W-:Y:S02]  /*dfe0*/  FADD.FTZ R11, R11, R148 ;  /* 0x000000940b0b7221 */ /* 0x000fe40000010000 */
[----:B------:R-:W-:Y:S02]  /*dff0*/  FADD.FTZ R152, R152, R153 ;  /* 0x0000009998987221 */ /* 0x000fe40000010000 */
[C---:B------:R-:W-:Y:S01]  /*e000*/  HMMA.16816.F32 R108, R12.reuse, R30, R108 ;  /* 0x0000001e0c6c723c */ /* 0x040fe2000000186c */
[----:B------:R-:W-:Y:S02]  /*e010*/  LDSM.16.MT88.4 R28, [R189+0x4900] ;  /* 0x00490000bd1c783b */ /* 0x000fe40000004200 */
[----:B------:R-:W5:Y:S01]  /*e020*/  MUFU.EX2 R175, R175 ;  /* 0x000000af00af7308 */ /* 0x000f620000000800 */
[----:B------:R-:W-:Y:S02]  /*e030*/  FADD.FTZ R10, R10, R11 ;  /* 0x0000000b0a0a7221 */ /* 0x000fe40000010000 */
[----:B------:R-:W-:Y:S02]  /*e040*/  FADD.FTZ R3, R151, R152 ;  /* 0x0000009897037221 */ /* 0x000fe40000010000 */
[C---:B---3--:R-:W-:Y:S04]  /*e050*/  HMMA.16816.F32 R112, R12.reuse, R20, R112 ;  /* 0x000000140c70723c */ /* 0x048fe80000001870 */
[----:B------:R-:W-:Y:S01]  /*e060*/  FADD.FTZ R149, R149, R10 ;  /* 0x0000000a95957221 */ /* 0x000fe20000010000 */
[----:B------:R-:W-:Y:S01]  /*e070*/  MUFU.EX2 R162, R162 ;  /* 0x000000a200a27308 */ /* 0x000fe20000000800 */
[----:B------:R-:W-:Y:S02]  /*e080*/  FADD.FTZ R3, R150, R3 ;  /* 0x0000000396037221 */ /* 0x000fe40000010000 */
[C---:B------:R-:W-:Y:S01]  /*e090*/  HMMA.16816.F32 R116, R12.reuse, R22, R116 ;  /* 0x000000160c74723c */ /* 0x040fe20000001874 */
[----:B------:R-:W3:Y:S03]  /*e0a0*/  LDSM.16.MT88.4 R20, [R195+0x4900] ;  /* 0x00490000c314783b */ /* 0x000ee60000004200 */
[----:B------:R-:W-:Y:S02]  /*e0b0*/  FADD.FTZ R154, R154, R149 ;  /* 0x000000959a9a7221 */ /* 0x000fe40000010000 */
[----:B------:R-:W-:Y:S01]  /*e0c0*/  FADD.FTZ R158, R158, R3 ;  /* 0x000000039e9e7221 */ /* 0x000fe20000010000 */
[----:B------:R-:W1:Y:S01]  /*e0d0*/  MUFU.EX2 R169, R169 ;  /* 0x000000a900a97308 */ /* 0x000e620000000800 */
[C---:B------:R-:W-:Y:S01]  /*e0e0*/  HMMA.16816.F32 R120, R12.reuse, R32, R120 ;  /* 0x000000200c78723c */ /* 0x040fe20000001878 */
[----:B----4-:R-:W-:Y:S03]  /*e0f0*/  LDSM.16.MT88.4 R140, [R188+0x3900] ;  /* 0x00390000bc8c783b */ /* 0x010fe60000004200 */
[----:B------:R-:W-:Y:S01]  /*e100*/  MOV R3, R0 ;  /* 0x0000000000037202 */ /* 0x000fe20000000f00 */
[----:B------:R-:W-:Y:S02]  /*e110*/  FADD.FTZ R157, R157, R154 ;  /* 0x0000009a9d9d7221 */ /* 0x000fe40000010000 */
[----:B------:R-:W-:Y:S01]  /*e120*/  FADD.FTZ R161, R161, R158 ;  /* 0x0000009ea1a17221 */ /* 0x000fe20000010000 */
[C---:B------:R-:W-:Y:S01]  /*e130*/  HMMA.16816.F32 R124, R12.reuse, R34, R124 ;  /* 0x000000220c7c723c */ /* 0x040fe2000000187c */
[----:B------:R-:W-:Y:S01]  /*e140*/  LDSM.16.MT88.4 R32, [R190+0x1100] ;  /* 0x00110000be20783b */ /* 0x000fe20000004200 */
[----:B------:R-:W-:Y:S02]  /*e150*/  MUFU.EX2 R166, R166 ;  /* 0x000000a600a67308 */ /* 0x000fe40000000800 */
[----:B------:R-:W-:Y:S02]  /*e160*/  FADD.FTZ R156, R156, R157 ;  /* 0x0000009d9c9c7221 */ /* 0x000fe40000010000 */
[----:B------:R-:W-:Y:S02]  /*e170*/  FADD.FTZ R160, R160, R161 ;  /* 0x000000a1a0a07221 */ /* 0x000fe40000010000 */
[C---:B------:R-:W-:Y:S04]  /*e180*/  HMMA.16816.F32 R36, R12.reuse, R128, R36 ;  /* 0x000000800c24723c */ /* 0x040fe80000001824 */
[----:B------:R-:W4:Y:S01]  /*e190*/  MUFU.EX2 R165, R165 ;  /* 0x000000a500a57308 */ /* 0x000f220000000800 */
[----:B------:R-:W-:Y:S02]  /*e1a0*/  FADD.FTZ R159, R159, R156 ;  /* 0x0000009c9f9f7221 */ /* 0x000fe40000010000 */
[----:B------:R-:W-:Y:S01]  /*e1b0*/  FADD.FTZ R163, R163, R160 ;  /* 0x000000a0a3a37221 */ /* 0x000fe20000010000 */
[C---:B------:R-:W-:Y:S01]  /*e1c0*/  HMMA.16816.F32 R40, R12.reuse, R130, R40 ;  /* 0x000000820c28723c */ /* 0x040fe20000001828 */
[----:B------:R-:W-:Y:S05]  /*e1d0*/  LDSM.16.MT88.4 R128, [R188+0x1100] ;  /* 0x00110000bc80783b */ /* 0x000fea0000004200 */
[----:B------:R-:W1:Y:S02]  /*e1e0*/  MUFU.EX2 R167, R167 ;  /* 0x000000a700a77308 */ /* 0x000e640000000800 */
[C---:B------:R-:W-:Y:S08]  /*e1f0*/  HMMA.16816.F32 R44, R12.reuse, R132, R44 ;  /* 0x000000840c2c723c */ /* 0x040ff0000000182c */
[C---:B------:R-:W-:Y:S01]  /*e200*/  HMMA.16816.F32 R48, R12.reuse, R134, R48 ;  /* 0x000000860c30723c */ /* 0x040fe20000001830 */
[----:B------:R-:W-:Y:S01]  /*e210*/  LDSM.16.MT88.4 R132, [R190+0x3100] ;  /* 0x00310000be84783b */ /* 0x000fe20000004200 */
[----:B------:R-:W-:Y:S06]  /*e220*/  MUFU.EX2 R171, R171 ;  /* 0x000000ab00ab7308 */ /* 0x000fec0000000800 */
[C---:B------:R-:W-:Y:S04]  /*e230*/  HMMA.16816.F32 R52, R12.reuse, R136, R52 ;  /* 0x000000880c34723c */ /* 0x040fe80000001834 */
[----:B------:R-:W2:Y:S04]  /*e240*/  MUFU.EX2 R174, R155 ;  /* 0x0000009b00ae7308 */ /* 0x000ea80000000800 */
[C---:B------:R-:W-:Y:S01]  /*e250*/  HMMA.16816.F32 R56, R12.reuse, R138, R56 ;  /* 0x0000008a0c38723c */ /* 0x040fe20000001838 */
[----:B------:R-:W-:Y:S07]  /*e260*/  LDSM.16.MT88.4 R136, [R189+0x3100] ;  /* 0x00310000bd88783b */ /* 0x000fee0000004200 */
[C---:B-1----:R-:W-:Y:S08]  /*e270*/  HMMA.16816.F32 R60, R12.reuse, R16, R60 ;  /* 0x000000100c3c723c */ /* 0x042ff0000000183c */
[C---:B------:R-:W-:Y:S01]  /*e280*/  HMMA.16816.F32 R64, R12.reuse, R18, R64 ;  /* 0x000000120c40723c */ /* 0x040fe20000001840 */
[----:B------:R-:W1:Y:S07]  /*e290*/  LDSM.16.MT88.4 R16, [R188+0x4900] ;  /* 0x00490000bc10783b */ /* 0x000e6e0000004200 */
[C---:B---3--:R-:W-:Y:S08]  /*e2a0*/  HMMA.16816.F32 R68, R12.reuse, R20, R68 ;  /* 0x000000140c44723c */ /* 0x048ff00000001844 */
[C---:B------:R-:W-:Y:S01]  /*e2b0*/  HMMA.16816.F32 R72, R12.reuse, R22, R72 ;  /* 0x000000160c48723c */ /* 0x040fe20000001848 */
[----:B------:R-:W3:Y:S07]  /*e2c0*/  LDSM.16.MT88.4 R20, [R195+0x1100] ;  /* 0x00110000c314783b */ /* 0x000eee0000004200 */
[C---:B------:R-:W-:Y:S08]  /*e2d0*/  HMMA.16816.F32 R76, R12.reuse, R24, R76 ;  /* 0x000000180c4c723c */ /* 0x040ff0000000184c */
[C---:B------:R-:W-:Y:S01]  /*e2e0*/  HMMA.16816.F32 R80, R12.reuse, R26, R80 ;  /* 0x0000001a0c50723c */ /* 0x040fe20000001850 */
[----:B------:R-:W3:Y:S07]  /*e2f0*/  LDSM.16.MT88.4 R24, [R189+0x1100] ;  /* 0x00110000bd18783b */ /* 0x000eee0000004200 */
[C---:B------:R-:W-:Y:S08]  /*e300*/  HMMA.16816.F32 R84, R12.reuse, R28, R84 ;  /* 0x0000001c0c54723c */ /* 0x040ff00000001854 */
[C---:B------:R-:W-:Y:S01]  /*e310*/  HMMA.16816.F32 R88, R12.reuse, R30, R88 ;  /* 0x0000001e0c58723c */ /* 0x040fe20000001858 */
[----:B------:R-:W3:Y:S07]  /*e320*/  LDSM.16.MT88.4 R28, [R195+0x3100] ;  /* 0x00310000c31c783b */ /* 0x000eee0000004200 */
[C---:B-1----:R-:W-:Y:S08]  /*e330*/  HMMA.16816.F32 R92, R12.reuse, R16, R92 ;  /* 0x000000100c5c723c */ /* 0x042ff0000000185c */
[----:B------:R-:W-:Y:S01]  /*e340*/  HMMA.16816.F32 R96, R12, R18, R96 ;  /* 0x000000120c60723c */ /* 0x000fe20000001860 */
[----:B------:R-:W1:Y:S06]  /*e350*/  LDSM.16.MT88.4 R16, [R188+0x3100] ;  /* 0x00310000bc10783b */ /* 0x000e6c0000004200 */
[----:B--2---:R-:W-:Y:S01]  /*e360*/  F2FP.PACK_AB R12, R173, R168 ;  /* 0x000000a8ad0c723e */ /* 0x004fe200000000ff */
[----:B------:R-:W-:Y:S01]  /*e370*/  FADD.FTZ R168, R168, R159 ;  /* 0x0000009fa8a87221 */ /* 0x000fe20000010000 */
[----:B-----5:R-:W-:Y:S03]  /*e380*/  F2FP.PACK_AB R14, R175, R164 ;  /* 0x000000a4af0e723e */ /* 0x020fe600000000ff */
[----:B------:R-:W-:Y:S01]  /*e390*/  F2FP.PACK_AB R13, R169, R162 ;  /* 0x000000a2a90d723e */ /* 0x000fe200000000ff */
[----:B------:R-:W-:Y:S01]  /*e3a0*/  FADD.FTZ R162, R162, R163 ;  /* 0x000000a3a2a27221 */ /* 0x000fe20000010000 */
[----:B----4-:R-:W-:Y:S01]  /*e3b0*/  F2FP.PACK_AB R15, R165, R166 ;  /* 0x000000a6a50f723e */ /* 0x010fe200000000ff */
[----:B------:R-:W-:Y:S02]  /*e3c0*/  FADD.FTZ R173, R173, R168 ;  /* 0x000000a8adad7221 */ /* 0x000fe40000010000 */
[----:B------:R-:W-:Y:S02]  /*e3d0*/  FADD.FTZ R169, R169, R162 ;  /* 0x000000a2a9a97221 */ /* 0x000fe40000010000 */
[----:B------:R-:W-:Y:S02]  /*e3e0*/  FADD.FTZ R164, R164, R173 ;  /* 0x000000ada4a47221 */ /* 0x000fe40000010000 */
[C---:B---3--:R-:W-:Y:S03]  /*e3f0*/  HMMA.16816.F32 R4, R12.reuse, R20, R4 ;  /* 0x000000140c04723c */ /* 0x048fe60000001804 */
[----:B------:R-:W-:Y:S02]  /*e400*/  FADD.FTZ R2, R166, R169 ;  /* 0x000000a9a6027221 */ /* 0x000fe40000010000 */
[----:B------:R-:W-:Y:S02]  /*e410*/  FADD.FTZ R164, R175, R164 ;  /* 0x000000a4afa47221 */ /* 0x000fe40000010000 */
[----:B------:R-:W-:Y:S01]  /*e420*/  FADD.FTZ R2, R165, R2 ;  /* 0x00000002a5027221 */ /* 0x000fe20000010000 */
[C---:B------:R-:W-:Y:S01]  /*e430*/  HMMA.16816.F32 R100, R12.reuse, R22, R100 ;  /* 0x000000160c64723c */ /* 0x040fe20000001864 */
[----:B------:R-:W2:Y:S07]  /*e440*/  LDSM.16.MT88.4 R20, [R195+0x5100] ;  /* 0x00510000c314783b */ /* 0x000eae0000004200 */
[C---:B------:R-:W-:Y:S08]  /*e450*/  HMMA.16816.F32 R104, R12.reuse, R32, R104 ;  /* 0x000000200c68723c */ /* 0x040ff00000001868 */
[C---:B------:R-:W-:Y:S01]  /*e460*/  HMMA.16816.F32 R108, R12.reuse, R34, R108 ;  /* 0x000000220c6c723c */ /* 0x040fe2000000186c */
[----:B------:R-:W-:Y:S07]  /*e470*/  LDSM.16.MT88.4 R32, [R188+0x1900] ;  /* 0x00190000bc20783b */ /* 0x000fee0000004200 */
[C---:B------:R-:W-:Y:S08]  /*e480*/  HMMA.16816.F32 R112, R12.reuse, R24, R112 ;  /* 0x000000180c70723c */ /* 0x040ff00000001870 */
[C---:B------:R-:W-:Y:S01]  /*e490*/  HMMA.16816.F32 R116, R12.reuse, R26, R116 ;  /* 0x0000001a0c74723c */ /* 0x040fe20000001874 */
[----:B------:R-:W3:Y:S07]  /*e4a0*/  LDSM.16.MT88.4 R24, [R190+0x5100] ;  /* 0x00510000be18783b */ /* 0x000eee0000004200 */
[C---:B------:R-:W-:Y:S08]  /*e4b0*/  HMMA.16816.F32 R120, R12.reuse, R128, R120 ;  /* 0x000000800c78723c */ /* 0x040ff00000001878 */
[C---:B------:R-:W-:Y:S08]  /*e4c0*/  HMMA.16816.F32 R124, R12.reuse, R130, R124 ;  /* 0x000000820c7c723c */ /* 0x040ff0000000187c */
[C---:B------:R-:W-:Y:S08]  /*e4d0*/  HMMA.16816.F32 R36, R12.reuse, R28, R36 ;  /* 0x0000001c0c24723c */ /* 0x040ff00000001824 */
[C---:B------:R-:W-:Y:S01]  /*e4e0*/  HMMA.16816.F32 R40, R12.reuse, R30, R40 ;  /* 0x0000001e0c28723c */ /* 0x040fe20000001828 */
[----:B------:R-:W4:Y:S07]  /*e4f0*/  LDSM.16.MT88.4 R28, [R189+0x5100] ;  /* 0x00510000bd1c783b */ /* 0x000f2e0000004200 */
        /* <DEDUP_REMOVED lines=15> */
[C---:B----4-:R-:W-:Y:S08]  /*e5f0*/  HMMA.16816.F32 R84, R12.reuse, R28, R84 ;  /* 0x0000001c0c54723c */ /* 0x050ff00000001854 */
[C---:B------:R-:W-:Y:S01]  /*e600*/  HMMA.16816.F32 R88, R12.reuse, R30, R88 ;  /* 0x0000001e0c58723c */ /* 0x040fe20000001858 */
[----:B------:R-:W4:Y:S07]  /*e610*/  LDSM.16.MT88.4 R28, [R189+0x1900] ;  /* 0x00190000bd1c783b */ /* 0x000f2e0000004200 */
[C---:B-1----:R-:W-:Y:S08]  /*e620*/  HMMA.16816.F32 R92, R12.reuse, R16, R92 ;  /* 0x000000100c5c723c */ /* 0x042ff0000000185c */
[----:B------:R-:W-:Y:S01]  /*e630*/  HMMA.16816.F32 R96, R12, R18, R96 ;  /* 0x000000120c60723c */ /* 0x000fe20000001860 */
[----:B------:R-:W1:Y:S06]  /*e640*/  LDSM.16.MT88.4 R16, [R189+0x3900] ;  /* 0x00390000bd10783b */ /* 0x000e6c0000004200 */
[----:B------:R-:W-:Y:S01]  /*e650*/  F2FP.PACK_AB R12, R170, R167 ;  /* 0x000000a7aa0c723e */ /* 0x000fe200000000ff */
[----:B------:R-:W-:Y:S01]  /*e660*/  FADD.FTZ R167, R167, R164 ;  /* 0x000000a4a7a77221 */ /* 0x000fe20000010000 */
[----:B------:R-:W-:Y:S03]  /*e670*/  F2FP.PACK_AB R14, R174, R171 ;  /* 0x000000abae0e723e */ /* 0x000fe600000000ff */
[----:B------:R-:W-:Y:S01]  /*e680*/  F2FP.PACK_AB R13, R214, R213 ;  /* 0x000000d5d60d723e */ /* 0x000fe200000000ff */
[----:B------:R-:W-:Y:S01]  /*e690*/  FADD.FTZ R213, R213, R2 ;  /* 0x00000002d5d57221 */ /* 0x000fe20000010000 */
[----:B------:R-:W-:Y:S01]  /*e6a0*/  F2FP.PACK_AB R15, R216, R215 ;  /* 0x000000d7d80f723e */ /* 0x000fe200000000ff */
[----:B------:R-:W-:Y:S01]  /*e6b0*/  FADD.FTZ R170, R170, R167 ;  /* 0x000000a7aaaa7221 */ /* 0x000fe20000010000 */
[----:B------:R-:W-:Y:S01]  /*e6c0*/  MOV R2, R8 ;  /* 0x0000000800027202 */ /* 0x000fe20000000f00 */
[----:B------:R-:W-:Y:S02]  /*e6d0*/  FADD.FTZ R214, R214, R213 ;  /* 0x000000d5d6d67221 */ /* 0x000fe40000010000 */
[----:B------:R-:W-:Y:S02]  /*e6e0*/  FADD.FTZ R171, R171, R170 ;  /* 0x000000aaabab7221 */ /* 0x000fe40000010000 */
[C---:B--2---:R-:W-:Y:S01]  /*e6f0*/  HMMA.16816.F32 R128, R12.reuse, R20, R4 ;  /* 0x000000140c80723c */ /* 0x044fe20000001804 */
[----:B------:R-:W2:Y:S02]  /*e700*/  LDSM.16.MT88.4 R4, [R190+0x5900] ;  /* 0x00590000be04783b */ /* 0x000ea40000004200 */
[----:B------:R-:W-:Y:S02]  /*e710*/  FADD.FTZ R207, R215, R214 ;  /* 0x000000d6d7cf7221 */ /* 0x000fe40000010000 */
[----:B------:R-:W-:Y:S02]  /*e720*/  FADD.FTZ R206, R174, R171 ;  /* 0x000000abaece7221 */ /* 0x000fe40000010000 */
[----:B------:R-:W-:Y:S01]  /*e730*/  FADD.FTZ R207, R216, R207 ;  /* 0x000000cfd8cf7221 */ /* 0x000fe20000010000 */
[C---:B------:R-:W-:Y:S01]  /*e740*/  HMMA.16816.F32 R100, R12.reuse, R22, R100 ;  /* 0x000000160c64723c */ /* 0x040fe20000001864 */
[----:B------:R-:W5:Y:S07]  /*e750*/  LDSM.16.MT88.4 R20, [R189+0x5900] ;  /* 0x00590000bd14783b */ /* 0x000f6e0000004200 */
[C---:B---3--:R-:W-:Y:S08]  /*e760*/  HMMA.16816.F32 R104, R12.reuse, R24, R104 ;  /* 0x000000180c68723c */ /* 0x048ff00000001868 */
        /* <DEDUP_REMOVED lines=16> */
[C---:B--2---:R-:W-:Y:S08]  /*e870*/  HMMA.16816.F32 R76, R12.reuse, R4, R76 ;  /* 0x000000040c4c723c */ /* 0x044ff0000000184c */
[C---:B------:R-:W-:Y:S08]  /*e880*/  HMMA.16816.F32 R80, R12.reuse, R6, R80 ;  /* 0x000000060c50723c */ /* 0x040ff00000001850 */
[C---:B-----5:R-:W-:Y:S08]  /*e890*/  HMMA.16816.F32 R84, R12.reuse, R20, R84 ;  /* 0x000000140c54723c */ /* 0x060ff00000001854 */
[C---:B------:R-:W-:Y:S08]  /*e8a0*/  HMMA.16816.F32 R88, R12.reuse, R22, R88 ;  /* 0x000000160c58723c */ /* 0x040ff00000001858 */
[C---:B-1----:R-:W-:Y:S08]  /*e8b0*/  HMMA.16816.F32 R92, R12.reuse, R16, R92 ;  /* 0x000000100c5c723c */ /* 0x042ff0000000185c */
[----:B------:R-:W-:Y:S01]  /*e8c0*/  HMMA.16816.F32 R96, R12, R18, R96 ;  /* 0x000000120c60723c */ /* 0x000fe20000001860 */
[----:B------:R-:W-:-:S07]  /*e8d0*/  @P0 BRA `(.L_x_209) ;  /* 0xffffca0000000947 */ /* 0x000fce000383ffff */
.L_x_199:
[----:B------:R-:W1:Y:S01]  /*e8e0*/  SHFL.BFLY PT, R3, R206, 0x2, 0x1f ;  /* 0x0c401f00ce037f89 */ /* 0x000e6200000e0000 */
[----:B------:R-:W-:Y:S01]  /*e8f0*/  CS2R R4, SRZ ;  /* 0x0000000000047805 */ /* 0x000fe2000001ff00 */
[----:B------:R-:W-:-:S02]  /*e900*/  MOV R9, 0xff800000 ;  /* 0xff80000000097802 */ /* 0x000fc40000000f00 */
[----:B------:R-:W2:Y:S01]  /*e910*/  SHFL.BFLY PT, R2, R207, 0x2, 0x1f ;  /* 0x0c401f00cf027f89 */ /* 0x000ea200000e0000 */
        /* <DEDUP_REMOVED lines=8> */
[----:B------:R-:W-:Y:S02]  /*e9a0*/  MOV R7, 0xff800000 ;  /* 0xff80000000077802 */ /* 0x000fe40000000f00 */
[----:B------:R-:W-:-:S09]  /*e9b0*/  FSETP.NE.FTZ.AND P0, PT, R2, RZ, PT ;  /* 0x000000ff0200720b */ /* 0x000fd20003f15000 */
[----:B------:R-:W1:Y:S01]  /*e9c0*/  @P1 MUFU.RCP R5, R3 ;  /* 0x0000000300051308 */ /* 0x000e620000001000 */
[----:B------:R-:W-:-:S03]  /*e9d0*/  @P1 MOV R11, 0x3f317218 ;  /* 0x3f317218000b1802 */ /* 0x000fc60000000f00 */
[----:B------:R-:W-:Y:S02]  /*e9e0*/  @P0 MOV R10, 0x3f317218 ;  /* 0x3f317218000a0802 */ /* 0x000fe40000000f00 */
[----:B------:R-:W-:Y:S02]  /*e9f0*/  @P1 FMUL.FTZ R11, R11, c[0x0][0x2d0] ;  /* 0x0000b4000b0b1a20 */ /* 0x000fe40000410000 */
[----:B------:R-:W-:Y:S01]  /*ea00*/  @P0 MUFU.RCP R4, R2 ;  /* 0x0000000200040308 */ /* 0x000fe20000001000 */
[----:B------:R-:W-:-:S07]  /*ea10*/  @P0 FMUL.FTZ R10, R10, c[0x0][0x2d0] ;  /* 0x0000b4000a0a0a20 */ /* 0x000fce0000410000 */
[----:B------:R-:W2:Y:S01]  /*ea20*/  @P1 MUFU.LG2 R3, R3 ;  /* 0x0000000300031308 */ /* 0x000ea20000000c00 */
[C---:B-1----:R-:W-:Y:S02]  /*ea30*/  FMUL.FTZ R128, R5.reuse, R128 ;  /* 0x0000008005807220 */ /* 0x042fe40000410000 */
[C---:B------:R-:W-:Y:S02]  /*ea40*/  FMUL.FTZ R129, R5.reuse, R129 ;  /* 0x0000008105817220 */ /* 0x040fe40000410000 */
[C---:B------:R-:W-:Y:S02]  /*ea50*/  FMUL.FTZ R100, R5.reuse, R100 ;  /* 0x0000006405647220 */ /* 0x040fe40000410000 */
[C---:B------:R-:W-:Y:S01]  /*ea60*/  FMUL.FTZ R101, R5.reuse, R101 ;  /* 0x0000006505657220 */ /* 0x040fe20000410000 */
[----:B------:R-:W1:Y:S01]  /*ea70*/  @P0 MUFU.LG2 R2, R2 ;  /* 0x0000000200020308 */ /* 0x000e620000000c00 */
[C---:B------:R-:W-:Y:S02]  /*ea80*/  FMUL.FTZ R104, R5.reuse, R104 ;  /* 0x0000006805687220 */ /* 0x040fe40000410000 */
[----:B------:R-:W-:-:S02]  /*ea90*/  FMUL.FTZ R105, R5, R105 ;  /* 0x0000006905697220 */ /* 0x000fc40000410000 */
[C---:B------:R-:W-:Y:S02]  /*eaa0*/  FMUL.FTZ R108, R5.reuse, R108 ;  /* 0x0000006c056c7220 */ /* 0x040fe40000410000 */
[----:B------:R-:W-:Y:S02]  /*eab0*/  FMUL.FTZ R109, R5, R109 ;  /* 0x0000006d056d7220 */ /* 0x000fe40000410000 */
[----:B--2---:R-:W-:Y:S02]  /*eac0*/  @P1 FMUL.FTZ R3, R3, 0.69314718246459960938 ;  /* 0x3f31721803031820 */ /* 0x004fe40000410000 */
[C---:B------:R-:W-:Y:S02]  /*ead0*/  FMUL.FTZ R112, R5.reuse, R112 ;  /* 0x0000007005707220 */ /* 0x040fe40000410000 */
[C---:B------:R-:W-:Y:S02]  /*eae0*/  FMUL.FTZ R113, R5.reuse, R113 ;  /* 0x0000007105717220 */ /* 0x040fe40000410000 */
[----:B------:R-:W-:-:S02]  /*eaf0*/  FMUL.FTZ R116, R5, R116 ;  /* 0x0000007405747220 */ /* 0x000fc40000410000 */
[----:B-1----:R-:W-:Y:S02]  /*eb00*/  @P0 FMUL.FTZ R13, R2, 0.69314718246459960938 ;  /* 0x3f317218020d0820 */ /* 0x002fe40000410000 */
        /* <DEDUP_REMOVED lines=87> */
.L_x_167:
[----:B------:R-:W-:Y:S01]  /*f080*/  USHF.R.S32.HI UR6, URZ, 0x1f, UR11 ;  /* 0x0000001f3f067899 */ /* 0x000fe2000801140b */
[----:B------:R-:W-:Y:S05]  /*f090*/  @P2 BRA `(.L_x_210) ;  /* 0x0000157000002947 */ /* 0x000fea0003800000 */
[----:B------:R-:W3:Y:S01]  /*f0a0*/  S2R R0, SR_TID.X ;  /* 0x0000000000007919 */ /* 0x000ee20000002100 */
[----:B------:R-:W-:Y:S01]  /*f0b0*/  ULDC.64 UR4, c[0x0][0x490] ;  /* 0x0001240000047ab9 */ /* 0x000fe20000000a00 */
[----:B------:R-:W-:Y:S01]  /*f0c0*/  IMAD.MOV.U32 R12, RZ, RZ, c[0x0][0x4e8] ;  /* 0x00013a00ff0c7624 */ /* 0x000fe200078e00ff */
[----:B------:R-:W-:Y:S01]  /*f0d0*/  UIMAD UR7, UR6, UR4, URZ ;  /* 0x00000004060772a4 */ /* 0x000fe2000f8e023f */
[----:B------:R-:W4:Y:S01]  /*f0e0*/  S2R R22, SR_CTAID.Z ;  /* 0x0000000000167919 */ /* 0x000f220000002700 */
[----:B------:R-:W-:Y:S01]  /*f0f0*/  UIMAD.WIDE.U32 UR8, UR11, UR4, URZ ;  /* 0x000000040b0872a5 */ /* 0x000fe2000f8e003f */
[----:B------:R-:W-:Y:S01]  /*f100*/  F2FP.PACK_AB R128, R129, R128 ;  /* 0x000000808180723e */ /* 0x000fe200000000ff */
[----:B------:R-:W-:Y:S01]  /*f110*/  UIMAD UR7, UR11, UR5, UR7 ;  /* 0x000000050b0772a4 */ /* 0x000fe2000f8e0207 */
[C---:B------:R-:W-:Y:S01]  /*f120*/  ISETP.NE.AND P0, PT, R12.reuse, 0x1, PT ;  /* 0x000000010c00780c */ /* 0x040fe20003f05270 */
[----:B------:R-:W-:Y:S01]  /*f130*/  IMAD R12, R12, c[0x0][0x388], RZ ;  /* 0x0000e2000c0c7a24 */ /* 0x000fe200078e02ff */
[----:B------:R-:W-:Y:S01]  /*f140*/  ULDC.64 UR4, c[0x0][0x3e8] ;  /* 0x0000fa0000047ab9 */ /* 0x000fe20000000a00 */
[----:B------:R-:W-:Y:S01]  /*f150*/  IMAD.U32 R25, RZ, RZ, UR9 ;  /* 0x00000009ff197e24 */ /* 0x000fe2000f8e00ff */
[----:B------:R-:W-:Y:S01]  /*f160*/  UIMAD UR6, UR6, UR4, URZ ;  /* 0x00000004060672a4 */ /* 0x000fe2000f8e023f */
[----:B------:R-:W-:Y:S01]  /*f170*/  IMAD.U32 R24, RZ, RZ, UR8 ;  /* 0x00000008ff187e24 */ /* 0x000fe2000f8e00ff */
[----:B--2---:R-:W-:Y:S01]  /*f180*/  UIMAD.WIDE.U32 UR12, UR11, UR4, URZ ;  /* 0x000000040b0c72a5 */ /* 0x004fe2000f8e003f */
[----:B------:R-:W-:Y:S01]  /*f190*/  F2FP.PACK_AB R130, R131, R130 ;  /* 0x000000828382723e */ /* 0x000fe200000000ff */
[----:B------:R-:W-:Y:S01]  /*f1a0*/  UIMAD UR5, UR11, UR5, UR6 ;  /* 0x000000050b0572a4 */ /* 0x000fe2000f8e0206 */
[----:B------:R-:W-:Y:S01]  /*f1b0*/  F2FP.PACK_AB R100, R101, R100 ;  /* 0x000000646564723e */ /* 0x000fe200000000ff */
[----:B------:R-:W-:Y:S01]  /*f1c0*/  UIADD3 UR7, UR9, UR7, URZ ;  /* 0x0000000709077290 */ /* 0x000fe2000fffe03f */
[----:B------:R-:W-:Y:S01]  /*f1d0*/  F2FP.PACK_AB R102, R103, R102 ;  /* 0x000000666766723e */ /* 0x000fe200000000ff */
[----:B------:R-:W-:Y:S01]  /*f1e0*/  UIADD3 UR5, UR13, UR5, URZ ;  /* 0x000000050d057290 */ /* 0x000fe2000fffe03f */
[----:B------:R-:W-:Y:S01]  /*f1f0*/  IMAD.U32 R19, RZ, RZ, UR13 ;  /* 0x0000000dff137e24 */ /* 0x000fe2000f8e00ff */
[----:B------:R-:W-:Y:S01]  /*f200*/  F2FP.PACK_AB R104, R105, R104 ;  /* 0x000000686968723e */ /* 0x000fe200000000ff */
[----:B------:R-:W-:Y:S01]  /*f210*/  IMAD.U32 R18, RZ, RZ, UR12 ;  /* 0x0000000cff127e24 */ /* 0x000fe2000f8e00ff */
[----:B---3--:R-:W-:Y:S01]  /*f220*/  SHF.R.S32.HI R3, RZ, 0x1f, R0 ;  /* 0x0000001fff037819 */ /* 0x008fe20000011400 */
[----:B------:R-:W-:Y:S01]  /*f230*/  IMAD.U32 R25, RZ, RZ, UR7 ;  /* 0x00000007ff197e24 */ /* 0x000fe2000f8e00ff */
[----:B------:R-:W-:Y:S01]  /*f240*/  F2FP.PACK_AB R106, R107, R106 ;  /* 0x0000006a6b6a723e */ /* 0x000fe200000000ff */
[----:B------:R-:W-:Y:S01]  /*f250*/  IMAD.U32 R19, RZ, RZ, UR5 ;  /* 0x00000005ff137e24 */ /* 0x000fe2000f8e00ff */
[CC--:B------:R-:W-:Y:S01]  /*f260*/  LEA.HI R14, R3.reuse, R0.reuse, RZ, 0x5 ;  /* 0x00000000030e7211 */ /* 0x0c0fe200078f28ff */
[----:B----4-:R-:W-:Y:S01]  /*f270*/  IMAD.WIDE.U32 R24, R22, c[0x0][0x498], R24 ;  /* 0x0001260016187a25 */ /* 0x010fe200078e0018 */
[----:B------:R-:W-:Y:S01]  /*f280*/  LEA.HI R13, R3, R0, RZ, 0x2 ;  /* 0x00000000030d7211 */ /* 0x000fe200078f10ff */
[----:B------:R-:W-:Y:S01]  /*f290*/  BSSY B0, `(.L_x_211) ;  /* 0x00000ef000007945 */ /* 0x000fe20003800000 */
[----:B------:R-:W-:-:S02]  /*f2a0*/  LOP3.LUT R11, R14, 0xffffffe0, RZ, 0xc0, !PT ;  /* 0xffffffe00e0b7812 */ /* 0x000fc400078ec0ff */
[-C--:B------:R-:W-:Y:S02]  /*f2b0*/  LEA.HI R4, R3, R0.reuse, RZ, 0x3 ;  /* 0x0000000003047211 */ /* 0x080fe400078f18ff */
[----:B------:R-:W-:Y:S01]  /*f2c0*/  SHF.R.S32.HI R21, RZ, 0x2, R13 ;  /* 0x00000002ff157819 */ /* 0x000fe2000001140d */
[----:B------:R-:W-:Y:S01]  /*f2d0*/  IMAD.IADD R10, R0, 0x1, -R11 ;  /* 0x00000001000a7824 */ /* 0x000fe200078e0a0b */
[----:B------:R-:W-:Y:S01]  /*f2e0*/  SHF.R.S32.HI R8, RZ, 0x1f, R13 ;  /* 0x0000001fff087819 */ /* 0x000fe2000001140d */
[----:B------:R-:W2:Y:S01]  /*f2f0*/  S2R R11, SR_CTAID.X ;  /* 0x00000000000b7919 */ /* 0x000ea20000002500 */
[----:B------:R-:W-:Y:S02]  /*f300*/  LOP3.LUT R13, R13, 0xfffffffc, RZ, 0xc0, !PT ;  /* 0xfffffffc0d0d7812 */ /* 0x000fe400078ec0ff */
[----:B------:R-:W-:Y:S02]  /*f310*/  LOP3.LUT R17, R4, 0xfffffff8, RZ, 0xc0, !PT ;  /* 0xfffffff804117812 */ /* 0x000fe400078ec0ff */
[----:B-1----:R-:W-:-:S02]  /*f320*/  LEA.HI R2, R3, R0, RZ, 0x6 ;  /* 0x0000000003027211 */ /* 0x002fc400078f30ff */
[----:B------:R-:W-:Y:S01]  /*f330*/  LEA.HI R3, R8, R21, RZ, 0x3 ;  /* 0x0000001508037211 */ /* 0x000fe200078f18ff */
[C---:B------:R-:W-:Y:S01]  /*f340*/  IMAD.IADD R8, R0.reuse, 0x1, -R13 ;  /* 0x0000000100087824 */ /* 0x040fe200078e0a0d */
[----:B------:R-:W-:Y:S01]  /*f350*/  SHF.R.S32.HI R13, RZ, 0x1f, R22 ;  /* 0x0000001fff0d7819 */ /* 0x000fe20000011416 */
[----:B------:R-:W-:Y:S01]  /*f360*/  IMAD.IADD R17, R0, 0x1, -R17 ;  /* 0x0000000100117824 */ /* 0x000fe200078e0a11 */
[----:B------:R-:W-:Y:S02]  /*f370*/  LOP3.LUT R0, R3, 0xfffffff8, RZ, 0xc0, !PT ;  /* 0xfffffff803007812 */ /* 0x000fe400078ec0ff */
[----:B------:R-:W-:Y:S02]  /*f380*/  SHF.R.S32.HI R3, RZ, 0x1f, R10 ;  /* 0x0000001fff037819 */ /* 0x000fe4000001140a */
[----:B------:R-:W-:Y:S01]  /*f390*/  LOP3.LUT P4, RZ, R10, 0x3, RZ, 0xc0, !PT ;  /* 0x000000030aff7812 */ /* 0x000fe2000788c0ff */
[----:B------:R-:W-:Y:S01]  /*f3a0*/  IMAD.IADD R21, R21, 0x1, -R0 ;  /* 0x0000000115157824 */ /* 0x000fe200078e0a00 */
[----:B------:R-:W-:Y:S01]  /*f3b0*/  LEA.HI R10, R3, R10, RZ, 0x2 ;  /* 0x0000000a030a7211 */ /* 0x000fe200078f10ff */
[C---:B------:R-:W-:Y:S01]  /*f3c0*/  IMAD R3, R13.reuse, c[0x0][0x498], RZ ;  /* 0x000126000d037a24 */ /* 0x040fe200078e02ff */
[--C-:B------:R-:W-:Y:S01]  /*f3d0*/  SHF.R.S32.HI R15, RZ, 0x5, R14.reuse ;  /* 0x00000005ff0f7819 */ /* 0x100fe2000001140e */
[----:B------:R-:W-:Y:S01]  /*f3e0*/  IMAD R13, R13, c[0x0][0x3f0], RZ ;  /* 0x0000fc000d0d7a24 */ /* 0x000fe200078e02ff */
[----:B------:R-:W-:Y:S01]  /*f3f0*/  SHF.R.S32.HI R0, RZ, 0x1f, R14 ;  /* 0x0000001fff007819 */ /* 0x000fe2000001140e */
[C---:B------:R-:W-:Y:S01]  /*f400*/  IMAD R14, R22.reuse, c[0x0][0x49c], R3 ;  /* 0x00012700160e7a24 */ /* 0x040fe200078e0203 */
[----:B------:R-:W-:Y:S01]  /*f410*/  SHF.R.S32.HI R4, RZ, 0x3, R4 ;  /* 0x00000003ff047819 */ /* 0x000fe20000011404 */
[----:B------:R-:W-:Y:S01]  /*f420*/  IMAD R13, R22, c[0x0][0x3f4], R13 ;  /* 0x0000fd00160d7a24 */ /* 0x000fe200078e020d */
[----:B------:R-:W-:Y:S01]  /*f430*/  LEA.HI R0, R0, R15, RZ, 0x3 ;  /* 0x0000000f00007211 */ /* 0x000fe200078f18ff */
[----:B------:R-:W-:Y:S01]  /*f440*/  IMAD.WIDE.U32 R22, R22, c[0x0][0x3f0], R18 ;  /* 0x0000fc0016167a25 */ /* 0x000fe200078e0012 */
[----:B------:R-:W-:-:S02]  /*f450*/  LEA.HI R27, R8, R8, RZ, 0x1 ;  /* 0x00000008081b7211 */ /* 0x000fc400078f08ff */
[----:B------:R-:W-:Y:S01]  /*f460*/  LOP3.LUT R0, R0, 0xffffff8, RZ, 0xc0, !PT ;  /* 0x0ffffff800007812 */ /* 0x000fe200078ec0ff */
[----:B------:R-:W-:Y:S01]  /*f470*/  IMAD.SHL.U32 R16, R4, 0x40, RZ ;  /* 0x0000004004107824 */ /* 0x000fe200078e00ff */
[----:B------:R-:W-:Y:S01]  /*f480*/  R2P PR, R21, 0x6 ;  /* 0x0000000615007804 */ /* 0x000fe20000000000 */
[----:B------:R-:W-:Y:S01]  /*f490*/  IMAD R18, R17, 0x20, R4 ;  /* 0x0000002011127824 */ /* 0x000fe200078e0204 */
[----:B------:R-:W-:Y:S01]  /*f4a0*/  LOP3.LUT R20, R21, 0x1, RZ, 0xc0, !PT ;  /* 0x0000000115147812 */ /* 0x000fe200078ec0ff */
[----:B------:R-:W-:Y:S01]  /*f4b0*/  IMAD.SHL.U32 R3, R17, 0x8, RZ ;  /* 0x0000000811037824 */ /* 0x000fe200078e00ff */
[----:B------:R-:W-:Y:S01]  /*f4c0*/  LOP3.LUT R16, R16, 0x1c0, RZ, 0xc0, !PT ;  /* 0x000001c010107812 */ /* 0x000fe200078ec0ff */
[----:B--2---:R-:W-:Y:S01]  /*f4d0*/  IMAD R18, R11, 0x80, R18 ;  /* 0x000000800b127824 */ /* 0x004fe200078e0212 */
[----:B------:R-:W-:Y:S01]  /*f4e0*/  LOP3.LUT R27, R27, 0x1ffffffe, RZ, 0xc0, !PT ;  /* 0x1ffffffe1b1b7812 */ /* 0x000fe200078ec0ff */
[----:B------:R-:W-:Y:S01]  /*f4f0*/  IMAD.IADD R19, R15, 0x1, -R0 ;  /* 0x000000010f137824 */ /* 0x000fe200078e0a00 */
[----:B------:R-:W-:Y:S01]  /*f500*/  SHF.R.U32.HI R0, RZ, 0x3, R16 ;  /* 0x00000003ff007819 */ /* 0x000fe20000011610 */
[----:B------:R-:W-:Y:S01]  /*f510*/  IMAD.SHL.U32 R21, R21, 0x40, RZ ;  /* 0x0000004015157824 */ /* 0x000fe200078e00ff */
[----:B------:R-:W-:Y:S01]  /*f520*/  LOP3.LUT R17, R16, 0x38, R3, 0xf8, !PT ;  /* 0x0000003810117812 */ /* 0x000fe200078ef803 */
[----:B------:R-:W-:Y:S01]  /*f530*/  @P0 IMAD.HI.U32 R16, R18, c[0x0][0x4ec], RZ ;  /* 0x00013b0012100a27 */ /* 0x000fe200078e00ff */
[----:B------:R-:W-:-:S02]  /*f540*/  SHF.R.S32.HI R10, RZ, 0x2, R10 ;  /* 0x00000002ff0a7819 */ /* 0x000fc4000001140a */
[----:B------:R-:W-:Y:S01]  /*f550*/  LOP3.LUT R0, R17, R0, RZ, 0x3c, !PT ;  /* 0x0000000011007212 */ /* 0x000fe200078e3cff */
[----:B------:R-:W-:Y:S01]  /*f560*/  IMAD.IADD R23, R23, 0x1, R13 ;  /* 0x0000000117177824 */ /* 0x000fe200078e020d */
[----:B------:R-:W-:Y:S01]  /*f570*/  LOP3.LUT R21, R21, 0x1c0, RZ, 0xc0, !PT ;  /* 0x000001c015157812 */ /* 0x000fe200078ec0ff */
[----:B------:R-:W-:Y:S01]  /*f580*/  IMAD.SHL.U32 R13, R2, 0x8, RZ ;  /* 0x00000008020d7824 */ /* 0x000fe200078e00ff */
[----:B------:R-:W-:Y:S01]  /*f590*/  ISETP.NE.U32.AND P3, PT, R20, 0x1, PT ;  /* 0x000000011400780c */ /* 0x000fe20003f65070 */
[----:B------:R-:W-:Y:S01]  /*f5a0*/  IMAD.MOV.U32 R17, RZ, RZ, R18 ;  /* 0x000000ffff117224 */ /* 0x000fe200078e0012 */
[----:B------:R-:W-:Y:S01]  /*f5b0*/  @P0 SHF.R.U32.HI R17, RZ, c[0x0][0x4f0], R16 ;  /* 0x00013c00ff110a19 */ /* 0x000fe20000011610 */
[----:B------:R-:W-:Y:S01]  /*f5c0*/  IMAD R15, R15, 0x200, R8 ;  /* 0x000002000f0f7824 */ /* 0x000fe200078e0208 */
[----:B------:R-:W-:Y:S01]  /*f5d0*/  LOP3.LUT R13, R0, 0x7ffffe00, R13, 0xf8, !PT ;  /* 0x7ffffe00000d7812 */ /* 0x000fe200078ef80d */
[----:B------:R-:W-:Y:S01]  /*f5e0*/  IMAD.IADD R8, R8, 0x1, -R27 ;  /* 0x0000000108087824 */ /* 0x000fe200078e0a1b */
[--C-:B------:R-:W-:Y:S01]  /*f5f0*/  SHF.R.S32.HI R0, RZ, 0x1f, R17.reuse ;  /* 0x0000001fff007819 */ /* 0x100fe20000011411 */
[----:B------:R-:W-:Y:S01]  /*f600*/  IMAD R10, R19, 0x10, R10 ;  /* 0x00000010130a7824 */ /* 0x000fe200078e020a */
[----:B------:R-:W-:Y:S01]  /*f610*/  LEA.HI R2, R21, R21, RZ, 0x1d ;  /* 0x0000001515027211 */ /* 0x000fe200078fe8ff */
[----:B------:R-:W-:Y:S01]  /*f620*/  IMAD.MOV R19, RZ, RZ, -R17 ;  /* 0x000000ffff137224 */ /* 0x000fe200078e0a11 */
[----:B------:R-:W-:Y:S01]  /*f630*/  F2FP.PACK_AB R108, R109, R108 ;  /* 0x0000006c6d6c723e */ /* 0x000fe200000000ff */
[----:B------:R-:W-:Y:S01]  /*f640*/  IMAD R8, R8, 0x8, R10 ;  /* 0x0000000808087824 */ /* 0x000fe200078e020a */
[----:B------:R-:W-:Y:S01]  /*f650*/  F2FP.PACK_AB R110, R111, R110 ;  /* 0x0000006e6f6e723e */ /* 0x000fe200000000ff */
[----:B------:R-:W-:Y:S01]  /*f660*/  IMAD R0, R0, c[0x0][0x3e0], RZ ;  /* 0x0000f80000007a24 */ /* 0x000fe200078e02ff */
[----:B------:R-:W-:Y:S01]  /*f670*/  F2FP.PACK_AB R112, R113, R112 ;  /* 0x000000707170723e */ /* 0x000fe200000000ff */
[----:B------:R-:W-:Y:S01]  /*f680*/  IMAD R8, R11, 0x80, R8 ;  /* 0x000000800b087824 */ /* 0x000fe200078e0208 */
[----:B------:R-:W-:Y:S01]  /*f690*/  F2FP.PACK_AB R114, R115, R114 ;  /* 0x000000727372723e */ /* 0x000fe200000000ff */
[----:B------:R-:W-:Y:S01]  /*f6a0*/  IMAD.U32 R2, R15, 0x2, R2 ;  /* 0x000000020f027824 */ /* 0x000fe200078e0002 */
[----:B------:R-:W-:Y:S01]  /*f6b0*/  F2FP.PACK_AB R116, R117, R116 ;  /* 0x000000747574723e */ /* 0x000fe200000000ff */
[----:B------:R-:W-:Y:S01]  /*f6c0*/  IMAD R15, R11, 0x80, R10 ;  /* 0x000000800b0f7824 */ /* 0x000fe200078e020a */
[----:B------:R-:W-:Y:S01]  /*f6d0*/  F2FP.PACK_AB R118, R119, R118 ;  /* 0x000000767776723e */ /* 0x000fe200000000ff */
[----:B------:R-:W-:Y:S01]  /*f6e0*/  IMAD.WIDE.U32 R22, R17, c[0x0][0x3e0], R22 ;  /* 0x0000f80011167a25 */ /* 0x000fe200078e0016 */
[----:B------:R-:W-:-:S02]  /*f6f0*/  F2FP.PACK_AB R120, R121, R120 ;  /* 0x000000787978723e */ /* 0x000fc400000000ff */
[----:B------:R-:W-:Y:S01]  /*f700*/  ISETP.GE.OR P5, PT, R15, R12, P4 ;  /* 0x0000000c0f00720c */ /* 0x000fe200027a6670 */
[----:B------:R-:W-:Y:S01]  /*f710*/  IMAD R17, R17, c[0x0][0x3e4], R0 ;  /* 0x0000f90011117a24 */ /* 0x000fe200078e0200 */
[----:B------:R-:W-:Y:S01]  /*f720*/  IADD3 R15, R15, 0x8, RZ ;  /* 0x000000080f0f7810 */ /* 0x000fe20007ffe0ff */
[----:B------:R-:W-:Y:S01]  /*f730*/  @P0 IMAD.HI.U32 R0, R8, c[0x0][0x4ec], RZ ;  /* 0x00013b0008000a27 */ /* 0x000fe200078e00ff */
[----:B------:R-:W-:Y:S02]  /*f740*/  F2FP.PACK_AB R122, R123, R122 ;  /* 0x0000007a7b7a723e */ /* 0x000fe400000000ff */
[----:B------:R-:W-:Y:S01]  /*f750*/  ISETP.GE.OR P4, PT, R15, R12, P4 ;  /* 0x0000000c0f00720c */ /* 0x000fe20002786670 */
[----:B------:R-:W-:Y:S01]  /*f760*/  IMAD.SHL.U32 R27, R2, 0x2, RZ ;  /* 0x00000002021b7824 */ /* 0x000fe200078e00ff */
[----:B------:R-:W-:Y:S01]  /*f770*/  BAR.SYNC.DEFER_BLOCKING 0x1, 0x100 ;  /* 0x0044000000007b1d */ /* 0x000fe20000010000 */
[----:B------:R-:W-:Y:S01]  /*f780*/  IMAD.MOV.U32 R21, RZ, RZ, R8 ;  /* 0x000000ffff157224 */ /* 0x000fe200078e0008 */
[----:B------:R-:W-:Y:S01]  /*f790*/  @P0 SHF.R.U32.HI R21, RZ, c[0x0][0x4f0], R0 ;  /* 0x00013c00ff150a19 */ /* 0x000fe20000011600 */
[----:B------:R-:W-:Y:S01]  /*f7a0*/  IMAD R19, R19, c[0x0][0x4e8], R18 ;  /* 0x00013a0013137a24 */ /* 0x000fe200078e0212 */
[----:B------:R-:W-:Y:S01]  /*f7b0*/  IADD3 R0, R27, 0x80, RZ ;  /* 0x000000801b007810 */ /* 0x000fe20007ffe0ff */
[----:B------:R-:W-:Y:S01]  /*f7c0*/  IMAD.IADD R23, R23, 0x1, R17 ;  /* 0x0000000117177824 */ /* 0x000fe200078e0211 */
[----:B------:R-:W-:Y:S01]  /*f7d0*/  SHF.R.S32.HI R15, RZ, 0x1f, R21 ;  /* 0x0000001fff0f7819 */ /* 0x000fe20000011415 */
[----:B------:R-:W-:Y:S01]  /*f7e0*/  IMAD.SHL.U32 R34, R13, 0x2, RZ ;  /* 0x000000020d227824 */ /* 0x000fe200078e00ff */
[----:B------:R-:W-:-:S02]  /*f7f0*/  IADD3 R24, P0, R21, R24, RZ ;  /* 0x0000001815187210 */ /* 0x000fc40007f1e0ff */
[----:B------:R-:W-:Y:S02]  /*f800*/  IADD3 R17, R27, 0x70, RZ ;  /* 0x000000701b117810 */ /* 0x000fe40007ffe0ff */
[----:B------:R-:W-:Y:S01]  /*f810*/  @P3 IADD3 R17, R0, 0x10, RZ ;  /* 0x0000001000113810 */ /* 0x000fe20007ffe0ff */
[----:B------:R-:W-:Y:S01]  /*f820*/  IMAD.MOV.U32 R0, RZ, RZ, 0x20 ;  /* 0x00000020ff007424 */ /* 0x000fe200078e00ff */
[----:B------:R-:W-:Y:S02]  /*f830*/  SHF.R.S32.HI R2, RZ, 0x1f, R19 ;  /* 0x0000001fff027819 */ /* 0x000fe40000011413 */
[----:B------:R-:W-:Y:S01]  /*f840*/  IADD3.X R25, R15, R25, R14, P0, !PT ;  /* 0x000000190f197210 */ /* 0x000fe200007fe40e */
[----:B------:R-:W-:Y:S01]  /*f850*/  IMAD.MOV R15, RZ, RZ, -R21 ;  /* 0x000000ffff0f7224 */ /* 0x000fe200078e0a15 */
[----:B------:R-:W-:Y:S01]  /*f860*/  SEL R0, R0, 0xffffffe0, !P1 ;  /* 0xffffffe000007807 */ /* 0x000fe20004800000 */
[----:B------:R-:W-:Y:S01]  /*f870*/  IMAD R2, R2, c[0x0][0x3d8], RZ ;  /* 0x0000f60002027a24 */ /* 0x000fe200078e02ff */
[----:B------:R-:W-:Y:S01]  /*f880*/  F2FP.PACK_AB R124, R125, R124 ;  /* 0x0000007c7d7c723e */ /* 0x000fe200000000ff */
[----:B------:R-:W-:Y:S01]  /*f890*/  IMAD R21, R15, c[0x0][0x4e8], R8 ;  /* 0x00013a000f157a24 */ /* 0x000fe200078e0208 */
[----:B------:R-:W-:Y:S01]  /*f8a0*/  F2FP.PACK_AB R126, R127, R126 ;  /* 0x0000007e7f7e723e */ /* 0x000fe200000000ff */
[C---:B------:R-:W-:Y:S01]  /*f8b0*/  IMAD R2, R19.reuse, c[0x0][0x3dc], R2 ;  /* 0x0000f70013027a24 */ /* 0x040fe200078e0202 */
[----:B------:R-:W-:Y:S01]  /*f8c0*/  STS [R27+0x80], R128 ;  /* 0x000080801b007388 */ /* 0x000fe20000000800 */
[----:B------:R-:W-:Y:S01]  /*f8d0*/  IMAD.WIDE.U32 R18, R19, c[0x0][0x3d8], R22 ;  /* 0x0000f60013127a25 */ /* 0x000fe200078e0016 */
[----:B------:R-:W-:-:S02]  /*f8e0*/  F2FP.PACK_AB R36, R37, R36 ;  /* 0x000000242524723e */ /* 0x000fc400000000ff */
[----:B------:R-:W-:Y:S01]  /*f8f0*/  STS [R27+0x480], R130 ;  /* 0x000480821b007388 */ /* 0x000fe20000000800 */
[----:B------:R-:W-:Y:S01]  /*f900*/  IMAD.MOV.U32 R8, RZ, RZ, 0x40 ;  /* 0x00000040ff087424 */ /* 0x000fe200078e00ff */
[----:B------:R-:W-:Y:S01]  /*f910*/  F2FP.PACK_AB R38, R39, R38 ;  /* 0x000000262726723e */ /* 0x000fe200000000ff */
[----:B------:R-:W-:Y:S01]  /*f920*/  IMAD.IADD R15, R27, 0x1, R0 ;  /* 0x000000011b0f7824 */ /* 0x000fe200078e0200 */
[----:B------:R-:W-:Y:S01]  /*f930*/  STS [R17], R100 ;  /* 0x0000006411007388 */ /* 0x000fe20000000800 */
[----:B------:R-:W-:Y:S01]  /*f940*/  IMAD.IADD R23, R0, 0x1, R17 ;  /* 0x0000000100177824 */ /* 0x000fe200078e0211 */
[----:B------:R-:W-:Y:S01]  /*f950*/  SHF.R.S32.HI R0, RZ, 0x1f, R21 ;  /* 0x0000001fff007819 */ /* 0x000fe20000011415 */
[----:B------:R-:W-:Y:S01]  /*f960*/  IMAD.WIDE.U32 R24, R21, c[0x0][0x488], R24 ;  /* 0x0001220015187a25 */ /* 0x000fe200078e0018 */
[----:B------:R-:W-:Y:S01]  /*f970*/  SEL R8, R8, 0xffffffc0, !P2 ;  /* 0xffffffc008087807 */ /* 0x000fe20005000000 */
[----:B------:R-:W-:Y:S01]  /*f980*/  STS [R17+0x400], R102 ;  /* 0x0004006611007388 */ /* 0x000fe20000000800 */
[----:B------:R-:W-:Y:S01]  /*f990*/  F2FP.PACK_AB R40, R41, R40 ;  /* 0x000000282928723e */ /* 0x000fe200000000ff */
[----:B------:R-:W-:Y:S01]  /*f9a0*/  IMAD R0, R0, c[0x0][0x488], RZ ;  /* 0x0001220000007a24 */ /* 0x000fe200078e02ff */
[----:B------:R-:W-:Y:S01]  /*f9b0*/  F2FP.PACK_AB R42, R43, R42 ;  /* 0x0000002a2b2a723e */ /* 0x000fe200000000ff */
[----:B------:R-:W-:Y:S01]  /*f9c0*/  IMAD.IADD R29, R27, 0x1, R8 ;  /* 0x000000011b1d7824 */ /* 0x000fe200078e0208 */
[----:B------:R-:W-:Y:S01]  /*f9d0*/  STS [R15+0x80], R104 ;  /* 0x000080680f007388 */ /* 0x000fe20000000800 */
[----:B------:R-:W-:Y:S01]  /*f9e0*/  IMAD R0, R21, c[0x0][0x48c], R0 ;  /* 0x0001230015007a24 */ /* 0x000fe200078e0200 */
[----:B------:R-:W-:Y:S01]  /*f9f0*/  F2FP.PACK_AB R44, R45, R44 ;  /* 0x0000002c2d2c723e */ /* 0x000fe200000000ff */
[C---:B------:R-:W-:Y:S01]  /*fa00*/  IMAD.IADD R21, R8.reuse, 0x1, R17 ;  /* 0x0000000108157824 */ /* 0x040fe200078e0211 */
[----:B------:R-:W-:Y:S01]  /*fa10*/  STS [R15+0x480], R106 ;  /* 0x0004806a0f007388 */ /* 0x000fe20000000800 */
[----:B------:R-:W-:Y:S01]  /*fa20*/  IMAD.IADD R31, R8, 0x1, R15 ;  /* 0x00000001081f7824 */ /* 0x000fe200078e020f */
[----:B------:R-:W-:Y:S01]  /*fa30*/  F2FP.PACK_AB R46, R47, R46 ;  /* 0x0000002e2f2e723e */ /* 0x000fe200000000ff */
[----:B------:R-:W-:Y:S01]  /*fa40*/  IMAD.IADD R33, R23, 0x1, R8 ;  /* 0x0000000117217824 */ /* 0x000fe200078e0208 */
[----:B------:R-:W-:Y:S01]  /*fa50*/  STS [R23], R108 ;  /* 0x0000006c17007388 */ /* 0x000fe20000000800 */
[----:B------:R-:W-:Y:S01]  /*fa60*/  F2FP.PACK_AB R48, R49, R48 ;  /* 0x000000303130723e */ /* 0x000fe200000000ff */
[----:B------:R-:W-:Y:S01]  /*fa70*/  IMAD.IADD R25, R25, 0x1, R0 ;  /* 0x0000000119197824 */ /* 0x000fe200078e0200 */
        /* <DEDUP_REMOVED lines=29> */
[----:B------:R-:W-:-:S02]  /*fc50*/  LEA R10, P0, R24, c[0x0][0x450], 0x2 ;  /* 0x00011400180a7a11 */ /* 0x000fc400078010ff */
        /* <DEDUP_REMOVED lines=9> */
[----:B------:R-:W-:Y:S01]  /*fcf0*/  LEA.HI.X R25, R24, c[0x0][0x454], R25, 0x2, P0 ;  /* 0x0001150018197a11 */ /* 0x000fe200000f1419 */
[----:B------:R-:W-:Y:S01]  /*fd00*/  STS [R15+0x4080], R44 ;  /* 0x0040802c0f007388 */ /* 0x000fe20000000800 */
[----:B------:R-:W-:-:S03]  /*fd10*/  LEA R0, P0, R18, c[0x0][0x380], 0x1 ;  /* 0x0000e00012007a11 */ /* 0x000fc600078008ff */
        /* <DEDUP_REMOVED lines=26> */
[----:B------:R2:W-:Y:S04]  /*fec0*/  STS [R33+0x8400], R98 ;  /* 0x0084006221007388 */ /* 0x0005e80000000800 */
[----:B------:R-:W-:Y:S04]  /*fed0*/  SHFL.IDX PT, R88, R10, RZ, 0x1c1f ;  /* 0x001c1fff0a587589 */ /* 0x000fe800000e0000 */
[----:B------:R-:W3:Y:S04]  /*fee0*/  SHFL.IDX PT, R89, R25, RZ, 0x1c1f ;  /* 0x001c1fff19597589 */ /* 0x000ee800000e0000 */
[----:B------:R-:W-:Y:S06]  /*fef0*/  BAR.SYNC.DEFER_BLOCKING 0x1, 0x100 ;  /* 0x0044000000007b1d */ /* 0x000fec0000010000 */
[----:B------:R-:W-:Y:S01]  /*ff00*/  SHFL.IDX PT, R96, R10, 0x1, 0x1c1f ;  /* 0x003c1f000a607f89 */ /* 0x000fe200000e0000 */
[----:B-1----:R-:W-:-:S03]  /*ff10*/  IMAD.IADD R5, R19, 0x1, R2 ;  /* 0x0000000113057824 */ /* 0x002fc600078e0202 */
[----:B------:R-:W1:Y:S01]  /*ff20*/  SHFL.IDX PT, R97, R25, 0x1, 0x1c1f ;  /* 0x003c1f0019617f89 */ /* 0x000e6200000e0000 */
[----:B--2---:R-:W-:Y:S01]  /*ff30*/  IMAD R33, R11, 0x80, R4 ;  /* 0x000000800b217824 */ /* 0x004fe200078e0204 */
[----:B------:R-:W-:Y:S02]  /*ff40*/  LEA.HI.X R2, R18, c[0x0][0x384], R5, 0x1, P0 ;  /* 0x0000e10012027a11 */ /* 0x000fe400000f0c05 */
[----:B------:R2:W4:Y:S02]  /*ff50*/  SHFL.IDX PT, R60, R0, RZ, 0x181f ;  /* 0x00181fff003c7589 */ /* 0x00052400000e0000 */
[----:B------:R-:W-:Y:S02]  /*ff60*/  ISETP.GE.AND P0, PT, R33, R12, PT ;  /* 0x0000000c2100720c */ /* 0x000fe40003f06270 */
[----:B------:R2:W2:Y:S04]  /*ff70*/  SHFL.IDX PT, R61, R2, RZ, 0x181f ;  /* 0x00181fff023d7589 */ /* 0x0004a800000e0000 */
[----:B---3--:R3:W-:Y:S04]  /*ff80*/  @!P5 ST.E [R88.64], R7 ;  /* 0x000000075800d985 */ /* 0x0087e8000c101916 */
[----:B-1----:R3:W-:Y:S04]  /*ff90*/  @!P4 ST.E [R96.64], R9 ;  /* 0x000000096000c985 */ /* 0x0027e8000c101916 */
[----:B------:R3:W1:Y:S04]  /*ffa0*/  LDS.128 R56, [R34+0x1080] ;  /* 0x0010800022387984 */ /* 0x0006680000000c00 */
[----:B------:R3:W1:Y:S04]  /*ffb0*/  LDS.128 R52, [R34+0x2080] ;  /* 0x0020800022347984 */ /* 0x0006680000000c00 */
[----:B------:R3:W1:Y:S04]  /*ffc0*/  LDS.128 R48, [R34+0x3080] ;  /* 0x0030800022307984 */ /* 0x0006680000000c00 */
[----:B------:R3:W1:Y:S04]  /*ffd0*/  LDS.128 R44, [R34+0x5080] ;  /* 0x00508000222c7984 */ /* 0x0006680000000c00 */
[----:B------:R3:W1:Y:S04]  /*ffe0*/  LDS.128 R40, [R34+0x6080] ;  /* 0x0060800022287984 */ /* 0x0006680000000c00 */
[----:B------:R3:W1:Y:S04]  /*fff0*/  LDS.128 R36, [R34+0x7080] ;  /* 0x0070800022247984 */ /* 0x0006680000000c00 */
[----:B------:R3:W1:Y:S04]  /*10000*/  LDS.128 R28, [R34+0x9080] ;  /* 0x00908000221c7984 */ /* 0x0006680000000c00 */
[----:B------:R3:W1:Y:S04]  /*10010*/  LDS.128 R24, [R34+0xa080] ;  /* 0x00a0800022187984 */ /* 0x0006680000000c00 */
[----:B------:R3:W1:Y:S01]  /*10020*/  LDS.128 R20, [R34+0xb080] ;  /* 0x00b0800022147984 */ /* 0x0006620000000c00 */
[----:B------:R-:W-:Y:S05]  /*10030*/  @P0 BRA `(.L_x_212) ;  /* 0x0000014000000947 */ /* 0x000fea0003800000 */
[----:B--2-4-:R-:W2:Y:S01]  /*10040*/  LDS.128 R16, [R34+0x80] ;  /* 0x0000800022107984 */ /* 0x014ea20000000c00 */
[----:B------:R-:W-:-:S02]  /*10050*/  IADD3 R32, R3, 0x40, RZ ;  /* 0x0000004003207810 */ /* 0x000fc40007ffe0ff */
[C---:B------:R-:W-:Y:S01]  /*10060*/  IADD3 R14, R3.reuse, 0x80, RZ ;  /* 0x00000080030e7810 */ /* 0x040fe20007ffe0ff */
[----:B---3--:R-:W3:Y:S01]  /*10070*/  LDS.128 R8, [R34+0x4080] ;  /* 0x0040800022087984 */ /* 0x008ee20000000c00 */
[----:B------:R-:W-:Y:S02]  /*10080*/  ISETP.GE.AND P1, PT, R32, c[0x0][0x3c8], PT ;  /* 0x0000f20020007a0c */ /* 0x000fe40003f26270 */
[----:B------:R-:W-:Y:S01]  /*10090*/  ISETP.GE.AND P0, PT, R14, c[0x0][0x3c8], PT ;  /* 0x0000f2000e007a0c */ /* 0x000fe20003f06270 */
[----:B------:R4:W5:Y:S01]  /*100a0*/  LDS.128 R4, [R34+0x8080] ;  /* 0x0080800022047984 */ /* 0x0009620000000c00 */
[----:B------:R-:W-:-:S09]  /*100b0*/  ISETP.GE.AND P2, PT, R3, c[0x0][0x3c8], PT ;  /* 0x0000f20003007a0c */ /* 0x000fd20003f46270 */
[----:B------:R-:W-:Y:S02]  /*100c0*/  @!P1 SHF.R.S32.HI R15, RZ, 0x1f, R32 ;  /* 0x0000001fff0f9819 */ /* 0x000fe40000011420 */
[----:B------:R-:W-:Y:S02]  /*100d0*/  @!P0 SHF.R.S32.HI R13, RZ, 0x1f, R14 ;  /* 0x0000001fff0d8819 */ /* 0x000fe4000001140e */
[----:B------:R-:W-:Y:S02]  /*100e0*/  @!P1 LEA.HI R15, R15, R32, RZ, 0x3 ;  /* 0x000000200f0f9211 */ /* 0x000fe400078f18ff */
[----:B------:R-:W-:Y:S02]  /*100f0*/  @!P0 LEA.HI R13, R13, R14, RZ, 0x3 ;  /* 0x0000000e0d0d8211 */ /* 0x000fe400078f18ff */
[----:B------:R-:W-:Y:S02]  /*10100*/  @!P1 LOP3.LUT R15, R15, 0xfffffff8, RZ, 0xc0, !PT ;  /* 0xfffffff80f0f9812 */ /* 0x000fe400078ec0ff */
[----:B------:R-:W-:Y:S01]  /*10110*/  @!P0 LOP3.LUT R13, R13, 0xfffffff8, RZ, 0xc0, !PT ;  /* 0xfffffff80d0d8812 */ /* 0x000fe200078ec0ff */
[----:B----4-:R-:W-:-:S04]  /*10120*/  @!P2 IMAD.WIDE R34, R3, 0x2, R60 ;  /* 0x000000020322a825 */ /* 0x010fc800078e023c */
[----:B------:R-:W-:-:S04]  /*10130*/  @!P1 IMAD.WIDE R14, R15, 0x2, R60 ;  /* 0x000000020f0e9825 */ /* 0x000fc800078e023c */
[----:B------:R-:W-:Y:S01]  /*10140*/  @!P0 IMAD.WIDE R60, R13, 0x2, R60 ;  /* 0x000000020d3c8825 */ /* 0x000fe200078e023c */
[----:B--2---:R2:W-:Y:S04]  /*10150*/  @!P2 ST.E.128 [R34.64], R16 ;  /* 0x000000102200a985 */ /* 0x0045e8000c101d16 */
[----:B---3--:R2:W-:Y:S04]  /*10160*/  @!P1 ST.E.128 [R14.64], R8 ;  /* 0x000000080e009985 */ /* 0x0085e8000c101d16 */
[----:B-----5:R2:W-:Y:S02]  /*10170*/  @!P0 ST.E.128 [R60.64], R4 ;  /* 0x000000043c008985 */ /* 0x0205e4000c101d16 */
.L_x_212:
[----:B--2-4-:R-:W-:Y:S05]  /*10180*/  BSYNC B0 ;  /* 0x0000000000007941 */ /* 0x014fea0003800000 */
.L_x_211:
[----:B------:R-:W-:Y:S01]  /*10190*/  IADD3 R5, R33, 0x20, RZ ;  /* 0x0000002021057810 */ /* 0x000fe20007ffe0ff */
[----:B---3--:R2:W3:Y:S01]  /*101a0*/  SHFL.IDX PT, R9, R2, 0x1, 0x181f ;  /* 0x00381f0002097f89 */ /* 0x0084e200000e0000 */
        /* <DEDUP_REMOVED lines=16> */
[----:B-1----:R1:W-:Y:S02]  /*102b0*/  @!P2 ST.E.128 [R10.64], R56 ;  /* 0x000000380a00a985 */ /* 0x0023e4000c101d16 */
[----:B------:R-:W-:-:S04]  /*102c0*/  @!P1 IMAD.WIDE R6, R6, 0x2, R8 ;  /* 0x0000000206069825 */ /* 0x000fc800078e0208 */
[----:B------:R-:W-:Y:S01]  /*102d0*/  @!P0 IMAD.WIDE R4, R4, 0x2, R8 ;  /* 0x0000000204048825 */ /* 0x000fe200078e0208 */
[----:B------:R1:W-:Y:S04]  /*102e0*/  @!P1 ST.E.128 [R6.64], R44 ;  /* 0x0000002c06009985 */ /* 0x0003e8000c101d16 */
[----:B------:R1:W-:Y:S02]  /*102f0*/  @!P0 ST.E.128 [R4.64], R28 ;  /* 0x0000001c04008985 */ /* 0x0003e4000c101d16 */
.L_x_214:
[----:B------:R-:W-:Y:S05]  /*10300*/  BSYNC B0 ;  /* 0x0000000000007941 */ /* 0x000fea0003800000 */
.L_x_213:
[----:B-1----:R-:W-:Y:S01]  /*10310*/  IADD3 R5, R33, 0x40, RZ ;  /* 0x0000004021057810 */ /* 0x002fe20007ffe0ff */
[----:B---3--:R1:W3:Y:S01]  /*10320*/  SHFL.IDX PT, R9, R2, 0x2, 0x181f ;  /* 0x00581f0002097f89 */ /* 0x0082e200000e0000 */
        /* <DEDUP_REMOVED lines=21> */
.L_x_216:
[----:B------:R-:W-:Y:S05]  /*10480*/  BSYNC B0 ;  /* 0x0000000000007941 */ /* 0x000fea0003800000 */
.L_x_215:
[----:B------:R-:W-:Y:S01]  /*10490*/  IADD3 R33, R33, 0x60, RZ ;  /* 0x0000006021217810 */ /* 0x000fe20007ffe0ff */
[----:B---3--:R3:W1:Y:S03]  /*104a0*/  SHFL.IDX PT, R7, R2, 0x3, 0x181f ;  /* 0x00781f0002077f89 */ /* 0x00866600000e0000 */
[----:B------:R-:W-:Y:S01]  /*104b0*/  ISETP.GE.AND P0, PT, R33, R12, PT ;  /* 0x0000000c2100720c */ /* 0x000fe20003f06270 */
[----:B------:R3:W2:-:S12]  /*104c0*/  SHFL.IDX PT, R6, R0, 0x3, 0x181f ;  /* 0x00781f0000067f89 */ /* 0x00069800000e0000 */
[----:B------:R-:W-:Y:S05]  /*104d0*/  @P0 EXIT ;  /* 0x000000000000094d */ /* 0x000fea0003800000 */
[C---:B------:R-:W-:Y:S02]  /*104e0*/  IADD3 R5, R3.reuse, 0x40, RZ ;  /* 0x0000004003057810 */ /* 0x040fe40007ffe0ff */
[----:B------:R-:W-:Y:S02]  /*104f0*/  ISETP.GE.AND P1, PT, R3, c[0x0][0x3c8], PT ;  /* 0x0000f20003007a0c */ /* 0x000fe40003f26270 */
[----:B------:R-:W-:-:S13]  /*10500*/  ISETP.GE.AND P0, PT, R5, c[0x0][0x3c8], PT ;  /* 0x0000f20005007a0c */ /* 0x000fda0003f06270 */
[----:B-123--:R-:W-:-:S04]  /*10510*/  @!P0 SHF.R.S32.HI R0, RZ, 0x1f, R5 ;  /* 0x0000001fff008819 */ /* 0x00efc80000011405 */
[----:B------:R-:W-:Y:S01]  /*10520*/  @!P0 LEA.HI R0, R0, R5, RZ, 0x3 ;  /* 0x0000000500008211 */ /* 0x000fe200078f18ff */
[C-C-:B------:R-:W-:Y:S01]  /*10530*/  @!P1 IMAD.WIDE R4, R3.reuse, 0x2, R6.reuse ;  /* 0x0000000203049825 */ /* 0x140fe200078e0206 */
[----:B------:R-:W-:Y:S02]  /*10540*/  IADD3 R3, R3, 0x80, RZ ;  /* 0x0000008003037810 */ /* 0x000fe40007ffe0ff */
[----:B------:R-:W-:Y:S02]  /*10550*/  @!P0 LOP3.LUT R0, R0, 0xfffffff8, RZ, 0xc0, !PT ;  /* 0xfffffff800008812 */ /* 0x000fe400078ec0ff */
[----:B------:R1:W-:Y:S03]  /*10560*/  @!P1 ST.E.128 [R4.64], R48 ;  /* 0x0000003004009985 */ /* 0x0003e6000c101d16 */
[----:B----4-:R-:W-:-:S05]  /*10570*/  @!P0 IMAD.WIDE R8, R0, 0x2, R6 ;  /* 0x0000000200088825 */ /* 0x010fca00078e0206 */
        /* <DEDUP_REMOVED lines=9> */
.L_x_210:
[----:B------:R-:W3:Y:S01]  /*10610*/  S2R R7, SR_TID.X ;  /* 0x0000000000077919 */ /* 0x000ee20000002100 */
[----:B------:R-:W-:Y:S03]  /*10620*/  BSSY B0, `(.L_x_217) ;  /* 0x0000029000007945 */ /* 0x000fe60003800000 */
[----:B------:R-:W4:Y:S01]  /*10630*/  S2R R8, SR_CTAID.Z ;  /* 0x0000000000087919 */ /* 0x000f220000002700 */
[----:B---3--:R-:W-:Y:S02]  /*10640*/  ISETP.GT.AND P0, PT, R7, 0x7f, PT ;  /* 0x0000007f0700780c */ /* 0x008fe40003f04270 */
[----:B----4-:R-:W-:-:S11]  /*10650*/  SHF.R.S32.HI R11, RZ, 0x1f, R8 ;  /* 0x0000001fff0b7819 */ /* 0x010fd60000011408 */
[----:B------:R-:W-:Y:S05]  /*10660*/  @P0 BRA `(.L_x_218) ;  /* 0x0000024000000947 */ /* 0x000fea0003800000 */
[----:B------:R-:W3:Y:S01]  /*10670*/  S2R R4, SR_CTAID.X ;  /* 0x0000000000047919 */ /* 0x000ee20000002500 */
[----:B-1----:R-:W-:-:S05]  /*10680*/  MOV R2, c[0x0][0x4e8] ;  /* 0x00013a0000027a02 */ /* 0x002fca0000000f00 */
[----:B------:R-:W-:Y:S01]  /*10690*/  IMAD R0, R2, c[0x0][0x388], RZ ;  /* 0x0000e20002007a24 */ /* 0x000fe200078e02ff */
[----:B---3--:R-:W-:-:S04]  /*106a0*/  LEA R9, R4, R7, 0x7 ;  /* 0x0000000704097211 */ /* 0x008fc800078e38ff */
[----:B------:R-:W-:-:S13]  /*106b0*/  ISETP.GE.AND P0, PT, R9, R0, PT ;  /* 0x000000000900720c */ /* 0x000fda0003f06270 */
[----:B------:R-:W-:Y:S05]  /*106c0*/  @P0 BRA `(.L_x_218) ;  /* 0x000001e000000947 */ /* 0x000fea0003800000 */
[----:B------:R-:W-:Y:S01]  /*106d0*/  ISETP.NE.AND P0, PT, R2, 0x1, PT ;  /* 0x000000010200780c */ /* 0x000fe20003f05270 */
[----:B------:R-:W-:Y:S01]  /*106e0*/  ULDC.64 UR4, c[0x0][0x490] ;  /* 0x0001240000047ab9 */ /* 0x000fe20000000a00 */
[----:B------:R-:W-:Y:S01]  /*106f0*/  IMAD.MOV.U32 R5, RZ, RZ, R9 ;  /* 0x000000ffff057224 */ /* 0x000fe200078e0009 */
[----:B------:R-:W-:Y:S02]  /*10700*/  UIMAD UR7, UR6, UR4, URZ ;  /* 0x00000004060772a4 */ /* 0x000fe4000f8e023f */
[----:B------:R-:W-:Y:S02]  /*10710*/  UIMAD.WIDE.U32 UR8, UR11, UR4, URZ ;  /* 0x000000040b0872a5 */ /* 0x000fe4000f8e003f */
[----:B------:R-:W-:-:S04]  /*10720*/  UIMAD UR4, UR11, UR5, UR7 ;  /* 0x000000050b0472a4 */ /* 0x000fc8000f8e0207 */
[----:B------:R-:W-:Y:S01]  /*10730*/  UIADD3 UR4, UR9, UR4, URZ ;  /* 0x0000000409047290 */ /* 0x000fe2000fffe03f */
[----:B------:R-:W-:Y:S01]  /*10740*/  MOV R2, UR8 ;  /* 0x0000000800027c02 */ /* 0x000fe20008000f00 */
[----:B------:R-:W-:-:S04]  /*10750*/  @P0 IMAD.HI.U32 R0, R9, c[0x0][0x4ec], RZ ;  /* 0x00013b0009000a27 */ /* 0x000fc800078e00ff */
[----:B------:R-:W-:Y:S01]  /*10760*/  MOV R13, UR4 ;  /* 0x00000004000d7c02 */ /* 0x000fe20008000f00 */
[----:B------:R-:W-:Y:S01]  /*10770*/  IMAD.MOV.U32 R12, RZ, RZ, R2 ;  /* 0x000000ffff0c7224 */ /* 0x000fe200078e0002 */
[----:B------:R-:W-:Y:S01]  /*10780*/  @P0 SHF.R.U32.HI R5, RZ, c[0x0][0x4f0], R0 ;  /* 0x00013c00ff050a19 */ /* 0x000fe20000011600 */
[----:B------:R-:W-:Y:S02]  /*10790*/  IMAD.U32 R3, RZ, RZ, UR9 ;  /* 0x00000009ff037e24 */ /* 0x000fe4000f8e00ff */
[----:B------:R-:W-:Y:S02]  /*107a0*/  IMAD R3, R11, c[0x0][0x498], RZ ;  /* 0x000126000b037a24 */ /* 0x000fe400078e02ff */
[----:B------:R-:W-:Y:S02]  /*107b0*/  IMAD.MOV R4, RZ, RZ, -R5 ;  /* 0x000000ffff047224 */ /* 0x000fe400078e0a05 */
[----:B------:R-:W-:-:S04]  /*107c0*/  IMAD.WIDE.U32 R12, R8, c[0x0][0x498], R12 ;  /* 0x00012600080c7a25 */ /* 0x000fc800078e000c */
[----:B------:R-:W-:Y:S01]  /*107d0*/  IMAD R4, R4, c[0x0][0x4e8], R9 ;  /* 0x00013a0004047a24 */ /* 0x000fe200078e0209 */
[----:B------:R-:W-:Y:S01]  /*107e0*/  IADD3 R12, P0, R5, R12, RZ ;  /* 0x0000000c050c7210 */ /* 0x000fe20007f1e0ff */
[----:B------:R-:W-:Y:S01]  /*107f0*/  IMAD R0, R8, c[0x0][0x49c], R3 ;  /* 0x0001270008007a24 */ /* 0x000fe200078e0203 */
[----:B------:R-:W-:Y:S02]  /*10800*/  SHF.R.S32.HI R3, RZ, 0x1f, R5 ;  /* 0x0000001fff037819 */ /* 0x000fe40000011405 */
[----:B------:R-:W-:Y:S02]  /*10810*/  SHF.R.S32.HI R2, RZ, 0x1f, R4 ;  /* 0x0000001fff027819 */ /* 0x000fe40000011404 */
[----:B------:R-:W-:-:S03]  /*10820*/  IADD3.X R13, R3, R13, R0, P0, !PT ;  /* 0x0000000d030d7210 */ /* 0x000fc600007fe400 */
[----:B------:R-:W-:Y:S02]  /*10830*/  IMAD R5, R2, c[0x0][0x488], RZ ;  /* 0x0001220002057a24 */ /* 0x000fe400078e02ff */
[----:B------:R-:W-:-:S04]  /*10840*/  IMAD.WIDE.U32 R12, R4, c[0x0][0x488], R12 ;  /* 0x00012200040c7a25 */ /* 0x000fc800078e000c */
[----:B------:R-:W-:Y:S01]  /*10850*/  IMAD R5, R4, c[0x0][0x48c], R5 ;  /* 0x0001230004057a24 */ /* 0x000fe200078e0205 */
[----:B------:R-:W-:-:S04]  /*10860*/  LEA R2, P0, R12, c[0x0][0x450], 0x2 ;  /* 0x000114000c027a11 */ /* 0x000fc800078010ff */
[----:B------:R-:W-:-:S04]  /*10870*/  IADD3 R5, R13, R5, RZ ;  /* 0x000000050d057210 */ /* 0x000fc80007ffe0ff */
[----:B------:R-:W-:Y:S02]  /*10880*/  LEA.HI.X R3, R12, c[0x0][0x454], R5, 0x2, P0 ;  /* 0x000115000c037a11 */ /* 0x000fe400000f1405 */
[----:B------:R-:W-:-:S05]  /*10890*/  MOV R5, 0xff800000 ;  /* 0xff80000000057802 */ /* 0x000fca0000000f00 */
[----:B------:R1:W-:Y:S02]  /*108a0*/  STG.E [R2.64], R5 ;  /* 0x0000000502007986 */ /* 0x0003e4000c101916 */
.L_x_218:
[----:B------:R-:W-:Y:S05]  /*108b0*/  BSYNC B0 ;  /* 0x0000000000007941 */ /* 0x000fea0003800000 */
.L_x_217:
[----:B-1----:R-:W1:Y:S01]  /*108c0*/  S2R R5, SR_CTAID.X ;  /* 0x0000000000057919 */ /* 0x002e620000002500 */
[----:B------:R-:W-:Y:S01]  /*108d0*/  SHF.R.S32.HI R4, RZ, 0x1f, R7 ;  /* 0x0000001fff047819 */ /* 0x000fe20000011407 */
[----:B------:R-:W-:Y:S01]  /*108e0*/  IMAD.MOV.U32 R3, RZ, RZ, c[0x0][0x4e8] ;  /* 0x00013a00ff037624 */ /* 0x000fe200078e00ff */
[----:B------:R-:W-:Y:S01]  /*108f0*/  ULDC.64 UR4, c[0x0][0x3e8] ;  /* 0x0000fa0000047ab9 */ /* 0x000fe20000000a00 */
[----:B------:R-:W-:Y:S01]  /*10900*/  IMAD R11, R11, c[0x0][0x3f0], RZ ;  /* 0x0000fc000b0b7a24 */ /* 0x000fe200078e02ff */
[----:B------:R-:W-:Y:S01]  /*10910*/  LEA.HI R4, R4, R7, RZ, 0x3 ;  /* 0x0000000704047211 */ /* 0x000fe200078f18ff */
[----:B------:R-:W-:Y:S01]  /*10920*/  UIMAD UR6, UR6, UR4, URZ ;  /* 0x00000004060672a4 */ /* 0x000fe2000f8e023f */
[C---:B------:R-:W-:Y:S01]  /*10930*/  ISETP.NE.AND P0, PT, R3.reuse, 0x1, PT ;  /* 0x000000010300780c */ /* 0x040fe20003f05270 */
[----:B------:R-:W-:Y:S01]  /*10940*/  UIMAD.WIDE.U32 UR8, UR11, UR4, URZ ;  /* 0x000000040b0872a5 */ /* 0x000fe2000f8e003f */
[----:B------:R-:W-:Y:S01]  /*10950*/  LOP3.LUT R0, R4, 0xfffffff8, RZ, 0xc0, !PT ;  /* 0xfffffff804007812 */ /* 0x000fe200078ec0ff */
[----:B------:R-:W-:Y:S01]  /*10960*/  UIMAD UR4, UR11, UR5, UR6 ;  /* 0x000000050b0472a4 */ /* 0x000fe2000f8e0206 */
[----:B------:R-:W-:Y:S01]  /*10970*/  SHF.R.S32.HI R4, RZ, 0x3, R4 ;  /* 0x00000003ff047819 */ /* 0x000fe20000011404 */
[----:B------:R-:W-:Y:S01]  /*10980*/  IMAD R3, R3, c[0x0][0x388], RZ ;  /* 0x0000e20003037a24 */ /* 0x000fe200078e02ff */
[----:B------:R-:W-:Y:S01]  /*10990*/  BSSY B0, `(.L_x_219) ;  /* 0x0000033000007945 */ /* 0x000fe20003800000 */
[----:B------:R-:W-:Y:S01]  /*109a0*/  IMAD.IADD R7, R7, 0x1, -R0 ;  /* 0x0000000107077824 */ /* 0x000fe200078e0a00 */
[----:B------:R-:W-:Y:S01]  /*109b0*/  UIADD3 UR4, UR9, UR4, URZ ;  /* 0x0000000409047290 */ /* 0x000fe2000fffe03f */
[----:B------:R-:W-:Y:S01]  /*109c0*/  IMAD.U32 R13, RZ, RZ, UR9 ;  /* 0x00000009ff0d7e24 */ /* 0x000fe2000f8e00ff */
[----:B------:R-:W-:Y:S01]  /*109d0*/  MOV R12, UR8 ;  /* 0x00000008000c7c02 */ /* 0x000fe20008000f00 */
[----:B------:R-:W-:Y:S01]  /*109e0*/  IMAD R0, R8, c[0x0][0x3f4], R11 ;  /* 0x0000fd0008007a24 */ /* 0x000fe200078e020b */
[----:B------:R-:W-:-:S02]  /*109f0*/  LEA R6, R7, R4, 0x5 ;  /* 0x0000000407067211 */ /* 0x000fc400078e28ff */
[----:B------:R-:W-:Y:S02]  /*10a00*/  MOV R13, UR4 ;  /* 0x00000004000d7c02 */ /* 0x000fe40008000f00 */
[----:B------:R-:W-:Y:S01]  /*10a10*/  SHF.L.U32 R7, R7, 0x3, RZ ;  /* 0x0000000307077819 */ /* 0x000fe200000006ff */
[C---:B-1----:R-:W-:Y:S01]  /*10a20*/  IMAD R6, R5.reuse, 0x80, R6 ;  /* 0x0000008005067824 */ /* 0x042fe200078e0206 */
[----:B------:R-:W-:Y:S01]  /*10a30*/  LEA R4, R5, R4, 0x7 ;  /* 0x0000000405047211 */ /* 0x000fe200078e38ff */
[----:B------:R-:W-:Y:S01]  /*10a40*/  IMAD.WIDE.U32 R12, R8, c[0x0][0x3f0], R12 ;  /* 0x0000fc00080c7a25 */ /* 0x000fe200078e000c */
[----:B------:R-:W-:-:S03]  /*10a50*/  IADD3 R5, R7, 0x80, RZ ;  /* 0x0000008007057810 */ /* 0x000fc60007ffe0ff */
[----:B------:R-:W-:-:S04]  /*10a60*/  @P0 IMAD.HI.U32 R2, R6, c[0x0][0x4ec], RZ ;  /* 0x00013b0006020a27 */ /* 0x000fc800078e00ff */
[----:B------:R-:W-:Y:S01]  /*10a70*/  IMAD.MOV.U32 R9, RZ, RZ, R6 ;  /* 0x000000ffff097224 */ /* 0x000fe200078e0006 */
[----:B------:R-:W-:Y:S01]  /*10a80*/  @P0 SHF.R.U32.HI R9, RZ, c[0x0][0x4f0], R2 ;  /* 0x00013c00ff090a19 */ /* 0x000fe20000011602 */
[----:B------:R-:W-:-:S03]  /*10a90*/  IMAD.IADD R13, R13, 0x1, R0 ;  /* 0x000000010d0d7824 */ /* 0x000fc600078e0200 */
[----:B------:R-:W-:Y:S01]  /*10aa0*/  SHF.R.S32.HI R2, RZ, 0x1f, R9 ;  /* 0x0000001fff027819 */ /* 0x000fe20000011409 */
[C---:B------:R-:W-:Y:S01]  /*10ab0*/  IMAD.WIDE.U32 R12, R9.reuse, c[0x0][0x3e0], R12 ;  /* 0x0000f800090c7a25 */ /* 0x040fe200078e000c */
[----:B------:R-:W-:-:S03]  /*10ac0*/  IADD3 R11, -R9, RZ, RZ ;  /* 0x000000ff090b7210 */ /* 0x000fc60007ffe1ff */
[----:B------:R-:W-:Y:S02]  /*10ad0*/  IMAD R2, R2, c[0x0][0x3e0], RZ ;  /* 0x0000f80002027a24 */ /* 0x000fe400078e02ff */
[----:B------:R-:W-:Y:S01]  /*10ae0*/  IMAD R11, R11, c[0x0][0x4e8], R6 ;  /* 0x00013a000b0b7a24 */ /* 0x000fe200078e0206 */
[----:B------:R-:W-:Y:S01]  /*10af0*/  IADD3 R6, R7, 0x40, RZ ;  /* 0x0000004007067810 */ /* 0x000fe20007ffe0ff */
[----:B------:R-:W-:-:S03]  /*10b00*/  IMAD R9, R9, c[0x0][0x3e4], R2 ;  /* 0x0000f90009097a24 */ /* 0x000fc600078e0202 */
[----:B------:R-:W-:Y:S02]  /*10b10*/  SHF.R.S32.HI R0, RZ, 0x1f, R11 ;  /* 0x0000001fff007819 */ /* 0x000fe4000001140b */
[----:B------:R-:W-:-:S03]  /*10b20*/  IADD3 R13, R13, R9, RZ ;  /* 0x000000090d0d7210 */ /* 0x000fc60007ffe0ff */
[----:B------:R-:W-:Y:S02]  /*10b30*/  IMAD R0, R0, c[0x0][0x3d8], RZ ;  /* 0x0000f60000007a24 */ /* 0x000fe400078e02ff */
[----:B------:R-:W-:-:S04]  /*10b40*/  IMAD.WIDE.U32 R8, R11, c[0x0][0x3d8], R12 ;  /* 0x0000f6000b087a25 */ /* 0x000fc800078e000c */
[----:B------:R-:W-:-:S04]  /*10b50*/  IMAD R0, R11, c[0x0][0x3dc], R0 ;  /* 0x0000f7000b007a24 */ /* 0x000fc800078e0200 */
[----:B------:R-:W-:Y:S01]  /*10b60*/  IMAD.IADD R11, R9, 0x1, R0 ;  /* 0x00000001090b7824 */ /* 0x000fe200078e0200 */
[----:B------:R-:W-:-:S04]  /*10b70*/  LEA R9, P0, R8, c[0x0][0x380], 0x1 ;  /* 0x0000e00008097a11 */ /* 0x000fc800078008ff */
[----:B------:R-:W-:Y:S01]  /*10b80*/  LEA.HI.X R8, R8, c[0x0][0x384], R11, 0x1, P0 ;  /* 0x0000e10008087a11 */ /* 0x000fe200000f0c0b */
[----:B------:R1:W3:Y:S01]  /*10b90*/  SHFL.IDX PT, R10, R9, RZ, 0x181f ;  /* 0x00181fff090a7589 */ /* 0x0002e200000e0000 */
[----:B------:R-:W-:-:S03]  /*10ba0*/  ISETP.GE.AND P0, PT, R4, R3, PT ;  /* 0x000000030400720c */ /* 0x000fc60003f06270 */
[----:B------:R1:W4:Y:S10]  /*10bb0*/  SHFL.IDX PT, R11, R8, RZ, 0x181f ;  /* 0x00181fff080b7589 */ /* 0x00033400000e0000 */
[----:B------:R-:W-:Y:S05]  /*10bc0*/  @P0 BRA `(.L_x_220) ;  /* 0x000000f000000947 */ /* 0x000fea0003800000 */
[----:B------:R-:W-:Y:S02]  /*10bd0*/  ISETP.GE.AND P1, PT, R6, c[0x0][0x3c8], PT ;  /* 0x0000f20006007a0c */ /* 0x000fe40003f26270 */
[----:B------:R-:W-:-:S02]  /*10be0*/  ISETP.GE.AND P0, PT, R5, c[0x0][0x3c8], PT ;  /* 0x0000f20005007a0c */ /* 0x000fc40003f06270 */
        /* <DEDUP_REMOVED lines=13> */
.L_x_220:
[----:B------:R-:W-:Y:S05]  /*10cc0*/  BSYNC B0 ;  /* 0x0000000000007941 */ /* 0x000fea0003800000 */
.L_x_219:
[----:B------:R-:W-:Y:S01]  /*10cd0*/  IADD3 R0, R4, 0x20, RZ ;  /* 0x0000002004007810 */ /* 0x000fe20007ffe0ff */
[----:B---34-:R3:W4:Y:S01]  /*10ce0*/  SHFL.IDX PT, R11, R8, 0x1, 0x181f ;  /* 0x00381f00080b7f89 */ /* 0x01872200000e0000 */
[----:B------:R-:W-:Y:S02]  /*10cf0*/  BSSY B0, `(.L_x_221) ;  /* 0x0000013000007945 */ /* 0x000fe40003800000 */
[----:B------:R-:W-:Y:S01]  /*10d00*/  ISETP.GE.AND P0, PT, R0, R3, PT ;  /* 0x000000030000720c */ /* 0x000fe20003f06270 */
[----:B------:R3:W1:-:S12]  /*10d10*/  SHFL.IDX PT, R10, R9, 0x1, 0x181f ;  /* 0x00381f00090a7f89 */ /* 0x00065800000e0000 */
        /* <DEDUP_REMOVED lines=16> */
.L_x_222:
[----:B------:R-:W-:Y:S05]  /*10e20*/  BSYNC B0 ;  /* 0x0000000000007941 */ /* 0x000fea0003800000 */
.L_x_221:
[----:B------:R-:W-:Y:S01]  /*10e30*/  IADD3 R0, R4, 0x40, RZ ;  /* 0x0000004004007810 */ /* 0x000fe20007ffe0ff */
[----:B-1--4-:R1:W4:Y:S01]  /*10e40*/  SHFL.IDX PT, R11, R8, 0x2, 0x181f ;  /* 0x00581f00080b7f89 */ /* 0x01232200000e0000 */
[----:B------:R-:W-:Y:S02]  /*10e50*/  BSSY B0, `(.L_x_223) ;  /* 0x0000013000007945 */ /* 0x000fe40003800000 */
[----:B------:R-:W-:Y:S01]  /*10e60*/  ISETP.GE.AND P0, PT, R0, R3, PT ;  /* 0x000000030000720c */ /* 0x000fe20003f06270 */
[----:B------:R1:W3:-:S12]  /*10e70*/  SHFL.IDX PT, R10, R9, 0x2, 0x181f ;  /* 0x00581f00090a7f89 */ /* 0x0002d800000e0000 */
        /* <DEDUP_REMOVED lines=16> */
.L_x_224:
[----:B------:R-:W-:Y:S05]  /*10f80*/  BSYNC B0 ;  /* 0x0000000000007941 */ /* 0x000fea0003800000 */
.L_x_223:
[----:B------:R-:W-:Y:S01]  /*10f90*/  IADD3 R4, R4, 0x60, RZ ;  /* 0x0000006004047810 */ /* 0x000fe20007ffe0ff */
[----:B---34-:R3:W4:Y:S03]  /*10fa0*/  SHFL.IDX PT, R11, R8, 0x3, 0x181f ;  /* 0x00781f00080b7f89 */ /* 0x01872600000e0000 */
[----:B------:R-:W-:Y:S01]  /*10fb0*/  ISETP.GE.AND P0, PT, R4, R3, PT ;  /* 0x000000030400720c */ /* 0x000fe20003f06270 */
[----:B------:R3:W1:-:S12]  /*10fc0*/  SHFL.IDX PT, R10, R9, 0x3, 0x181f ;  /* 0x00781f00090a7f89 */ /* 0x00065800000e0000 */
[----:B------:R-:W-:Y:S05]  /*10fd0*/  @P0 EXIT ;  /* 0x000000000000094d */ /* 0x000fea0003800000 */
[----:B------:R-:W-:Y:S02]  /*10fe0*/  ISETP.GE.AND P0, PT, R6, c[0x0][0x3c8], PT ;  /* 0x0000f20006007a0c */ /* 0x000fe40003f06270 */
[----:B------:R-:W-:-:S11]  /*10ff0*/  ISETP.GE.AND P1, PT, R7, c[0x0][0x3c8], PT ;  /* 0x0000f20007007a0c */ /* 0x000fd60003f26270 */
[----:B------:R-:W-:-:S04]  /*11000*/  @!P0 SHF.R.S32.HI R3, RZ, 0x1f, R6 ;  /* 0x0000001fff038819 */ /* 0x000fc80000011406 */
[----:B------:R-:W-:Y:S01]  /*11010*/  @!P0 LEA.HI R3, R3, R6, RZ, 0x3 ;  /* 0x0000000603038211 */ /* 0x000fe200078f18ff */
[----:B-1--4-:R-:W-:-:S03]  /*11020*/  @!P1 IMAD.WIDE R6, R7, 0x2, R10 ;  /* 0x0000000207069825 */ /* 0x012fc600078e020a */
        /* <DEDUP_REMOVED lines=8> */
[----:B-1----:R-:W-:-:S05]  /*110b0*/  LOP3.LUT R3, R0, 0xfffffff8, RZ, 0xc0, !PT ;  /* 0xfffffff800037812 */ /* 0x002fca00078ec0ff */
[----:B------:R-:W-:-:S05]  /*110c0*/  IMAD.WIDE R10, R3, 0x2, R10 ;  /* 0x00000002030a7825 */ /* 0x000fca00078e020a */
[----:B------:R-:W-:Y:S01]  /*110d0*/  ST.E.128 [R10.64], RZ ;  /* 0x000000ff0a007985 */ /* 0x000fe2000c101d16 */
[----:B------:R-:W-:Y:S05]  /*110e0*/  EXIT ;  /* 0x000000000000794d */ /* 0x000fea0003800000 */
.L_x_225:
        /* <DEDUP_REMOVED lines=9> */
.L_x_1497:


//--------------------- .text._ZN7cutlass13device_kernelIN5flash19enable_sm80_to_sm89INS1_16FlashAttnFwdSm80INS1_25CollectiveMainloopFwdSm80ILi8ELi1ELb0EN4cute5tupleIJNS5_1CILi128EEENS7_ILi64EEENS7_ILi192EEEEEELi192ENS_6half_tEfNS_4arch4Sm80ELb0ELb1ELb0ELb1ELb1ELb0ELb1ELb0EEENS1_21CollectiveEpilogueFwdINS6_IJS8_SA_S9_EEENS6_IJNS7_ILi1EEESI_SI_EEESC_SE_Li256ELb1ELb1ELb0ELb0EEENS1_19SingleTileSchedulerILb1ELb0ELb1ELi128EEEEEEEEEvNT_6ParamsE --------------------------
	.section	.text._ZN7cutlass13device_kernelIN5flash19enable_sm80_to_sm89INS1_16FlashAttnFwdSm80INS1_25CollectiveMainloopFwdSm80ILi8ELi1ELb0EN4cute5tupleIJNS5_1CILi128EEENS7_ILi64EEENS7_ILi192EEEEEELi192ENS_6half_tEfNS_4arch4Sm80ELb0ELb1ELb0ELb1ELb1ELb0ELb1ELb0EEENS1_21CollectiveEpilogueFwdINS6_IJS8_SA_S9_EEENS6_IJNS7_ILi1EEESI_SI_EEESC_SE_Li256ELb1ELb1ELb0ELb0EEENS1_19SingleTileSchedulerILb1ELb0ELb1ELi128EEEEEEEEEvNT_6ParamsE,"ax",@progbits
	.sectioninfo	@"SHI_REGISTERS=237"
	.align	128
.text._ZN7cutlass13device_kernelIN5flash19enable_sm80_to_sm89INS1_16FlashAttnFwdSm80INS1_25CollectiveMainloopFwdSm80ILi8ELi1ELb0EN4cute5tupleIJNS5_1CILi128EEENS7_ILi64EEENS7_ILi192EEEEEELi192ENS_6half_tEfNS_4arch4Sm80ELb0ELb1ELb0ELb1ELb1ELb0ELb1ELb0EEENS1_21CollectiveEpilogueFwdINS6_IJS8_SA_S9_EEENS6_IJNS7_ILi1EEESI_SI_EEESC_SE_Li256ELb1ELb1ELb0ELb0EEENS1_19SingleTileSchedulerILb1ELb0ELb1ELi128EEEEEEEEEvNT_6ParamsE:
        .type           _ZN7cutlass13device_kernelIN5flash19enable_sm80_to_sm89INS1_16FlashAttnFwdSm80INS1_25CollectiveMainloopFwdSm80ILi8ELi1ELb0EN4cute5tupleIJNS5_1CILi128EEENS7_ILi64EEENS7_ILi192EEEEEELi192ENS_6half_tEfNS_4arch4Sm80ELb0ELb1ELb0ELb1ELb1ELb0ELb1ELb0EEENS1_21CollectiveEpilogueFwdINS6_IJS8_SA_S9_EEENS6_IJNS7_ILi1EEESI_SI_EEESC_SE_Li256ELb1ELb1ELb0ELb0EEENS1_19SingleTileSchedulerILb1ELb0ELb1ELi128EEEEEEEEEvNT_6ParamsE,@function
        .size           _ZN7cutlass13device_kernelIN5flash19enable_sm80_to_sm89INS1_16FlashAttnFwdSm80INS1_25CollectiveMainloopFwdSm80ILi8ELi1ELb0EN4cute5tupleIJNS5_1CILi128EEENS7_ILi64EEENS7_ILi192EEEEEELi192ENS_6half_tEfNS_4arch4Sm80ELb0ELb1ELb0ELb1ELb1ELb0ELb1ELb0EEENS1_21CollectiveEpilogueFwdINS6_IJS8_SA_S9_EEENS6_IJNS7_ILi1EEESI_SI_EEESC_SE_Li256ELb1ELb1ELb0ELb0EEENS1_19SingleTileSchedulerILb1ELb0ELb1ELi128EEEEEEEEEvNT_6ParamsE,(.L_x_1498 - _ZN7cutlass13device_kernelIN5flash19enable_sm80_to_sm89INS1_16FlashAttnFwdSm80INS1_25CollectiveMainloopFwdSm80ILi8ELi1ELb0EN4cute5tupleIJNS5_1CILi128EEENS7_ILi64EEENS7_ILi192EEEEEELi192ENS_6half_tEfNS_4arch4Sm80ELb0ELb1ELb0ELb1ELb1ELb0ELb1ELb0EEENS1_21CollectiveEpilogueFwdINS6_IJS8_SA_S9_EEENS6_IJNS7_ILi1EEESI_SI_EEESC_SE_Li256ELb1ELb1ELb0ELb0EEENS1_19SingleTileSchedulerILb1ELb0ELb1ELi128EEEEEEEEEvNT_6ParamsE)
        .other          _ZN7cutlass13device_kernelIN5flash19enable_sm80_to_sm89INS1_16FlashAttnFwdSm80INS1_25CollectiveMainloopFwdSm80ILi8ELi1ELb0EN4cute5tupleIJNS5_1CILi128EEENS7_ILi64EEENS7_ILi192EEEEEELi192ENS_6half_tEfNS_4arch4Sm80ELb0ELb1ELb0ELb1ELb1ELb0ELb1ELb0EEENS1_21CollectiveEpilogueFwdINS6_IJS8_SA_S9_EEENS6_IJNS7_ILi1EEESI_SI_EEESC_SE_Li256ELb1ELb1ELb0ELb0EEENS1_19SingleTileSchedulerILb1ELb0ELb1ELi128EEEEEEEEEvNT_6ParamsE,@"STO_CUDA_ENTRY STV_DEFAULT"
_ZN7cutlass13device_kernelIN5flash19enable_sm80_to_sm89INS1_16FlashAttnFwdSm80INS1_25CollectiveMainloopFwdSm80ILi8ELi1ELb0EN4cute5tupleIJNS5_1CILi128EEENS7_ILi64EEENS7_ILi192EEEEEELi192ENS_6half_tEfNS_4arch4Sm80ELb0ELb1ELb0ELb1ELb1ELb0ELb1ELb0EEENS1_21CollectiveEpilogueFwdINS6_IJS8_SA_S9_EEENS6_IJNS7_ILi1EEESI_SI_EEESC_SE_Li256ELb1ELb1ELb0ELb0EEENS1_19SingleTileSchedulerILb1ELb0ELb1ELi128EEEEEEEEEvNT_6ParamsE:
        /* <DEDUP_REMOVED lines=11> */
[----:B------:R-:W-:Y:S05]  /*00b0*/  @!P0 BRA `(.L_x_226) ;  /* 0x000001c000008947 */ /* 0x000fea0003800000 */
[----:B---3--:R-:W-:-:S04]  /*00c0*/  ISETP.NE.U32.AND P0, PT, RZ, c[0x0][0x568], PT ;  /* 0x00015a00ff007a0c */ /* 0x008fc80003f05070 */
[----:B------:R-:W-:-:S13]  /*00d0*/  ISETP.NE.AND.EX P0, PT, RZ, c[0x0][0x56c], PT, P0 ;  /* 0x00015b00ff007a0c */ /* 0x000fda0003f05300 */
[----:B------:R-:W-:Y:S05]  /*00e0*/  @!P0 BRA `(.L_x_227) ;  /* 0x0000005000008947 */ /* 0x000fea0003800000 */
[----:B------:R-:W-:Y:S02]  /*00f0*/  MOV R2, UR4 ;  /* 0x0000000400027c02 */ /* 0x000fe40008000f00 */
[----:B------:R-:W-:-:S05]  /*0100*/  MOV R3, UR5 ;  /* 0x0000000500037c02 */ /* 0x000fca0008000f00 */
[----:B------:R-:W2:Y:S02]  /*0110*/  LDG.E R2, [R2.64] ;  /* 0x0000001402027981 */ /* 0x000ea4000c1e1900 */
[----:B--2---:R1:W2:Y:S02]  /*0120*/  R2UR UR5, R2 ;  /* 0x00000000020573c2 */ /* 0x0042a400000e0000 */
[----:B-12---:R-:W-:Y:S05]  /*0130*/  BRA `(.L_x_228) ;  /* 0x000000e000007947 */ /* 0x006fea0003800000 */
.L_x_227:
        /* <DEDUP_REMOVED lines=13> */
.L_x_229:
[----:B------:R-:W-:Y:S02]  /*0210*/  ULDC UR5, c[0x0][0x54c] ;  /* 0x0001530000057ab9 */ /* 0x000fe40000000800 */
.L_x_228:
[----:B------:R-:W-:Y:S02]  /*0220*/  ULDC UR4, c[0x0][0x548] ;  /* 0x0001520000047ab9 */ /* 0x000fe40000000800 */
[----:B------:R-:W-:-:S02]  /*0230*/  USHF.L.U32 UR26, UR27, 0x7, URZ ;  /* 0x000000071b1a7899 */ /* 0x000fc4000800063f */
[----:B------:R-:W-:-:S04]  /*0240*/  UIMAD UR4, UR5, UR4, URZ ;  /* 0x00000004050472a4 */ /* 0x000fc8000f8e023f */
[----:B------:R-:W-:-:S04]  /*0250*/  UISETP.GE.AND UP0, UPT, UR26, UR4, UPT ;  /* 0x000000041a00728c */ /* 0x000fc8000bf06270 */
[----:B------:R-:W-:Y:S01]  /*0260*/  USEL UR13, UR13, 0xffffffff, !UP0 ;  /* 0xffffffff0d0d7887 */ /* 0x000fe2000c000000 */
[----:B------:R-:W-:Y:S05]  /*0270*/  BRA `(.L_x_230) ;  /* 0x000001b000007947 */ /* 0x000fea0003800000 */
.L_x_226:
        /* <DEDUP_REMOVED lines=8> */
.L_x_231:
        /* <DEDUP_REMOVED lines=13> */
.L_x_233:
[----:B------:R-:W-:Y:S02]  /*03d0*/  ULDC UR5, c[0x0][0x54c] ;  /* 0x0001530000057ab9 */ /* 0x000fe40000000800 */
.L_x_232:
[----:B------:R-:W-:Y:S02]  /*03e0*/  ULDC UR4, c[0x0][0x548] ;  /* 0x0001520000047ab9 */ /* 0x000fe40000000800 */
[----:B------:R-:W-:-:S02]  /*03f0*/  USHF.L.U32 UR26, UR27, 0x7, URZ ;  /* 0x000000071b1a7899 */ /* 0x000fc4000800063f */
[----:B------:R-:W-:-:S04]  /*0400*/  UIMAD UR4, UR5, UR4, URZ ;  /* 0x00000004050472a4 */ /* 0x000fc8000f8e023f */
[----:B------:R-:W-:-:S04]  /*0410*/  UISETP.GE.AND UP0, UPT, UR26, UR4, UPT ;  /* 0x000000041a00728c */ /* 0x000fc8000bf06270 */
[----:B------:R-:W-:-:S06]  /*0420*/  USEL UR13, UR13, 0xffffffff, !UP0 ;  /* 0xffffffff0d0d7887 */ /* 0x000fcc000c000000 */
.L_x_230:
[----:B------:R-:W-:-:S13]  /*0430*/  ISETP.LE.AND P0, PT, RZ, UR13, PT ;  /* 0x0000000dff007c0c */ /* 0x000fda000bf03270 */
[----:B------:R-:W-:Y:S05]  /*0440*/  @!P0 EXIT ;  /* 0x000000000000894d */ /* 0x000fea0003800000 */
[----:B------:R-:W-:Y:S02]  /*0450*/  ULDC.64 UR8, c[0x0][0x370] ;  /* 0x0000dc0000087ab9 */ /* 0x000fe40000000a00 */
[----:B------:R-:W-:Y:S02]  /*0460*/  ULDC.64 UR4, c[0x0][0x360] ;  /* 0x0000d80000047ab9 */ /* 0x000fe40000000a00 */
[----:B------:R-:W-:Y:S02]  /*0470*/  UISETP.NE.U32.AND UP1, UPT, URZ, UR8, UPT ;  /* 0x000000083f00728c */ /* 0x000fe4000bf25070 */
[----:B------:R-:W-:Y:S02]  /*0480*/  UISETP.NE.U32.AND UP0, UPT, URZ, UR4, UPT ;  /* 0x000000043f00728c */ /* 0x000fe4000bf05070 */
[----:B------:R-:W-:Y:S02]  /*0490*/  ULDC.64 UR6, c[0x0][0x348] ;  /* 0x0000d20000067ab9 */ /* 0x000fe40000000a00 */
[----:B------:R-:W-:-:S02]  /*04a0*/  UISETP.NE.U32.AND UP3, UPT, URZ, UR6, UPT ;  /* 0x000000063f00728c */ /* 0x000fc4000bf65070 */
[----:B------:R-:W-:Y:S02]  /*04b0*/  UISETP.NE.AND.EX UP1, UPT, URZ, UR9, UPT, UP1 ;  /* 0x000000093f00728c */ /* 0x000fe4000bf25310 */
[----:B------:R-:W-:Y:S02]  /*04c0*/  UISETP.NE.AND.EX UP0, UPT, URZ, UR5, UPT, UP0 ;  /* 0x000000053f00728c */ /* 0x000fe4000bf05300 */
[----:B------:R-:W-:Y:S02]  /*04d0*/  UISETP.NE.AND.EX UP3, UPT, URZ, UR7, UPT, UP3 ;  /* 0x000000073f00728c */ /* 0x000fe4000bf65330 */
[----:B------:R-:W-:Y:S01]  /*04e0*/  ULDC.64 UR8, c[0x0][0x370] ;  /* 0x0000dc0000087ab9 */ /* 0x000fe20000000a00 */
[----:B------:R-:W-:Y:S01]  /*04f0*/  PLOP3.LUT P2, PT, PT, PT, UP1, 0x80, 0x0 ;  /* 0x000000000000781c */ /* 0x000fe20003f4f018 */
[----:B------:R-:W-:Y:S01]  /*0500*/  ULDC.64 UR6, c[0x0][0x348] ;  /* 0x0000d20000067ab9 */ /* 0x000fe20000000a00 */
[----:B------:R-:W-:Y:S01]  /*0510*/  PLOP3.LUT P0, PT, PT, PT, UP0, 0x80, 0x0 ;  /* 0x000000000000781c */ /* 0x000fe20003f0f008 */
[----:B------:R-:W-:Y:S01]  /*0520*/  ULDC.64 UR4, c[0x0][0x360] ;  /* 0x0000d80000047ab9 */ /* 0x000fe20000000a00 */
[----:B------:R-:W-:Y:S01]  /*0530*/  PLOP3.LUT P1, PT, PT, PT, UP3, 0x80, 0x0 ;  /* 0x000000000000781c */ /* 0x000fe20003f2f038 */
[----:B------:R-:W-:-:S02]  /*0540*/  @UP1 UIMAD.WIDE UR8, UR13, UR14, UR8 ;  /* 0x0000000e0d0812a5 */ /* 0x000fc4000f8e0208 */
[----:B------:R-:W-:Y:S02]  /*0550*/  @UP0 UIMAD.WIDE UR4, UR13, UR14, UR4 ;  /* 0x0000000e0d0402a5 */ /* 0x000fe4000f8e0204 */
[----:B------:R-:W-:Y:S02]  /*0560*/  UIMAD.WIDE UR6, UR13, UR14, UR6 ;  /* 0x0000000e0d0672a5 */ /* 0x000fe4000f8e0206 */
[----:B------:R-:W-:Y:S02]  /*0570*/  IMAD.U32 R8, RZ, RZ, UR8 ;  /* 0x00000008ff087e24 */ /* 0x000fe4000f8e00ff */
[----:B------:R-:W-:Y:S01]  /*0580*/  IMAD.U32 R9, RZ, RZ, UR9 ;  /* 0x00000009ff097e24 */ /* 0x000fe2000f8e00ff */
[----:B------:R-:W-:Y:S01]  /*0590*/  MOV R6, UR4 ;  /* 0x0000000400067c02 */ /* 0x000fe20008000f00 */
[----:B------:R-:W-:Y:S01]  /*05a0*/  IMAD.U32 R7, RZ, RZ, UR5 ;  /* 0x00000005ff077e24 */ /* 0x000fe2000f8e00ff */
[----:B------:R-:W-:Y:S01]  /*05b0*/  MOV R4, UR6 ;  /* 0x0000000600047c02 */ /* 0x000fe20008000f00 */
[----:B------:R-:W-:Y:S01]  /*05c0*/  IMAD.U32 R5, RZ, RZ, UR7 ;  /* 0x00000007ff057e24 */ /* 0x000fe2000f8e00ff */
[----:B------:R-:W2:Y:S04]  /*05d0*/  @P2 LDG.E R3, [R8.64] ;  /* 0x0000001408032981 */ /* 0x000ea8000c1e1900 */
[----:B------:R-:W3:Y:S04]  /*05e0*/  @P0 LDG.E R0, [R6.64] ;  /* 0x0000001406000981 */ /* 0x000ee8000c1e1900 */
[----:B------:R-:W4:Y:S01]  /*05f0*/  @P1 LDG.E R2, [R4.64] ;  /* 0x0000001404021981 */ /* 0x000f22000c1e1900 */
[----:B------:R-:W1:Y:S01]  /*0600*/  S2UR UR10, SR_CTAID.Y ;  /* 0x00000000000a79c3 */ /* 0x000e620000002600 */
[----:B------:R-:W-:-:S02]  /*0610*/  UMOV UR11, URZ ;  /* 0x0000003f000b7c82 */ /* 0x000fc40008000000 */
[----:B------:R-:W-:Y:S02]  /*0620*/  ULDC UR12, c[0x0][0x168] ;  /* 0x00005a00000c7ab9 */ /* 0x000fe40000000800 */
[----:B------:R-:W-:Y:S02]  /*0630*/  UMOV UR9, URZ ;  /* 0x0000003f00097c82 */ /* 0x000fe40008000000 */
[----:B------:R-:W-:Y:S02]  /*0640*/  ULDC UR4, c[0x0][0x2ac] ;  /* 0x0000ab0000047ab9 */ /* 0x000fe40000000800 */
[----:B------:R-:W-:Y:S02]  /*0650*/  ULDC UR8, c[0x0][0x1d0] ;  /* 0x0000740000087ab9 */ /* 0x000fe40000000800 */
[----:B------:R-:W-:Y:S02]  /*0660*/  UIMAD UR8, UR4, UR8, URZ ;  /* 0x00000008040872a4 */ /* 0x000fe4000f8e023f */
[----:B-1----:R-:W-:Y:S01]  /*0670*/  USHF.R.S32.HI UR18, URZ, 0x1f, UR10 ;  /* 0x0000001f3f127899 */ /* 0x002fe2000801140a */
[----:B--2---:R1:W2:Y:S08]  /*0680*/  @P2 R2UR UR11, R3 ;  /* 0x00000000030b23c2 */ /* 0x0042b000000e0000 */
[----:B---3--:R1:W3:Y:S08]  /*0690*/  @P0 R2UR UR12, R0 ;  /* 0x00000000000c03c2 */ /* 0x0082f000000e0000 */
[----:B----4-:R1:W4:Y:S02]  /*06a0*/  @P1 R2UR UR9, R2 ;  /* 0x00000000020913c2 */ /* 0x01032400000e0000 */
[----:B-1--4-:R-:W-:Y:S05]  /*06b0*/  @P0 BRA `(.L_x_234) ;  /* 0x0000006000000947 */ /* 0x012fea0003800000 */
[----:B------:R-:W-:Y:S05]  /*06c0*/  @!P1 BRA `(.L_x_234) ;  /* 0x0000005000009947 */ /* 0x000fea0003800000 */
[----:B------:R-:W4:Y:S04]  /*06d0*/  LDG.E R0, [R4.64] ;  /* 0x0000001404007981 */ /* 0x000f28000c1e1900 */
[----:B------:R-:W5:Y:S01]  /*06e0*/  LDG.E R2, [R4.64+0x4] ;  /* 0x0000041404027981 */ /* 0x000f62000c1e1900 */
[----:B---34-:R-:W1:Y:S08]  /*06f0*/  R2UR UR12, R0 ;  /* 0x00000000000c73c2 */ /* 0x018e7000000e0000 */
[----:B-----5:R-:W1:Y:S02]  /*0700*/  R2UR UR4, R2 ;  /* 0x00000000020473c2 */ /* 0x020e6400000e0000 */
[----:B-1----:R-:W-:-:S06]  /*0710*/  UIADD3 UR12, -UR12, UR4, URZ ;  /* 0x000000040c0c7290 */ /* 0x002fcc000fffe13f */
.L_x_234:
[----:B------:R-:W-:-:S04]  /*0720*/  ISETP.NE.U32.AND P0, PT, RZ, c[0x0][0x368], PT ;  /* 0x0000da00ff007a0c */ /* 0x000fc80003f05070 */
[----:B------:R-:W-:-:S13]  /*0730*/  ISETP.NE.AND.EX P0, PT, RZ, c[0x0][0x36c], PT, P0 ;  /* 0x0000db00ff007a0c */ /* 0x000fda0003f05300 */
[----:B------:R-:W-:Y:S05]  /*0740*/  @!P0 BRA `(.L_x_235) ;  /* 0x0000007000008947 */ /* 0x000fea0003800000 */
[----:B------:R-:W-:Y:S02]  /*0750*/  ULDC.64 UR4, c[0x0][0x368] ;  /* 0x0000da0000047ab9 */ /* 0x000fe40000000a00 */
[----:B------:R-:W-:-:S06]  /*0760*/  UIMAD.WIDE UR4, UR13, UR14, UR4 ;  /* 0x0000000e0d0472a5 */ /* 0x000fcc000f8e0204 */
[----:B------:R-:W-:Y:S02]  /*0770*/  MOV R2, UR4 ;  /* 0x0000000400027c02 */ /* 0x000fe40008000f00 */
[----:B------:R-:W-:-:S05]  /*0780*/  MOV R3, UR5 ;  /* 0x0000000500037c02 */ /* 0x000fca0008000f00 */
[----:B------:R-:W4:Y:S02]  /*0790*/  LDG.E R2, [R2.64] ;  /* 0x0000001402027981 */ /* 0x000f24000c1e1900 */
[----:B----4-:R1:W4:Y:S02]  /*07a0*/  R2UR UR8, R2 ;  /* 0x00000000020873c2 */ /* 0x01032400000e0000 */
[----:B-1--4-:R-:W-:Y:S05]  /*07b0*/  BRA `(.L_x_236) ;  /* 0x000000c000007947 */ /* 0x012fea0003800000 */
.L_x_235:
[----:B------:R-:W-:-:S04]  /*07c0*/  ISETP.NE.U32.AND P0, PT, RZ, c[0x0][0x350], PT ;  /* 0x0000d400ff007a0c */ /* 0x000fc80003f05070 */
[----:B------:R-:W-:-:S13]  /*07d0*/  ISETP.NE.AND.EX P0, PT, RZ, c[0x0][0x354], PT, P0 ;  /* 0x0000d500ff007a0c */ /* 0x000fda0003f05300 */
[----:B------:R-:W-:Y:S05]  /*07e0*/  @!P0 BRA `(.L_x_236) ;  /* 0x0000009000008947 */ /* 0x000fea0003800000 */
[----:B------:R-:W-:Y:S02]  /*07f0*/  ULDC.64 UR4, c[0x0][0x350] ;  /* 0x0000d40000047ab9 */ /* 0x000fe40000000a00 */
[----:B------:R-:W-:-:S06]  /*0800*/  UIMAD.WIDE UR4, UR13, UR14, UR4 ;  /* 0x0000000e0d0472a5 */ /* 0x000fcc000f8e0204 */
[----:B------:R-:W-:Y:S02]  /*0810*/  MOV R4, UR4 ;  /* 0x0000000400047c02 */ /* 0x000fe40008000f00 */
[----:B------:R-:W-:-:S05]  /*0820*/  MOV R5, UR5 ;  /* 0x0000000500057c02 */ /* 0x000fca0008000f00 */
[----:B------:R-:W4:Y:S04]  /*0830*/  LDG.E R2, [R4.64] ;  /* 0x0000001404027981 */ /* 0x000f28000c1e1900 */
[----:B------:R-:W5:Y:S01]  /*0840*/  LDG.E R0, [R4.64+0x4] ;  /* 0x0000041404007981 */ /* 0x000f62000c1e1900 */
[----:B----4-:R-:W1:Y:S08]  /*0850*/  R2UR UR4, R2 ;  /* 0x00000000020473c2 */ /* 0x010e7000000e0000 */
[----:B-----5:R-:W1:Y:S02]  /*0860*/  R2UR UR8, R0 ;  /* 0x00000000000873c2 */ /* 0x020e6400000e0000 */
[----:B-1----:R-:W-:-:S06]  /*0870*/  UIADD3 UR8, -UR4, UR8, URZ ;  /* 0x0000000804087290 */ /* 0x002fcc000fffe13f */
.L_x_236:
[----:B------:R-:W-:Y:S02]  /*0880*/  ULDC UR4, c[0x0][0x2c4] ;  /* 0x0000b10000047ab9 */ /* 0x000fe40000000800 */
[----:B------:R-:W-:-:S02]  /*0890*/  UISETP.NE.AND UP2, UPT, UR4, 0x1, UPT ;  /* 0x000000010400788c */ /* 0x000fc4000bf45270 */
[----:B------:R-:W-:Y:S02]  /*08a0*/  ULDC.64 UR6, c[0x0][0x2c8] ;  /* 0x0000b20000067ab9 */ /* 0x000fe40000000a00 */
[----:B------:R-:W-:Y:S02]  /*08b0*/  ULDC.64 UR4, c[0x0][0x328] ;  /* 0x0000ca0000047ab9 */ /* 0x000fe40000000a00 */
[----:B------:R-:W-:Y:S02]  /*08c0*/  UISETP.GE.AND UP1, UPT, UR5, 0x1, UPT ;  /* 0x000000010500788c */ /* 0x000fe4000bf26270 */
[----:B--2---:R-:W-:Y:S02]  /*08d0*/  UIADD3 UR8, -UR11, UR8, URZ ;  /* 0x000000080b087290 */ /* 0x004fe4000fffe13f */
[----:B------:R-:W-:Y:S02]  /*08e0*/  UIADD3 UR15, UR26, 0x7f, URZ ;  /* 0x0000007f1a0f7890 */ /* 0x000fe4000fffe03f */
[----:B------:R-:W-:Y:S01]  /*08f0*/  @UP2 UIADD3 UR16, UR26, 0x7f, URZ ;  /* 0x0000007f1a102890 */ /* 0x000fe2000fffe03f */
[----:B------:R-:W-:-:S03]  /*0900*/  PLOP3.LUT P0, PT, PT, PT, UP1, 0x40, 0x0 ;  /* 0x000000000000781c */ /* 0x000fc60003f0e818 */
[----:B------:R-:W-:Y:S02]  /*0910*/  UIMAD.WIDE.U32 UR16, UR16, UR6, URZ ;  /* 0x00000006101072a5 */ /* 0x000fe4000f8e003f */
[----:B---3--:R-:W-:Y:S02]  /*0920*/  UIADD3 UR6, UR8, 0x1, -UR12 ;  /* 0x0000000108067890 */ /* 0x008fe4000fffe80c */
[----:B------:R-:W-:-:S04]  /*0930*/  @UP2 USHF.R.U32.HI UR15, URZ, UR7, UR17 ;  /* 0x000000073f0f2299 */ /* 0x000fc80008011611 */
[----:B------:R-:W-:-:S04]  /*0940*/  UIADD3 UR6, UR6, UR15, URZ ;  /* 0x0000000f06067290 */ /* 0x000fc8000fffe03f */
[----:B------:R-:W-:Y:S01]  /*0950*/  UIADD3 UR4, UR6, UR4, URZ ;  /* 0x0000000406047290 */ /* 0x000fe2000fffe03f */
[----:B------:R-:W-:Y:S05]  /*0960*/  @P0 BRA `(.L_x_237) ;  /* 0x0000012000000947 */ /* 0x000fea0003800000 */
[----:B------:R-:W-:Y:S01]  /*0970*/  ISETP.LT.AND P0, PT, RZ, UR6, PT ;  /* 0x00000006ff007c0c */ /* 0x000fe2000bf01270 */
[----:B------:R-:W-:-:S12]  /*0980*/  UIADD3 UR15, UR6, -0x1, URZ ;  /* 0xffffffff060f7890 */ /* 0x000fd8000fffe03f */
[----:B------:R-:W-:Y:S05]  /*0990*/  @P0 BRA `(.L_x_238) ;  /* 0x0000007000000947 */ /* 0x000fea0003800000 */
[----:B------:R-:W-:Y:S02]  /*09a0*/  UISETP.NE.AND UP0, UPT, UR5, 0x1, UPT ;  /* 0x000000010500788c */ /* 0x000fe4000bf05270 */
[----:B------:R-:W-:-:S03]  /*09b0*/  UIADD3 UR15, -UR6, URZ, URZ ;  /* 0x0000003f060f7290 */ /* 0x000fc6000fffe13f */
[----:B------:R-:W-:Y:S02]  /*09c0*/  ULDC.64 UR6, c[0x0][0x330] ;  /* 0x0000cc0000067ab9 */ /* 0x000fe40000000a00 */
[----:B------:R-:W-:-:S04]  /*09d0*/  UIMAD.WIDE.U32 UR16, UR15, UR6, URZ ;  /* 0x000000060f1072a5 */ /* 0x000fc8000f8e003f */
[----:B------:R-:W-:-:S04]  /*09e0*/  @UP0 USHF.R.U32.HI UR15, URZ, UR7, UR17 ;  /* 0x000000073f0f0299 */ /* 0x000fc80008011611 */
[----:B------:R-:W-:Y:S01]  /*09f0*/  ULOP3.LUT UR15, URZ, UR15, URZ, 0x33, !UPT ;  /* 0x0000000f3f0f7292 */ /* 0x000fe2000f8e333f */
[----:B------:R-:W-:Y:S05]  /*0a00*/  BRA `(.L_x_239) ;  /* 0x0000004000007947 */ /* 0x000fea0003800000 */
.L_x_238:
[----:B------:R-:W-:Y:S02]  /*0a10*/  UISETP.NE.AND UP0, UPT, UR5, 0x1, UPT ;  /* 0x000000010500788c */ /* 0x000fe4000bf05270 */
[----:B------:R-:W-:Y:S02]  /*0a20*/  ULDC.64 UR6, c[0x0][0x330] ;  /* 0x0000cc0000067ab9 */ /* 0x000fe40000000a00 */
[----:B------:R-:W-:-:S07]  /*0a30*/  UIMAD.WIDE.U32 UR16, UR15, UR6, URZ ;  /* 0x000000060f1072a5 */ /* 0x000fce000f8e003f */
[----:B------:R-:W-:Y:S02]  /*0a40*/  @UP0 USHF.R.U32.HI UR15, URZ, UR7, UR17 ;  /* 0x000000073f0f0299 */ /* 0x000fe40008011611 */
.L_x_239:
[----:B------:R-:W-:Y:S02]  /*0a50*/  ULDC UR6, c[0x0][0x32c] ;  /* 0x0000cb0000067ab9 */ /* 0x000fe40000000800 */
[----:B------:R-:W-:-:S04]  /*0a60*/  UIMAD UR6, UR15, UR5, UR6 ;  /* 0x000000050f0672a4 */ /* 0x000fc8000f8e0206 */
[----:B------:R-:W-:-:S04]  /*0a70*/  UISETP.LT.AND UP0, UPT, UR4, UR6, UPT ;  /* 0x000000060400728c */ /* 0x000fc8000bf01270 */
[----:B------:R-:W-:Y:S02]  /*0a80*/  USEL UR4, UR4, UR6, UP0 ;  /* 0x0000000604047287 */ /* 0x000fe40008000000 */
.L_x_237:
[----:B------:R-:W-:Y:S01]  /*0a90*/  UIADD3 UR17, UR8, 0x3f, URZ ;  /* 0x0000003f08117890 */ /* 0x000fe2000fffe03f */
[----:B------:R-:W-:Y:S01]  /*0aa0*/  PLOP3.LUT P0, PT, PT, PT, UP1, 0x40, 0x0 ;  /* 0x000000000000781c */ /* 0x000fe20003f0e818 */
[----:B------:R-:W-:Y:S02]  /*0ab0*/  UIADD3 UR15, UR4, 0x3f, URZ ;  /* 0x0000003f040f7890 */ /* 0x000fe4000fffe03f */
[----:B------:R-:W-:Y:S02]  /*0ac0*/  ULDC.64 UR6, c[0x0][0x2c8] ;  /* 0x0000b20000067ab9 */ /* 0x000fe40000000a00 */
[----:B------:R-:W-:Y:S02]  /*0ad0*/  UIMAD.WIDE.U32 UR22, UR26, UR6, URZ ;  /* 0x000000061a1672a5 */ /* 0x000fe4000f8e003f */
[----:B------:R-:W-:Y:S02]  /*0ae0*/  USHF.R.S32.HI UR16, URZ, 0x1f, UR17 ;  /* 0x0000001f3f107899 */ /* 0x000fe40008011411 */
[----:B------:R-:W-:-:S02]  /*0af0*/  USHF.R.S32.HI UR6, URZ, 0x1f, UR15 ;  /* 0x0000001f3f067899 */ /* 0x000fc4000801140f */
[----:B------:R-:W-:Y:S02]  /*0b00*/  ULEA.HI UR16, UR16, UR17, URZ, 0x6 ;  /* 0x0000001110107291 */ /* 0x000fe4000f8f303f */
[----:B------:R-:W-:Y:S02]  /*0b10*/  ULEA.HI UR6, UR6, UR15, URZ, 0x6 ;  /* 0x0000000f06067291 */ /* 0x000fe4000f8f303f */
[----:B------:R-:W-:Y:S02]  /*0b20*/  UMOV UR4, UR26 ;  /* 0x0000001a00047c82 */ /* 0x000fe40008000000 */
[----:B------:R-:W-:Y:S02]  /*0b30*/  @UP2 USHF.R.U32.HI UR4, URZ, UR7, UR23 ;  /* 0x000000073f042299 */ /* 0x000fe40008011617 */
[----:B------:R-:W-:Y:S02]  /*0b40*/  USHF.R.S32.HI UR16, URZ, 0x6, UR16 ;  /* 0x000000063f107899 */ /* 0x000fe40008011410 */
[----:B------:R-:W-:-:S02]  /*0b50*/  USHF.R.S32.HI UR22, URZ, 0x6, UR6 ;  /* 0x000000063f167899 */ /* 0x000fc40008011406 */
[----:B------:R-:W-:Y:S02]  /*0b60*/  UIADD3 UR23, UR8, -UR12, URZ ;  /* 0x8000000c08177290 */ /* 0x000fe4000fffe03f */
[----:B------:R-:W-:Y:S02]  /*0b70*/  UISETP.LT.AND UP0, UPT, UR16, UR22, UPT ;  /* 0x000000161000728c */ /* 0x000fe4000bf01270 */
[----:B------:R-:W-:Y:S02]  /*0b80*/  UIADD3 UR7, UR23, UR4, URZ ;  /* 0x0000000417077290 */ /* 0x000fe4000fffe03f */
[----:B------:R-:W-:Y:S02]  /*0b90*/  ULDC UR6, c[0x0][0x324] ;  /* 0x0000c90000067ab9 */ /* 0x000fe40000000800 */
[----:B------:R-:W-:Y:S02]  /*0ba0*/  USEL UR22, UR16, UR22, UP0 ;  /* 0x0000001610167287 */ /* 0x000fe40008000000 */
[----:B------:R-:W-:Y:S01]  /*0bb0*/  UIADD3 UR6, UR7, -UR6, URZ ;  /* 0x8000000607067290 */ /* 0x000fe2000fffe03f */
[----:B------:R-:W-:Y:S05]  /*0bc0*/  @P0 BRA `(.L_x_240) ;  /* 0x0000014000000947 */ /* 0x000fea0003800000 */
[----:B------:R-:W-:-:S06]  /*0bd0*/  UISETP.GT.AND UP0, UPT, UR7, -0x1, UPT ;  /* 0xffffffff0700788c */ /* 0x000fcc000bf04270 */
[----:B------:R-:W-:-:S13]  /*0be0*/  PLOP3.LUT P0, PT, PT, PT, UP0, 0x80, 0x0 ;  /* 0x000000000000781c */ /* 0x000fda0003f0f008 */
[----:B------:R-:W-:Y:S05]  /*0bf0*/  @P0 BRA `(.L_x_241) ;  /* 0x0000008000000947 */ /* 0x000fea0003800000 */
        /* <DEDUP_REMOVED lines=8> */
.L_x_241:
[----:B------:R-:W-:-:S03]  /*0c80*/  UISETP.NE.AND UP0, UPT, UR5, 0x1, UPT ;  /* 0x000000010500788c */ /* 0x000fc6000bf05270 */
[----:B------:R-:W-:Y:S02]  /*0c90*/  ULDC.64 UR4, c[0x0][0x330] ;  /* 0x0000cc0000047ab9 */ /* 0x000fe40000000a00 */
[----:B------:R-:W-:-:S07]  /*0ca0*/  UIMAD.WIDE.U32 UR16, UR7, UR4, URZ ;  /* 0x00000004071072a5 */ /* 0x000fce000f8e003f */
[----:B------:R-:W-:Y:S02]  /*0cb0*/  @UP0 UMOV UR15, UR17 ;  /* 0x00000011000f0c82 */ /* 0x000fe40008000000 */
[----:B------:R-:W-:Y:S02]  /*0cc0*/  @UP0 USHF.R.U32.HI UR7, URZ, UR5, UR15 ;  /* 0x000000053f070299 */ /* 0x000fe4000801160f */
.L_x_242:
[----:B------:R-:W-:Y:S02]  /*0cd0*/  ULDC UR4, c[0x0][0x32c] ;  /* 0x0000cb0000047ab9 */ /* 0x000fe40000000800 */
[----:B------:R-:W-:-:S04]  /*0ce0*/  UIMAD UR4, UR7, UR4, URZ ;  /* 0x00000004070472a4 */ /* 0x000fc8000f8e023f */
[----:B------:R-:W-:-:S04]  /*0cf0*/  UISETP.LT.AND UP0, UPT, UR6, UR4, UPT ;  /* 0x000000040600728c */ /* 0x000fc8000bf01270 */
[----:B------:R-:W-:-:S04]  /*0d00*/  USEL UR6, UR6, UR4, !UP0 ;  /* 0x0000000406067287 */ /* 0x000fc8000c000000 */
.L_x_240:
[----:B------:R-:W-:Y:S01]  /*0d10*/  USHF.R.S32.HI UR4, URZ, 0x1f, UR6 ;  /* 0x0000001f3f047899 */ /* 0x000fe20008011406 */
[----:B------:R-:W-:Y:S01]  /*0d20*/  PLOP3.LUT P2, PT, PT, PT, PT, 0x80, 0x0 ;  /* 0x000000000000781c */ /* 0x000fe20003f4f070 */
[----:B------:R-:W-:Y:S01]  /*0d30*/  IMAD.MOV.U32 R3, RZ, RZ, RZ ;  /* 0x000000ffff037224 */ /* 0x000fe200078e00ff */
[----:B------:R-:W-:Y:S01]  /*0d40*/  CS2R R96, SRZ ;  /* 0x0000000000607805 */ /* 0x000fe2000001ff00 */
[----:B------:R-:W-:Y:S01]  /*0d50*/  ULEA.HI UR4, UR4, UR6, URZ, 0x6 ;  /* 0x0000000604047291 */ /* 0x000fe2000f8f303f */
[----:B------:R-:W-:Y:S01]  /*0d60*/  IMAD.MOV.U32 R98, RZ, RZ, RZ ;  /* 0x000000ffff627224 */ /* 0x000fe200078e00ff */
[----:B------:R-:W-:Y:S01]  /*0d70*/  CS2R R94, SRZ ;  /* 0x00000000005e7805 */ /* 0x000fe2000001ff00 */
[----:B------:R-:W-:Y:S01]  /*0d80*/  CS2R R92, SRZ ;  /* 0x00000000005c7805 */ /* 0x000fe2000001ff00 */
[----:B------:R-:W-:Y:S01]  /*0d90*/  USHF.R.S32.HI UR7, URZ, 0x6, UR4 ;  /* 0x000000063f077899 */ /* 0x000fe20008011404 */
[----:B------:R-:W-:Y:S01]  /*0da0*/  CS2R R90, SRZ ;  /* 0x00000000005a7805 */ /* 0x000fe2000001ff00 */
[----:B------:R-:W-:Y:S01]  /*0db0*/  CS2R R88, SRZ ;  /* 0x0000000000587805 */ /* 0x000fe2000001ff00 */
[----:B------:R-:W-:Y:S01]  /*0dc0*/  CS2R R86, SRZ ;  /* 0x0000000000567805 */ /* 0x000fe2000001ff00 */
[----:B------:R-:W-:Y:S01]  /*0dd0*/  UISETP.LT.AND UP0, UPT, URZ, UR7, UPT ;  /* 0x000000073f00728c */ /* 0x000fe2000bf01270 */
[----:B------:R-:W-:Y:S01]  /*0de0*/  CS2R R84, SRZ ;  /* 0x0000000000547805 */ /* 0x000fe2000001ff00 */
[----:B------:R-:W-:Y:S01]  /*0df0*/  CS2R R82, SRZ ;  /* 0x0000000000527805 */ /* 0x000fe2000001ff00 */
[----:B------:R-:W-:Y:S01]  /*0e00*/  CS2R R80, SRZ ;  /* 0x0000000000507805 */ /* 0x000fe2000001ff00 */
[----:B------:R-:W-:Y:S01]  /*0e10*/  USEL UR7, URZ, UR7, !UP0 ;  /* 0x000000073f077287 */ /* 0x000fe2000c000000 */
[----:B------:R-:W-:Y:S01]  /*0e20*/  MOV R79, RZ ;  /* 0x000000ff004f7202 */ /* 0x000fe20000000f00 */
[----:B------:R-:W-:Y:S01]  /*0e30*/  IMAD.MOV.U32 R4, RZ, RZ, RZ ;  /* 0x000000ffff047224 */ /* 0x000fe200078e00ff */
        /* <DEDUP_REMOVED lines=49> */
[----:B------:R-:W-:Y:S01]  /*1150*/  SHF.R.S32.HI R81, RZ, 0x1f, R78 ;  /* 0x0000001fff517819 */ /* 0x000fe2000001144e */
[----:B------:R-:W-:Y:S02]  /*1160*/  USHF.R.S32.HI UR6, URZ, 0x1f, UR9 ;  /* 0x0000001f3f067899 */ /* 0x000fe40008011409 */
[----:B------:R-:W-:Y:S01]  /*1170*/  ULDC.64 UR4, c[0x0][0x178] ;  /* 0x00005e0000047ab9 */ /* 0x000fe20000000a00 */
[----:B------:R1:W2:Y:S01]  /*1180*/  @P2 LDG.E R3, [R2.64] ;  /* 0x0000001402032981 */ /* 0x0002a2000c1e1900 */
[-C--:B------:R-:W-:Y:S01]  /*1190*/  LEA.HI R40, R81, R78.reuse, RZ, 0x3 ;  /* 0x0000004e51287211 */ /* 0x080fe200078f18ff */
[----:B------:R-:W-:Y:S01]  /*11a0*/  UIMAD UR6, UR6, UR4, URZ ;  /* 0x00000004060672a4 */ /* 0x000fe2000f8e023f */
[----:B------:R-:W-:Y:S01]  /*11b0*/  PLOP3.LUT P1, PT, PT, PT, UP2, 0x80, 0x0 ;  /* 0x000000000000781c */ /* 0x000fe20003f2f028 */
[----:B------:R-:W-:Y:S01]  /*11c0*/  UIMAD.WIDE.U32 UR14, UR9, UR4, URZ ;  /* 0x00000004090e72a5 */ /* 0x000fe2000f8e003f */
[----:B------:R-:W-:Y:S01]  /*11d0*/  LOP3.LUT R5, R40, 0xfffffff8, RZ, 0xc0, !PT ;  /* 0xfffffff828057812 */ /* 0x000fe200078ec0ff */
[----:B------:R-:W-:Y:S01]  /*11e0*/  UIMAD UR6, UR9, UR5, UR6 ;  /* 0x00000005090672a4 */ /* 0x000fe2000f8e0206 */
[----:B------:R-:W-:Y:S01]  /*11f0*/  SHF.R.S32.HI R40, RZ, 0x3, R40 ;  /* 0x00000003ff287819 */ /* 0x000fe20000011428 */
[----:B------:R-:W-:Y:S01]  /*1200*/  USHF.R.S32.HI UR9, URZ, 0x1f, UR13 ;  /* 0x0000001f3f097899 */ /* 0x000fe2000801140d */
[----:B------:R-:W-:Y:S01]  /*1210*/  PLOP3.LUT P0, PT, PT, PT, UP2, 0x80, 0x0 ;  /* 0x000000000000781c */ /* 0x000fe20003f0f028 */
[----:B------:R-:W-:Y:S01]  /*1220*/  IMAD.IADD R0, R78, 0x1, -R5 ;  /* 0x000000014e007824 */ /* 0x000fe200078e0a05 */
[----:B------:R-:W-:Y:S01]  /*1230*/  ULDC.64 UR4, c[0x0][0x1b8] ;  /* 0x00006e0000047ab9 */ /* 0x000fe20000000a00 */
[----:B------:R-:W-:Y:S01]  /*1240*/  IMAD.SHL.U32 R199, R40, 0x40, RZ ;  /* 0x0000004028c77824 */ /* 0x000fe200078e00ff */
[----:B------:R-:W-:Y:S01]  /*1250*/  UIADD3 UR15, UR15, UR6, URZ ;  /* 0x000000060f0f7290 */ /* 0x000fe2000fffe03f */
[C---:B------:R-:W-:Y:S01]  /*1260*/  IMAD R202, R0.reuse, 0x20, R40 ;  /* 0x0000002000ca7824 */ /* 0x040fe200078e0228 */
[----:B------:R-:W-:Y:S01]  /*1270*/  UIMAD UR6, UR18, UR4, URZ ;  /* 0x00000004120672a4 */ /* 0x000fe2000f8e023f */
[----:B------:R-:W-:Y:S01]  /*1280*/  IMAD.SHL.U32 R210, R0, 0x8, RZ ;  /* 0x0000000800d27824 */ /* 0x000fe200078e00ff */
[----:B------:R-:W-:Y:S01]  /*1290*/  USEL UR9, UR9, URZ, !UP3 ;  /* 0x0000003f09097287 */ /* 0x000fe2000d800000 */
[----:B------:R-:W-:Y:S01]  /*12a0*/  LOP3.LUT R199, R199, 0x1c0, RZ, 0xc0, !PT ;  /* 0x000001c0c7c77812 */ /* 0x000fe200078ec0ff */
[----:B------:R-:W-:Y:S01]  /*12b0*/  UIMAD UR6, UR10, UR5, UR6 ;  /* 0x000000050a0672a4 */ /* 0x000fe2000f8e0206 */
[----:B------:R-:W-:Y:S01]  /*12c0*/  LEA.HI R12, R81, R78, RZ, 0x6 ;  /* 0x0000004e510c7211 */ /* 0x000fe200078f30ff */
[----:B------:R-:W-:Y:S01]  /*12d0*/  UIMAD.WIDE.U32 UR16, UR10, UR4, UR14 ;  /* 0x000000040a1072a5 */ /* 0x000fe2000f8e000e */
[----:B------:R-:W-:Y:S01]  /*12e0*/  ISETP.GE.AND P4, PT, R210, c[0x0][0x198], PT ;  /* 0x00006600d2007a0c */ /* 0x000fe20003f86270 */
[----:B------:R-:W-:Y:S01]  /*12f0*/  USEL UR14, UR13, URZ, !UP3 ;  /* 0x0000003f0d0e7287 */ /* 0x000fe2000d800000 */
[----:B------:R-:W-:Y:S01]  /*1300*/  BSSY B0, `(.L_x_244) ;  /* 0x0000048000007945 */ /* 0x000fe20003800000 */
[----:B-1----:R-:W-:Y:S01]  /*1310*/  IADD3 R2, R202, UR26, RZ ;  /* 0x0000001aca027c10 */ /* 0x002fe2000fffe0ff */
[----:B------:R-:W-:Y:S01]  /*1320*/  ULDC.64 UR4, c[0x0][0x1c0] ;  /* 0x0000700000047ab9 */ /* 0x000fe20000000a00 */
[----:B------:R-:W-:Y:S01]  /*1330*/  IMAD.SHL.U32 R12, R12, 0x8, RZ ;  /* 0x000000080c0c7824 */ /* 0x000fe200078e00ff */
[----:B------:R-:W-:-:S02]  /*1340*/  UIMAD UR9, UR9, UR4, URZ ;  /* 0x00000004090972a4 */ /* 0x000fc4000f8e023f */
[----:B------:R-:W-:Y:S01]  /*1350*/  @P1 IMAD.HI.U32 R4, R2, c[0x0][0x2c8], RZ ;  /* 0x0000b20002041a27 */ /* 0x000fe200078e00ff */
[----:B------:R-:W-:Y:S02]  /*1360*/  UIADD3 UR17, UR17, UR6, URZ ;  /* 0x0000000611117290 */ /* 0x000fe4000fffe03f */
[----:B------:R-:W-:Y:S01]  /*1370*/  UIMAD UR5, UR14, UR5, UR9 ;  /* 0x000000050e0572a4 */ /* 0x000fe2000f8e0209 */
[----:B------:R-:W-:Y:S01]  /*1380*/  IMAD.MOV.U32 R7, RZ, RZ, R2 ;  /* 0x000000ffff077224 */ /* 0x000fe200078e0002 */
[----:B------:R-:W-:Y:S01]  /*1390*/  @P0 SHF.R.U32.HI R7, RZ, c[0x0][0x2cc], R4 ;  /* 0x0000b300ff070a19 */ /* 0x000fe20000011604 */
[----:B------:R-:W-:-:S03]  /*13a0*/  UIMAD.WIDE.U32 UR14, UR14, UR4, UR16 ;  /* 0x000000040e0e72a5 */ /* 0x000fc6000f8e0010 */
[--C-:B------:R-:W-:Y:S01]  /*13b0*/  SHF.R.S32.HI R4, RZ, 0x1f, R7.reuse ;  /* 0x0000001fff047819 */ /* 0x100fe20000011407 */
[----:B------:R-:W-:Y:S01]  /*13c0*/  IMAD.MOV R5, RZ, RZ, -R7 ;  /* 0x000000ffff057224 */ /* 0x000fe200078e0a07 */
[----:B------:R-:W-:Y:S01]  /*13d0*/  UIADD3 UR5, UR15, UR5, URZ ;  /* 0x000000050f057290 */ /* 0x000fe2000fffe03f */
[----:B------:R-:W-:Y:S01]  /*13e0*/  IMAD.U32 R9, RZ, RZ, UR15 ;  /* 0x0000000fff097e24 */ /* 0x000fe2000f8e00ff */
[----:B------:R-:W-:Y:S01]  /*13f0*/  ULDC UR4, c[0x0][0x2c4] ;  /* 0x0000b10000047ab9 */ /* 0x000fe20000000800 */
[----:B------:R-:W-:Y:S01]  /*1400*/  IMAD R5, R5, c[0x0][0x2c4], R2 ;  /* 0x0000b10005057a24 */ /* 0x000fe200078e0202 */
[----:B------:R-:W-:Y:S01]  /*1410*/  UIMAD UR4, UR12, UR4, URZ ;  /* 0x000000040c0472a4 */ /* 0x000fe2000f8e023f */
[----:B------:R-:W-:Y:S02]  /*1420*/  IMAD.U32 R8, RZ, RZ, UR14 ;  /* 0x0000000eff087e24 */ /* 0x000fe4000f8e00ff */
[----:B------:R-:W-:Y:S01]  /*1430*/  IMAD.U32 R9, RZ, RZ, UR5 ;  /* 0x00000005ff097e24 */ /* 0x000fe2000f8e00ff */
[----:B------:R-:W-:Y:S01]  /*1440*/  SHF.R.S32.HI R2, RZ, 0x1f, R5 ;  /* 0x0000001fff027819 */ /* 0x000fe20000011405 */
[----:B------:R-:W-:-:S02]  /*1450*/  IMAD R4, R4, c[0x0][0x1b0], RZ ;  /* 0x00006c0004047a24 */ /* 0x000fc400078e02ff */
[----:B------:R-:W-:-:S04]  /*1460*/  IMAD.WIDE.U32 R8, R7, c[0x0][0x1b0], R8 ;  /* 0x00006c0007087a25 */ /* 0x000fc800078e0008 */
[----:B------:R-:W-:Y:S01]  /*1470*/  IMAD R4, R7, c[0x0][0x1b4], R4 ;  /* 0x00006d0007047a24 */ /* 0x000fe200078e0204 */
[----:B------:R-:W-:Y:S01]  /*1480*/  LEA.HI R7, R81, R78, RZ, 0x4 ;  /* 0x0000004e51077211 */ /* 0x000fe200078f20ff */
[----:B------:R-:W-:Y:S02]  /*1490*/  IMAD R2, R2, c[0x0][0x1a8], RZ ;  /* 0x00006a0002027a24 */ /* 0x000fe400078e02ff */
[----:B------:R-:W-:Y:S02]  /*14a0*/  IMAD.IADD R9, R9, 0x1, R4 ;  /* 0x0000000109097824 */ /* 0x000fe400078e0204 */
[C---:B------:R-:W-:Y:S02]  /*14b0*/  IMAD R11, R5.reuse, c[0x0][0x1ac], R2 ;  /* 0x00006b00050b7a24 */ /* 0x040fe400078e0202 */
[----:B------:R-:W-:Y:S01]  /*14c0*/  IMAD.WIDE.U32 R4, R5, c[0x0][0x1a8], R8 ;  /* 0x00006a0005047a25 */ /* 0x000fe200078e0008 */
[----:B------:R-:W-:Y:S02]  /*14d0*/  LOP3.LUT R9, R7, 0xfffffff0, RZ, 0xc0, !PT ;  /* 0xfffffff007097812 */ /* 0x000fe400078ec0ff */
[----:B------:R-:W-:Y:S01]  /*14e0*/  IADD3 R8, R40, UR26, RZ ;  /* 0x0000001a28087c10 */ /* 0x000fe2000fffe0ff */
[----:B------:R-:W-:Y:S01]  /*14f0*/  IMAD.IADD R10, R5, 0x1, R11 ;  /* 0x00000001050a7824 */ /* 0x000fe200078e020b */
[----:B------:R-:W-:Y:S01]  /*1500*/  LEA R14, P0, R4, c[0x0][0x160], 0x1 ;  /* 0x00005800040e7a11 */ /* 0x000fe200078008ff */
[----:B------:R-:W-:Y:S01]  /*1510*/  IMAD.IADD R2, R78, 0x1, -R9 ;  /* 0x000000014e027824 */ /* 0x000fe200078e0a09 */
[----:B------:R-:W-:-:S02]  /*1520*/  ISETP.GE.AND P5, PT, R8, UR4, PT ;  /* 0x0000000408007c0c */ /* 0x000fc4000bfa6270 */
[----:B------:R-:W-:Y:S01]  /*1530*/  LEA.HI.X R10, R4, c[0x0][0x164], R10, 0x1, P0 ;  /* 0x00005900040a7a11 */ /* 0x000fe200000f0c0a */
[----:B------:R1:W3:Y:S01]  /*1540*/  SHFL.IDX PT, R16, R14, RZ, 0x181f ;  /* 0x00181fff0e107589 */ /* 0x0002e200000e0000 */
[----:B------:R-:W-:Y:S02]  /*1550*/  SHF.R.S32.HI R5, RZ, 0x1f, R2 ;  /* 0x0000001fff057819 */ /* 0x000fe40000011402 */
[----:B------:R-:W-:Y:S01]  /*1560*/  SHF.R.U32.HI R4, RZ, 0x3, R199 ;  /* 0x00000003ff047819 */ /* 0x000fe200000116c7 */
[----:B------:R1:W4:Y:S01]  /*1570*/  SHFL.IDX PT, R17, R10, RZ, 0x181f ;  /* 0x00181fff0a117589 */ /* 0x00032200000e0000 */
[----:B------:R-:W-:Y:S02]  /*1580*/  LEA.HI R6, R5, R2, RZ, 0x3 ;  /* 0x0000000205067211 */ /* 0x000fe400078f18ff */
[----:B------:R-:W-:Y:S02]  /*1590*/  LOP3.LUT R199, R199, 0x38, R210, 0xf8, !PT ;  /* 0x00000038c7c77812 */ /* 0x000fe400078ef8d2 */
[----:B------:R-:W-:-:S02]  /*15a0*/  LOP3.LUT R9, R6, 0xfffffff8, RZ, 0xc0, !PT ;  /* 0xfffffff806097812 */ /* 0x000fc400078ec0ff */
[----:B------:R-:W-:Y:S02]  /*15b0*/  LOP3.LUT R199, R199, R4, RZ, 0x3c, !PT ;  /* 0x00000004c7c77212 */ /* 0x000fe400078e3cff */
[----:B------:R-:W-:Y:S01]  /*15c0*/  IADD3 R5, R210, 0x40, RZ ;  /* 0x00000040d2057810 */ /* 0x000fe20007ffe0ff */
[----:B------:R-:W-:Y:S01]  /*15d0*/  IMAD.IADD R9, R2, 0x1, -R9 ;  /* 0x0000000102097824 */ /* 0x000fe200078e0a09 */
[----:B------:R-:W-:Y:S01]  /*15e0*/  IADD3 R4, R210, 0x80, RZ ;  /* 0x00000080d2047810 */ /* 0x000fe20007ffe0ff */
[----:B------:R-:W-:Y:S01]  /*15f0*/  IMAD.MOV.U32 R2, RZ, RZ, 0x10 ;  /* 0x00000010ff027424 */ /* 0x000fe200078e00ff */
[----:B------:R-:W-:Y:S02]  /*1600*/  ISETP.GE.AND P3, PT, R5, c[0x0][0x198], PT ;  /* 0x0000660005007a0c */ /* 0x000fe40003f66270 */
[----:B------:R-:W-:Y:S02]  /*1610*/  ISETP.GE.AND P0, PT, R4, c[0x0][0x198], PT ;  /* 0x0000660004007a0c */ /* 0x000fe40003f06270 */
[----:B------:R-:W-:Y:S01]  /*1620*/  LOP3.LUT R199, R199, 0xfffffe00, R12, 0xf8, !PT ;  /* 0xfffffe00c7c77812 */ /* 0x000fe200078ef80c */
[----:B--2---:R2:W5:Y:S01]  /*1630*/  @P2 R2UR UR9, R3 ;  /* 0x00000000030923c2 */ /* 0x00456200000e0000 */
[----:B------:R-:W-:Y:S01]  /*1640*/  R2P PR, R9, 0x6 ;  /* 0x0000000609007804 */ /* 0x000fe20000000000 */
[----:B-----5:R-:W-:-:S04]  /*1650*/  @!UP0 UMOV UR9, UR13 ;  /* 0x0000000d00098c82 */ /* 0x020fc80008000000 */
[----:B------:R-:W-:Y:S01]  /*1660*/  SEL R2, R2, 0xfffffff0, !P1 ;  /* 0xfffffff002027807 */ /* 0x000fe20004800000 */
[----:B--2---:R-:W-:-:S05]  /*1670*/  IMAD.MOV.U32 R3, RZ, RZ, 0x20 ;  /* 0x00000020ff037424 */ /* 0x004fca00078e00ff */
[----:B------:R-:W-:Y:S01]  /*1680*/  SEL R3, R3, 0xffffffe0, !P2 ;  /* 0xffffffe003037807 */ /* 0x000fe20005000000 */
[----:B------:R-:W-:Y:S05]  /*1690*/  @P5 BRA `(.L_x_245) ;  /* 0x000000e000005947 */ /* 0x000fea0003800000 */
[----:B-1-34-:R-:W-:Y:S01]  /*16a0*/  SHF.R.S32.HI R12, RZ, 0x1f, R5 ;  /* 0x0000001fff0c7819 */ /* 0x01afe20000011405 */
[----:B------:R-:W-:Y:S01]  /*16b0*/  IMAD.SHL.U32 R13, R199, 0x2, RZ ;  /* 0x00000002c70d7824 */ /* 0x000fe200078e00ff */
[----:B------:R-:W-:Y:S01]  /*16c0*/  SHF.R.S32.HI R11, RZ, 0x1f, R4 ;  /* 0x0000001fff0b7819 */ /* 0x000fe20000011404 */
[----:B------:R-:W-:Y:S01]  /*16d0*/  IMAD.WIDE R18, R210, 0x2, R16 ;  /* 0x00000002d2127825 */ /* 0x000fe200078e0210 */
[----:B------:R-:W-:Y:S02]  /*16e0*/  LEA.HI R12, R12, R5, RZ, 0x3 ;  /* 0x000000050c0c7211 */ /* 0x000fe400078f18ff */
[----:B------:R-:W-:Y:S02]  /*16f0*/  LEA.HI R11, R11, R4, RZ, 0x3 ;  /* 0x000000040b0b7211 */ /* 0x000fe400078f18ff */
[----:B------:R-:W-:Y:S01]  /*1700*/  LOP3.LUT R12, R12, 0xfffffff8, RZ, 0xc0, !PT ;  /* 0xfffffff80c0c7812 */ /* 0x000fe200078ec0ff */
[----:B------:R-:W-:Y:S01]  /*1710*/  @!PT LDS RZ, [RZ] ;  /* 0x00000000fffff984 */ /* 0x000fe20000000800 */
[----:B------:R1:W-:Y:S01]  /*1720*/  LDGSTS.E.BYPASS.LTC128B.128 [R13+0xc100], [R18.64], !P4 ;  /* 0x0c100000120d7fae */ /* 0x0003e2000e101d54 */
[----:B------:R-:W-:-:S03]  /*1730*/  LOP3.LUT R11, R11, 0xfffffff8, RZ, 0xc0, !PT ;  /* 0xfffffff80b0b7812 */ /* 0x000fc600078ec0ff */
[----:B------:R-:W-:-:S04]  /*1740*/  IMAD.WIDE R20, R12, 0x2, R16 ;  /* 0x000000020c147825 */ /* 0x000fc800078e0210 */
[----:B------:R-:W-:Y:S01]  /*1750*/  IMAD.WIDE R16, R11, 0x2, R16 ;  /* 0x000000020b107825 */ /* 0x000fe200078e0210 */
[----:B------:R1:W-:Y:S04]  /*1760*/  LDGSTS.E.BYPASS.LTC128B.128 [R13+0x10100], [R20.64], !P3 ;  /* 0x10100000140d7fae */ /* 0x0003e8000d901d54 */
[----:B------:R1:W-:Y:S02]  /*1770*/  LDGSTS.E.BYPASS.LTC128B.128 [R13+0x14100], [R16.64], !P0 ;  /* 0x14100000100d7fae */ /* 0x0003e4000c101d54 */
.L_x_245:
[----:B-1-34-:R-:W-:Y:S05]  /*1780*/  BSYNC B0 ;  /* 0x0000000000007941 */ /* 0x01afea0003800000 */
.L_x_244:
[----:B------:R-:W-:Y:S01]  /*1790*/  IADD3 R11, R8, 0x20, RZ ;  /* 0x00000020080b7810 */ /* 0x000fe20007ffe0ff */
[----:B------:R1:W2:Y:S01]  /*17a0*/  SHFL.IDX PT, R17, R10, 0x1, 0x181f ;  /* 0x00381f000a117f89 */ /* 0x0002a200000e0000 */
[----:B------:R-:W-:Y:S02]  /*17b0*/  BSSY B0, `(.L_x_246) ;  /* 0x0000012000007945 */ /* 0x000fe40003800000 */
[----:B------:R-:W-:Y:S01]  /*17c0*/  ISETP.GE.AND P1, PT, R11, UR4, PT ;  /* 0x000000040b007c0c */ /* 0x000fe2000bf26270 */
[----:B------:R1:W3:-:S12]  /*17d0*/  SHFL.IDX PT, R16, R14, 0x1, 0x181f ;  /* 0x00381f000e107f89 */ /* 0x0002d800000e0000 */
[----:B------:R-:W-:Y:S05]  /*17e0*/  @P1 BRA `(.L_x_247) ;  /* 0x000000e000001947 */ /* 0x000fea0003800000 */
[----:B------:R-:W-:Y:S01]  /*17f0*/  SHF.R.S32.HI R12, RZ, 0x1f, R5 ;  /* 0x0000001fff0c7819 */ /* 0x000fe20000011405 */
[----:B------:R-:W-:Y:S01]  /*1800*/  IMAD.SHL.U32 R13, R199, 0x2, RZ ;  /* 0x00000002c70d7824 */ /* 0x000fe200078e00ff */
[----:B------:R-:W-:Y:S01]  /*1810*/  SHF.R.S32.HI R11, RZ, 0x1f, R4 ;  /* 0x0000001fff0b7819 */ /* 0x000fe20000011404 */
[----:B--23--:R-:W-:Y:S01]  /*1820*/  IMAD.WIDE R18, R210, 0x2, R16 ;  /* 0x00000002d2127825 */ /* 0x00cfe200078e0210 */
        /* <DEDUP_REMOVED lines=10> */
.L_x_247:
[----:B------:R-:W-:Y:S05]  /*18d0*/  BSYNC B0 ;  /* 0x0000000000007941 */ /* 0x000fea0003800000 */
.L_x_246:
[----:B------:R-:W-:Y:S01]  /*18e0*/  IADD3 R11, R8, 0x40, RZ ;  /* 0x00000040080b7810 */ /* 0x000fe20007ffe0ff */
[----:B--2---:R2:W4:Y:S01]  /*18f0*/  SHFL.IDX PT, R17, R10, 0x2, 0x181f ;  /* 0x00581f000a117f89 */ /* 0x00452200000e0000 */
[----:B------:R-:W-:Y:S02]  /*1900*/  BSSY B0, `(.L_x_248) ;  /* 0x0000012000007945 */ /* 0x000fe40003800000 */
[----:B------:R-:W-:Y:S01]  /*1910*/  ISETP.GE.AND P1, PT, R11, UR4, PT ;  /* 0x000000040b007c0c */ /* 0x000fe2000bf26270 */
[----:B---3--:R2:W3:-:S12]  /*1920*/  SHFL.IDX PT, R16, R14, 0x2, 0x181f ;  /* 0x00581f000e107f89 */ /* 0x0084d800000e0000 */
[----:B------:R-:W-:Y:S05]  /*1930*/  @P1 BRA `(.L_x_249) ;  /* 0x000000e000001947 */ /* 0x000fea0003800000 */
[----:B------:R-:W-:Y:S01]  /*1940*/  SHF.R.S32.HI R12, RZ, 0x1f, R5 ;  /* 0x0000001fff0c7819 */ /* 0x000fe20000011405 */
[----:B------:R-:W-:Y:S01]  /*1950*/  IMAD.SHL.U32 R13, R199, 0x2, RZ ;  /* 0x00000002c70d7824 */ /* 0x000fe200078e00ff */
[----:B------:R-:W-:Y:S01]  /*1960*/  SHF.R.S32.HI R11, RZ, 0x1f, R4 ;  /* 0x0000001fff0b7819 */ /* 0x000fe20000011404 */
[----:B---34-:R-:W-:Y:S01]  /*1970*/  IMAD.WIDE R18, R210, 0x2, R16 ;  /* 0x00000002d2127825 */ /* 0x018fe200078e0210 */
        /* <DEDUP_REMOVED lines=10> */
.L_x_249:
[----:B------:R-:W-:Y:S05]  /*1a20*/  BSYNC B0 ;  /* 0x0000000000007941 */ /* 0x000fea0003800000 */
.L_x_248:
[----:B------:R-:W-:Y:S01]  /*1a30*/  UIADD3 UR28, UR22, -0x1, URZ ;  /* 0xffffffff161c7890 */ /* 0x000fe2000fffe03f */
[----:B------:R-:W-:Y:S01]  /*1a40*/  IMAD.MOV.U32 R11, RZ, RZ, c[0x0][0x2b8] ;  /* 0x0000ae00ff0b7624 */ /* 0x000fe200078e00ff */
[----:B---3--:R-:W-:Y:S01]  /*1a50*/  SHFL.IDX PT, R18, R14, 0x3, 0x181f ;  /* 0x00781f000e127f89 */ /* 0x008fe200000e0000 */
[----:B------:R-:W-:Y:S01]  /*1a60*/  SHF.R.S32.HI R12, RZ, 0x1f, R5 ;  /* 0x0000001fff0c7819 */ /* 0x000fe20000011405 */
[----:B------:R-:W-:Y:S01]  /*1a70*/  USHF.L.U32 UR19, UR28, 0x6, URZ ;  /* 0x000000061c137899 */ /* 0x000fe2000800063f */
[----:B------:R-:W-:Y:S01]  /*1a80*/  IMAD.SHL.U32 R199, R199, 0x2, RZ ;  /* 0x00000002c7c77824 */ /* 0x000fe200078e00ff */
[----:B------:R-:W-:Y:S01]  /*1a90*/  ISETP.NE.AND P2, PT, R11, 0x1, PT ;  /* 0x000000010b00780c */ /* 0x000fe20003f45270 */
[----:B------:R-:W3:Y:S01]  /*1aa0*/  SHFL.IDX PT, R19, R10, 0x3, 0x181f ;  /* 0x00781f000a137f89 */ /* 0x000ee200000e0000 */
[----:B------:R-:W-:Y:S01]  /*1ab0*/  IADD3 R11, R8, 0x60, RZ ;  /* 0x00000060080b7810 */ /* 0x000fe20007ffe0ff */
[----:B------:R-:W-:Y:S01]  /*1ac0*/  USHF.R.S32.HI UR6, URZ, 0x1f, UR9 ;  /* 0x0000001f3f067899 */ /* 0x000fe20008011409 */
[----:B------:R-:W-:Y:S01]  /*1ad0*/  IADD3 R8, R202, UR19, RZ ;  /* 0x00000013ca087c10 */ /* 0x000fe2000fffe0ff */
[----:B------:R-:W-:Y:S01]  /*1ae0*/  IMAD.MOV.U32 R200, RZ, RZ, RZ ;  /* 0x000000ffffc87224 */ /* 0x000fe200078e00ff */
[----:B------:R-:W-:Y:S01]  /*1af0*/  ISETP.GE.AND P5, PT, R11, UR4, PT ;  /* 0x000000040b007c0c */ /* 0x000fe2000bfa6270 */
[----:B------:R-:W-:Y:S01]  /*1b00*/  ULDC.64 UR4, c[0x0][0x2b0] ;  /* 0x0000ac0000047ab9 */ /* 0x000fe20000000a00 */
[C---:B------:R-:W-:Y:S01]  /*1b10*/  IADD3 R201, R8.reuse, UR11, RZ ;  /* 0x0000000b08c97c10 */ /* 0x040fe2000fffe0ff */
[----:B------:R-:W-:Y:S01]  /*1b20*/  UIMAD UR6, UR6, UR4, URZ ;  /* 0x00000004060672a4 */ /* 0x000fe2000f8e023f */
[----:B------:R-:W-:Y:S01]  /*1b30*/  ISETP.GE.AND P6, PT, R8, UR8, PT ;  /* 0x0000000808007c0c */ /* 0x000fe2000bfc6270 */
[----:B------:R-:W-:Y:S01]  /*1b40*/  UIMAD.WIDE.U32 UR14, UR9, UR4, URZ ;  /* 0x00000004090e72a5 */ /* 0x000fe2000f8e003f */
[----:B------:R-:W-:Y:S01]  /*1b50*/  LEA.HI R209, R12, R5, RZ, 0x3 ;  /* 0x000000050cd17211 */ /* 0x000fe200078f18ff */
[----:B------:R-:W-:Y:S01]  /*1b60*/  @P2 IMAD.HI.U32 R11, R201, c[0x0][0x2bc], RZ ;  /* 0x0000af00c90b2a27 */ /* 0x000fe200078e00ff */
[----:B------:R-:W-:Y:S01]  /*1b70*/  ISETP.GT.OR P6, PT, R202, 0x3f, P6 ;  /* 0x0000003fca00780c */ /* 0x000fe200037c4670 */
[----:B------:R-:W-:Y:S01]  /*1b80*/  UIMAD UR6, UR9, UR5, UR6 ;  /* 0x00000005090672a4 */ /* 0x000fe2000f8e0206 */
[----:B------:R-:W-:Y:S01]  /*1b90*/  LOP3.LUT R209, R209, 0xfffffff8, RZ, 0xc0, !PT ;  /* 0xfffffff8d1d17812 */ /* 0x000fe200078ec0ff */
[----:B------:R-:W-:Y:S01]  /*1ba0*/  IMAD.MOV.U32 R8, RZ, RZ, R201 ;  /* 0x000000ffff087224 */ /* 0x000fe200078e00c9 */
[----:B------:R-:W-:Y:S01]  /*1bb0*/  @P2 SHF.R.U32.HI R8, RZ, c[0x0][0x2c0], R11 ;  /* 0x0000b000ff082a19 */ /* 0x000fe2000001160b */
[----:B------:R-:W-:Y:S01]  /*1bc0*/  UIADD3 UR6, UR15, UR6, URZ ;  /* 0x000000060f067290 */ /* 0x000fe2000fffe03f */
[----:B------:R-:W-:Y:S01]  /*1bd0*/  SHF.R.S32.HI R11, RZ, 0x1f, R4 ;  /* 0x0000001fff0b7819 */ /* 0x000fe20000011404 */
[----:B------:R-:W-:-:S03]  /*1be0*/  ULDC.64 UR4, c[0x0][0x1e8] ;  /* 0x00007a0000047ab9 */ /* 0x000fc60000000a00 */
[----:B------:R-:W-:Y:S01]  /*1bf0*/  LEA.HI R208, R11, R4, RZ, 0x3 ;  /* 0x000000040bd07211 */ /* 0x000fe200078f18ff */
[--C-:B-123--:R-:W-:Y:S02]  /*1c00*/  @!P5 IMAD.WIDE R14, R210, 0x2, R18.reuse ;  /* 0x00000002d20ed825 */ /* 0x10efe400078e0212 */
[----:B------:R-:W-:Y:S02]  /*1c10*/  @!P6 IADD3 R12, P1, R8, UR14, RZ ;  /* 0x0000000e080cec10 */ /* 0x000fe4000ff3e0ff */
[----:B------:R-:W-:Y:S01]  /*1c20*/  LOP3.LUT R208, R208, 0xfffffff8, RZ, 0xc0, !PT ;  /* 0xfffffff8d0d07812 */ /* 0x000fe200078ec0ff */
[--C-:B----4-:R-:W-:Y:S01]  /*1c30*/  @!P5 IMAD.WIDE R16, R209, 0x2, R18.reuse ;  /* 0x00000002d110d825 */ /* 0x110fe200078e0212 */
[----:B------:R-:W-:Y:S01]  /*1c40*/  @!PT LDS RZ, [RZ] ;  /* 0x00000000fffff984 */ /* 0x000fe20000000800 */
[----:B------:R1:W-:Y:S01]  /*1c50*/  @!P5 LDGSTS.E.BYPASS.LTC128B.128 [R199+0xf100], [R14.64], !P4 ;  /* 0x0f1000000ec7dfae */ /* 0x0003e2000e101d54 */
[----:B------:R-:W-:Y:S02]  /*1c60*/  @!P6 LEA.HI.X.SX32 R11, R8, UR6, 0x1, P1 ;  /* 0x00000006080bec11 */ /* 0x000fe400088f0eff */
[----:B------:R-:W-:Y:S01]  /*1c70*/  @!P5 IMAD.WIDE R18, R208, 0x2, R18 ;  /* 0x00000002d012d825 */ /* 0x000fe200078e0212 */
[----:B------:R2:W-:Y:S01]  /*1c80*/  @!P5 LDGSTS.E.BYPASS.LTC128B.128 [R199+0x13100], [R16.64], !P3 ;  /* 0x1310000010c7dfae */ /* 0x0005e2000d901d54 */
[----:B------:R-:W-:-:S03]  /*1c90*/  @!P6 LEA R10, P1, R12, c[0x0][0x2a0], 0x2 ;  /* 0x0000a8000c0aea11 */ /* 0x000fc600078210ff */
[----:B------:R3:W-:Y:S01]  /*1ca0*/  @!P5 LDGSTS.E.BYPASS.LTC128B.128 [R199+0x17100], [R18.64], !P0 ;  /* 0x1710000012c7dfae */ /* 0x0007e2000c101d54 */
[----:B------:R-:W-:-:S03]  /*1cb0*/  @!P6 LEA.HI.X R11, R12, c[0x0][0x2a4], R11, 0x2, P1 ;  /* 0x0000a9000c0bea11 */ /* 0x000fc600008f140b */
[----:B------:R-:W0:Y:S04]  /*1cc0*/  LDGDEPBAR ;  /* 0x00000000000079af */ /* 0x000e280000000000 */
[----:B------:R-:W-:Y:S06]  /*1cd0*/  BAR.SYNC.DEFER_BLOCKING 0x0 ;  /* 0x0000000000007b1d */ /* 0x000fec0000010000 */
[----:B------:R4:W5:Y:S01]  /*1ce0*/  @!P6 LDG.E R200, [R10.64] ;  /* 0x000000140ac8e981 */ /* 0x000962000c1e1900 */
[----:B------:R-:W-:Y:S01]  /*1cf0*/  IMAD.MOV R8, RZ, RZ, -R8 ;  /* 0x000000ffff087224 */ /* 0x000fe200078e0a08 */
[----:B------:R-:W-:Y:S01]  /*1d00*/  UIMAD UR9, UR18, UR4, URZ ;  /* 0x00000004120972a4 */ /* 0x000fe2000f8e023f */
[----:B-1----:R-:W-:Y:S01]  /*1d10*/  IMAD.SHL.U32 R15, R0, 0x40, RZ ;  /* 0x00000040000f7824 */ /* 0x002fe200078e00ff */
[----:B------:R-:W-:Y:S01]  /*1d20*/  UIMAD.WIDE.U32 UR16, UR10, UR4, URZ ;  /* 0x000000040a1072a5 */ /* 0x000fe2000f8e003f */
[----:B------:R-:W-:Y:S01]  /*1d30*/  IMAD R201, R8, c[0x0][0x2b8], R201 ;  /* 0x0000ae0008c97a24 */ /* 0x000fe200078e02c9 */
[----:B------:R-:W-:Y:S01]  /*1d40*/  UIMAD UR9, UR10, UR5, UR9 ;  /* 0x000000050a0972a4 */ /* 0x000fe2000f8e0209 */
[----:B------:R-:W-:Y:S01]  /*1d50*/  IMAD.U32 R77, RZ, RZ, UR19 ;  /* 0x00000013ff4d7e24 */ /* 0x000fe2000f8e00ff */
[----:B------:R-:W-:Y:S01]  /*1d60*/  LOP3.LUT R15, R15, 0x1c0, RZ, 0xc0, !PT ;  /* 0x000001c00f0f7812 */ /* 0x000fe200078ec0ff */
[C---:B------:R-:W-:Y:S01]  /*1d70*/  IMAD.WIDE.U32 R12, R201.reuse, c[0x0][0x1e0], RZ ;  /* 0x00007800c90c7a25 */ /* 0x040fe200078e00ff */
[----:B------:R-:W-:Y:S01]  /*1d80*/  SHF.R.S32.HI R14, RZ, 0x1f, R201 ;  /* 0x0000001fff0e7819 */ /* 0x000fe200000114c9 */
[----:B------:R-:W-:Y:S01]  /*1d90*/  UIADD3 UR9, UR17, UR9, URZ ;  /* 0x0000000911097290 */ /* 0x000fe2000fffe03f */
[----:B------:R-:W-:Y:S01]  /*1da0*/  LOP3.LUT P3, RZ, R0, 0x2, RZ, 0xc0, !PT ;  /* 0x0000000200ff7812 */ /* 0x000fe2000786c0ff */
[C---:B---3--:R-:W-:Y:S01]  /*1db0*/  IMAD.WIDE.U32 R18, R201.reuse, c[0x0][0x208], RZ ;  /* 0x00008200c9127a25 */ /* 0x048fe200078e00ff */
[----:B------:R-:W-:Y:S01]  /*1dc0*/  ULDC.64 UR4, c[0x0][0x210] ;  /* 0x0000840000047ab9 */ /* 0x000fe20000000a00 */
[----:B------:R-:W-:Y:S01]  /*1dd0*/  ISETP.GE.AND P5, PT, R210, c[0x0][0x1d4], PT ;  /* 0x00007500d2007a0c */ /* 0x000fe20003fa6270 */
[----:B------:R-:W-:Y:S01]  /*1de0*/  UIMAD UR18, UR18, UR4, URZ ;  /* 0x00000004121272a4 */ /* 0x000fe2000f8e023f */
[C---:B------:R-:W-:Y:S01]  /*1df0*/  IMAD R8, R14.reuse, c[0x0][0x1e0], RZ ;  /* 0x000078000e087a24 */ /* 0x040fe200078e02ff */
[----:B------:R-:W-:Y:S01]  /*1e00*/  UIMAD.WIDE.U32 UR24, UR10, UR4, URZ ;  /* 0x000000040a1872a5 */ /* 0x000fe2000f8e003f */
[----:B------:R-:W-:Y:S01]  /*1e10*/  IMAD R14, R14, c[0x0][0x208], RZ ;  /* 0x000082000e0e7a24 */ /* 0x000fe200078e02ff */
[----:B------:R-:W-:Y:S01]  /*1e20*/  UIMAD UR18, UR10, UR5, UR18 ;  /* 0x000000050a1272a4 */ /* 0x000fe2000f8e0212 */
[----:B--2---:R-:W-:Y:S01]  /*1e30*/  IMAD R16, R201, c[0x0][0x1e4], R8 ;  /* 0x00007900c9107a24 */ /* 0x004fe200078e0208 */
[----:B------:R-:W-:Y:S01]  /*1e40*/  ISETP.GE.AND P4, PT, R5, c[0x0][0x1d4], PT ;  /* 0x0000750005007a0c */ /* 0x000fe20003f86270 */
[----:B------:R-:W-:Y:S01]  /*1e50*/  IMAD.SHL.U32 R79, R6, 0x40, RZ ;  /* 0x00000040064f7824 */ /* 0x000fe200078e00ff */
[----:B------:R-:W-:Y:S01]  /*1e60*/  UIADD3 UR18, UR25, UR18, URZ ;  /* 0x0000001219127290 */ /* 0x000fe2000fffe03f */
[----:B------:R-:W-:Y:S01]  /*1e70*/  IMAD.IADD R17, R13, 0x1, R16 ;  /* 0x000000010d117824 */ /* 0x000fe200078e0210 */
[----:B------:R-:W-:Y:S01]  /*1e80*/  LEA.HI R82, R81, R78, RZ, 0x5 ;  /* 0x0000004e51527211 */ /* 0x000fe200078f28ff */
[----:B------:R-:W-:Y:S01]  /*1e90*/  IMAD.MOV.U32 R16, RZ, RZ, R12 ;  /* 0x000000ffff107224 */ /* 0x000fe200078e000c */
[----:B------:R-:W-:Y:S01]  /*1ea0*/  SHF.R.S32.HI R12, RZ, 0x4, R7 ;  /* 0x00000004ff0c7819 */ /* 0x000fe20000011407 */
[C---:B----4-:R-:W-:Y:S01]  /*1eb0*/  IMAD.SHL.U32 R10, R40.reuse, 0x8, RZ ;  /* 0x00000008280a7824 */ /* 0x050fe200078e00ff */
[----:B------:R-:W-:Y:S01]  /*1ec0*/  IADD3 R40, -R40, UR8, -R77 ;  /* 0x0000000828287c10 */ /* 0x000fe2000fffe94d */
[----:B------:R-:W-:Y:S01]  /*1ed0*/  IMAD R13, R201, c[0x0][0x20c], R14 ;  /* 0x00008300c90d7a24 */ /* 0x000fe200078e020e */
[----:B------:R-:W-:Y:S01]  /*1ee0*/  LEA.HI R7, R7, R12, RZ, 0x1 ;  /* 0x0000000c07077211 */ /* 0x000fe200078f08ff */
[----:B------:R-:W-:Y:S01]  /*1ef0*/  UISETP.GT.AND UP0, UPT, UR28, UR7, UPT ;  /* 0x000000071c00728c */ /* 0x000fe2000bf04270 */
[----:B------:R-:W-:Y:S01]  /*1f00*/  LOP3.LUT R10, R15, 0x8, R10, 0xf8, !PT ;  /* 0x000000080f0a7812 */ /* 0x000fe200078ef80a */
[----:B------:R-:W-:Y:S01]  /*1f10*/  IMAD.IADD R13, R19, 0x1, R13 ;  /* 0x00000001130d7824 */ /* 0x000fe200078e020d */
[----:B------:R-:W-:-:S02]  /*1f20*/  LOP3.LUT R7, R7, 0xfffffffe, RZ, 0xc0, !PT ;  /* 0xfffffffe07077812 */ /* 0x000fc400078ec0ff */
[----:B------:R-:W-:Y:S02]  /*1f30*/  SHF.R.U32.HI R15, RZ, 0x3, R15 ;  /* 0x00000003ff0f7819 */ /* 0x000fe4000001160f */
[----:B------:R-:W-:Y:S01]  /*1f40*/  ISETP.GE.AND P1, PT, R40, 0x1, PT ;  /* 0x000000012800780c */ /* 0x000fe20003f26270 */
[----:B------:R-:W-:Y:S01]  /*1f50*/  IMAD.IADD R7, R12, 0x1, -R7 ;  /* 0x000000010c077824 */ /* 0x000fe200078e0a07 */
[----:B------:R-:W-:Y:S01]  /*1f60*/  LOP3.LUT R10, R10, R15, RZ, 0x3c, !PT ;  /* 0x0000000f0a0a7212 */ /* 0x000fe200078e3cff */
[----:B------:R-:W-:Y:S01]  /*1f70*/  IMAD.MOV.U32 R12, RZ, RZ, R18 ;  /* 0x000000ffff0c7224 */ /* 0x000fe200078e0012 */
[----:B------:R-:W-:Y:S01]  /*1f80*/  LOP3.LUT R79, R79, 0xfffffe00, RZ, 0xc0, !PT ;  /* 0xfffffe004f4f7812 */ /* 0x000fe200078ec0ff */
[----:B------:R-:W-:Y:S01]  /*1f90*/  IMAD.SHL.U32 R15, R9, 0x40, RZ ;  /* 0x00000040090f7824 */ /* 0x000fe200078e00ff */
[----:B------:R-:W-:Y:S01]  /*1fa0*/  SHF.R.S32.HI R80, RZ, 0x5, R82 ;  /* 0x00000005ff507819 */ /* 0x000fe20000011452 */
[----:B------:R-:W-:Y:S01]  /*1fb0*/  IMAD R197, R7, 0x200, R10 ;  /* 0x0000020007c57824 */ /* 0x000fe200078e020a */
[----:B------:R-:W-:Y:S01]  /*1fc0*/  IADD3 R205, R199, 0x100, RZ ;  /* 0x00000100c7cd7810 */ /* 0x000fe20007ffe0ff */
[----:B------:R-:W-:Y:S01]  /*1fd0*/  IMAD.SHL.U32 R76, R7, 0x8, RZ ;  /* 0x00000008074c7824 */ /* 0x000fe200078e00ff */
[----:B------:R-:W-:Y:S01]  /*1fe0*/  LOP3.LUT R15, R15, 0x1c0, RZ, 0xc0, !PT ;  /* 0x000001c00f0f7812 */ /* 0x000fe200078ec0ff */
[----:B------:R-:W-:Y:S01]  /*1ff0*/  IMAD.SHL.U32 R197, R197, 0x2, RZ ;  /* 0x00000002c5c57824 */ /* 0x000fe200078e00ff */
[----:B------:R-:W-:-:S02]  /*2000*/  SHF.R.S32.HI R212, RZ, 0x1f, R209 ;  /* 0x0000001fffd47819 */ /* 0x000fc400000114d1 */
[----:B------:R-:W-:Y:S02]  /*2010*/  LOP3.LUT R76, R15, 0x8, R76, 0xf8, !PT ;  /* 0x000000080f4c7812 */ /* 0x000fe400078ef84c */
[----:B------:R-:W-:Y:S02]  /*2020*/  IADD3 R196, R197, 0x6120, RZ ;  /* 0x00006120c5c47810 */ /* 0x000fe40007ffe0ff */
[----:B------:R-:W-:Y:S02]  /*2030*/  SHF.R.U32.HI R15, RZ, 0x3, R15 ;  /* 0x00000003ff0f7819 */ /* 0x000fe4000001160f */
[----:B------:R-:W-:Y:S02]  /*2040*/  SHF.R.S32.HI R211, RZ, 0x1f, R208 ;  /* 0x0000001fffd37819 */ /* 0x000fe400000114d0 */
[----:B------:R-:W-:Y:S02]  /*2050*/  LOP3.LUT R76, R76, R15, RZ, 0x3c, !PT ;  /* 0x0000000f4c4c7212 */ /* 0x000fe400078e3cff */
[----:B-----5:R-:W-:Y:S01]  /*2060*/  SHF.R.S32.HI R8, RZ, 0x1f, R200 ;  /* 0x0000001fff087819 */ /* 0x020fe200000114c8 */
[----:B------:R-:W-:-:S04]  /*2070*/  IMAD.WIDE.U32 R16, R200, c[0x0][0x1f0], R16 ;  /* 0x00007c00c8107a25 */ /* 0x000fc800078e0010 */
[----:B------:R-:W-:Y:S01]  /*2080*/  IMAD R11, R8, c[0x0][0x1f0], RZ ;  /* 0x00007c00080b7a24 */ /* 0x000fe200078e02ff */
[----:B------:R-:W-:-:S03]  /*2090*/  IADD3 R16, P0, R16, UR16, RZ ;  /* 0x0000001010107c10 */ /* 0x000fc6000ff1e0ff */
[----:B------:R-:W-:-:S05]  /*20a0*/  IMAD R11, R200, c[0x0][0x1f4], R11 ;  /* 0x00007d00c80b7a24 */ /* 0x000fca00078e020b */
[----:B------:R-:W-:Y:S02]  /*20b0*/  IADD3.X R11, R17, UR9, R11, P0, !PT ;  /* 0x00000009110b7c10 */ /* 0x000fe400087fe40b */
[----:B------:R-:W-:-:S04]  /*20c0*/  LEA R17, P0, R16, c[0x0][0x1c8], 0x1 ;  /* 0x0000720010117a11 */ /* 0x000fc800078008ff */
[----:B------:R-:W-:Y:S01]  /*20d0*/  LEA.HI.X R16, R16, c[0x0][0x1cc], R11, 0x1, P0 ;  /* 0x0000730010107a11 */ /* 0x000fe200000f0c0b */
[----:B------:R-:W-:Y:S01]  /*20e0*/  IMAD R11, R8, c[0x0][0x218], RZ ;  /* 0x00008600080b7a24 */ /* 0x000fe200078e02ff */
[----:B------:R-:W-:Y:S01]  /*20f0*/  SHFL.IDX PT, R10, R17, 0x1, 0x181f ;  /* 0x00381f00110a7f89 */ /* 0x000fe200000e0000 */
[----:B------:R-:W-:-:S03]  /*2100*/  IMAD.WIDE.U32 R8, R200, c[0x0][0x218], R12 ;  /* 0x00008600c8087a25 */ /* 0x000fc600078e000c */
[----:B------:R-:W-:Y:S01]  /*2110*/  SHFL.IDX PT, R12, R17, RZ, 0x181f ;  /* 0x00181fff110c7589 */ /* 0x000fe200000e0000 */
[----:B------:R-:W-:Y:S01]  /*2120*/  IMAD R7, R200, c[0x0][0x21c], R11 ;  /* 0x00008700c8077a24 */ /* 0x000fe200078e020b */
[----:B------:R-:W-:Y:S02]  /*2130*/  IADD3 R8, P0, R8, UR24, RZ ;  /* 0x0000001808087c10 */ /* 0x000fe4000ff1e0ff */
[----:B------:R-:W1:Y:S02]  /*2140*/  SHFL.IDX PT, R13, R16, RZ, 0x181f ;  /* 0x00181fff100d7589 */ /* 0x000e6400000e0000 */
[----:B------:R-:W-:Y:S02]  /*2150*/  IADD3.X R7, R9, UR18, R7, P0, !PT ;  /* 0x0000001209077c10 */ /* 0x000fe400087fe407 */
[----:B------:R2:W3:Y:S01]  /*2160*/  SHFL.IDX PT, R11, R16, 0x1, 0x181f ;  /* 0x00381f00100b7f89 */ /* 0x0004e200000e0000 */
[----:B------:R-:W-:Y:S02]  /*2170*/  LEA R14, P0, R8, c[0x0][0x1f8], 0x1 ;  /* 0x00007e00080e7a11 */ /* 0x000fe400078008ff */
[----:B------:R-:W-:-:S02]  /*2180*/  IADD3 R9, R197, 0x6100, RZ ;  /* 0x00006100c5097810 */ /* 0x000fc40007ffe0ff */
[----:B------:R-:W-:Y:S01]  /*2190*/  LEA.HI.X R7, R8, c[0x0][0x1fc], R7, 0x1, P0 ;  /* 0x00007f0008077a11 */ /* 0x000fe200000f0c07 */
[----:B------:R-:W-:Y:S01]  /*21a0*/  SHFL.IDX PT, R44, R14, RZ, 0x181f ;  /* 0x00181fff0e2c7589 */ /* 0x000fe200000e0000 */
[----:B------:R-:W-:Y:S02]  /*21b0*/  ISETP.GT.AND P0, PT, R40, 0x20, PT ;  /* 0x000000202800780c */ /* 0x000fe40003f04270 */
[----:B------:R-:W-:Y:S01]  /*21c0*/  @P3 IADD3 R196, R9, -0x20, RZ ;  /* 0xffffffe009c43810 */ /* 0x000fe20007ffe0ff */
[----:B------:R4:W5:Y:S01]  /*21d0*/  SHFL.IDX PT, R68, R14, 0x1, 0x181f ;  /* 0x00381f000e447f89 */ /* 0x00096200000e0000 */
[----:B------:R-:W-:Y:S02]  /*21e0*/  ISETP.GE.AND P3, PT, R4, c[0x0][0x1d4], PT ;  /* 0x0000750004007a0c */ /* 0x000fe40003f66270 */
[----:B------:R-:W-:Y:S01]  /*21f0*/  IADD3 R187, R196, 0x800, RZ ;  /* 0x00000800c4bb7810 */ /* 0x000fe20007ffe0ff */
[----:B------:R-:W-:Y:S01]  /*2200*/  SHFL.IDX PT, R9, R7, RZ, 0x181f ;  /* 0x00181fff07097589 */ /* 0x000fe200000e0000 */
[----:B------:R-:W-:-:S02]  /*2210*/  SEL R213, RZ, 0x10, P3 ;  /* 0x00000010ffd57807 */ /* 0x000fc40001800000 */
[C---:B------:R-:W-:Y:S01]  /*2220*/  IADD3 R186, R196.reuse, 0x1000, RZ ;  /* 0x00001000c4ba7810 */ /* 0x040fe20007ffe0ff */
[----:B------:R5:W5:Y:S01]  /*2230*/  SHFL.IDX PT, R8, R7, 0x1, 0x181f ;  /* 0x00381f0007087f89 */ /* 0x000b6200000e0000 */
[----:B------:R-:W-:Y:S01]  /*2240*/  IADD3 R185, R196, 0x1800, RZ ;  /* 0x00001800c4b97810 */ /* 0x000fe20007ffe0ff */
[--C-:B-1----:R-:W-:Y:S01]  /*2250*/  @P1 IMAD.WIDE R18, R210, 0x2, R12.reuse ;  /* 0x00000002d2121825 */ /* 0x102fe200078e020c */
[C---:B------:R-:W-:Y:S02]  /*2260*/  IADD3 R183, R196.reuse, 0x2000, RZ ;  /* 0x00002000c4b77810 */ /* 0x040fe40007ffe0ff */
[C---:B------:R-:W-:Y:S01]  /*2270*/  IADD3 R182, R196.reuse, 0x2800, RZ ;  /* 0x00002800c4b67810 */ /* 0x040fe20007ffe0ff */
[--C-:B--2---:R-:W-:Y:S01]  /*2280*/  @P1 IMAD.WIDE R16, R209, 0x2, R12.reuse ;  /* 0x00000002d1101825 */ /* 0x104fe200078e020c */
[----:B------:R1:W-:Y:S01]  /*2290*/  @P1 LDGSTS.E.BYPASS.LTC128B.128 [R199+0x6100], [R18.64], !P5 ;  /* 0x0610000012c71fae */ /* 0x0003e2000e901d54 */
[----:B------:R-:W-:Y:S02]  /*22a0*/  IADD3 R181, R196, 0x3000, RZ ;  /* 0x00003000c4b57810 */ /* 0x000fe40007ffe0ff */
[----:B------:R-:W-:Y:S01]  /*22b0*/  @P1 IMAD.WIDE R12, R208, 0x2, R12 ;  /* 0x00000002d00c1825 */ /* 0x000fe200078e020c */
[----:B------:R2:W-:Y:S01]  /*22c0*/  @P1 LDGSTS.E.BYPASS.LTC128B.128 [R199+0x8100], [R16.64], !P4 ;  /* 0x0810000010c71fae */ /* 0x0005e2000e101d54 */
[----:B------:R-:W-:-:S02]  /*22d0*/  IADD3 R180, R196, 0x3800, RZ ;  /* 0x00003800c4b47810 */ /* 0x000fc40007ffe0ff */
[--C-:B---3--:R-:W-:Y:S01]  /*22e0*/  @P0 IMAD.WIDE R20, R210, 0x2, R10.reuse ;  /* 0x00000002d2140825 */ /* 0x108fe200078e020a */
[----:B------:R3:W-:Y:S01]  /*22f0*/  @P1 LDGSTS.E.BYPASS.LTC128B.128 [R199+0xa100], [R12.64], !P3 ;  /* 0x0a1000000cc71fae */ /* 0x0007e2000d901d54 */
[C---:B------:R-:W-:Y:S02]  /*2300*/  IADD3 R179, R196.reuse, 0x4000, RZ ;  /* 0x00004000c4b37810 */ /* 0x040fe40007ffe0ff */
[--C-:B------:R-:W-:Y:S01]  /*2310*/  @P0 IMAD.WIDE R22, R209, 0x2, R10.reuse ;  /* 0x00000002d1160825 */ /* 0x100fe200078e020a */
[----:B------:R1:W-:Y:S01]  /*2320*/  @P0 LDGSTS.E.BYPASS.LTC128B.128 [R199+0x7100], [R20.64], !P5 ;  /* 0x0710000014c70fae */ /* 0x0003e2000e901d54 */
[----:B------:R-:W-:Y:S02]  /*2330*/  IADD3 R178, R196, 0x4800, RZ ;  /* 0x00004800c4b27810 */ /* 0x000fe40007ffe0ff */
[----:B----4-:R-:W-:Y:S01]  /*2340*/  @P0 IMAD.WIDE R14, R208, 0x2, R10 ;  /* 0x00000002d00e0825 */ /* 0x010fe200078e020a */
[----:B------:R4:W-:Y:S01]  /*2350*/  @P0 LDGSTS.E.BYPASS.LTC128B.128 [R199+0x9100], [R22.64], !P4 ;  /* 0x0910000016c70fae */ /* 0x0009e2000e101d54 */
[----:B------:R-:W-:-:S02]  /*2360*/  IADD3 R177, R196, 0x5000, RZ ;  /* 0x00005000c4b17810 */ /* 0x000fc40007ffe0ff */
[----:B-----5:R-:W-:Y:S01]  /*2370*/  IMAD.WIDE R6, R210, 0x2, RZ ;  /* 0x00000002d2067825 */ /* 0x020fe200078e02ff */
[----:B------:R5:W-:Y:S01]  /*2380*/  @P0 LDGSTS.E.BYPASS.LTC128B.128 [R199+0xb100], [R14.64], !P3 ;  /* 0x0b1000000ec70fae */ /* 0x000be2000d901d54 */
[----:B------:R-:W-:Y:S02]  /*2390*/  IADD3 R176, R196, 0x5800, RZ ;  /* 0x00005800c4b07810 */ /* 0x000fe40007ffe0ff */
[----:B------:R-:W-:Y:S01]  /*23a0*/  IMAD R11, R80, 0x400, R79 ;  /* 0x00000400500b7824 */ /* 0x000fe200078e024f */
[----:B------:R-:W0:Y:S01]  /*23b0*/  LDGDEPBAR ;  /* 0x00000000000079af */ /* 0x000e220000000000 */
[----:B------:R-:W-:Y:S02]  /*23c0*/  IADD3 R42, P1, R6, R68, RZ ;  /* 0x00000044062a7210 */ /* 0x000fe40007f3e0ff */
[----:B------:R-:W-:-:S03]  /*23d0*/  IMAD.IADD R198, R76, 0x1, R11 ;  /* 0x000000014cc67824 */ /* 0x000fc600078e020b */
[----:B------:R-:W-:Y:S02]  /*23e0*/  IMAD.X R43, R7, 0x1, R8, P1 ;  /* 0x00000001072b7824 */ /* 0x000fe400008e0608 */
[----:B--2---:R-:W-:Y:S01]  /*23f0*/  IMAD.WIDE R16, R209, 0x2, RZ ;  /* 0x00000002d1107825 */ /* 0x004fe200078e02ff */
[----:B---3--:R-:W-:-:S03]  /*2400*/  IADD3 R12, P0, R44, R6, RZ ;  /* 0x000000062c0c7210 */ /* 0x008fc60007f1e0ff */
[----:B------:R-:W-:Y:S01]  /*2410*/  IMAD.SHL.U32 R198, R198, 0x2, RZ ;  /* 0x00000002c6c67824 */ /* 0x000fe200078e00ff */
[----:B------:R-:W-:Y:S01]  /*2420*/  IADD3 R6, P6, R44, R16, RZ ;  /* 0x000000102c067210 */ /* 0x000fe20007fde0ff */
[C---:B------:R-:W-:Y:S01]  /*2430*/  IMAD.X R13, R9.reuse, 0x1, R7, P0 ;  /* 0x00000001090d7824 */ /* 0x040fe200000e0607 */
[----:B------:R-:W-:Y:S01]  /*2440*/  IADD3 R70, P0, R16, R68, RZ ;  /* 0x0000004410467210 */ /* 0x000fe20007f1e0ff */
[----:B------:R-:W-:Y:S02]  /*2450*/  IMAD R194, R2, 0x2, R198 ;  /* 0x0000000202c27824 */ /* 0x000fe400078e02c6 */
[----:B------:R-:W-:Y:S01]  /*2460*/  IMAD.X R7, R9, 0x1, R17, P6 ;  /* 0x0000000109077824 */ /* 0x000fe200030e0611 */
[----:B------:R-:W-:Y:S01]  /*2470*/  ISETP.GE.AND P6, PT, R5, c[0x0][0x1d4], PT ;  /* 0x0000750005007a0c */ /* 0x000fe20003fc6270 */
[----:B------:R-:W-:Y:S02]  /*2480*/  IMAD.X R71, R17, 0x1, R8, P0 ;  /* 0x0000000111477824 */ /* 0x000fe400000e0608 */
[----:B-----5:R-:W-:Y:S01]  /*2490*/  IMAD.WIDE R14, R208, 0x2, RZ ;  /* 0x00000002d00e7825 */ /* 0x020fe200078e02ff */
[----:B------:R-:W-:-:S04]  /*24a0*/  DEPBAR.LE SB0, 0x1 ;  /* 0x000080400000791a */ /* 0x000fc80000000000 */
[----:B------:R-:W-:-:S04]  /*24b0*/  DEPBAR.LE SB0, 0x0 ;  /* 0x000080000000791a */ /* 0x000fc80000000000 */
[----:B------:R-:W-:Y:S01]  /*24c0*/  BAR.SYNC.DEFER_BLOCKING 0x0 ;  /* 0x0000000000007b1d */ /* 0x000fe20000010000 */
[----:B------:R-:W-:Y:S01]  /*24d0*/  IADD3 R44, P1, R44, R14, RZ ;  /* 0x0000000e2c2c7210 */ /* 0x000fe20007f3e0ff */
[C---:B------:R-:W-:Y:S01]  /*24e0*/  IMAD R193, R3.reuse, 0x2, R198 ;  /* 0x0000000203c17824 */ /* 0x040fe200078e02c6 */
[----:B------:R-:W-:Y:S01]  /*24f0*/  IADD3 R68, P0, R14, R68, RZ ;  /* 0x000000440e447210 */ /* 0x000fe20007f1e0ff */
[----:B------:R-:W-:Y:S02]  /*2500*/  IMAD R191, R3, 0x2, R194 ;  /* 0x0000000203bf7824 */ /* 0x000fe400078e02c2 */
[----:B------:R-:W-:Y:S01]  /*2510*/  IMAD.X R45, R9, 0x1, R15, P1 ;  /* 0x00000001092d7824 */ /* 0x000fe200008e060f */
[----:B------:R-:W-:Y:S01]  /*2520*/  ISETP.GE.AND P1, PT, R210, c[0x0][0x1d4], PT ;  /* 0x00007500d2007a0c */ /* 0x000fe20003f26270 */
[----:B------:R-:W-:-:S03]  /*2530*/  IMAD.X R69, R15, 0x1, R8, P0 ;  /* 0x000000010f457824 */ /* 0x000fc600000e0608 */
[----:B------:R-:W-:Y:S02]  /*2540*/  ISETP.LT.OR P0, PT, R40, 0x1, P1 ;  /* 0x000000012800780c */ /* 0x000fe40000f01670 */
[----:B------:R-:W-:Y:S01]  /*2550*/  ISETP.GE.AND P1, PT, R4, c[0x0][0x1d4], PT ;  /* 0x0000750004007a0c */ /* 0x000fe20003f26270 */
[----:B------:R-:W-:Y:S04]  /*2560*/  LDSM.16.M88.4 R72, [R198+0xc100] ;  /* 0x00c10000c648783b */ /* 0x000fe80000000200 */
[----:B------:R-:W2:Y:S04]  /*2570*/  LDSM.16.M88.4 R24, [R197+0x6100] ;  /* 0x00610000c518783b */ /* 0x000ea80000000200 */
[----:B------:R-:W-:Y:S04]  /*2580*/  LDSM.16.M88.4 R52, [R194+0xc100] ;  /* 0x00c10000c234783b */ /* 0x000fe80000000200 */
[----:B-1----:R-:W4:Y:S04]  /*2590*/  LDSM.16.M88.4 R16, [R197+0x6900] ;  /* 0x00690000c510783b */ /* 0x002f280000000200 */
[----:B------:R-:W1:Y:S04]  /*25a0*/  LDSM.16.M88.4 R8, [R197+0x7100] ;  /* 0x00710000c508783b */ /* 0x000e680000000200 */
[----:B------:R-:W3:Y:S04]  /*25b0*/  LDSM.16.M88.4 R36, [R197+0x7900] ;  /* 0x00790000c524783b */ /* 0x000ee80000000200 */
[----:B------:R-:W5:Y:S04]  /*25c0*/  LDSM.16.M88.4 R32, [R196] ;  /* 0x00000000c420783b */ /* 0x000f680000000200 */
[----:B------:R-:W-:Y:S04]  /*25d0*/  LDSM.16.M88.4 R64, [R196+0x800] ;  /* 0x00080000c440783b */ /* 0x000fe80000000200 */
[----:B------:R-:W3:Y:S04]  /*25e0*/  LDSM.16.M88.4 R60, [R196+0x1000] ;  /* 0x00100000c43c783b */ /* 0x000ee80000000200 */
[----:B------:R-:W3:Y:S04]  /*25f0*/  LDSM.16.M88.4 R56, [R196+0x1800] ;  /* 0x00180000c438783b */ /* 0x000ee80000000200 */
[----:B------:R-:W-:Y:S01]  /*2600*/  @!PT LDS RZ, [RZ] ;  /* 0x00000000fffff984 */ /* 0x000fe20000000800 */
[----:B------:R-:W-:Y:S01]  /*2610*/  @!PT LDS RZ, [RZ] ;  /* 0x00000000fffff984 */ /* 0x000fe20000000800 */
[----:B------:R-:W-:Y:S01]  /*2620*/  @!PT LDS RZ, [RZ] ;  /* 0x00000000fffff984 */ /* 0x000fe20000000800 */
[----:B------:R1:W-:Y:S01]  /*2630*/  LDGSTS.E.BYPASS.LTC128B.128 [R199+0x100], [R12.64], !P0 ;  /* 0x001000000cc77fae */ /* 0x0003e2000c101d54 */
[----:B------:R-:W-:-:S02]  /*2640*/  ISETP.LT.OR P0, PT, R40, 0x1, P6 ;  /* 0x000000012800780c */ /* 0x000fc40003701670 */
[C---:B------:R-:W-:Y:S01]  /*2650*/  ISETP.LT.OR P6, PT, R40.reuse, 0x21, P6 ;  /* 0x000000212800780c */ /* 0x040fe200037c1670 */
[C---:B--2---:R-:W-:Y:S08]  /*2660*/  HMMA.16816.F32 R28, R72.reuse, R24, RZ ;  /* 0x00000018481c723c */ /* 0x044ff000000018ff */
[----:B------:R-:W-:Y:S02]  /*2670*/  HMMA.16816.F32 R24, R72, R26, RZ ;  /* 0x0000001a4818723c */ /* 0x000fe400000018ff */
[----:B------:R3:W-:Y:S01]  /*2680*/  LDGSTS.E.BYPASS.LTC128B.128 [R199+0x2100], [R6.64], !P0 ;  /* 0x0210000006c77fae */ /* 0x0007e2000c101d54 */
[----:B------:R-:W-:-:S02]  /*2690*/  ISETP.LT.OR P0, PT, R40, 0x1, P1 ;  /* 0x000000012800780c */ /* 0x000fc40000f01670 */
[----:B------:R-:W-:-:S03]  /*26a0*/  ISETP.LT.OR P1, PT, R40, 0x21, P1 ;  /* 0x000000212800780c */ /* 0x000fc60000f21670 */
[C---:B----4-:R-:W-:Y:S08]  /*26b0*/  HMMA.16816.F32 R20, R72.reuse, R16, RZ ;  /* 0x000000104814723c */ /* 0x050ff000000018ff */
[----:B------:R2:W-:Y:S01]  /*26c0*/  LDGSTS.E.BYPASS.LTC128B.128 [R199+0x4100], [R44.64], !P0 ;  /* 0x041000002cc77fae */ /* 0x0005e2000c101d54 */
[----:B------:R-:W-:Y:S01]  /*26d0*/  ISETP.GE.AND P0, PT, R210, c[0x0][0x1d4], PT ;  /* 0x00007500d2007a0c */ /* 0x000fe20003f06270 */
[----:B-1----:R-:W-:Y:S03]  /*26e0*/  HMMA.16816.F32 R12, R72, R8, RZ ;  /* 0x00000008480c723c */ /* 0x002fe600000018ff */
[----:B------:R-:W-:-:S05]  /*26f0*/  ISETP.LT.OR P0, PT, R40, 0x21, P0 ;  /* 0x000000212800780c */ /* 0x000fca0000701670 */
[C---:B------:R-:W-:Y:S08]  /*2700*/  HMMA.16816.F32 R16, R72.reuse, R18, RZ ;  /* 0x000000124810723c */ /* 0x040ff000000018ff */
[----:B------:R1:W-:Y:S01]  /*2710*/  LDGSTS.E.BYPASS.LTC128B.128 [R199+0x1100], [R42.64], !P0 ;  /* 0x011000002ac77fae */ /* 0x0003e2000c101d54 */
[----:B------:R-:W-:Y:S01]  /*2720*/  LOP3.LUT P0, RZ, R0, 0x4, RZ, 0xc0, !PT ;  /* 0x0000000400ff7812 */ /* 0x000fe2000780c0ff */
[----:B------:R-:W-:Y:S01]  /*2730*/  IMAD.MOV.U32 R0, RZ, RZ, 0x40 ;  /* 0x00000040ff007424 */ /* 0x000fe200078e00ff */
[----:B------:R-:W-:Y:S01]  /*2740*/  HMMA.16816.F32 R8, R72, R10, RZ ;  /* 0x0000000a4808723c */ /* 0x000fe200000018ff */
[----:B------:R4:W-:Y:S03]  /*2750*/  LDGSTS.E.BYPASS.LTC128B.128 [R199+0x3100], [R70.64], !P6 ;  /* 0x0310000046c77fae */ /* 0x0009e6000f101d54 */
[----:B------:R-:W-:Y:S01]  /*2760*/  SEL R0, R0, 0xffffffc0, !P0 ;  /* 0xffffffc000007807 */ /* 0x000fe20004000000 */
[----:B------:R4:W-:Y:S01]  /*2770*/  LDGSTS.E.BYPASS.LTC128B.128 [R199+0x5100], [R68.64], !P1 ;  /* 0x0510000044c77fae */ /* 0x0009e2000c901d54 */
[----:B------:R-:W-:-:S02]  /*2780*/  PLOP3.LUT P0, PT, PT, PT, UP0, 0x40, 0x0 ;  /* 0x000000000000781c */ /* 0x000fc40003f0e808 */
[C---:B---3--:R-:W-:Y:S01]  /*2790*/  HMMA.16816.F32 R4, R72.reuse, R36, RZ ;  /* 0x000000244804723c */ /* 0x048fe200000018ff */
[----:B------:R-:W-:Y:S01]  /*27a0*/  IMAD.IADD R192, R197, 0x1, R0 ;  /* 0x00000001c5c07824 */ /* 0x000fe200078e0200 */
[----:B------:R-:W-:Y:S01]  /*27b0*/  LDSM.16.M88.4 R48, [R193+0xc100] ;  /* 0x00c10000c130783b */ /* 0x000fe20000000200 */
[----:B------:R-:W-:Y:S01]  /*27c0*/  IMAD.IADD R184, R0, 0x1, R196 ;  /* 0x0000000100b87824 */ /* 0x000fe200078e02c4 */
[----:B------:R-:W-:Y:S02]  /*27d0*/  ISETP.GT.AND P1, PT, R202, 0x3f, PT ;  /* 0x0000003fca00780c */ /* 0x000fe40003f24270 */
[----:B--2---:R-:W-:Y:S02]  /*27e0*/  LDSM.16.M88.4 R44, [R192+0x6100] ;  /* 0x00610000c02c783b */ /* 0x004fe40000000200 */
[----:B------:R-:W-:Y:S02]  /*27f0*/  HMMA.16816.F32 R72, R72, R38, RZ ;  /* 0x000000264848723c */ /* 0x000fe400000018ff */
[----:B------:R-:W2:Y:S04]  /*2800*/  LDSM.16.M88.4 R36, [R192+0x7100] ;  /* 0x00710000c024783b */ /* 0x000ea80000000200 */
[----:B------:R-:W0:Y:S02]  /*2810*/  LDGDEPBAR ;  /* 0x00000000000079af */ /* 0x000e240000000000 */
[C---:B-----5:R-:W-:Y:S02]  /*2820*/  HMMA.16816.F32 R28, R52.reuse, R32, R28 ;  /* 0x00000020341c723c */ /* 0x060fe4000000181c */
[----:B-1----:R-:W1:Y:S06]  /*2830*/  LDSM.16.M88.4 R40, [R192+0x6900] ;  /* 0x00690000c028783b */ /* 0x002e6c0000000200 */
[C---:B------:R-:W-:Y:S01]  /*2840*/  HMMA.16816.F32 R24, R52.reuse, R34, R24 ;  /* 0x000000223418723c */ /* 0x040fe20000001818 */
[----:B------:R-:W3:Y:S04]  /*2850*/  LDSM.16.M88.4 R32, [R192+0x7900] ;  /* 0x00790000c020783b */ /* 0x000ee80000000200 */
[----:B----4-:R-:W-:Y:S03]  /*2860*/  LDSM.16.M88.4 R68, [R191+0xc100] ;  /* 0x00c10000bf44783b */ /* 0x010fe60000000200 */
[C---:B------:R-:W-:Y:S08]  /*2870*/  HMMA.16816.F32 R12, R52.reuse, R60, R12 ;  /* 0x0000003c340c723c */ /* 0x040ff0000000180c */
[C---:B------:R-:W-:Y:S08]  /*2880*/  HMMA.16816.F32 R20, R52.reuse, R64, R20 ;  /* 0x000000403414723c */ /* 0x040ff00000001814 */
[C---:B------:R-:W-:Y:S01]  /*2890*/  HMMA.16816.F32 R16, R52.reuse, R66, R16 ;  /* 0x000000423410723c */ /* 0x040fe20000001810 */
[----:B------:R-:W-:Y:S07]  /*28a0*/  LDSM.16.M88.4 R64, [R184] ;  /* 0x00000000b840783b */ /* 0x000fee0000000200 */
[C---:B------:R-:W-:Y:S01]  /*28b0*/  HMMA.16816.F32 R8, R52.reuse, R62, R8 ;  /* 0x0000003e3408723c */ /* 0x040fe20000001808 */
[----:B------:R-:W-:Y:S07]  /*28c0*/  LDSM.16.M88.4 R60, [R184+0x800] ;  /* 0x00080000b83c783b */ /* 0x000fee0000000200 */
[C---:B------:R-:W-:Y:S08]  /*28d0*/  HMMA.16816.F32 R4, R52.reuse, R56, R4 ;  /* 0x000000383404723c */ /* 0x040ff00000001804 */
[----:B------:R-:W-:Y:S01]  /*28e0*/  HMMA.16816.F32 R72, R52, R58, R72 ;  /* 0x0000003a3448723c */ /* 0x000fe20000001848 */
[----:B------:R-:W4:Y:S04]  /*28f0*/  LDSM.16.M88.4 R56, [R184+0x1000] ;  /* 0x00100000b838783b */ /* 0x000f280000000200 */
[----:B------:R-:W5:Y:S03]  /*2900*/  LDSM.16.M88.4 R52, [R184+0x1800] ;  /* 0x00180000b834783b */ /* 0x000f660000000200 */
[C---:B--2---:R-:W-:Y:S08]  /*2910*/  HMMA.16816.F32 R12, R48.reuse, R36, R12 ;  /* 0x00000024300c723c */ /* 0x044ff0000000180c */
[C---:B------:R-:W-:Y:S08]  /*2920*/  HMMA.16816.F32 R28, R48.reuse, R44, R28 ;  /* 0x0000002c301c723c */ /* 0x040ff0000000181c */
[C---:B------:R-:W-:Y:S01]  /*2930*/  HMMA.16816.F32 R24, R48.reuse, R46, R24 ;  /* 0x0000002e3018723c */ /* 0x040fe20000001818 */
[----:B------:R-:W-:Y:S07]  /*2940*/  LDSM.16.M88.4 R44, [R197+0x8100] ;  /* 0x00810000c52c783b */ /* 0x000fee0000000200 */
[C---:B-1----:R-:W-:Y:S08]  /*2950*/  HMMA.16816.F32 R20, R48.reuse, R40, R20 ;  /* 0x000000283014723c */ /* 0x042ff00000001814 */
[C---:B------:R-:W-:Y:S01]  /*2960*/  HMMA.16816.F32 R16, R48.reuse, R42, R16 ;  /* 0x0000002a3010723c */ /* 0x040fe20000001810 */
[----:B------:R-:W-:Y:S07]  /*2970*/  LDSM.16.M88.4 R40, [R197+0x8900] ;  /* 0x00890000c528783b */ /* 0x000fee0000000200 */
[C---:B------:R-:W-:Y:S01]  /*2980*/  HMMA.16816.F32 R8, R48.reuse, R38, R8 ;  /* 0x000000263008723c */ /* 0x040fe20000001808 */
[----:B------:R-:W-:Y:S07]  /*2990*/  LDSM.16.M88.4 R36, [R197+0x9100] ;  /* 0x00910000c524783b */ /* 0x000fee0000000200 */
[C---:B---3--:R-:W-:Y:S08]  /*29a0*/  HMMA.16816.F32 R4, R48.reuse, R32, R4 ;  /* 0x000000203004723c */ /* 0x048ff00000001804 */
[----:B------:R-:W-:Y:S01]  /*29b0*/  HMMA.16816.F32 R72, R48, R34, R72 ;  /* 0x000000223048723c */ /* 0x000fe20000001848 */
[----:B------:R-:W1:Y:S04]  /*29c0*/  LDSM.16.M88.4 R48, [R198+0x10100] ;  /* 0x01010000c630783b */ /* 0x000e680000000200 */
[----:B------:R-:W2:Y:S03]  /*29d0*/  LDSM.16.M88.4 R32, [R197+0x9900] ;  /* 0x00990000c520783b */ /* 0x000ea60000000200 */
[C---:B----4-:R-:W-:Y:S08]  /*29e0*/  HMMA.16816.F32 R12, R68.reuse, R56, R12 ;  /* 0x00000038440c723c */ /* 0x050ff0000000180c */
[C---:B------:R-:W-:Y:S08]  /*29f0*/  HMMA.16816.F32 R28, R68.reuse, R64, R28 ;  /* 0x00000040441c723c */ /* 0x040ff0000000181c */
[C---:B------:R-:W-:Y:S01]  /*2a00*/  HMMA.16816.F32 R24, R68.reuse, R66, R24 ;  /* 0x000000424418723c */ /* 0x040fe20000001818 */
[----:B------:R-:W-:Y:S07]  /*2a10*/  LDSM.16.M88.4 R64, [R196+0x2000] ;  /* 0x00200000c440783b */ /* 0x000fee0000000200 */
[C---:B------:R-:W-:Y:S08]  /*2a20*/  HMMA.16816.F32 R20, R68.reuse, R60, R20 ;  /* 0x0000003c4414723c */ /* 0x040ff00000001814 */
[C---:B------:R-:W-:Y:S01]  /*2a30*/  HMMA.16816.F32 R16, R68.reuse, R62, R16 ;  /* 0x0000003e4410723c */ /* 0x040fe20000001810 */
[----:B------:R-:W-:Y:S07]  /*2a40*/  LDSM.16.M88.4 R60, [R196+0x2800] ;  /* 0x00280000c43c783b */ /* 0x000fee0000000200 */
[C---:B------:R-:W-:Y:S01]  /*2a50*/  HMMA.16816.F32 R8, R68.reuse, R58, R8 ;  /* 0x0000003a4408723c */ /* 0x040fe20000001808 */
[----:B------:R-:W-:Y:S07]  /*2a60*/  LDSM.16.M88.4 R56, [R196+0x3000] ;  /* 0x00300000c438783b */ /* 0x000fee0000000200 */
[C---:B-----5:R-:W-:Y:S08]  /*2a70*/  HMMA.16816.F32 R4, R68.reuse, R52, R4 ;  /* 0x000000344404723c */ /* 0x060ff00000001804 */
[----:B------:R-:W-:Y:S01]  /*2a80*/  HMMA.16816.F32 R72, R68, R54, R72 ;  /* 0x000000364448723c */ /* 0x000fe20000001848 */
[----:B------:R-:W3:Y:S04]  /*2a90*/  LDSM.16.M88.4 R68, [R194+0x10100] ;  /* 0x01010000c244783b */ /* 0x000ee80000000200 */
[----:B------:R-:W4:Y:S03]  /*2aa0*/  LDSM.16.M88.4 R52, [R196+0x3800] ;  /* 0x00380000c434783b */ /* 0x000f260000000200 */
[C---:B-1----:R-:W-:Y:S08]  /*2ab0*/  HMMA.16816.F32 R12, R48.reuse, R36, R12 ;  /* 0x00000024300c723c */ /* 0x042ff0000000180c */
        /* <DEDUP_REMOVED lines=8> */
[C---:B--2---:R-:W-:Y:S08]  /*2b40*/  HMMA.16816.F32 R4, R48.reuse, R32, R4 ;  /* 0x000000203004723c */ /* 0x044ff00000001804 */
[----:B------:R-:W-:Y:S01]  /*2b50*/  HMMA.16816.F32 R72, R48, R34, R72 ;  /* 0x000000223048723c */ /* 0x000fe20000001848 */
[----:B------:R-:W1:Y:S04]  /*2b60*/  LDSM.16.M88.4 R48, [R193+0x10100] ;  /* 0x01010000c130783b */ /* 0x000e680000000200 */
[----:B------:R-:W2:Y:S03]  /*2b70*/  LDSM.16.M88.4 R32, [R192+0x9900] ;  /* 0x00990000c020783b */ /* 0x000ea60000000200 */
[C---:B---3--:R-:W-:Y:S08]  /*2b80*/  HMMA.16816.F32 R12, R68.reuse, R56, R12 ;  /* 0x00000038440c723c */ /* 0x048ff0000000180c */
        /* <DEDUP_REMOVED lines=8> */
[C---:B----4-:R-:W-:Y:S08]  /*2c10*/  HMMA.16816.F32 R4, R68.reuse, R52, R4 ;  /* 0x000000344404723c */ /* 0x050ff00000001804 */
        /* <DEDUP_REMOVED lines=69> */
[C---:B------:R-:W-:Y:S07]  /*3070*/  HMMA.16816.F32 R56, R68.reuse, R58, R8 ;  /* 0x0000003a4438723c */ /* 0x040fee0000001808 */
[----:B------:R-:W-:Y:S01]  /*3080*/  SHF.R.S32.HI R9, RZ, 0x1f, R210 ;  /* 0x0000001fff097819 */ /* 0x000fe200000114d2 */
[C---:B----4-:R-:W-:Y:S08]  /*3090*/  HMMA.16816.F32 R32, R68.reuse, R52, R4 ;  /* 0x000000344420723c */ /* 0x050ff00000001804 */
        /* <DEDUP_REMOVED lines=15> */
[----:B------:R-:W-:Y:S01]  /*3190*/  SHF.L.U64.HI R6, R209, 0x1, R212 ;  /* 0x00000001d1067819 */ /* 0x000fe200000102d4 */
[----:B------:R-:W-:Y:S02]  /*31a0*/  IMAD.SHL.U32 R8, R210, 0x2, RZ ;  /* 0x00000002d2087824 */ /* 0x000fe400078e00ff */
[----:B------:R-:W-:-:S04]  /*31b0*/  IMAD R201, R0, c[0x0][0x2b8], R201 ;  /* 0x0000ae0000c97a24 */ /* 0x000fc800078e02c9 */
[----:B------:R-:W-:Y:S01]  /*31c0*/  IMAD.WIDE.U32 R10, R201, c[0x0][0x1e0], RZ ;  /* 0x00007800c90a7a25 */ /* 0x000fe200078e00ff */
[----:B------:R-:W-:-:S05]  /*31d0*/  SHF.R.S32.HI R0, RZ, 0x1f, R201 ;  /* 0x0000001fff007819 */ /* 0x000fca00000114c9 */
[----:B------:R-:W-:-:S04]  /*31e0*/  IMAD R0, R0, c[0x0][0x1e0], RZ ;  /* 0x0000780000007a24 */ /* 0x000fc800078e02ff */
[----:B------:R-:W-:-:S04]  /*31f0*/  IMAD R7, R201, c[0x0][0x1e4], R0 ;  /* 0x00007900c9077a24 */ /* 0x000fc800078e0200 */
[----:B------:R-:W-:Y:S01]  /*3200*/  IMAD.IADD R11, R11, 0x1, R7 ;  /* 0x000000010b0b7824 */ /* 0x000fe200078e0207 */
[----:B--2---:R-:W-:-:S03]  /*3210*/  SHF.R.S32.HI R7, RZ, 0x1f, R200 ;  /* 0x0000001fff077819 */ /* 0x004fc600000114c8 */
[----:B------:R-:W-:Y:S01]  /*3220*/  IMAD.WIDE.U32 R4, R200, c[0x0][0x1f0], R10 ;  /* 0x00007c00c8047a25 */ /* 0x000fe200078e000a */
[----:B------:R-:W-:Y:S02]  /*3230*/  SHF.L.U64.HI R10, R210, 0x1, R9 ;  /* 0x00000001d20a7819 */ /* 0x000fe40000010209 */
[----:B------:R-:W-:Y:S01]  /*3240*/  IADD3 R11, -R213, 0x10, RZ ;  /* 0x00000010d50b7810 */ /* 0x000fe20007ffe1ff */
[----:B------:R-:W-:Y:S01]  /*3250*/  IMAD R7, R7, c[0x0][0x1f0], RZ ;  /* 0x00007c0007077a24 */ /* 0x000fe200078e02ff */
[----:B------:R-:W-:Y:S02]  /*3260*/  IADD3 R38, P0, R4, UR16, RZ ;  /* 0x0000001004267c10 */ /* 0x000fe4000ff1e0ff */
[----:B------:R-:W-:Y:S01]  /*3270*/  SEL R4, RZ, 0x10, P4 ;  /* 0x00000010ff047807 */ /* 0x000fe20002000000 */
[----:B------:R-:W-:Y:S01]  /*3280*/  IMAD R0, R200, c[0x0][0x1f4], R7 ;  /* 0x00007d00c8007a24 */ /* 0x000fe200078e0207 */
[----:B------:R-:W-:Y:S02]  /*3290*/  SEL R7, RZ, 0x10, P5 ;  /* 0x00000010ff077807 */ /* 0x000fe40002800000 */
[----:B------:R-:W-:-:S02]  /*32a0*/  IADD3 R42, -R4, 0x10, RZ ;  /* 0x00000010042a7810 */ /* 0x000fc40007ffe1ff */
[----:B------:R-:W-:Y:S02]  /*32b0*/  IADD3.X R5, R5, UR9, R0, P0, !PT ;  /* 0x0000000905057c10 */ /* 0x000fe400087fe400 */
[C---:B------:R-:W-:Y:S02]  /*32c0*/  LEA R0, P0, R38.reuse, c[0x0][0x1c8], 0x1 ;  /* 0x0000720026007a11 */ /* 0x040fe400078008ff */
[----:B------:R-:W-:Y:S02]  /*32d0*/  IADD3 R45, -R7, 0x10, RZ ;  /* 0x00000010072d7810 */ /* 0x000fe40007ffe1ff */
[----:B------:R-:W-:Y:S01]  /*32e0*/  LEA.HI.X R38, R38, c[0x0][0x1cc], R5, 0x1, P0 ;  /* 0x0000730026267a11 */ /* 0x000fe200000f0c05 */
[----:B------:R-:W1:Y:S01]  /*32f0*/  SHFL.IDX PT, R36, R0, 0x1, 0x181f ;  /* 0x00381f0000247f89 */ /* 0x000e6200000e0000 */
[----:B------:R-:W-:Y:S01]  /*3300*/  LOP3.LUT R45, R45, 0xf, RZ, 0xc0, !PT ;  /* 0x0000000f2d2d7812 */ /* 0x000fe200078ec0ff */
[----:B------:R-:W-:Y:S01]  /*3310*/  IMAD.SHL.U32 R5, R209, 0x2, RZ ;  /* 0x00000002d1057824 */ /* 0x000fe200078e00ff */
[----:B------:R-:W-:Y:S01]  /*3320*/  LOP3.LUT R42, R42, 0xf, RZ, 0xc0, !PT ;  /* 0x0000000f2a2a7812 */ /* 0x000fe200078ec0ff */
[----:B------:R-:W2:Y:S01]  /*3330*/  SHFL.IDX PT, R37, R38, 0x1, 0x181f ;  /* 0x00381f0026257f89 */ /* 0x000ea200000e0000 */
[----:B------:R-:W-:-:S03]  /*3340*/  LOP3.LUT R11, R11, 0xf, RZ, 0xc0, !PT ;  /* 0x0000000f0b0b7812 */ /* 0x000fc600078ec0ff */
[----:B------:R3:W4:Y:S04]  /*3350*/  SHFL.IDX PT, R39, R0, RZ, 0x181f ;  /* 0x00181fff00277589 */ /* 0x00072800000e0000 */
[----:B------:R-:W5:Y:S01]  /*3360*/  SHFL.IDX PT, R41, R38, RZ, 0x181f ;  /* 0x00181fff26297589 */ /* 0x000f6200000e0000 */
[----:B-1----:R-:W-:-:S04]  /*3370*/  IADD3 R44, P6, P0, R45, R36, R8 ;  /* 0x000000242d2c7210 */ /* 0x002fc800078de008 */
[----:B--2---:R-:W-:Y:S02]  /*3380*/  IADD3.X R45, RZ, R37, R10, P6, P0 ;  /* 0x00000025ff2d7210 */ /* 0x004fe400037e040a */
[----:B------:R-:W-:Y:S01]  /*3390*/  IADD3 R42, P6, P0, R42, R36, R5 ;  /* 0x000000242a2a7210 */ /* 0x000fe200078de005 */
[----:B---3--:R-:W-:-:S03]  /*33a0*/  IMAD.SHL.U32 R0, R208, 0x2, RZ ;  /* 0x00000002d0007824 */ /* 0x008fc600078e00ff */
[----:B------:R-:W-:Y:S02]  /*33b0*/  IADD3.X R43, RZ, R37, R6, P6, P0 ;  /* 0x00000025ff2b7210 */ /* 0x000fe400037e0406 */
[----:B------:R-:W-:Y:S02]  /*33c0*/  IADD3 R46, P6, P0, R11, R36, R0 ;  /* 0x000000240b2e7210 */ /* 0x000fe400078de000 */
[----:B------:R-:W-:-:S04]  /*33d0*/  SHF.L.U64.HI R36, R208, 0x1, R211 ;  /* 0x00000001d0247819 */ /* 0x000fc800000102d3 */
[----:B------:R-:W-:Y:S02]  /*33e0*/  IADD3.X R47, RZ, R37, R36, P6, P0 ;  /* 0x00000025ff2f7210 */ /* 0x000fe400037e0424 */
[C---:B----4-:R-:W-:Y:S02]  /*33f0*/  IADD3 R48, P6, R39.reuse, R8, RZ ;  /* 0x0000000827307210 */ /* 0x050fe40007fde0ff */
[----:B------:R-:W-:-:S03]  /*3400*/  IADD3 R50, P0, R39, R5, RZ ;  /* 0x0000000527327210 */ /* 0x000fc60007f1e0ff */
[----:B-----5:R-:W-:Y:S01]  /*3410*/  IMAD.X R49, R41, 0x1, R10, P6 ;  /* 0x0000000129317824 */ /* 0x020fe200030e060a */
[----:B------:R-:W-:Y:S01]  /*3420*/  ISETP.NE.U32.AND P6, PT, R7, RZ, PT ;  /* 0x000000ff0700720c */ /* 0x000fe20003fc5070 */
[----:B------:R-:W-:Y:S01]  /*3430*/  IMAD.X R51, R41, 0x1, R6, P0 ;  /* 0x0000000129337824 */ /* 0x000fe200000e0606 */
        /* <DEDUP_REMOVED lines=10> */
.L_x_250:
[----:B------:R-:W-:Y:S01]  /*34e0*/  LOP3.LUT R5, R82, 0xffffffe0, RZ, 0xc0, !PT ;  /* 0xffffffe052057812 */ /* 0x000fe200078ec0ff */
[----:B------:R-:W-:Y:S01]  /*34f0*/  UIADD3 UR19, UR8, 0x1, -UR19 ;  /* 0x0000000108137890 */ /* 0x000fe2000fffe813 */
[----:B------:R-:W-:Y:S01]  /*3500*/  LEA.HI R11, R81, R78, RZ, 0x2 ;  /* 0x0000004e510b7211 */ /* 0x000fe200078f10ff */
[----:B------:R-:W0:Y:S01]  /*3510*/  LDGDEPBAR ;  /* 0x00000000000079af */ /* 0x000e220000000000 */
[----:B-1----:R-:W-:Y:S01]  /*3520*/  SHF.R.S32.HI R7, RZ, 0x1f, R80 ;  /* 0x0000001fff077819 */ /* 0x002fe20000011450 */
[----:B------:R-:W-:Y:S01]  /*3530*/  IMAD.IADD R0, R78, 0x1, -R5 ;  /* 0x000000014e007824 */ /* 0x000fe200078e0a05 */
[----:B------:R-:W-:-:S02]  /*3540*/  LOP3.LUT R11, R11, 0xfffffffc, RZ, 0xc0, !PT ;  /* 0xfffffffc0b0b7812 */ /* 0x000fc400078ec0ff */
[----:B------:R-:W-:Y:S02]  /*3550*/  LEA.HI R7, R7, R80, RZ, 0x3 ;  /* 0x0000005007077211 */ /* 0x000fe400078f18ff */
[----:B------:R-:W-:Y:S01]  /*3560*/  SHF.R.S32.HI R5, RZ, 0x1f, R0 ;  /* 0x0000001fff057819 */ /* 0x000fe20000011400 */
[----:B------:R-:W-:Y:S01]  /*3570*/  IMAD.IADD R78, R78, 0x1, -R11 ;  /* 0x000000014e4e7824 */ /* 0x000fe200078e0a0b */
[----:B------:R-:W-:Y:S02]  /*3580*/  LOP3.LUT R7, R7, 0xffffff8, RZ, 0xc0, !PT ;  /* 0x0ffffff807077812 */ /* 0x000fe400078ec0ff */
[----:B------:R-:W-:Y:S02]  /*3590*/  LEA.HI R4, R5, R0, RZ, 0x2 ;  /* 0x0000000005047211 */ /* 0x000fe400078f10ff */
[----:B------:R-:W-:Y:S01]  /*35a0*/  LEA.HI R5, R78, R78, RZ, 0x1 ;  /* 0x0000004e4e057211 */ /* 0x000fe200078f08ff */
[----:B------:R-:W-:Y:S01]  /*35b0*/  IMAD.IADD R7, R80, 0x1, -R7 ;  /* 0x0000000150077824 */ /* 0x000fe200078e0a07 */
[----:B------:R-:W-:-:S02]  /*35c0*/  PLOP3.LUT P6, PT, PT, PT, UP2, 0x80, 0x0 ;  /* 0x000000000000781c */ /* 0x000fc40003fcf028 */
[C---:B------:R-:W-:Y:S02]  /*35d0*/  LEA.HI.SX32 R6, R4.reuse, UR26, 0x1e ;  /* 0x0000001a04067c11 */ /* 0x040fe4000f8ff2ff */
[----:B------:R-:W-:Y:S02]  /*35e0*/  LOP3.LUT R5, R5, 0x1ffffffe, RZ, 0xc0, !PT ;  /* 0x1ffffffe05057812 */ /* 0x000fe400078ec0ff */
[----:B------:R-:W-:Y:S01]  /*35f0*/  PLOP3.LUT P0, PT, PT, PT, UP2, 0x80, 0x0 ;  /* 0x000000000000781c */ /* 0x000fe20003f0f028 */
[----:B------:R-:W-:Y:S01]  /*3600*/  IMAD R6, R7, 0x10, R6 ;  /* 0x0000001007067824 */ /* 0x000fe200078e0206 */
[----:B------:R-:W-:Y:S01]  /*3610*/  LOP3.LUT R7, R4, 0x7ffffffc, RZ, 0xc0, !PT ;  /* 0x7ffffffc04077812 */ /* 0x000fe200078ec0ff */
[----:B------:R-:W-:Y:S02]  /*3620*/  IMAD.IADD R5, R78, 0x1, -R5 ;  /* 0x000000014e057824 */ /* 0x000fe400078e0a05 */
[----:B------:R-:W-:Y:S02]  /*3630*/  IMAD.IADD R4, R79, 0x1, R76 ;  /* 0x000000014f047824 */ /* 0x000fe400078e024c */
[----:B------:R-:W-:-:S02]  /*3640*/  IMAD R203, R5, 0x8, R6 ;  /* 0x0000000805cb7824 */ /* 0x000fc400078e0206 */
[----:B------:R-:W-:Y:S02]  /*3650*/  IMAD.IADD R204, R0, 0x1, -R7 ;  /* 0x0000000100cc7824 */ /* 0x000fe400078e0a07 */
[----:B------:R-:W-:-:S04]  /*3660*/  @P6 IMAD.HI.U32 R5, R203, c[0x0][0x2c8], RZ ;  /* 0x0000b200cb056a27 */ /* 0x000fc800078e00ff */
[----:B------:R-:W-:Y:S01]  /*3670*/  IMAD.MOV.U32 R37, RZ, RZ, R203 ;  /* 0x000000ffff257224 */ /* 0x000fe200078e00cb */
[----:B------:R-:W-:Y:S01]  /*3680*/  @P0 SHF.R.U32.HI R37, RZ, c[0x0][0x2cc], R5 ;  /* 0x0000b300ff250a19 */ /* 0x000fe20000011605 */
[----:B------:R-:W-:Y:S01]  /*3690*/  IMAD.U32 R7, RZ, RZ, UR19 ;  /* 0x00000013ff077e24 */ /* 0x000fe2000f8e00ff */
[----:B------:R-:W-:Y:S01]  /*36a0*/  PLOP3.LUT P0, PT, PT, PT, UP1, 0x40, 0x0 ;  /* 0x000000000000781c */ /* 0x000fe20003f0e818 */
[----:B------:R-:W-:Y:S01]  /*36b0*/  IMAD.SHL.U32 R204, R204, 0x2, RZ ;  /* 0x00000002cccc7824 */ /* 0x000fe200078e00ff */
[----:B------:R-:W-:Y:S01]  /*36c0*/  ULDC UR19, c[0x0][0x324] ;  /* 0x0000c90000137ab9 */ /* 0x000fe20000000800 */
[----:B------:R-:W1:Y:S01]  /*36d0*/  SHFL.IDX PT, R5, R37, RZ, 0x1c1f ;  /* 0x001c1fff25057589 */ /* 0x000e6200000e0000 */
[----:B------:R-:W-:Y:S02]  /*36e0*/  ULOP3.LUT UR19, URZ, UR19, URZ, 0x33, !UPT ;  /* 0x000000133f137292 */ /* 0x000fe4000f8e333f */
[----:B------:R-:W-:Y:S02]  /*36f0*/  IADD3 R6, R7, -UR12, -R204 ;  /* 0x8000000c07067c10 */ /* 0x000fe4000fffe8cc */
[----:B------:R-:W-:-:S02]  /*3700*/  IADD3 R0, -R204, UR8, -R77 ;  /* 0x00000008cc007c10 */ /* 0x000fc4000fffe94d */
        /* <DEDUP_REMOVED lines=8> */
[----:B------:R-:W-:-:S04]  /*3790*/  IADD3 R38, -R38, UR8, R5 ;  /* 0x0000000826267c10 */ /* 0x000fc8000fffe105 */
[----:B------:R-:W-:-:S13]  /*37a0*/  ISETP.GT.AND P0, PT, R38, -0x1, PT ;  /* 0xffffffff2600780c */ /* 0x000fda0003f04270 */
[----:B------:R-:W-:Y:S05]  /*37b0*/  @P0 BRA `(.L_x_253) ;  /* 0x0000007000000947 */ /* 0x000fea0003800000 */
[----:B------:R-:W-:Y:S01]  /*37c0*/  IMAD.MOV.U32 R5, RZ, RZ, 0x1 ;  /* 0x00000001ff057424 */ /* 0x000fe200078e00ff */
[----:B------:R-:W-:-:S04]  /*37d0*/  LOP3.LUT R38, RZ, R38, RZ, 0x33, !PT ;  /* 0x00000026ff267212 */ /* 0x000fc800078e33ff */
[----:B------:R-:W-:-:S13]  /*37e0*/  ISETP.NE.AND P0, PT, R5, c[0x0][0x32c], PT ;  /* 0x0000cb0005007a0c */ /* 0x000fda0003f05270 */
[----:B------:R-:W-:-:S05]  /*37f0*/  @P0 IMAD.HI.U32 R5, R38, c[0x0][0x330], RZ ;  /* 0x0000cc0026050a27 */ /* 0x000fca00078e00ff */
[----:B------:R-:W-:-:S04]  /*3800*/  @P0 SHF.R.U32.HI R38, RZ, c[0x0][0x334], R5 ;  /* 0x0000cd00ff260a19 */ /* 0x000fc80000011605 */
[----:B------:R-:W-:Y:S01]  /*3810*/  LOP3.LUT R38, RZ, R38, RZ, 0x33, !PT ;  /* 0x00000026ff267212 */ /* 0x000fe200078e33ff */
[----:B------:R-:W-:Y:S05]  /*3820*/  BRA `(.L_x_254) ;  /* 0x0000004000007947 */ /* 0x000fea0003800000 */
.L_x_253:
[----:B------:R-:W-:-:S04]  /*3830*/  MOV R5, 0x1 ;  /* 0x0000000100057802 */ /* 0x000fc80000000f00 */
[----:B------:R-:W-:-:S13]  /*3840*/  ISETP.NE.AND P0, PT, R5, c[0x0][0x32c], PT ;  /* 0x0000cb0005007a0c */ /* 0x000fda0003f05270 */
[----:B------:R-:W-:-:S05]  /*3850*/  @P0 IMAD.HI.U32 R5, R38, c[0x0][0x330], RZ ;  /* 0x0000cc0026050a27 */ /* 0x000fca00078e00ff */
[----:B------:R-:W-:Y:S02]  /*3860*/  @P0 SHF.R.U32.HI R38, RZ, c[0x0][0x334], R5 ;  /* 0x0000cd00ff260a19 */ /* 0x000fe40000011605 */
.L_x_254:
[----:B------:R-:W-:Y:S05]  /*3870*/  BSYNC B0 ;  /* 0x0000000000007941 */ /* 0x000fea0003800000 */
.L_x_252:
[----:B------:R-:W-:-:S04]  /*3880*/  IMAD R7, R38, c[0x0][0x32c], -R77 ;  /* 0x0000cb0026077a24 */ /* 0x000fc800078e0a4d */
[----:B------:R-:W-:-:S05]  /*3890*/  IMAD.IADD R7, R7, 0x1, -R204 ;  /* 0x0000000107077824 */ /* 0x000fca00078e0acc */
[----:B------:R-:W-:Y:S02]  /*38a0*/  IADD3 R5, R7, c[0x0][0x32c], RZ ;  /* 0x0000cb0007057a10 */ /* 0x000fe40007ffe0ff */
[----:B------:R-:W-:Y:S02]  /*38b0*/  IMNMX R10, R10, R7, !PT ;  /* 0x000000070a0a7217 */ /* 0x000fe40007800200 */
[----:B------:R-:W-:Y:S02]  /*38c0*/  IMNMX R36, R36, R5, PT ;  /* 0x0000000524247217 */ /* 0x000fe40003800200 */
.L_x_251:
[----:B------:R-:W-:-:S04]  /*38d0*/  ISETP.LT.AND P6, PT, RZ, UR22, PT ;  /* 0x00000016ff007c0c */ /* 0x000fc8000bfc1270 */
[----:B------:R-:W-:-:S04]  /*38e0*/  ISETP.GT.AND P0, PT, R10, RZ, P6 ;  /* 0x000000ff0a00720c */ /* 0x000fc80003704270 */
        /* <DEDUP_REMOVED lines=29> */
[----:B------:R-:W-:Y:S01]  /*3ac0*/  ISETP.GT.AND P0, PT, R10, 0x28, P6 ;  /* 0x000000280a00780c */ /* 0x000fe20003704270 */
[----:B------:R-:W1:Y:S03]  /*3ad0*/  SHFL.IDX PT, R13, R37, 0x1, 0x1c1f ;  /* 0x003c1f00250d7f89 */ /* 0x000e6600000e0000 */
        /* <DEDUP_REMOVED lines=10> */
[----:B------:R-:W-:Y:S01]  /*3b80*/  FSEL R167, R33, -INF , !P0 ;  /* 0xff80000021a77808 */ /* 0x000fe20004000000 */
[--C-:B-1----:R-:W-:Y:S01]  /*3b90*/  IMAD.IADD R33, R8, 0x1, R13.reuse ;  /* 0x0000000108217824 */ /* 0x102fe200078e020d */
[----:B------:R-:W-:Y:S01]  /*3ba0*/  ISETP.GT.AND P0, PT, R10, 0x38, P6 ;  /* 0x000000380a00780c */ /* 0x000fe20003704270 */
[----:B------:R-:W-:-:S03]  /*3bb0*/  IMAD.IADD R8, R6, 0x1, R13 ;  /* 0x0000000106087824 */ /* 0x000fc600078e020d */
[----:B------:R-:W-:Y:S02]  /*3bc0*/  ISETP.LT.OR P0, PT, R36, 0x39, P0 ;  /* 0x000000392400780c */ /* 0x000fe40000701670 */
[----:B------:R-:W-:Y:S02]  /*3bd0*/  IMNMX R0, R33, R0, PT ;  /* 0x0000000021007217 */ /* 0x000fe40003800200 */
        /* <DEDUP_REMOVED lines=18> */
.L_x_257:
[----:B------:R-:W-:-:S04]  /*3d00*/  MOV R6, 0x1 ;  /* 0x0000000100067802 */ /* 0x000fc80000000f00 */
[----:B------:R-:W-:-:S13]  /*3d10*/  ISETP.NE.AND P0, PT, R6, c[0x0][0x32c], PT ;  /* 0x0000cb0006007a0c */ /* 0x000fda0003f05270 */
[----:B------:R-:W-:-:S05]  /*3d20*/  @P0 IMAD.HI.U32 R6, R10, c[0x0][0x330], RZ ;  /* 0x0000cc000a060a27 */ /* 0x000fca00078e00ff */
[----:B------:R-:W-:Y:S02]  /*3d30*/  @P0 SHF.R.U32.HI R10, RZ, c[0x0][0x334], R6 ;  /* 0x0000cd00ff0a0a19 */ /* 0x000fe40000011606 */
.L_x_258:
[----:B------:R-:W-:Y:S05]  /*3d40*/  BSYNC B0 ;  /* 0x0000000000007941 */ /* 0x000fea0003800000 */
.L_x_256:
[----:B------:R-:W-:-:S04]  /*3d50*/  IMAD R33, R10, c[0x0][0x32c], -R77 ;  /* 0x0000cb000a217a24 */ /* 0x000fc800078e0a4d */
[----:B------:R-:W-:-:S05]  /*3d60*/  IMAD.IADD R33, R33, 0x1, -R204 ;  /* 0x0000000121217824 */ /* 0x000fca00078e0acc */
[----:B------:R-:W-:Y:S02]  /*3d70*/  IADD3 R13, R33, c[0x0][0x32c], RZ ;  /* 0x0000cb00210d7a10 */ /* 0x000fe40007ffe0ff */
[----:B------:R-:W-:Y:S02]  /*3d80*/  IMNMX R8, R8, R33, !PT ;  /* 0x0000002108087217 */ /* 0x000fe40007800200 */
[----:B------:R-:W-:Y:S02]  /*3d90*/  IMNMX R0, R0, R13, PT ;  /* 0x0000000d00007217 */ /* 0x000fe40003800200 */
.L_x_255:
[----:B------:R-:W-:Y:S01]  /*3da0*/  ISETP.GT.AND P0, PT, R8, 0x1, P6 ;  /* 0x000000010800780c */ /* 0x000fe20003704270 */
[----:B------:R-:W-:Y:S01]  /*3db0*/  IMAD.SHL.U32 R195, R4, 0x2, RZ ;  /* 0x0000000204c37824 */ /* 0x000fe200078e00ff */
[----:B------:R-:W-:Y:S01]  /*3dc0*/  FMNMX.FTZ R20, R28, R29, !PT ;  /* 0x0000001d1c147209 */ /* 0x000fe20007810000 */
[----:B------:R-:W-:Y:S01]  /*3dd0*/  @UP2 USHF.L.U32 UR27, UR27, 0x7, URZ ;  /* 0x000000071b1b2899 */ /* 0x000fe2000800063f */
[----:B------:R-:W-:Y:S01]  /*3de0*/  ISETP.LT.OR P0, PT, R0, 0x2, P0 ;  /* 0x000000020000780c */ /* 0x000fe20000701670 */
[--C-:B------:R-:W-:Y:S01]  /*3df0*/  IMAD R189, R3, 0x2, R195.reuse ;  /* 0x0000000203bd7824 */ /* 0x100fe200078e02c3 */
[----:B------:R-:W-:Y:S01]  /*3e00*/  LDSM.16.MT88.4 R40, [R195+0x2100] ;  /* 0x00210000c328783b */ /* 0x000fe20000004200 */
[----:B------:R-:W-:Y:S01]  /*3e10*/  IMAD R190, R2, 0x2, R195 ;  /* 0x0000000202be7824 */ /* 0x000fe200078e02c3 */
[----:B------:R-:W-:Y:S01]  /*3e20*/  FSEL R16, R31, -INF , !P0 ;  /* 0xff8000001f107808 */ /* 0x000fe20004000000 */
[----:B------:R-:W-:Y:S01]  /*3e30*/  ULDC.64 UR4, c[0x0][0x2c8] ;  /* 0x0000b20000047ab9 */ /* 0x000fe20000000a00 */
[----:B------:R-:W-:Y:S01]  /*3e40*/  ISETP.GT.AND P0, PT, R8, 0x8, P6 ;  /* 0x000000080800780c */ /* 0x000fe20003704270 */
[----:B------:R-:W-:Y:S01]  /*3e50*/  IMAD R188, R3, 0x2, R190 ;  /* 0x0000000203bc7824 */ /* 0x000fe200078e02be */
[----:B------:R-:W-:Y:S01]  /*3e60*/  LDSM.16.MT88.4 R100, [R195+0x100] ;  /* 0x00010000c364783b */ /* 0x000fe20000004200 */
[----:B------:R-:W-:Y:S01]  /*3e70*/  UIMAD.WIDE.U32 UR28, UR27, UR4, URZ ;  /* 0x000000041b1c72a5 */ /* 0x000fe2000f8e003f */
[----:B------:R-:W-:Y:S01]  /*3e80*/  ISETP.LT.OR P0, PT, R0, 0x9, P0 ;  /* 0x000000090000780c */ /* 0x000fe20000701670 */
[----:B------:R-:W-:Y:S01]  /*3e90*/  UIADD3 UR22, UR22, -0x2, URZ ;  /* 0xfffffffe16167890 */ /* 0x000fe2000fffe03f */
[----:B------:R-:W-:Y:S02]  /*3ea0*/  LDSM.16.MT88.4 R108, [R190+0x100] ;  /* 0x00010000be6c783b */ /* 0x000fe40000004200 */
[----:B------:R-:W-:-:S02]  /*3eb0*/  FSEL R26, R26, -INF , !P0 ;  /* 0xff8000001a1a7808 */ /* 0x000fc40004000000 */
[----:B------:R-:W-:Y:S01]  /*3ec0*/  ISETP.GT.AND P0, PT, R8, 0x9, P6 ;  /* 0x000000090800780c */ /* 0x000fe20003704270 */
[----:B------:R-:W-:Y:S01]  /*3ed0*/  LDSM.16.MT88.4 R116, [R189+0x100] ;  /* 0x00010000bd74783b */ /* 0x000fe20000004200 */
[----:B------:R-:W-:Y:S02]  /*3ee0*/  @UP2 UMOV UR27, UR29 ;  /* 0x0000001d001b2c82 */ /* 0x000fe40008000000 */
[----:B------:R-:W-:Y:S01]  /*3ef0*/  ISETP.LT.OR P0, PT, R0, 0xa, P0 ;  /* 0x0000000a0000780c */ /* 0x000fe20000701670 */
[----:B------:R-:W-:Y:S01]  /*3f00*/  LDSM.16.MT88.4 R124, [R188+0x100] ;  /* 0x00010000bc7c783b */ /* 0x000fe20000004200 */
[----:B------:R-:W-:Y:S02]  /*3f10*/  @UP2 USHF.R.U32.HI UR26, URZ, UR5, UR27 ;  /* 0x000000053f1a2299 */ /* 0x000fe4000801161b */
[----:B------:R-:W-:Y:S01]  /*3f20*/  FSEL R6, R27, -INF , !P0 ;  /* 0xff8000001b067808 */ /* 0x000fe20004000000 */
[----:B------:R-:W-:Y:S01]  /*3f30*/  LDSM.16.MT88.4 R48, [R190+0x2100] ;  /* 0x00210000be30783b */ /* 0x000fe20000004200 */
[----:B------:R-:W-:Y:S01]  /*3f40*/  ISETP.GT.AND P0, PT, R8, 0x10, P6 ;  /* 0x000000100800780c */ /* 0x000fe20003704270 */
[----:B------:R-:W-:-:S02]  /*3f50*/  UIADD3 UR4, UR23, UR26, URZ ;  /* 0x0000001a17047290 */ /* 0x000fc4000fffe03f */
[----:B------:R-:W-:Y:S01]  /*3f60*/  LDSM.16.MT88.4 R64, [R188+0x2100] ;  /* 0x00210000bc40783b */ /* 0x000fe20000004200 */
[----:B------:R-:W-:Y:S01]  /*3f70*/  ISETP.LT.OR P0, PT, R0, 0x11, P0 ;  /* 0x000000110000780c */ /* 0x000fe20000701670 */
[----:B------:R-:W-:Y:S02]  /*3f80*/  ULDC UR23, c[0x0][0x328] ;  /* 0x0000ca0000177ab9 */ /* 0x000fe40000000800 */
[----:B------:R-:W-:Y:S01]  /*3f90*/  LDSM.16.MT88.4 R80, [R190+0x4100] ;  /* 0x00410000be50783b */ /* 0x000fe20000004200 */
[----:B------:R-:W-:Y:S01]  /*3fa0*/  FSEL R22, R22, -INF , !P0 ;  /* 0xff80000016167808 */ /* 0x000fe20004000000 */
[----:B------:R-:W-:Y:S01]  /*3fb0*/  UIADD3 UR23, UR4, UR23, URZ ;  /* 0x0000001704177290 */ /* 0x000fe2000fffe03f */
[----:B------:R-:W-:Y:S01]  /*3fc0*/  ISETP.GT.AND P0, PT, R8, 0x11, P6 ;  /* 0x000000110800780c */ /* 0x000fe20003704270 */
[----:B------:R-:W-:Y:S03]  /*3fd0*/  LDSM.16.MT88.4 R88, [R189+0x4100] ;  /* 0x00410000bd58783b */ /* 0x000fe60000004200 */
[----:B------:R-:W-:Y:S01]  /*3fe0*/  ISETP.LT.OR P0, PT, R0, 0x12, P0 ;  /* 0x000000120000780c */ /* 0x000fe20000701670 */
[----:B------:R-:W-:Y:S03]  /*3ff0*/  LDSM.16.MT88.4 R136, [R190+0x900] ;  /* 0x00090000be88783b */ /* 0x000fe60000004200 */
[----:B------:R-:W-:Y:S01]  /*4000*/  FSEL R10, R23, -INF , !P0 ;  /* 0xff800000170a7808 */ /* 0x000fe20004000000 */
[----:B------:R-:W-:Y:S01]  /*4010*/  LDSM.16.MT88.4 R132, [R189+0x900] ;  /* 0x00090000bd84783b */ /* 0x000fe20000004200 */
        /* <DEDUP_REMOVED lines=9> */
[----:B------:R-:W-:Y:S02]  /*40b0*/  ISETP.GT.AND P0, PT, R8, 0x21, P6 ;  /* 0x000000210800780c */ /* 0x000fe40003704270 */
[----:B------:R-:W-:Y:S02]  /*40c0*/  FMNMX.FTZ R14, R11, R20, !PT ;  /* 0x000000140b0e7209 */ /* 0x000fe40007810000 */
[----:B------:R-:W-:Y:S02]  /*40d0*/  ISETP.LT.OR P0, PT, R0, 0x22, P0 ;  /* 0x000000220000780c */ /* 0x000fe40000701670 */
[----:B------:R-:W-:Y:S02]  /*40e0*/  FMNMX.FTZ R14, R25, R14, !PT ;  /* 0x0000000e190e7209 */ /* 0x000fe40007810000 */
[----:B------:R-:W-:-:S02]  /*40f0*/  FSEL R172, R15, -INF , !P0 ;  /* 0xff8000000fac7808 */ /* 0x000fc40004000000 */
[----:B------:R-:W-:Y:S02]  /*4100*/  ISETP.GT.AND P0, PT, R8, RZ, P6 ;  /* 0x000000ff0800720c */ /* 0x000fe40003704270 */
[----:B------:R-:W-:Y:S02]  /*4110*/  FMNMX.FTZ R14, R7, R14, !PT ;  /* 0x0000000e070e7209 */ /* 0x000fe40007810000 */
[----:B------:R-:W-:Y:S02]  /*4120*/  ISETP.LT.OR P0, PT, R0, 0x1, P0 ;  /* 0x000000010000780c */ /* 0x000fe40000701670 */
[----:B------:R-:W-:Y:S02]  /*4130*/  FMNMX.FTZ R14, R21, R14, !PT ;  /* 0x0000000e150e7209 */ /* 0x000fe40007810000 */
[----:B------:R-:W-:Y:S02]  /*4140*/  FSEL R30, R30, -INF , !P0 ;  /* 0xff8000001e1e7808 */ /* 0x000fe40004000000 */
[----:B------:R-:W-:-:S02]  /*4150*/  ISETP.GT.AND P0, PT, R8, 0x28, P6 ;  /* 0x000000280800780c */ /* 0x000fc40003704270 */
[----:B------:R-:W-:Y:S02]  /*4160*/  FMNMX.FTZ R15, R30, R16, !PT ;  /* 0x000000101e0f7209 */ /* 0x000fe40007810000 */
[----:B------:R-:W-:Y:S02]  /*4170*/  ISETP.LT.OR P0, PT, R0, 0x29, P0 ;  /* 0x000000290000780c */ /* 0x000fe40000701670 */
[----:B------:R-:W-:Y:S02]  /*4180*/  FMNMX.FTZ R15, R26, R15, !PT ;  /* 0x0000000f1a0f7209 */ /* 0x000fe40007810000 */
[----:B------:R-:W-:Y:S02]  /*4190*/  FSEL R164, R58, -INF , !P0 ;  /* 0xff8000003aa47808 */ /* 0x000fe40004000000 */
[----:B------:R-:W-:Y:S02]  /*41a0*/  FMNMX.FTZ R15, R6, R15, !PT ;  /* 0x0000000f060f7209 */ /* 0x000fe40007810000 */
[----:B------:R-:W-:-:S02]  /*41b0*/  ISETP.GT.AND P0, PT, R8, 0x29, P6 ;  /* 0x000000290800780c */ /* 0x000fc40003704270 */
[----:B------:R-:W-:Y:S02]  /*41c0*/  FMNMX.FTZ R15, R22, R15, !PT ;  /* 0x0000000f160f7209 */ /* 0x000fe40007810000 */
[----:B------:R-:W-:Y:S02]  /*41d0*/  FMNMX.FTZ R14, R5, R14, !PT ;  /* 0x0000000e050e7209 */ /* 0x000fe40007810000 */
[----:B------:R-:W-:Y:S02]  /*41e0*/  FMNMX.FTZ R15, R10, R15, !PT ;  /* 0x0000000f0a0f7209 */ /* 0x000fe40007810000 */
[----:B------:R-:W-:Y:S02]  /*41f0*/  ISETP.LT.OR P0, PT, R0, 0x2a, P0 ;  /* 0x0000002a0000780c */ /* 0x000fe40000701670 */
[----:B------:R-:W-:Y:S02]  /*4200*/  FMNMX.FTZ R14, R17, R14, !PT ;  /* 0x0000000e110e7209 */ /* 0x000fe40007810000 */
[----:B------:R-:W-:-:S02]  /*4210*/  FMNMX.FTZ R15, R18, R15, !PT ;  /* 0x0000000f120f7209 */ /* 0x000fc40007810000 */
[----:B------:R-:W-:Y:S02]  /*4220*/  FSEL R170, R59, -INF , !P0 ;  /* 0xff8000003baa7808 */ /* 0x000fe40004000000 */
[----:B------:R-:W-:Y:S01]  /*4230*/  ISETP.GT.AND P0, PT, R8, 0x30, P6 ;  /* 0x000000300800780c */ /* 0x000fe20003704270 */
[----:B------:R-:W-:Y:S01]  /*4240*/  LDSM.16.MT88.4 R56, [R189+0x2100] ;  /* 0x00210000bd38783b */ /* 0x000fe20000004200 */
[----:B------:R-:W-:Y:S02]  /*4250*/  FMNMX.FTZ R14, R165, R14, !PT ;  /* 0x0000000ea50e7209 */ /* 0x000fe40007810000 */
[----:B------:R-:W-:Y:S02]  /*4260*/  FMNMX.FTZ R15, R12, R15, !PT ;  /* 0x0000000f0c0f7209 */ /* 0x000fe40007810000 */
[----:B------:R-:W-:Y:S02]  /*4270*/  ISETP.LT.OR P0, PT, R0, 0x31, P0 ;  /* 0x000000310000780c */ /* 0x000fe40000701670 */
[----:B------:R-:W-:-:S02]  /*4280*/  FMNMX.FTZ R14, R159, R14, !PT ;  /* 0x0000000e9f0e7209 */ /* 0x000fc40007810000 */
[----:B------:R-:W-:Y:S02]  /*4290*/  FMNMX.FTZ R15, R162, R15, !PT ;  /* 0x0000000fa20f7209 */ /* 0x000fe40007810000 */
[----:B------:R-:W-:Y:S02]  /*42a0*/  FSEL R166, R34, -INF , !P0 ;  /* 0xff80000022a67808 */ /* 0x000fe40004000000 */
[----:B------:R-:W-:Y:S02]  /*42b0*/  FMNMX.FTZ R14, R157, R14, !PT ;  /* 0x0000000e9d0e7209 */ /* 0x000fe40007810000 */
[----:B------:R-:W-:Y:S02]  /*42c0*/  ISETP.GT.AND P0, PT, R8, 0x31, P6 ;  /* 0x000000310800780c */ /* 0x000fe40003704270 */
[----:B------:R-:W-:Y:S02]  /*42d0*/  FMNMX.FTZ R15, R172, R15, !PT ;  /* 0x0000000fac0f7209 */ /* 0x000fe40007810000 */
[----:B------:R-:W-:-:S02]  /*42e0*/  FMNMX.FTZ R14, R163, R14, !PT ;  /* 0x0000000ea30e7209 */ /* 0x000fc40007810000 */
[----:B------:R-:W-:Y:S02]  /*42f0*/  ISETP.LT.OR P0, PT, R0, 0x32, P0 ;  /* 0x000000320000780c */ /* 0x000fe40000701670 */
[----:B------:R-:W-:Y:S02]  /*4300*/  FMNMX.FTZ R15, R164, R15, !PT ;  /* 0x0000000fa40f7209 */ /* 0x000fe40007810000 */
[----:B------:R-:W-:Y:S02]  /*4310*/  FMNMX.FTZ R14, R169, R14, !PT ;  /* 0x0000000ea90e7209 */ /* 0x000fe40007810000 */
[----:B------:R-:W-:Y:S02]  /*4320*/  FSEL R142, R35, -INF , !P0 ;  /* 0xff800000238e7808 */ /* 0x000fe40004000000 */
[----:B------:R-:W-:Y:S01]  /*4330*/  ISETP.GT.AND P0, PT, R8, 0x38, P6 ;  /* 0x000000380800780c */ /* 0x000fe20003704270 */
[----:B------:R-:W-:Y:S01]  /*4340*/  LDSM.16.MT88.4 R32, [R188+0x900] ;  /* 0x00090000bc20783b */ /* 0x000fe20000004200 */
[----:B------:R-:W-:-:S02]  /*4350*/  FMNMX.FTZ R15, R170, R15, !PT ;  /* 0x0000000faa0f7209 */ /* 0x000fc40007810000 */
[----:B------:R-:W-:Y:S02]  /*4360*/  FMNMX.FTZ R14, R167, R14, !PT ;  /* 0x0000000ea70e7209 */ /* 0x000fe40007810000 */
[----:B------:R-:W-:Y:S02]  /*4370*/  ISETP.GT.AND P6, PT, R8, 0x39, P6 ;  /* 0x000000390800780c */ /* 0x000fe400037c4270 */
[----:B------:R-:W-:Y:S02]  /*4380*/  ISETP.LT.OR P0, PT, R0, 0x39, P0 ;  /* 0x000000390000780c */ /* 0x000fe40000701670 */
[----:B------:R-:W-:Y:S02]  /*4390*/  FMNMX.FTZ R15, R166, R15, !PT ;  /* 0x0000000fa60f7209 */ /* 0x000fe40007810000 */
[----:B------:R-:W-:Y:S02]  /*43a0*/  FMNMX.FTZ R14, R143, R14, !PT ;  /* 0x0000000e8f0e7209 */ /* 0x000fe40007810000 */
[----:B------:R-:W-:-:S02]  /*43b0*/  ISETP.LT.OR P6, PT, R0, 0x3a, P6 ;  /* 0x0000003a0000780c */ /* 0x000fc400037c1670 */
[----:B------:R-:W-:Y:S02]  /*43c0*/  FSEL R140, R74, -INF , !P0 ;  /* 0xff8000004a8c7808 */ /* 0x000fe40004000000 */
[----:B------:R-:W-:Y:S02]  /*43d0*/  FMNMX.FTZ R15, R142, R15, !PT ;  /* 0x0000000f8e0f7209 */ /* 0x000fe40007810000 */
[----:B------:R-:W-:Y:S02]  /*43e0*/  FMNMX.FTZ R13, R141, R14, !PT ;  /* 0x0000000e8d0d7209 */ /* 0x000fe40007810000 */
[----:B------:R-:W-:Y:S02]  /*43f0*/  FSEL R160, R75, -INF , !P6 ;  /* 0xff8000004ba07808 */ /* 0x000fe40007000000 */
[----:B------:R-:W-:Y:S01]  /*4400*/  FMNMX.FTZ R15, R140, R15, !PT ;  /* 0x0000000f8c0f7209 */ /* 0x000fe20007810000 */
[----:B------:R-:W1:Y:S03]  /*4410*/  SHFL.BFLY PT, R14, R13, 0x2, 0x1f ;  /* 0x0c401f000d0e7f89 */ /* 0x000e6600000e0000 */
[----:B------:R-:W-:Y:S01]  /*4420*/  FMNMX.FTZ R15, R160, R15, !PT ;  /* 0x0000000fa00f7209 */ /* 0x000fe20007810000 */
[----:B------:R-:W-:Y:S04]  /*4430*/  LDSM.16.MT88.4 R72, [R195+0x4100] ;  /* 0x00410000c348783b */ /* 0x000fe80000004200 */
[----:B------:R-:W2:Y:S01]  /*4440*/  SHFL.BFLY PT, R0, R15, 0x2, 0x1f ;  /* 0x0c401f000f007f89 */ /* 0x000ea200000e0000 */
[----:B-1----:R-:W-:-:S05]  /*4450*/  FMNMX.FTZ R14, R13, R14, !PT ;  /* 0x0000000e0d0e7209 */ /* 0x002fca0007810000 */
[----:B------:R-:W1:Y:S01]  /*4460*/  SHFL.BFLY PT, R19, R14, 0x1, 0x1f ;  /* 0x0c201f000e137f89 */ /* 0x000e6200000e0000 */
[----:B--2---:R-:W-:-:S05]  /*4470*/  FMNMX.FTZ R13, R15, R0, !PT ;  /* 0x000000000f0d7209 */ /* 0x004fca0007810000 */
[----:B------:R-:W2:Y:S01]  /*4480*/  SHFL.BFLY PT, R8, R13, 0x1, 0x1f ;  /* 0x0c201f000d087f89 */ /* 0x000ea200000e0000 */
[----:B-1----:R-:W-:-:S04]  /*4490*/  FMNMX.FTZ R0, R14, R19, !PT ;  /* 0x000000130e007209 */ /* 0x002fc80007810000 */
[C---:B------:R-:W-:Y:S01]  /*44a0*/  FSETP.NEU.FTZ.AND P0, PT, R0.reuse, -INF , PT ;  /* 0xff8000000000780b */ /* 0x040fe20003f1d000 */
[----:B------:R-:W-:Y:S01]  /*44b0*/  FMUL.FTZ R168, R0, c[0x0][0x2d0] ;  /* 0x0000b40000a87a20 */ /* 0x000fe20000410000 */
[----:B--2---:R-:W-:-:S04]  /*44c0*/  FMNMX.FTZ R8, R8, R13, !PT ;  /* 0x0000000d08087209 */ /* 0x004fc80007810000 */
[----:B------:R-:W-:Y:S02]  /*44d0*/  FSEL R168, R168, RZ, P0 ;  /* 0x000000ffa8a87208 */ /* 0x000fe40000000000 */
[C---:B------:R-:W-:Y:S01]  /*44e0*/  FSETP.NEU.FTZ.AND P0, PT, R8.reuse, -INF , PT ;  /* 0xff8000000800780b */ /* 0x040fe20003f1d000 */
[----:B------:R-:W-:Y:S02]  /*44f0*/  FMUL.FTZ R161, R8, c[0x0][0x2d0] ;  /* 0x0000b40008a17a20 */ /* 0x000fe40000410000 */
[--C-:B------:R-:W-:Y:S02]  /*4500*/  FFMA.FTZ R155, R28, c[0x0][0x2d0], -R168.reuse ;  /* 0x0000b4001c9b7a23 */ /* 0x100fe400000108a8 */
[--C-:B------:R-:W-:Y:S01]  /*4510*/  FFMA.FTZ R154, R29, c[0x0][0x2d0], -R168.reuse ;  /* 0x0000b4001d9a7a23 */ /* 0x100fe200000108a8 */
[----:B------:R-:W-:Y:S01]  /*4520*/  FSEL R161, R161, RZ, P0 ;  /* 0x000000ffa1a17208 */ /* 0x000fe20000000000 */
[--C-:B------:R-:W-:Y:S01]  /*4530*/  FFMA.FTZ R153, R11, c[0x0][0x2d0], -R168.reuse ;  /* 0x0000b4000b997a23 */ /* 0x100fe200000108a8 */
[----:B------:R-:W-:Y:S01]  /*4540*/  PLOP3.LUT P0, PT, PT, PT, UP1, 0x40, 0x0 ;  /* 0x000000000000781c */ /* 0x000fe20003f0e818 */
[----:B------:R-:W-:Y:S01]  /*4550*/  FFMA.FTZ R148, R25, c[0x0][0x2d0], -R168 ;  /* 0x0000b40019947a23 */ /* 0x000fe200000108a8 */
[----:B------:R-:W-:Y:S01]  /*4560*/  MUFU.EX2 R155, R155 ;  /* 0x0000009b009b7308 */ /* 0x000fe20000000800 */
[----:B------:R-:W-:-:S02]  /*4570*/  FFMA.FTZ R149, R30, c[0x0][0x2d0], -R161 ;  /* 0x0000b4001e957a23 */ /* 0x000fc400000108a1 */
[--C-:B------:R-:W-:Y:S01]  /*4580*/  FFMA.FTZ R150, R16, c[0x0][0x2d0], -R161.reuse ;  /* 0x0000b40010967a23 */ /* 0x100fe200000108a1 */
[----:B------:R-:W-:Y:S01]  /*4590*/  LDSM.16.MT88.4 R28, [R190+0x2900] ;  /* 0x00290000be1c783b */ /* 0x000fe20000004200 */
[--C-:B------:R-:W-:Y:S02]  /*45a0*/  FFMA.FTZ R151, R26, c[0x0][0x2d0], -R161.reuse ;  /* 0x0000b4001a977a23 */ /* 0x100fe400000108a1 */
[--C-:B------:R-:W-:Y:S01]  /*45b0*/  FFMA.FTZ R144, R6, c[0x0][0x2d0], -R161.reuse ;  /* 0x0000b40006907a23 */ /* 0x100fe200000108a1 */
[----:B------:R-:W1:Y:S01]  /*45c0*/  MUFU.EX2 R154, R154 ;  /* 0x0000009a009a7308 */ /* 0x000e620000000800 */
[--C-:B------:R-:W-:Y:S01]  /*45d0*/  FFMA.FTZ R152, R7, c[0x0][0x2d0], -R168.reuse ;  /* 0x0000b40007987a23 */ /* 0x100fe200000108a8 */
[----:B------:R-:W-:Y:S01]  /*45e0*/  LDSM.16.MT88.4 R24, [R195+0x900] ;  /* 0x00090000c318783b */ /* 0x000fe20000004200 */
[--C-:B------:R-:W-:Y:S02]  /*45f0*/  FFMA.FTZ R146, R5, c[0x0][0x2d0], -R168.reuse ;  /* 0x0000b40005927a23 */ /* 0x100fe400000108a8 */
[--C-:B------:R-:W-:Y:S01]  /*4600*/  FFMA.FTZ R147, R21, c[0x0][0x2d0], -R168.reuse ;  /* 0x0000b40015937a23 */ /* 0x100fe200000108a8 */
[----:B------:R-:W2:Y:S01]  /*4610*/  LDSM.16.MT88.4 R4, [R188+0x4100] ;  /* 0x00410000bc04783b */ /* 0x000ea20000004200 */
[--C-:B------:R-:W-:Y:S01]  /*4620*/  FFMA.FTZ R145, R22, c[0x0][0x2d0], -R161.reuse ;  /* 0x0000b40016917a23 */ /* 0x100fe200000108a1 */
[----:B------:R-:W-:Y:S01]  /*4630*/  MUFU.EX2 R153, R153 ;  /* 0x0000009900997308 */ /* 0x000fe20000000800 */
[----:B------:R-:W-:Y:S01]  /*4640*/  FFMA.FTZ R2, R12, c[0x0][0x2d0], -R161 ;  /* 0x0000b4000c027a23 */ /* 0x000fe200000108a1 */
[----:B------:R-:W-:Y:S01]  /*4650*/  LDSM.16.MT88.4 R20, [R189+0x2900] ;  /* 0x00290000bd14783b */ /* 0x000fe20000004200 */
[----:B------:R-:W-:-:S02]  /*4660*/  FFMA.FTZ R11, R17, c[0x0][0x2d0], -R168 ;  /* 0x0000b400110b7a23 */ /* 0x000fc400000108a8 */
[--C-:B------:R-:W-:Y:S01]  /*4670*/  FFMA.FTZ R10, R10, c[0x0][0x2d0], -R161.reuse ;  /* 0x0000b4000a0a7a23 */ /* 0x100fe200000108a1 */
[----:B------:R-:W3:Y:S01]  /*4680*/  LDSM.16.MT88.4 R12, [R195+0x2900] ;  /* 0x00290000c30c783b */ /* 0x000ee20000004200 */
[----:B------:R-:W-:Y:S01]  /*4690*/  FFMA.FTZ R3, R18, c[0x0][0x2d0], -R161 ;  /* 0x0000b40012037a23 */ /* 0x000fe200000108a1 */
[----:B------:R-:W4:Y:S01]  /*46a0*/  MUFU.EX2 R148, R148 ;  /* 0x0000009400947308 */ /* 0x000f220000000800 */
[----:B-1----:R-:W-:Y:S01]  /*46b0*/  F2FP.PACK_AB R96, R154, R155 ;  /* 0x0000009b9a60723e */ /* 0x002fe200000000ff */
[----:B------:R-:W1:Y:S01]  /*46c0*/  LDSM.16.MT88.4 R16, [R188+0x2900] ;  /* 0x00290000bc10783b */ /* 0x000e620000004200 */
[--C-:B------:R-:W-:Y:S02]  /*46d0*/  FFMA.FTZ R156, R165, c[0x0][0x2d0], -R168.reuse ;  /* 0x0000b400a59c7a23 */ /* 0x100fe400000108a8 */
[--C-:B------:R-:W-:Y:S02]  /*46e0*/  FFMA.FTZ R158, R163, c[0x0][0x2d0], -R168.reuse ;  /* 0x0000b400a39e7a23 */ /* 0x100fe400000108a8 */
[--C-:B------:R-:W-:Y:S01]  /*46f0*/  FFMA.FTZ R159, R159, c[0x0][0x2d0], -R168.reuse ;  /* 0x0000b4009f9f7a23 */ /* 0x100fe200000108a8 */
[----:B------:R-:W-:Y:S01]  /*4700*/  MUFU.EX2 R149, R149 ;  /* 0x0000009500957308 */ /* 0x000fe20000000800 */
[----:B------:R-:W-:-:S02]  /*4710*/  FFMA.FTZ R157, R157, c[0x0][0x2d0], -R168 ;  /* 0x0000b4009d9d7a23 */ /* 0x000fc400000108a8 */
[--C-:B------:R-:W-:Y:S02]  /*4720*/  FFMA.FTZ R162, R162, c[0x0][0x2d0], -R161.reuse ;  /* 0x0000b400a2a27a23 */ /* 0x100fe400000108a1 */
[--C-:B------:R-:W-:Y:S02]  /*4730*/  FFMA.FTZ R163, R172, c[0x0][0x2d0], -R161.reuse ;  /* 0x0000b400aca37a23 */ /* 0x100fe400000108a1 */
[--C-:B------:R-:W-:Y:S01]  /*4740*/  FFMA.FTZ R164, R164, c[0x0][0x2d0], -R161.reuse ;  /* 0x0000b400a4a47a23 */ /* 0x100fe200000108a1 */
[----:B------:R-:W5:Y:S01]  /*4750*/  MUFU.EX2 R150, R150 ;  /* 0x0000009600967308 */ /* 0x000f620000000800 */
[----:B----4-:R-:W-:Y:S01]  /*4760*/  F2FP.PACK_AB R98, R148, R153 ;  /* 0x000000999462723e */ /* 0x010fe200000000ff */
[----:B------:R-:W-:Y:S02]  /*4770*/  FFMA.FTZ R165, R170, c[0x0][0x2d0], -R161 ;  /* 0x0000b400aaa57a23 */ /* 0x000fe400000108a1 */
[--C-:B------:R-:W-:Y:S02]  /*4780*/  FFMA.FTZ R170, R167, c[0x0][0x2d0], -R168.reuse ;  /* 0x0000b400a7aa7a23 */ /* 0x100fe400000108a8 */
[----:B------:R-:W-:-:S02]  /*4790*/  FFMA.FTZ R169, R169, c[0x0][0x2d0], -R168 ;  /* 0x0000b400a9a97a23 */ /* 0x000fc400000108a8 */
[----:B------:R-:W-:Y:S01]  /*47a0*/  MUFU.EX2 R151, R151 ;  /* 0x0000009700977308 */ /* 0x000fe20000000800 */
[--C-:B------:R-:W-:Y:S02]  /*47b0*/  FFMA.FTZ R167, R143, c[0x0][0x2d0], -R168.reuse ;  /* 0x0000b4008fa77a23 */ /* 0x100fe400000108a8 */
[----:B------:R-:W-:Y:S02]  /*47c0*/  FFMA.FTZ R206, R141, c[0x0][0x2d0], -R168 ;  /* 0x0000b4008dce7a23 */ /* 0x000fe400000108a8 */
[--C-:B------:R-:W-:Y:S02]  /*47d0*/  FFMA.FTZ R166, R166, c[0x0][0x2d0], -R161.reuse ;  /* 0x0000b400a6a67a23 */ /* 0x100fe400000108a1 */
[--C-:B------:R-:W-:Y:S01]  /*47e0*/  FFMA.FTZ R171, R142, c[0x0][0x2d0], -R161.reuse ;  /* 0x0000b4008eab7a23 */ /* 0x100fe200000108a1 */
[----:B------:R-:W4:Y:S01]  /*47f0*/  MUFU.EX2 R144, R144 ;  /* 0x0000009000907308 */ /* 0x000f220000000800 */
[----:B-----5:R-:W-:Y:S01]  /*4800*/  F2FP.PACK_AB R97, R150, R149 ;  /* 0x000000959661723e */ /* 0x020fe200000000ff */
        /* <DEDUP_REMOVED lines=9> */
[----:B------:R-:W4:Y:S01]  /*48a0*/  MUFU.EX2 R147, R147 ;  /* 0x0000009300937308 */ /* 0x000f220000000800 */
        /* <DEDUP_REMOVED lines=47> */
[----:B----4-:R-:W-:Y:S01]  /*4ba0*/  F2FP.PACK_AB R4, R147, R152 ;  /* 0x000000989304723e */ /* 0x010fe200000000ff */
        /* <DEDUP_REMOVED lines=11> */
[----:B---3--:R-:W-:Y:S01]  /*4c60*/  HMMA.16816.F32 R36, R4, R12, R36 ;  /* 0x0000000c0424723c */ /* 0x008fe20000001824 */
        /* <DEDUP_REMOVED lines=125> */
[----:B------:R-:W-:-:S12]  /*5440*/  UIADD3 UR26, UR4, -0x1, URZ ;  /* 0xffffffff041a7890 */ /* 0x000fd8000fffe03f */
[----:B------:R-:W-:Y:S05]  /*5450*/  @P0 BRA `(.L_x_260) ;  /* 0x000000a000000947 */ /* 0x000fea0003800000 */
[----:B------:R-:W-:Y:S02]  /*5460*/  UMOV UR26, 0x1 ;  /* 0x00000001001a7882 */ /* 0x000fe40000000000 */
        /* <DEDUP_REMOVED lines=9> */
.L_x_260:
[----:B------:R-:W-:Y:S02]  /*5500*/  UMOV UR5, 0x1 ;  /* 0x0000000100057882 */ /* 0x000fe40000000000 */
[----:B------:R-:W-:Y:S02]  /*5510*/  ULDC UR4, c[0x0][0x32c] ;  /* 0x0000cb0000047ab9 */ /* 0x000fe40000000800 */
[----:B------:R-:W-:-:S03]  /*5520*/  UISETP.NE.AND UP0, UPT, UR5, UR4, UPT ;  /* 0x000000040500728c */ /* 0x000fc6000bf05270 */
[----:B------:R-:W-:Y:S02]  /*5530*/  ULDC.64 UR4, c[0x0][0x330] ;  /* 0x0000cc0000047ab9 */ /* 0x000fe40000000a00 */
[----:B------:R-:W-:-:S07]  /*5540*/  UIMAD.WIDE.U32 UR28, UR26, UR4, URZ ;  /* 0x000000041a1c72a5 */ /* 0x000fce000f8e003f */
[----:B------:R-:W-:Y:S02]  /*5550*/  @UP0 UMOV UR27, UR29 ;  /* 0x0000001d001b0c82 */ /* 0x000fe40008000000 */
[----:B------:R-:W-:Y:S02]  /*5560*/  @UP0 USHF.R.U32.HI UR26, URZ, UR5, UR27 ;  /* 0x000000053f1a0299 */ /* 0x000fe4000801161b */
.L_x_261:
[----:B------:R-:W-:Y:S02]  /*5570*/  ULDC UR4, c[0x0][0x32c] ;  /* 0x0000cb0000047ab9 */ /* 0x000fe40000000800 */
[----:B------:R-:W-:-:S04]  /*5580*/  UIMAD UR4, UR26, UR4, UR4 ;  /* 0x000000041a0472a4 */ /* 0x000fc8000f8e0204 */
[----:B------:R-:W-:-:S04]  /*5590*/  UISETP.LT.AND UP0, UPT, UR23, UR4, UPT ;  /* 0x000000041700728c */ /* 0x000fc8000bf01270 */
[----:B------:R-:W-:-:S04]  /*55a0*/  USEL UR23, UR23, UR4, UP0 ;  /* 0x0000000417177287 */ /* 0x000fc80008000000 */
.L_x_259:
        /* <DEDUP_REMOVED lines=17> */
.L_x_273:
        /* <DEDUP_REMOVED lines=23> */
[C---:B------:R-:W-:Y:S02]  /*5830*/  IMAD R4, R200.reuse, c[0x0][0x21c], R4 ;  /* 0x00008700c8047a24 */ /* 0x040fe400078e0204 */
        /* <DEDUP_REMOVED lines=32> */
.L_x_263:
        /* <DEDUP_REMOVED lines=159> */
[--C-:B------:R-:W-:Y:S01]  /*6430*/  IMAD.MOV.U32 R0, RZ, RZ, R201.reuse ;  /* 0x000000ffff007224 */ /* 0x100fe200078e00c9 */
[----:B------:R-:W-:Y:S04]  /*6440*/  @P2 SHF.R.U32.HI R0, RZ, c[0x0][0x2c0], R134 ;  /* 0x0000b000ff002a19 */ /* 0x000fe80000011686 */
[C---:B------:R-:W-:Y:S04]  /*6450*/  @!P1 IADD3 R135, P0, R0.reuse, UR14, RZ ;  /* 0x0000000e00879c10 */ /* 0x040fe8000ff1e0ff */
[----:B------:R-:W-:Y:S01]  /*6460*/  @!P1 LEA.HI.X.SX32 R134, R0, UR6, 0x1, P0 ;  /* 0x0000000600869c11 */ /* 0x000fe200080f0eff */
[----:B------:R-:W-:Y:S01]  /*6470*/  IMAD.MOV R0, RZ, RZ, -R0 ;  /* 0x000000ffff007224 */ /* 0x000fe200078e0a00 */
[C---:B------:R-:W-:Y:S03]  /*6480*/  @!P1 LEA R132, P0, R135.reuse, c[0x0][0x2a0], 0x2 ;  /* 0x0000a80087849a11 */ /* 0x040fe600078010ff */
        /* <DEDUP_REMOVED lines=42> */
.L_x_264:
        /* <DEDUP_REMOVED lines=12> */
[----:B------:R-:W-:Y:S04]  /*67f0*/  IADD3 R0, -R0, UR8, R133 ;  /* 0x0000000800007c10 */ /* 0x000fe8000fffe185 */
[C---:B------:R-:W-:Y:S02]  /*6800*/  IADD3 R132, R0.reuse, c[0x0][0x328], RZ ;  /* 0x0000ca0000847a10 */ /* 0x040fe40007ffe0ff */
[----:B------:R-:W-:Y:S03]  /*6810*/  IADD3 R0, R0, UR19, RZ ;  /* 0x0000001300007c10 */ /* 0x000fe6000fffe0ff */
[--C-:B-1----:R-:W-:Y:S02]  /*6820*/  IMAD.IADD R135, R132, 0x1, R141.reuse ;  /* 0x0000000184877824 */ /* 0x102fe400078e028d */
[----:B------:R-:W-:Y:S01]  /*6830*/  IMAD.IADD R133, R0, 0x1, R141 ;  /* 0x0000000100857824 */ /* 0x000fe200078e028d */
[----:B------:R-:W-:-:S05]  /*6840*/  @P0 BRA `(.L_x_265) ;  /* 0x000001a000000947 */ /* 0x000fca0003800000 */
[----:B------:R-:W-:Y:S01]  /*6850*/  IMAD.U32 R139, RZ, RZ, UR12 ;  /* 0x0000000cff8b7e24 */ /* 0x000fe2000f8e00ff */
[----:B------:R-:W-:Y:S04]  /*6860*/  BSSY B0, `(.L_x_266) ;  /* 0x0000012000007945 */ /* 0x000fe80003800000 */
[----:B------:R-:W-:Y:S04]  /*6870*/  IADD3 R139, -R139, UR8, R141 ;  /* 0x000000088b8b7c10 */ /* 0x000fe8000fffe18d */
[----:B------:R-:W-:Y:S11]  /*6880*/  ISETP.GT.AND P0, PT, R139, -0x1, PT ;  /* 0xffffffff8b00780c */ /* 0x000ff60003f04270 */
[----:B------:R-:W-:Y:S02]  /*6890*/  @!UPT UIADD3 URZ, URZ, URZ, URZ ;  /* 0x0000003f3f3ff290 */ /* 0x000fe4000fffe03f */
[----:B------:R-:W-:-:S05]  /*68a0*/  @P0 BRA `(.L_x_267) ;  /* 0x0000008000000947 */ /* 0x000fca0003800000 */
[----:B------:R-:W-:Y:S01]  /*68b0*/  LOP3.LUT R139, RZ, R139, RZ, 0x33, !PT ;  /* 0x0000008bff8b7212 */ /* 0x000fe200078e33ff */
[----:B------:R-:W-:Y:S05]  /*68c0*/  IMAD.MOV.U32 R134, RZ, RZ, 0x1 ;  /* 0x00000001ff867424 */ /* 0x000fea00078e00ff */
[----:B------:R-:W-:Y:S11]  /*68d0*/  ISETP.NE.AND P0, PT, R134, c[0x0][0x32c], PT ;  /* 0x0000cb0086007a0c */ /* 0x000ff60003f05270 */
[----:B------:R-:W-:Y:S02]  /*68e0*/  @!UPT UIADD3 URZ, URZ, URZ, URZ ;  /* 0x0000003f3f3ff290 */ /* 0x000fe4000fffe03f */
[----:B------:R-:W-:Y:S05]  /*68f0*/  @P0 IMAD.HI.U32 R134, R139, c[0x0][0x330], RZ ;  /* 0x0000cc008b860a27 */ /* 0x000fea00078e00ff */
[----:B------:R-:W-:Y:S04]  /*6900*/  @P0 SHF.R.U32.HI R139, RZ, c[0x0][0x334], R134 ;  /* 0x0000cd00ff8b0a19 */ /* 0x000fe80000011686 */
[----:B------:R-:W-:Y:S01]  /*6910*/  LOP3.LUT R139, RZ, R139, RZ, 0x33, !PT ;  /* 0x0000008bff8b7212 */ /* 0x000fe200078e33ff */
[----:B------:R-:W-:-:S05]  /*6920*/  BRA `(.L_x_268) ;  /* 0x0000005000007947 */ /* 0x000fca0003800000 */
.L_x_267:
[----:B------:R-:W-:Y:S04]  /*6930*/  MOV R134, 0x1 ;  /* 0x0000000100867802 */ /* 0x000fe80000000f00 */
[----:B------:R-:W-:Y:S11]  /*6940*/  ISETP.NE.AND P0, PT, R134, c[0x0][0x32c], PT ;  /* 0x0000cb0086007a0c */ /* 0x000ff60003f05270 */
[----:B------:R-:W-:Y:S02]  /*6950*/  @!UPT UIADD3 URZ, URZ, URZ, URZ ;  /* 0x0000003f3f3ff290 */ /* 0x000fe4000fffe03f */
[----:B------:R-:W-:Y:S05]  /*6960*/  @P0 IMAD.HI.U32 R134, R139, c[0x0][0x330], RZ ;  /* 0x0000cc008b860a27 */ /* 0x000fea00078e00ff */
[----:B------:R-:W-:Y:S02]  /*6970*/  @P0 SHF.R.U32.HI R139, RZ, c[0x0][0x334], R134 ;  /* 0x0000cd00ff8b0a19 */ /* 0x000fe40000011686 */
.L_x_268:
[----:B------:R-:W-:Y:S05]  /*6980*/  BSYNC B0 ;  /* 0x0000000000007941 */ /* 0x000fea0003800000 */
.L_x_266:
[----:B------:R-:W-:Y:S04]  /*6990*/  IMAD.MOV.U32 R134, RZ, RZ, c[0x0][0x32c] ;  /* 0x0000cb00ff867624 */ /* 0x000fe800078e00ff */
[----:B------:R-:W-:Y:S04]  /*69a0*/  IMAD R139, R139, R134, -UR5 ;  /* 0x800000058b8b7e24 */ /* 0x000fe8000f8e0286 */
[----:B------:R-:W-:Y:S05]  /*69b0*/  IMAD.IADD R136, R139, 0x1, -R204 ;  /* 0x000000018b887824 */ /* 0x000fea00078e0acc */
[----:B------:R-:W-:Y:S02]  /*69c0*/  IADD3 R134, R136, c[0x0][0x32c], RZ ;  /* 0x0000cb0088867a10 */ /* 0x000fe40007ffe0ff */
[----:B------:R-:W-:Y:S02]  /*69d0*/  IMNMX R133, R133, R136, !PT ;  /* 0x0000008885857217 */ /* 0x000fe40007800200 */
[----:B------:R-:W-:Y:S02]  /*69e0*/  IMNMX R135, R135, R134, PT ;  /* 0x0000008687877217 */ /* 0x000fe40003800200 */
.L_x_265:
        /* <DEDUP_REMOVED lines=84> */
.L_x_271:
[----:B------:R-:W-:Y:S04]  /*6f30*/  MOV R4, 0x1 ;  /* 0x0000000100047802 */ /* 0x000fe80000000f00 */
[----:B------:R-:W-:Y:S11]  /*6f40*/  ISETP.NE.AND P0, PT, R4, c[0x0][0x32c], PT ;  /* 0x0000cb0004007a0c */ /* 0x000ff60003f05270 */
[----:B------:R-:W-:Y:S02]  /*6f50*/  @!UPT UIADD3 URZ, URZ, URZ, URZ ;  /* 0x0000003f3f3ff290 */ /* 0x000fe4000fffe03f */
[----:B------:R-:W-:Y:S05]  /*6f60*/  @P0 IMAD.HI.U32 R4, R5, c[0x0][0x330], RZ ;  /* 0x0000cc0005040a27 */ /* 0x000fea00078e00ff */
[----:B------:R-:W-:Y:S02]  /*6f70*/  @P0 SHF.R.U32.HI R5, RZ, c[0x0][0x334], R4 ;  /* 0x0000cd00ff050a19 */ /* 0x000fe40000011604 */
.L_x_272:
[----:B------:R-:W-:Y:S05]  /*6f80*/  BSYNC B0 ;  /* 0x0000000000007941 */ /* 0x000fea0003800000 */
.L_x_270:
[----:B------:R-:W-:Y:S04]  /*6f90*/  IMAD.MOV.U32 R4, RZ, RZ, c[0x0][0x32c] ;  /* 0x0000cb00ff047624 */ /* 0x000fe800078e00ff */
[----:B------:R-:W-:Y:S04]  /*6fa0*/  IMAD R9, R5, R4, -UR5 ;  /* 0x8000000505097e24 */ /* 0x000fe8000f8e0204 */
[----:B------:R-:W-:Y:S05]  /*6fb0*/  IMAD.IADD R9, R9, 0x1, -R204 ;  /* 0x0000000109097824 */ /* 0x000fea00078e0acc */
[----:B------:R-:W-:Y:S02]  /*6fc0*/  IADD3 R5, R9, c[0x0][0x32c], RZ ;  /* 0x0000cb0009057a10 */ /* 0x000fe40007ffe0ff */
[----:B------:R-:W-:Y:S02]  /*6fd0*/  IMNMX R0, R0, R9, !PT ;  /* 0x0000000900007217 */ /* 0x000fe40007800200 */
[----:B------:R-:W-:Y:S02]  /*6fe0*/  IMNMX R132, R132, R5, PT ;  /* 0x0000000584847217 */ /* 0x000fe40003800200 */
.L_x_269:
        /* <DEDUP_REMOVED lines=59> */
[----:B------:R-:W-:Y:S01]  /*73a0*/  ISETP.GT.AND P6, PT, R0, 0x28, P6 ;  /* 0x000000280000780c */ /* 0x000fe200037c4270 */
        /* <DEDUP_REMOVED lines=14> */
[C---:B------:R-:W-:Y:S01]  /*7490*/  ISETP.GT.AND P6, PT, R0.reuse, 0x30, P6 ;  /* 0x000000300000780c */ /* 0x040fe200037c4270 */
[----:B------:R-:W1:Y:S01]  /*74a0*/  SHFL.BFLY PT, R5, R4, 0x2, 0x1f ;  /* 0x0c401f0004057f89 */ /* 0x000e6200000e0000 */
[----:B------:R-:W-:Y:S02]  /*74b0*/  FMNMX.FTZ R6, R219, R6, !PT ;  /* 0x00000006db067209 */ /* 0x000fe40007810000 */
        /* <DEDUP_REMOVED lines=22> */
[----:B------:R-:W-:Y:S02]  /*7620*/  FSEL R133, R35, -INF , !P0 ;  /* 0xff80000023857808 */ /* 0x000fe40004000000 */
[----:B-1----:R-:W-:Y:S02]  /*7630*/  FMNMX.FTZ R6, R4, R5, !PT ;  /* 0x0000000504067209 */ /* 0x002fe40007810000 */
[----:B------:R-:W-:Y:S03]  /*7640*/  FMNMX.FTZ R4, R133, R0, !PT ;  /* 0x0000000085047209 */ /* 0x000fe60007810000 */
[----:B------:R-:W1:Y:S08]  /*7650*/  SHFL.BFLY PT, R15, R6, 0x1, 0x1f ;  /* 0x0c201f00060f7f89 */ /* 0x000e7000000e0000 */
[----:B------:R-:W2:Y:S01]  /*7660*/  SHFL.BFLY PT, R7, R4, 0x2, 0x1f ;  /* 0x0c401f0004077f89 */ /* 0x000ea200000e0000 */
[----:B-1----:R-:W-:Y:S04]  /*7670*/  FMNMX.FTZ R0, R6, R15, !PT ;  /* 0x0000000f06007209 */ /* 0x002fe80007810000 */
[C---:B------:R-:W-:Y:S01]  /*7680*/  FSETP.NEU.FTZ.AND P0, PT, R0.reuse, -INF , PT ;  /* 0xff8000000000780b */ /* 0x040fe20003f1d000 */
[----:B------:R-:W-:Y:S01]  /*7690*/  FMUL.FTZ R153, R0, c[0x0][0x2d0] ;  /* 0x0000b40000997a20 */ /* 0x000fe20000410000 */
[----:B--2---:R-:W-:Y:S04]  /*76a0*/  FMNMX.FTZ R5, R4, R7, !PT ;  /* 0x0000000704057209 */ /* 0x004fe80007810000 */
[----:B------:R-:W-:Y:S02]  /*76b0*/  FSEL R153, R153, RZ, P0 ;  /* 0x000000ff99997208 */ /* 0x000fe40000000000 */
[----:B------:R-:W-:Y:S01]  /*76c0*/  FSEL R4, R0, RZ, P0 ;  /* 0x000000ff00047208 */ /* 0x000fe20000000000 */
[----:B------:R-:W1:Y:S02]  /*76d0*/  SHFL.BFLY PT, R132, R5, 0x1, 0x1f ;  /* 0x0c201f0005847f89 */ /* 0x000e6400000e0000 */
[----:B------:R-:W-:Y:S02]  /*76e0*/  FFMA.FTZ R160, R138, c[0x0][0x2d0], -R153 ;  /* 0x0000b4008aa07a23 */ /* 0x000fe40000010899 */
[----:B------:R-:W-:Y:S02]  /*76f0*/  FADD.FTZ R3, -R4, R3 ;  /* 0x0000000304037221 */ /* 0x000fe40000010100 */
[--C-:B------:R-:W-:Y:S02]  /*7700*/  FFMA.FTZ R135, R136, c[0x0][0x2d0], -R153.reuse ;  /* 0x0000b40088877a23 */ /* 0x100fe40000010899 */
[--C-:B------:R-:W-:Y:S01]  /*7710*/  FFMA.FTZ R134, R134, c[0x0][0x2d0], -R153.reuse ;  /* 0x0000b40086867a23 */ /* 0x100fe20000010899 */
[----:B------:R-:W-:Y:S01]  /*7720*/  MUFU.EX2 R160, R160 ;  /* 0x000000a000a07308 */ /* 0x000fe20000000800 */
[--C-:B------:R-:W-:Y:S02]  /*7730*/  FFMA.FTZ R161, R8, c[0x0][0x2d0], -R153.reuse ;  /* 0x0000b40008a17a23 */ /* 0x100fe40000010899 */
[----:B------:R-:W-:Y:S02]  /*7740*/  FMUL.FTZ R6, R3, c[0x0][0x2d0] ;  /* 0x0000b40003067a20 */ /* 0x000fe40000410000 */
[--C-:B------:R-:W-:Y:S02]  /*7750*/  FFMA.FTZ R169, R140, c[0x0][0x2d0], -R153.reuse ;  /* 0x0000b4008ca97a23 */ /* 0x100fe40000010899 */
[--C-:B------:R-:W-:Y:S02]  /*7760*/  FFMA.FTZ R220, R158, c[0x0][0x2d0], -R153.reuse ;  /* 0x0000b4009edc7a23 */ /* 0x100fe40000010899 */
[--C-:B------:R-:W-:Y:S01]  /*7770*/  FFMA.FTZ R221, R156, c[0x0][0x2d0], -R153.reuse ;  /* 0x0000b4009cdd7a23 */ /* 0x100fe20000010899 */
[----:B------:R-:W2:Y:S01]  /*7780*/  MUFU.EX2 R135, R135 ;  /* 0x0000008700877308 */ /* 0x000ea20000000800 */
[--C-:B------:R-:W-:Y:S02]  /*7790*/  FFMA.FTZ R222, R154, c[0x0][0x2d0], -R153.reuse ;  /* 0x0000b4009ade7a23 */ /* 0x100fe40000010899 */
[--C-:B------:R-:W-:Y:S01]  /*77a0*/  FFMA.FTZ R223, R152, c[0x0][0x2d0], -R153.reuse ;  /* 0x0000b40098df7a23 */ /* 0x100fe20000010899 */
[----:B-1----:R-:W-:Y:S01]  /*77b0*/  FMNMX.FTZ R132, R132, R5, !PT ;  /* 0x0000000584847209 */ /* 0x002fe20007810000 */
[--C-:B------:R-:W-:Y:S02]  /*77c0*/  FFMA.FTZ R227, R151, c[0x0][0x2d0], -R153.reuse ;  /* 0x0000b40097e37a23 */ /* 0x100fe40000010899 */
[--C-:B------:R-:W-:Y:S01]  /*77d0*/  FFMA.FTZ R228, R150, c[0x0][0x2d0], -R153.reuse ;  /* 0x0000b40096e47a23 */ /* 0x100fe20000010899 */
[C---:B------:R-:W-:Y:S01]  /*77e0*/  FSETP.NEU.FTZ.AND P0, PT, R132.reuse, -INF , PT ;  /* 0xff8000008400780b */ /* 0x040fe20003f1d000 */
[----:B------:R-:W-:Y:S01]  /*77f0*/  FMUL.FTZ R144, R132, c[0x0][0x2d0] ;  /* 0x0000b40084907a20 */ /* 0x000fe20000410000 */
[----:B------:R-:W-:Y:S01]  /*7800*/  MUFU.EX2 R134, R134 ;  /* 0x0000008600867308 */ /* 0x000fe20000000800 */
[--C-:B------:R-:W-:Y:S01]  /*7810*/  FFMA.FTZ R229, R148, c[0x0][0x2d0], -R153.reuse ;  /* 0x0000b40094e57a23 */ /* 0x100fe20000010899 */
[----:B------:R-:W-:Y:S01]  /*7820*/  FSEL R5, R132, RZ, P0 ;  /* 0x000000ff84057208 */ /* 0x000fe20000000000 */
[--C-:B------:R-:W-:Y:S01]  /*7830*/  FFMA.FTZ R166, R166, c[0x0][0x2d0], -R153.reuse ;  /* 0x0000b400a6a67a23 */ /* 0x100fe20000010899 */
[----:B------:R-:W-:Y:S01]  /*7840*/  FSEL R144, R144, RZ, P0 ;  /* 0x000000ff90907208 */ /* 0x000fe20000000000 */
[--C-:B------:R-:W-:Y:S01]  /*7850*/  FFMA.FTZ R167, R168, c[0x0][0x2d0], -R153.reuse ;  /* 0x0000b400a8a77a23 */ /* 0x100fe20000010899 */
[----:B------:R-:W-:Y:S01]  /*7860*/  PLOP3.LUT P0, PT, PT, PT, UP0, 0x80, 0x0 ;  /* 0x000000000000781c */ /* 0x000fe20003f0f008 */
[----:B------:R-:W-:Y:S02]  /*7870*/  FADD.FTZ R5, -R5, R2 ;  /* 0x0000000205057221 */ /* 0x000fe40000010100 */
[--C-:B------:R-:W-:Y:S01]  /*7880*/  FFMA.FTZ R164, R13, c[0x0][0x2d0], -R144.reuse ;  /* 0x0000b4000da47a23 */ /* 0x100fe20000010890 */
[----:B------:R-:W1:Y:S01]  /*7890*/  MUFU.EX2 R161, R161 ;  /* 0x000000a100a17308 */ /* 0x000e620000000800 */
[----:B------:R-:W3:Y:S01]  /*78a0*/  LDSM.16.MT88.4 R12, [R195+0x100] ;  /* 0x00010000c30c783b */ /* 0x000ee20000004200 */
[--C-:B------:R-:W-:Y:S01]  /*78b0*/  FFMA.FTZ R165, R17, c[0x0][0x2d0], -R144.reuse ;  /* 0x0000b40011a57a23 */ /* 0x100fe20000010890 */
[----:B--2---:R-:W-:Y:S01]  /*78c0*/  F2FP.PACK_AB R136, R135, R160 ;  /* 0x000000a08788723e */ /* 0x004fe200000000ff */
[--C-:B------:R-:W-:Y:S02]  /*78d0*/  FFMA.FTZ R163, R9, c[0x0][0x2d0], -R144.reuse ;  /* 0x0000b40009a37a23 */ /* 0x100fe40000010890 */
[--C-:B------:R-:W-:Y:S02]  /*78e0*/  FFMA.FTZ R162, R11, c[0x0][0x2d0], -R144.reuse ;  /* 0x0000b4000ba27a23 */ /* 0x100fe40000010890 */
[----:B------:R-:W-:Y:S02]  /*78f0*/  FMUL.FTZ R2, R5, c[0x0][0x2d0] ;  /* 0x0000b40005027a20 */ /* 0x000fe40000410000 */
[----:B------:R-:W2:Y:S01]  /*7900*/  MUFU.EX2 R3, R6 ;  /* 0x0000000600037308 */ /* 0x000ea20000000800 */
[--C-:B------:R-:W-:Y:S02]  /*7910*/  FFMA.FTZ R168, R142, c[0x0][0x2d0], -R153.reuse ;  /* 0x0000b4008ea87a23 */ /* 0x100fe40000010899 */
[--C-:B------:R-:W-:Y:S02]  /*7920*/  FFMA.FTZ R218, R141, c[0x0][0x2d0], -R144.reuse ;  /* 0x0000b4008dda7a23 */ /* 0x100fe40000010890 */
[--C-:B------:R-:W-:Y:S02]  /*7930*/  FFMA.FTZ R224, R159, c[0x0][0x2d0], -R144.reuse ;  /* 0x0000b4009fe07a23 */ /* 0x100fe40000010890 */
[--C-:B------:R-:W-:Y:S02]  /*7940*/  FFMA.FTZ R225, R157, c[0x0][0x2d0], -R144.reuse ;  /* 0x0000b4009de17a23 */ /* 0x100fe40000010890 */
[----:B------:R-:W-:Y:S01]  /*7950*/  LDSM.16.MT88.4 R156, [R195+0x5900] ;  /* 0x00590000c39c783b */ /* 0x000fe20000004200 */
[----:B------:R-:W-:Y:S01]  /*7960*/  MUFU.EX2 R165, R165 ;  /* 0x000000a500a57308 */ /* 0x000fe20000000800 */
[--C-:B------:R-:W-:Y:S02]  /*7970*/  FFMA.FTZ R226, R155, c[0x0][0x2d0], -R144.reuse ;  /* 0x0000b4009be27a23 */ /* 0x100fe40000010890 */
[--C-:B------:R-:W-:Y:S01]  /*7980*/  FFMA.FTZ R231, R149, c[0x0][0x2d0], -R144.reuse ;  /* 0x0000b40095e77a23 */ /* 0x100fe20000010890 */
[----:B-1----:R-:W-:Y:S01]  /*7990*/  F2FP.PACK_AB R138, R161, R134 ;  /* 0x00000086a18a723e */ /* 0x002fe200000000ff */
[--C-:B------:R-:W-:Y:S02]  /*79a0*/  FFMA.FTZ R232, R147, c[0x0][0x2d0], -R144.reuse ;  /* 0x0000b40093e87a23 */ /* 0x100fe40000010890 */
[----:B------:R-:W-:Y:S01]  /*79b0*/  LDSM.16.MT88.4 R148, [R189+0x3900] ;  /* 0x00390000bd94783b */ /* 0x000fe20000004200 */
[--C-:B------:R-:W-:Y:S02]  /*79c0*/  FFMA.FTZ R233, R145, c[0x0][0x2d0], -R144.reuse ;  /* 0x0000b40091e97a23 */ /* 0x100fe40000010890 */
[----:B------:R-:W1:Y:S01]  /*79d0*/  MUFU.EX2 R164, R164 ;  /* 0x000000a400a47308 */ /* 0x000e620000000800 */
[----:B------:R-:W-:Y:S02]  /*79e0*/  FFMA.FTZ R153, R146, c[0x0][0x2d0], -R153 ;  /* 0x0000b40092997a23 */ /* 0x000fe40000010899 */
[--C-:B------:R-:W-:Y:S02]  /*79f0*/  FFMA.FTZ R170, R217, c[0x0][0x2d0], -R144.reuse ;  /* 0x0000b400d9aa7a23 */ /* 0x100fe40000010890 */
[C---:B--2---:R-:W-:Y:S02]  /*7a00*/  FMUL.FTZ R4, R3.reuse, R128 ;  /* 0x0000008003047220 */ /* 0x044fe40000410000 */
        /* <DEDUP_REMOVED lines=12> */
[--C-:B------:R-:W-:Y:S02]  /*7ad0*/  FFMA.FTZ R217, R143, c[0x0][0x2d0], -R144.reuse ;  /* 0x0000b4008fd97a23 */ /* 0x100fe40000010890 */
[----:B------:R-:W-:Y:S01]  /*7ae0*/  LDSM.16.MT88.4 R140, [R189+0x2900] ;  /* 0x00290000bd8c783b */ /* 0x000fe20000004200 */
[C---:B------:R-:W-:Y:S02]  /*7af0*/  FMUL.FTZ R36, R3.reuse, R36 ;  /* 0x0000002403247220 */ /* 0x040fe40000410000 */
[----:B------:R-:W1:Y:S01]  /*7b00*/  MUFU.EX2 R2, R2 ;  /* 0x0000000200027308 */ /* 0x000e620000000800 */
        /* <DEDUP_REMOVED lines=8> */
[----:B--2---:R-:W-:Y:S01]  /*7b90*/  F2FP.PACK_AB R139, R162, R163 ;  /* 0x000000a3a28b723e */ /* 0x004fe200000000ff */
[C---:B------:R-:W-:Y:S02]  /*7ba0*/  FMUL.FTZ R52, R3.reuse, R52 ;  /* 0x0000003403347220 */ /* 0x040fe40000410000 */
[C---:B------:R-:W-:Y:S02]  /*7bb0*/  FMUL.FTZ R53, R3.reuse, R53 ;  /* 0x0000003503357220 */ /* 0x040fe40000410000 */
[C---:B------:R-:W-:Y:S01]  /*7bc0*/  FMUL.FTZ R56, R3.reuse, R56 ;  /* 0x0000003803387220 */ /* 0x040fe20000410000 */
[----:B------:R-:W-:Y:S01]  /*7bd0*/  MUFU.EX2 R166, R166 ;  /* 0x000000a600a67308 */ /* 0x000fe20000000800 */
[C---:B------:R-:W-:Y:S02]  /*7be0*/  FMUL.FTZ R57, R3.reuse, R57 ;  /* 0x0000003903397220 */ /* 0x040fe40000410000 */
[C---:B------:R-:W-:Y:S02]  /*7bf0*/  FMUL.FTZ R60, R3.reuse, R60 ;  /* 0x0000003c033c7220 */ /* 0x040fe40000410000 */
[C---:B-1----:R-:W-:Y:S02]  /*7c00*/  FMUL.FTZ R6, R2.reuse, R130 ;  /* 0x0000008202067220 */ /* 0x042fe40000410000 */
[C---:B------:R-:W-:Y:S02]  /*7c10*/  FMUL.FTZ R7, R2.reuse, R131 ;  /* 0x0000008302077220 */ /* 0x040fe40000410000 */
[----:B------:R-:W-:Y:S01]  /*7c20*/  LDSM.16.MT88.4 R128, [R190+0x2900] ;  /* 0x00290000be80783b */ /* 0x000fe20000004200 */
[C---:B------:R-:W-:Y:S01]  /*7c30*/  FMUL.FTZ R10, R2.reuse, R102 ;  /* 0x00000066020a7220 */ /* 0x040fe20000410000 */
[----:B------:R-:W1:Y:S01]  /*7c40*/  MUFU.EX2 R167, R167 ;  /* 0x000000a700a77308 */ /* 0x000e620000000800 */
[C---:B------:R-:W-:Y:S02]  /*7c50*/  FMUL.FTZ R11, R2.reuse, R103 ;  /* 0x00000067020b7220 */ /* 0x040fe40000410000 */
[C---:B---3--:R-:W-:Y:S03]  /*7c60*/  HMMA.16816.F32 R4, R136.reuse, R12, R4 ;  /* 0x0000000c8804723c */ /* 0x048fe60000001804 */
        /* <DEDUP_REMOVED lines=101> */
[----:B------:R-:W-:Y:S02]  /*82c0*/  FMUL.FTZ R85, R3, R85 ;  /* 0x0000005503557220 */ /* 0x000fe40000410000 */
[C---:B------:R-:W-:Y:S01]  /*82d0*/  FMUL.FTZ R86, R2.reuse, R86 ;  /* 0x0000005602567220 */ /* 0x040fe20000410000 */
[C---:B--2---:R-:W-:Y:S03]  /*82e0*/  HMMA.16816.F32 R76, R136.reuse, R100, R76 ;  /* 0x00000064884c723c */ /* 0x044fe6000000184c */
[C---:B------:R-:W-:Y:S01]  /*82f0*/  FMUL.FTZ R87, R2.reuse, R87 ;  /* 0x0000005702577220 */ /* 0x040fe20000410000 */
[----:B------:R-:W-:Y:S01]  /*8300*/  MUFU.EX2 R232, R232 ;  /* 0x000000e800e87308 */ /* 0x000fe20000000800 */
[--C-:B------:R-:W-:Y:S02]  /*8310*/  FFMA.FTZ R171, R171, c[0x0][0x2d0], -R144.reuse ;  /* 0x0000b400abab7a23 */ /* 0x100fe40000010890 */
[C---:B------:R-:W-:Y:S01]  /*8320*/  FMUL.FTZ R88, R3.reuse, R88 ;  /* 0x0000005803587220 */ /* 0x040fe20000410000 */
[C---:B------:R-:W-:Y:S04]  /*8330*/  HMMA.16816.F32 R80, R136.reuse, R102, R80 ;  /* 0x000000668850723c */ /* 0x040fe80000001850 */
[----:B------:R-:W-:Y:S01]  /*8340*/  FMUL.FTZ R89, R3, R89 ;  /* 0x0000005903597220 */ /* 0x000fe20000410000 */
[----:B------:R-:W-:Y:S01]  /*8350*/  F2FP.PACK_AB R100, R167, R166 ;  /* 0x000000a6a764723e */ /* 0x000fe200000000ff */
[C---:B------:R-:W-:Y:S01]  /*8360*/  FMUL.FTZ R90, R2.reuse, R90 ;  /* 0x0000005a025a7220 */ /* 0x040fe20000410000 */
[----:B---3--:R-:W-:Y:S01]  /*8370*/  F2FP.PACK_AB R102, R169, R168 ;  /* 0x000000a8a966723e */ /* 0x008fe200000000ff */
[C---:B----4-:R-:W-:Y:S01]  /*8380*/  HMMA.16816.F32 R84, R136.reuse, R104, R84 ;  /* 0x000000688854723c */ /* 0x050fe20000001854 */
[----:B------:R-:W2:Y:S03]  /*8390*/  MUFU.EX2 R171, R171 ;  /* 0x000000ab00ab7308 */ /* 0x000ea60000000800 */
[----:B------:R-:W-:Y:S01]  /*83a0*/  FMUL.FTZ R91, R2, R91 ;  /* 0x0000005b025b7220 */ /* 0x000fe20000410000 */
[----:B-----5:R-:W-:Y:S01]  /*83b0*/  F2FP.PACK_AB R103, R218, R217 ;  /* 0x000000d9da67723e */ /* 0x020fe200000000ff */
[C---:B------:R-:W-:Y:S02]  /*83c0*/  FMUL.FTZ R92, R3.reuse, R92 ;  /* 0x0000005c035c7220 */ /* 0x040fe40000410000 */
[C---:B------:R-:W-:Y:S03]  /*83d0*/  FMUL.FTZ R93, R3.reuse, R93 ;  /* 0x0000005d035d7220 */ /* 0x040fe60000410000 */
[C---:B------:R-:W-:Y:S01]  /*83e0*/  HMMA.16816.F32 R88, R136.reuse, R106, R88 ;  /* 0x0000006a8858723c */ /* 0x040fe20000001858 */
[----:B------:R-:W3:Y:S01]  /*83f0*/  LDSM.16.MT88.4 R104, [R189+0x900] ;  /* 0x00090000bd68783b */ /* 0x000ee20000004200 */
[----:B------:R-:W-:Y:S01]  /*8400*/  MUFU.EX2 R233, R233 ;  /* 0x000000e900e97308 */ /* 0x000fe20000000800 */
[C---:B------:R-:W-:Y:S02]  /*8410*/  FMUL.FTZ R94, R2.reuse, R94 ;  /* 0x0000005e025e7220 */ /* 0x040fe40000410000 */
[C---:B------:R-:W-:Y:S02]  /*8420*/  FMUL.FTZ R95, R2.reuse, R95 ;  /* 0x0000005f025f7220 */ /* 0x040fe40000410000 */
[C---:B------:R-:W-:Y:S02]  /*8430*/  FMUL.FTZ R96, R3.reuse, R96 ;  /* 0x0000006003607220 */ /* 0x040fe40000410000 */
[----:B------:R-:W-:Y:S03]  /*8440*/  FMUL.FTZ R97, R3, R97 ;  /* 0x0000006103617220 */ /* 0x000fe60000410000 */
[C---:B-1----:R-:W-:Y:S03]  /*8450*/  HMMA.16816.F32 R92, R136.reuse, R108, R92 ;  /* 0x0000006c885c723c */ /* 0x042fe6000000185c */
[C---:B------:R-:W-:Y:S01]  /*8460*/  FMUL.FTZ R98, R2.reuse, R98 ;  /* 0x0000006202627220 */ /* 0x040fe20000410000 */
[----:B--2---:R-:W-:Y:S01]  /*8470*/  F2FP.PACK_AB R101, R171, R170 ;  /* 0x000000aaab65723e */ /* 0x004fe200000000ff */
[C---:B------:R-:W-:Y:S02]  /*8480*/  FMUL.FTZ R99, R2.reuse, R99 ;  /* 0x0000006302637220 */ /* 0x040fe40000410000 */
        /* <DEDUP_REMOVED lines=147> */
.L_x_262:
[----:B------:R-:W1:Y:S01]  /*8dc0*/  S2UR UR23, SR_CTAID.X ;  /* 0x00000000001779c3 */ /* 0x000e620000002500 */
[----:B------:R-:W-:Y:S01]  /*8dd0*/  ULDC.64 UR4, c[0x0][0x2c8] ;  /* 0x0000b20000047ab9 */ /* 0x000fe20000000a00 */
[----:B------:R-:W-:Y:S01]  /*8de0*/  PLOP3.LUT P0, PT, PT, PT, UP1, 0x40, 0x0 ;  /* 0x000000000000781c */ /* 0x000fe20003f0e818 */
[----:B-1----:R-:W-:-:S04]  /*8df0*/  ULEA UR23, UR23, 0x7f, 0x7 ;  /* 0x0000007f17177891 */ /* 0x002fc8000f8e383f */
[----:B------:R-:W-:Y:S02]  /*8e00*/  UIMAD.WIDE.U32 UR28, UR23, UR4, URZ ;  /* 0x00000004171c72a5 */ /* 0x000fe4000f8e003f */
[----:B------:R-:W-:Y:S02]  /*8e10*/  UIADD3 UR4, UR8, 0x1, -UR12 ;  /* 0x0000000108047890 */ /* 0x000fe4000fffe80c */
[----:B------:R-:W-:-:S03]  /*8e20*/  UMOV UR26, UR23 ;  /* 0x00000017001a7c82 */ /* 0x000fc60008000000 */
[----:B------:R-:W-:Y:S02]  /*8e30*/  @UP2 UMOV UR23, UR29 ;  /* 0x0000001d00172c82 */ /* 0x000fe40008000000 */
[----:B------:R-:W-:-:S03]  /*8e40*/  @UP2 USHF.R.U32.HI UR26, URZ, UR5, UR23 ;  /* 0x000000053f1a2299 */ /* 0x000fc60008011617 */
[----:B------:R-:W-:Y:S02]  /*8e50*/  ULDC UR23, c[0x0][0x324] ;  /* 0x0000c90000177ab9 */ /* 0x000fe40000000800 */
[----:B------:R-:W-:-:S04]  /*8e60*/  UIADD3 UR26, UR4, UR26, URZ ;  /* 0x0000001a041a7290 */ /* 0x000fc8000fffe03f */
[----:B------:R-:W-:Y:S01]  /*8e70*/  UIADD3 UR23, UR26, -UR23, URZ ;  /* 0x800000171a177290 */ /* 0x000fe2000fffe03f */
[----:B------:R-:W-:Y:S05]  /*8e80*/  @P0 BRA `(.L_x_274) ;  /* 0x0000018000000947 */ /* 0x000fea0003800000 */
[----:B------:R-:W-:-:S06]  /*8e90*/  UISETP.GT.AND UP0, UPT, UR26, -0x1, UPT ;  /* 0xffffffff1a00788c */ /* 0x000fcc000bf04270 */
[----:B------:R-:W-:-:S13]  /*8ea0*/  PLOP3.LUT P0, PT, PT, PT, UP0, 0x80, 0x0 ;  /* 0x000000000000781c */ /* 0x000fda0003f0f008 */
[----:B------:R-:W-:Y:S05]  /*8eb0*/  @P0 BRA `(.L_x_275) ;  /* 0x000000a000000947 */ /* 0x000fea0003800000 */
[----:B------:R-:W-:Y:S02]  /*8ec0*/  UMOV UR5, 0x1 ;  /* 0x0000000100057882 */ /* 0x000fe40000000000 */
[----:B------:R-:W-:Y:S02]  /*8ed0*/  ULDC UR4, c[0x0][0x32c] ;  /* 0x0000cb0000047ab9 */ /* 0x000fe40000000800 */
[----:B------:R-:W-:Y:S02]  /*8ee0*/  UISETP.NE.AND UP0, UPT, UR5, UR4, UPT ;  /* 0x000000040500728c */ /* 0x000fe4000bf05270 */
[----:B------:R-:W-:Y:S02]  /*8ef0*/  ULOP3.LUT UR26, URZ, UR26, URZ, 0x33, !UPT ;  /* 0x0000001a3f1a7292 */ /* 0x000fe4000f8e333f */
[----:B------:R-:W-:Y:S02]  /*8f00*/  ULDC.64 UR4, c[0x0][0x330] ;  /* 0x0000cc0000047ab9 */ /* 0x000fe40000000a00 */
[----:B------:R-:W-:-:S07]  /*8f10*/  UIMAD.WIDE.U32 UR28, UR26, UR4, URZ ;  /* 0x000000041a1c72a5 */ /* 0x000fce000f8e003f */
[----:B------:R-:W-:Y:S02]  /*8f20*/  @UP0 UMOV UR27, UR29 ;  /* 0x0000001d001b0c82 */ /* 0x000fe40008000000 */
[----:B------:R-:W-:-:S04]  /*8f30*/  @UP0 USHF.R.U32.HI UR26, URZ, UR5, UR27 ;  /* 0x000000053f1a0299 */ /* 0x000fc8000801161b */
[----:B------:R-:W-:Y:S01]  /*8f40*/  ULOP3.LUT UR26, URZ, UR26, URZ, 0x33, !UPT ;  /* 0x0000001a3f1a7292 */ /* 0x000fe2000f8e333f */
[----:B------:R-:W-:Y:S05]  /*8f50*/  BRA `(.L_x_276) ;  /* 0x0000007000007947 */ /* 0x000fea0003800000 */
.L_x_275:
[----:B------:R-:W-:Y:S02]  /*8f60*/  UMOV UR5, 0x1 ;  /* 0x0000000100057882 */ /* 0x000fe40000000000 */
[----:B------:R-:W-:Y:S02]  /*8f70*/  ULDC UR4, c[0x0][0x32c] ;  /* 0x0000cb0000047ab9 */ /* 0x000fe40000000800 */
[----:B------:R-:W-:-:S03]  /*8f80*/  UISETP.NE.AND UP0, UPT, UR5, UR4, UPT ;  /* 0x000000040500728c */ /* 0x000fc6000bf05270 */
[----:B------:R-:W-:Y:S02]  /*8f90*/  ULDC.64 UR4, c[0x0][0x330] ;  /* 0x0000cc0000047ab9 */ /* 0x000fe40000000a00 */
[----:B------:R-:W-:-:S07]  /*8fa0*/  UIMAD.WIDE.U32 UR28, UR26, UR4, URZ ;  /* 0x000000041a1c72a5 */ /* 0x000fce000f8e003f */
[----:B------:R-:W-:Y:S02]  /*8fb0*/  @UP0 UMOV UR27, UR29 ;  /* 0x0000001d001b0c82 */ /* 0x000fe40008000000 */
[----:B------:R-:W-:Y:S02]  /*8fc0*/  @UP0 USHF.R.U32.HI UR26, URZ, UR5, UR27 ;  /* 0x000000053f1a0299 */ /* 0x000fe4000801161b */
.L_x_276:
[----:B------:R-:W-:Y:S02]  /*8fd0*/  ULDC UR4, c[0x0][0x32c] ;  /* 0x0000cb0000047ab9 */ /* 0x000fe40000000800 */
[----:B------:R-:W-:-:S04]  /*8fe0*/  UIMAD UR4, UR26, UR4, URZ ;  /* 0x000000041a0472a4 */ /* 0x000fc8000f8e023f */
[----:B------:R-:W-:-:S04]  /*8ff0*/  UISETP.LT.AND UP0, UPT, UR23, UR4, UPT ;  /* 0x000000041700728c */ /* 0x000fc8000bf01270 */
[----:B------:R-:W-:-:S04]  /*9000*/  USEL UR23, UR23, UR4, !UP0 ;  /* 0x0000000417177287 */ /* 0x000fc8000c000000 */
.L_x_274:
        /* <DEDUP_REMOVED lines=19> */
.L_x_280:
        /* <DEDUP_REMOVED lines=56> */
.L_x_278:
        /* <DEDUP_REMOVED lines=173> */
[----:B------:R-:W-:Y:S04]  /*9f90*/  IADD3 R139, -R213, 0x10, RZ ;  /* 0x00000010d58b7810 */ /* 0x000fe80007ffe1ff */
[----:B------:R-:W-:Y:S02]  /*9fa0*/  LOP3.LUT R139, R139, 0xf, RZ, 0xc0, !PT ;  /* 0x0000000f8b8b7812 */ /* 0x000fe400078ec0ff */
[----:B--2---:R-:W-:Y:S01]  /*9fb0*/  SHF.R.S32.HI R0, RZ, 0x1f, R200 ;  /* 0x0000001fff007819 */ /* 0x004fe200000114c8 */
[----:B------:R-:W-:Y:S04]  /*9fc0*/  IMAD.WIDE.U32 R136, R200, c[0x0][0x1f0], R136 ;  /* 0x00007c00c8887a25 */ /* 0x000fe800078e0088 */
[----:B------:R-:W-:Y:S01]  /*9fd0*/  IMAD R0, R0, c[0x0][0x1f0], RZ ;  /* 0x00007c0000007a24 */ /* 0x000fe200078e02ff */
[----:B------:R-:W-:Y:S03]  /*9fe0*/  IADD3 R135, P0, R136, UR16, RZ ;  /* 0x0000001088877c10 */ /* 0x000fe6000ff1e0ff */
[----:B------:R-:W-:Y:S05]  /*9ff0*/  IMAD R0, R200, c[0x0][0x1f4], R0 ;  /* 0x00007d00c8007a24 */ /* 0x000fea00078e0200 */
        /* <DEDUP_REMOVED lines=27> */
.L_x_279:
        /* <DEDUP_REMOVED lines=59> */
[----:B------:R-:W-:Y:S02]  /*a560*/  FMUL.FTZ R133, R2, c[0x0][0x2d0] ;  /* 0x0000b40002857a20 */ /* 0x000fe40000410000 */
[--C-:B------:R-:W-:Y:S01]  /*a570*/  FFMA.FTZ R5, R5, c[0x0][0x2d0], -R163.reuse ;  /* 0x0000b40005057a23 */ /* 0x100fe200000108a3 */
[----:B------:R-:W-:Y:S01]  /*a580*/  MUFU.EX2 R7, R7 ;  /* 0x0000000700077308 */ /* 0x000fe20000000800 */
[--C-:B------:R-:W-:Y:S02]  /*a590*/  FFMA.FTZ R134, R8, c[0x0][0x2d0], -R163.reuse ;  /* 0x0000b40008867a23 */ /* 0x100fe400000108a3 */
[----:B------:R-:W-:Y:S02]  /*a5a0*/  FFMA.FTZ R135, R9, c[0x0][0x2d0], -R163 ;  /* 0x0000b40009877a23 */ /* 0x000fe400000108a3 */
[----:B------:R-:W-:Y:S02]  /*a5b0*/  FFMA.FTZ R162, R11, c[0x0][0x2d0], -R161 ;  /* 0x0000b4000ba27a23 */ /* 0x000fe400000108a1 */
[--C-:B------:R-:W-:Y:S02]  /*a5c0*/  FFMA.FTZ R164, R12, c[0x0][0x2d0], -R163.reuse ;  /* 0x0000b4000ca47a23 */ /* 0x100fe400000108a3 */
[----:B------:R-:W-:Y:S01]  /*a5d0*/  FFMA.FTZ R165, R13, c[0x0][0x2d0], -R163 ;  /* 0x0000b4000da57a23 */ /* 0x000fe200000108a3 */
[----:B------:R2:W3:Y:S01]  /*a5e0*/  MUFU.EX2 R2, R133 ;  /* 0x0000008500027308 */ /* 0x0004e20000000800 */
[--C-:B------:R-:W-:Y:S02]  /*a5f0*/  FFMA.FTZ R166, R14, c[0x0][0x2d0], -R161.reuse ;  /* 0x0000b4000ea67a23 */ /* 0x100fe400000108a1 */
[----:B------:R-:W-:Y:S02]  /*a600*/  FFMA.FTZ R167, R15, c[0x0][0x2d0], -R161 ;  /* 0x0000b4000fa77a23 */ /* 0x000fe400000108a1 */
[----:B------:R-:W-:Y:S01]  /*a610*/  LDSM.16.MT88.4 R12, [R188+0x4100] ;  /* 0x00410000bc0c783b */ /* 0x000fe20000004200 */
[--C-:B------:R-:W-:Y:S02]  /*a620*/  FFMA.FTZ R168, R16, c[0x0][0x2d0], -R163.reuse ;  /* 0x0000b40010a87a23 */ /* 0x100fe400000108a3 */
[----:B------:R-:W-:Y:S02]  /*a630*/  FFMA.FTZ R169, R17, c[0x0][0x2d0], -R163 ;  /* 0x0000b40011a97a23 */ /* 0x000fe400000108a3 */
[----:B------:R-:W-:Y:S01]  /*a640*/  MUFU.EX2 R160, R160 ;  /* 0x000000a000a07308 */ /* 0x000fe20000000800 */
[--C-:B------:R-:W-:Y:S02]  /*a650*/  FFMA.FTZ R170, R18, c[0x0][0x2d0], -R161.reuse ;  /* 0x0000b40012aa7a23 */ /* 0x100fe400000108a1 */
[----:B------:R-:W-:Y:S02]  /*a660*/  FFMA.FTZ R171, R19, c[0x0][0x2d0], -R161 ;  /* 0x0000b40013ab7a23 */ /* 0x000fe400000108a1 */
[----:B------:R-:W-:Y:S01]  /*a670*/  LDSM.16.MT88.4 R16, [R190+0x900] ;  /* 0x00090000be10783b */ /* 0x000fe20000004200 */
[--C-:B------:R-:W-:Y:S02]  /*a680*/  FFMA.FTZ R172, R28, c[0x0][0x2d0], -R163.reuse ;  /* 0x0000b4001cac7a23 */ /* 0x100fe400000108a3 */
[----:B------:R-:W-:Y:S02]  /*a690*/  FFMA.FTZ R173, R29, c[0x0][0x2d0], -R163 ;  /* 0x0000b4001dad7a23 */ /* 0x000fe400000108a3 */
[----:B------:R-:W-:Y:S01]  /*a6a0*/  MUFU.EX2 R5, R5 ;  /* 0x0000000500057308 */ /* 0x000fe20000000800 */
[--C-:B------:R-:W-:Y:S02]  /*a6b0*/  FFMA.FTZ R174, R30, c[0x0][0x2d0], -R161.reuse ;  /* 0x0000b4001eae7a23 */ /* 0x100fe400000108a1 */
[--C-:B------:R-:W-:Y:S02]  /*a6c0*/  FFMA.FTZ R175, R31, c[0x0][0x2d0], -R161.reuse ;  /* 0x0000b4001faf7a23 */ /* 0x100fe400000108a1 */
[----:B--2---:R-:W-:Y:S01]  /*a6d0*/  FFMA.FTZ R133, R10, c[0x0][0x2d0], -R161 ;  /* 0x0000b4000a857a23 */ /* 0x004fe200000108a1 */
[----:B------:R-:W-:Y:S01]  /*a6e0*/  LDSM.16.MT88.4 R28, [R189+0x1900] ;  /* 0x00190000bd1c783b */ /* 0x000fe20000004200 */
[C---:B---3--:R-:W-:Y:S02]  /*a6f0*/  FMUL.FTZ R10, R2.reuse, R130 ;  /* 0x00000082020a7220 */ /* 0x048fe40000410000 */
        /* <DEDUP_REMOVED lines=9> */
[C---:B------:R-:W-:Y:S02]  /*a790*/  FMUL.FTZ R114, R2.reuse, R114 ;  /* 0x0000007202727220 */ /* 0x040fe40000410000 */
[----:B------:R-:W-:Y:S02]  /*a7a0*/  FMUL.FTZ R115, R2, R115 ;  /* 0x0000007302737220 */ /* 0x000fe40000410000 */
[----:B------:R-:W-:Y:S02]  /*a7b0*/  FFMA.FTZ R221, R32, c[0x0][0x2d0], -R163 ;  /* 0x0000b40020dd7a23 */ /* 0x000fe400000108a3 */
[----:B------:R-:W-:Y:S01]  /*a7c0*/  FFMA.FTZ R223, R34, c[0x0][0x2d0], -R161 ;  /* 0x0000b40022df7a23 */ /* 0x000fe200000108a1 */
        /* <DEDUP_REMOVED lines=21> */
[----:B------:R-:W-:Y:S01]  /*a920*/  FMUL.FTZ R58, R2, R58 ;  /* 0x0000003a023a7220 */ /* 0x000fe20000410000 */
[----:B---3--:R-:W-:Y:S01]  /*a930*/  F2FP.PACK_AB R131, R162, R133 ;  /* 0x00000085a283723e */ /* 0x008fe200000000ff */
[C---:B------:R-:W-:Y:S02]  /*a940*/  FMUL.FTZ R59, R2.reuse, R59 ;  /* 0x0000003b023b7220 */ /* 0x040fe40000410000 */
[C---:B------:R-:W-:Y:S02]  /*a950*/  FMUL.FTZ R62, R2.reuse, R62 ;  /* 0x0000003e023e7220 */ /* 0x040fe40000410000 */
[C---:B------:R-:W-:Y:S01]  /*a960*/  FMUL.FTZ R63, R2.reuse, R63 ;  /* 0x0000003f023f7220 */ /* 0x040fe20000410000 */
[----:B------:R-:W3:Y:S01]  /*a970*/  MUFU.EX2 R165, R165 ;  /* 0x000000a500a57308 */ /* 0x000ee20000000800 */
[C---:B------:R-:W-:Y:S02]  /*a980*/  FMUL.FTZ R66, R2.reuse, R66 ;  /* 0x0000004202427220 */ /* 0x040fe40000410000 */
[C---:B------:R-:W-:Y:S02]  /*a990*/  FMUL.FTZ R67, R2.reuse, R67 ;  /* 0x0000004302437220 */ /* 0x040fe40000410000 */
[----:B--2---:R-:W-:Y:S01]  /*a9a0*/  FMUL.FTZ R8, R3, R128 ;  /* 0x0000008003087220 */ /* 0x004fe20000410000 */
[----:B------:R-:W-:Y:S01]  /*a9b0*/  F2FP.PACK_AB R128, R5, R160 ;  /* 0x000000a00580723e */ /* 0x000fe200000000ff */
[----:B------:R-:W-:Y:S01]  /*a9c0*/  FMUL.FTZ R9, R3, R129 ;  /* 0x0000008103097220 */ /* 0x000fe20000410000 */
[----:B------:R-:W-:Y:S01]  /*a9d0*/  F2FP.PACK_AB R129, R7, R6 ;  /* 0x000000060781723e */ /* 0x000fe200000000ff */
[C---:B------:R-:W-:Y:S01]  /*a9e0*/  FMUL.FTZ R100, R3.reuse, R100 ;  /* 0x0000006403647220 */ /* 0x040fe20000410000 */
[----:B------:R-:W-:Y:S01]  /*a9f0*/  MUFU.EX2 R166, R166 ;  /* 0x000000a600a67308 */ /* 0x000fe20000000800 */
[C---:B------:R-:W-:Y:S02]  /*aa00*/  FMUL.FTZ R101, R3.reuse, R101 ;  /* 0x0000006503657220 */ /* 0x040fe40000410000 */
[C---:B------:R-:W-:Y:S02]  /*aa10*/  FMUL.FTZ R104, R3.reuse, R104 ;  /* 0x0000006803687220 */ /* 0x040fe40000410000 */
[C---:B-1----:R-:W-:Y:S05]  /*aa20*/  HMMA.16816.F32 R8, R128.reuse, R136, R8 ;  /* 0x000000888008723c */ /* 0x042fea0000001808 */
[C---:B------:R-:W-:Y:S01]  /*aa30*/  FMUL.FTZ R105, R3.reuse, R105 ;  /* 0x0000006903697220 */ /* 0x040fe20000410000 */
[----:B------:R-:W1:Y:S01]  /*aa40*/  MUFU.EX2 R167, R167 ;  /* 0x000000a700a77308 */ /* 0x000e620000000800 */
[C---:B------:R-:W-:Y:S01]  /*aa50*/  FMUL.FTZ R108, R3.reuse, R108 ;  /* 0x0000006c036c7220 */ /* 0x040fe20000410000 */
[C---:B------:R-:W-:Y:S01]  /*aa60*/  HMMA.16816.F32 R100, R128.reuse, R138, R100 ;  /* 0x0000008a8064723c */ /* 0x040fe20000001864 */
[----:B------:R-:W2:Y:S03]  /*aa70*/  LDSM.16.MT88.4 R136, [R188+0x100] ;  /* 0x00010000bc88783b */ /* 0x000ea60000004200 */
[C---:B------:R-:W-:Y:S02]  /*aa80*/  FMUL.FTZ R109, R3.reuse, R109 ;  /* 0x0000006d036d7220 */ /* 0x040fe40000410000 */
[C---:B------:R-:W-:Y:S02]  /*aa90*/  FMUL.FTZ R112, R3.reuse, R112 ;  /* 0x0000007003707220 */ /* 0x040fe40000410000 */
[C---:B------:R-:W-:Y:S01]  /*aaa0*/  HMMA.16816.F32 R104, R128.reuse, R140, R104 ;  /* 0x0000008c8068723c */ /* 0x040fe20000001868 */
[----:B------:R-:W-:Y:S03]  /*aab0*/  MUFU.EX2 R168, R168 ;  /* 0x000000a800a87308 */ /* 0x000fe60000000800 */
[C---:B------:R-:W-:Y:S02]  /*aac0*/  FMUL.FTZ R113, R3.reuse, R113 ;  /* 0x0000007103717220 */ /* 0x040fe40000410000 */
[C---:B------:R-:W-:Y:S02]  /*aad0*/  FMUL.FTZ R116, R3.reuse, R116 ;  /* 0x0000007403747220 */ /* 0x040fe40000410000 */
[C---:B------:R-:W-:Y:S01]  /*aae0*/  HMMA.16816.F32 R108, R128.reuse, R142, R108 ;  /* 0x0000008e806c723c */ /* 0x040fe2000000186c */
[----:B------:R-:W4:Y:S02]  /*aaf0*/  LDSM.16.MT88.4 R140, [R195+0x2100] ;  /* 0x00210000c38c783b */ /* 0x000f240000004200 */
[----:B------:R-:W5:Y:S01]  /*ab00*/  MUFU.EX2 R169, R169 ;  /* 0x000000a900a97308 */ /* 0x000f620000000800 */
        /* <DEDUP_REMOVED lines=10> */
[----:B------:R-:W1:Y:S01]  /*abb0*/  MUFU.EX2 R171, R171 ;  /* 0x000000ab00ab7308 */ /* 0x000e620000000800 */
        /* <DEDUP_REMOVED lines=27> */
[C---:B------:R-:W-:Y:S01]  /*ad70*/  FMUL.FTZ R65, R3.reuse, R65 ;  /* 0x0000004103417220 */ /* 0x040fe20000410000 */
        /* <DEDUP_REMOVED lines=14> */
[----:B------:R-:W4:Y:S03]  /*ae60*/  LDSM.16.MT88.4 R140, [R189+0x4100] ;  /* 0x00410000bd8c783b */ /* 0x000f260000004200 */
[C---:B------:R-:W-:Y:S02]  /*ae70*/  FMUL.FTZ R75, R2.reuse, R75 ;  /* 0x0000004b024b7220 */ /* 0x040fe40000410000 */
[C---:B------:R-:W-:Y:S02]  /*ae80*/  FMUL.FTZ R76, R3.reuse, R76 ;  /* 0x0000004c034c7220 */ /* 0x040fe40000410000 */
[C---:B-1----:R-:W-:Y:S04]  /*ae90*/  HMMA.16816.F32 R68, R128.reuse, R144, R68 ;  /* 0x000000908044723c */ /* 0x042fe80000001844 */
[C---:B------:R-:W-:Y:S02]  /*aea0*/  FMUL.FTZ R77, R3.reuse, R77 ;  /* 0x0000004d034d7220 */ /* 0x040fe40000410000 */
[C---:B------:R-:W-:Y:S02]  /*aeb0*/  FMUL.FTZ R78, R2.reuse, R78 ;  /* 0x0000004e024e7220 */ /* 0x040fe40000410000 */
[C---:B------:R-:W-:Y:S01]  /*aec0*/  HMMA.16816.F32 R72, R128.reuse, R146, R72 ;  /* 0x000000928048723c */ /* 0x040fe20000001848 */
[----:B------:R-:W-:Y:S03]  /*aed0*/  LDSM.16.MT88.4 R144, [R188+0x900] ;  /* 0x00090000bc90783b */ /* 0x000fe60000004200 */
[C---:B------:R-:W-:Y:S02]  /*aee0*/  FMUL.FTZ R79, R2.reuse, R79 ;  /* 0x0000004f024f7220 */ /* 0x040fe40000410000 */
[C---:B------:R-:W-:Y:S02]  /*aef0*/  FMUL.FTZ R80, R3.reuse, R80 ;  /* 0x0000005003507220 */ /* 0x040fe40000410000 */
[C---:B------:R-:W-:Y:S03]  /*af00*/  FMUL.FTZ R81, R3.reuse, R81 ;  /* 0x0000005103517220 */ /* 0x040fe60000410000 */
[C---:B--2---:R-:W-:Y:S03]  /*af10*/  HMMA.16816.F32 R76, R128.reuse, R136, R76 ;  /* 0x00000088804c723c */ /* 0x044fe6000000184c */
        /* <DEDUP_REMOVED lines=10> */
[C---:B----4-:R-:W-:Y:S03]  /*afc0*/  HMMA.16816.F32 R84, R128.reuse, R140, R84 ;  /* 0x0000008c8054723c */ /* 0x050fe60000001854 */
        /* <DEDUP_REMOVED lines=9> */
[----:B------:R-:W-:Y:S03]  /*b060*/  FMUL.FTZ R97, R3, R97 ;  /* 0x0000006103617220 */ /* 0x000fe60000410000 */
[C---:B------:R-:W-:Y:S03]  /*b070*/  HMMA.16816.F32 R92, R128.reuse, R12, R92 ;  /* 0x0000000c805c723c */ /* 0x040fe6000000185c */
[C---:B------:R-:W-:Y:S02]  /*b080*/  FMUL.FTZ R98, R2.reuse, R98 ;  /* 0x0000006202627220 */ /* 0x040fe40000410000 */
[C---:B------:R-:W-:Y:S02]  /*b090*/  FMUL.FTZ R99, R2.reuse, R99 ;  /* 0x0000006302637220 */ /* 0x040fe40000410000 */
[----:B---3--:R-:W-:Y:S01]  /*b0a0*/  F2FP.PACK_AB R12, R165, R164 ;  /* 0x000000a4a50c723e */ /* 0x008fe200000000ff */
[----:B------:R-:W-:Y:S01]  /*b0b0*/  FFMA.FTZ R160, R3, R206, R160 ;  /* 0x000000ce03a07223 */ /* 0x000fe200000100a0 */
[----:B------:R-:W-:Y:S03]  /*b0c0*/  F2FP.PACK_AB R13, R167, R166 ;  /* 0x000000a6a70d723e */ /* 0x000fe600000000ff */
        /* <DEDUP_REMOVED lines=9> */
[----:B------:R-:W-:Y:S01]  /*b160*/  FADD.FTZ R5, R133, R6 ;  /* 0x0000000685057221 */ /* 0x000fe20000010000 */
[----:B------:R-:W-:Y:S01]  /*b170*/  MOV R133, R132 ;  /* 0x0000008400857202 */ /* 0x000fe20000000f00 */
[C---:B-1----:R-:W-:Y:S05]  /*b180*/  HMMA.16816.F32 R8, R12.reuse, R136, R8 ;  /* 0x000000880c08723c */ /* 0x042fea0000001808 */
[----:B------:R-:W-:Y:S02]  /*b190*/  FADD.FTZ R135, R135, R134 ;  /* 0x0000008687877221 */ /* 0x000fe40000010000 */
[----:B------:R-:W-:Y:S01]  /*b1a0*/  FADD.FTZ R5, R162, R5 ;  /* 0x00000005a2057221 */ /* 0x000fe20000010000 */
[C---:B------:R-:W-:Y:S01]  /*b1b0*/  HMMA.16816.F32 R100, R12.reuse, R138, R100 ;  /* 0x0000008a0c64723c */ /* 0x040fe20000001864 */
[----:B------:R-:W-:Y:S03]  /*b1c0*/  LDSM.16.MT88.4 R136, [R190+0x4900] ;  /* 0x00490000be88783b */ /* 0x000fe60000004200 */
[----:B------:R-:W-:Y:S02]  /*b1d0*/  FADD.FTZ R164, R164, R135 ;  /* 0x00000087a4a47221 */ /* 0x000fe40000010000 */
[----:B------:R-:W-:Y:S02]  /*b1e0*/  FADD.FTZ R166, R166, R5 ;  /* 0x00000005a6a67221 */ /* 0x000fe40000010000 */
[C---:B------:R-:W-:Y:S04]  /*b1f0*/  HMMA.16816.F32 R104, R12.reuse, R16, R104 ;  /* 0x000000100c68723c */ /* 0x040fe80000001868 */
[----:B------:R-:W-:Y:S02]  /*b200*/  FADD.FTZ R165, R165, R164 ;  /* 0x000000a4a5a57221 */ /* 0x000fe40000010000 */
[----:B------:R-:W-:Y:S02]  /*b210*/  FADD.FTZ R167, R167, R166 ;  /* 0x000000a6a7a77221 */ /* 0x000fe40000010000 */
[C---:B------:R-:W-:Y:S01]  /*b220*/  HMMA.16816.F32 R108, R12.reuse, R18, R108 ;  /* 0x000000120c6c723c */ /* 0x040fe2000000186c */
[----:B------:R-:W1:Y:S03]  /*b230*/  LDSM.16.MT88.4 R16, [R195+0x4900] ;  /* 0x00490000c310783b */ /* 0x000e660000004200 */
[----:B------:R-:W-:Y:S02]  /*b240*/  FADD.FTZ R168, R168, R165 ;  /* 0x000000a5a8a87221 */ /* 0x000fe40000010000 */
[----:B------:R-:W-:Y:S02]  /*b250*/  FADD.FTZ R170, R170, R167 ;  /* 0x000000a7aaaa7221 */ /* 0x000fe40000010000 */
[C---:B--2---:R-:W-:Y:S04]  /*b260*/  HMMA.16816.F32 R112, R12.reuse, R140, R112 ;  /* 0x0000008c0c70723c */ /* 0x044fe80000001870 */
[----:B------:R-:W-:Y:S02]  /*b270*/  FADD.FTZ R169, R169, R168 ;  /* 0x000000a8a9a97221 */ /* 0x000fe40000010000 */
[----:B------:R-:W-:Y:S02]  /*b280*/  FADD.FTZ R171, R171, R170 ;  /* 0x000000aaabab7221 */ /* 0x000fe40000010000 */
        /* <DEDUP_REMOVED lines=30> */
[C---:B-1----:R-:W-:Y:S01]  /*b470*/  HMMA.16816.F32 R68, R12.reuse, R16, R68 ;  /* 0x000000100c44723c */ /* 0x042fe20000001844 */
[----:B------:R-:W-:Y:S06]  /*b480*/  LDSM.16.MT88.4 R24, [R189+0x1100] ;  /* 0x00110000bd18783b */ /* 0x000fec0000004200 */
[----:B------:R-:W-:Y:S01]  /*b490*/  MUFU.EX2 R156, R156 ;  /* 0x0000009c009c7308 */ /* 0x000fe20000000800 */
[C---:B------:R-:W-:Y:S01]  /*b4a0*/  HMMA.16816.F32 R72, R12.reuse, R18, R72 ;  /* 0x000000120c48723c */ /* 0x040fe20000001848 */
[----:B------:R-:W1:Y:S07]  /*b4b0*/  LDSM.16.MT88.4 R16, [R195+0x1100] ;  /* 0x00110000c310783b */ /* 0x000e6e0000004200 */
[C---:B------:R-:W-:Y:S01]  /*b4c0*/  HMMA.16816.F32 R76, R12.reuse, R136, R76 ;  /* 0x000000880c4c723c */ /* 0x040fe2000000184c */
[----:B------:R-:W-:Y:S01]  /*b4d0*/  LDSM.16.MT88.4 R32, [R188+0x1900] ;  /* 0x00190000bc20783b */ /* 0x000fe20000004200 */
[----:B------:R-:W1:Y:S06]  /*b4e0*/  MUFU.EX2 R157, R157 ;  /* 0x0000009d009d7308 */ /* 0x000e6c0000000800 */
[C---:B------:R-:W-:Y:S01]  /*b4f0*/  HMMA.16816.F32 R80, R12.reuse, R138, R80 ;  /* 0x0000008a0c50723c */ /* 0x040fe20000001850 */
[----:B------:R-:W1:Y:S03]  /*b500*/  LDSM.16.MT88.4 R136, [R188+0x1100] ;  /* 0x00110000bc88783b */ /* 0x000e660000004200 */
[----:B------:R-:W-:Y:S04]  /*b510*/  MUFU.EX2 R158, R158 ;  /* 0x0000009e009e7308 */ /* 0x000fe80000000800 */
[C---:B--2---:R-:W-:Y:S06]  /*b520*/  HMMA.16816.F32 R84, R12.reuse, R140, R84 ;  /* 0x0000008c0c54723c */ /* 0x044fec0000001854 */
[----:B------:R-:W2:Y:S02]  /*b530*/  MUFU.EX2 R159, R159 ;  /* 0x0000009f009f7308 */ /* 0x000ea40000000800 */
[C---:B------:R-:W-:Y:S01]  /*b540*/  HMMA.16816.F32 R88, R12.reuse, R142, R88 ;  /* 0x0000008e0c58723c */ /* 0x040fe20000001858 */
[----:B------:R-:W2:Y:S07]  /*b550*/  LDSM.16.MT88.4 R140, [R195+0x3100] ;  /* 0x00310000c38c783b */ /* 0x000eae0000004200 */
        /* <DEDUP_REMOVED lines=8> */
[----:B-1----:R-:W-:Y:S01]  /*b5e0*/  F2FP.PACK_AB R14, R157, R156 ;  /* 0x0000009c9d0e723e */ /* 0x002fe200000000ff */
[----:B------:R-:W-:Y:S01]  /*b5f0*/  FADD.FTZ R154, R154, R171 ;  /* 0x000000ab9a9a7221 */ /* 0x000fe20000010000 */
[----:B--2---:R-:W-:Y:S01]  /*b600*/  F2FP.PACK_AB R15, R159, R158 ;  /* 0x0000009e9f0f723e */ /* 0x004fe200000000ff */
        /* <DEDUP_REMOVED lines=82> */
.L_x_277:
        /* <DEDUP_REMOVED lines=12> */
.L_x_291:
        /* <DEDUP_REMOVED lines=9> */
[C---:B------:R-:W-:Y:S02]  /*bc80*/  IMAD R4, R200.reuse, c[0x0][0x21c], R4 ;  /* 0x00008700c8047a24 */ /* 0x040fe400078e0204 */
        /* <DEDUP_REMOVED lines=238> */
.L_x_282:
        /* <DEDUP_REMOVED lines=32> */
.L_x_285:
[----:B------:R-:W-:Y:S04]  /*cd70*/  MOV R132, 0x1 ;  /* 0x0000000100847802 */ /* 0x000fe80000000f00 */
[----:B------:R-:W-:Y:S11]  /*cd80*/  ISETP.NE.AND P0, PT, R132, c[0x0][0x32c], PT ;  /* 0x0000cb0084007a0c */ /* 0x000ff60003f05270 */
[----:B------:R-:W-:Y:S02]  /*cd90*/  @!UPT UIADD3 URZ, URZ, URZ, URZ ;  /* 0x0000003f3f3ff290 */ /* 0x000fe4000fffe03f */
[----:B------:R-:W-:Y:S05]  /*cda0*/  @P0 IMAD.HI.U32 R132, R141, c[0x0][0x330], RZ ;  /* 0x0000cc008d840a27 */ /* 0x000fea00078e00ff */
[----:B------:R-:W-:Y:S02]  /*cdb0*/  @P0 SHF.R.U32.HI R141, RZ, c[0x0][0x334], R132 ;  /* 0x0000cd00ff8d0a19 */ /* 0x000fe40000011684 */
.L_x_286:
[----:B------:R-:W-:Y:S05]  /*cdc0*/  BSYNC B0 ;  /* 0x0000000000007941 */ /* 0x000fea0003800000 */
.L_x_284:
[----:B------:R-:W-:Y:S04]  /*cdd0*/  IMAD.MOV.U32 R132, RZ, RZ, c[0x0][0x32c] ;  /* 0x0000cb00ff847624 */ /* 0x000fe800078e00ff */
[----:B------:R-:W-:Y:S04]  /*cde0*/  IMAD R141, R141, R132, -UR4 ;  /* 0x800000048d8d7e24 */ /* 0x000fe8000f8e0284 */
[----:B------:R-:W-:Y:S05]  /*cdf0*/  IMAD.IADD R134, R141, 0x1, -R204 ;  /* 0x000000018d867824 */ /* 0x000fea00078e0acc */
[----:B------:R-:W-:Y:S02]  /*ce00*/  IADD3 R132, R134, c[0x0][0x32c], RZ ;  /* 0x0000cb0086847a10 */ /* 0x000fe40007ffe0ff */
[----:B------:R-:W-:Y:S02]  /*ce10*/  IMNMX R135, R135, R134, !PT ;  /* 0x0000008687877217 */ /* 0x000fe40007800200 */
[----:B------:R-:W-:Y:S02]  /*ce20*/  IMNMX R137, R137, R132, PT ;  /* 0x0000008489897217 */ /* 0x000fe40003800200 */
.L_x_283:
        /* <DEDUP_REMOVED lines=84> */
.L_x_289:
[----:B------:R-:W-:Y:S04]  /*d370*/  MOV R5, 0x1 ;  /* 0x0000000100057802 */ /* 0x000fe80000000f00 */
[----:B------:R-:W-:Y:S11]  /*d380*/  ISETP.NE.AND P0, PT, R5, c[0x0][0x32c], PT ;  /* 0x0000cb0005007a0c */ /* 0x000ff60003f05270 */
[----:B------:R-:W-:Y:S02]  /*d390*/  @!UPT UIADD3 URZ, URZ, URZ, URZ ;  /* 0x0000003f3f3ff290 */ /* 0x000fe4000fffe03f */
[----:B------:R-:W-:Y:S05]  /*d3a0*/  @P0 IMAD.HI.U32 R5, R8, c[0x0][0x330], RZ ;  /* 0x0000cc0008050a27 */ /* 0x000fea00078e00ff */
[----:B------:R-:W-:Y:S02]  /*d3b0*/  @P0 SHF.R.U32.HI R8, RZ, c[0x0][0x334], R5 ;  /* 0x0000cd00ff080a19 */ /* 0x000fe40000011605 */
.L_x_290:
[----:B------:R-:W-:Y:S05]  /*d3c0*/  BSYNC B0 ;  /* 0x0000000000007941 */ /* 0x000fea0003800000 */
.L_x_288:
[----:B------:R-:W-:Y:S04]  /*d3d0*/  IMAD.MOV.U32 R5, RZ, RZ, c[0x0][0x32c] ;  /* 0x0000cb00ff057624 */ /* 0x000fe800078e00ff */
[----:B------:R-:W-:Y:S04]  /*d3e0*/  IMAD R5, R8, R5, -UR4 ;  /* 0x8000000408057e24 */ /* 0x000fe8000f8e0205 */
[----:B------:R-:W-:Y:S05]  /*d3f0*/  IMAD.IADD R9, R5, 0x1, -R204 ;  /* 0x0000000105097824 */ /* 0x000fea00078e0acc */
[----:B------:R-:W-:Y:S02]  /*d400*/  IADD3 R5, R9, c[0x0][0x32c], RZ ;  /* 0x0000cb0009057a10 */ /* 0x000fe40007ffe0ff */
[----:B------:R-:W-:Y:S02]  /*d410*/  IMNMX R0, R0, R9, !PT ;  /* 0x0000000900007217 */ /* 0x000fe40007800200 */
[----:B------:R-:W-:Y:S02]  /*d420*/  IMNMX R4, R4, R5, PT ;  /* 0x0000000504047217 */ /* 0x000fe40003800200 */
.L_x_287:
        /* <DEDUP_REMOVED lines=19> */
[----:B------:R-:W-:Y:S02]  /*d560*/  PLOP3.LUT P6, PT, PT, PT, UP0, 0x80, 0x0 ;  /* 0x000000000000781c */ /* 0x000fe40003fcf008 */
[----:B------:R-:W-:Y:S02]  /*d570*/  ISETP.LT.OR P0, PT, R4, 0xa, P0 ;  /* 0x0000000a0400780c */ /* 0x000fe40000701670 */
        /* <DEDUP_REMOVED lines=455> */
.L_x_281:
[----:B------:R-:W1:Y:S01]  /*f1f0*/  SHFL.BFLY PT, R3, R206, 0x2, 0x1f ;  /* 0x0c401f00ce037f89 */ /* 0x000e6200000e0000 */
[----:B------:R-:W-:-:S02]  /*f200*/  MOV R4, RZ ;  /* 0x000000ff00047202 */ /* 0x000fc40000000f00 */
[----:B------:R-:W-:Y:S01]  /*f210*/  PLOP3.LUT P2, PT, PT, PT, PT, 0x8, 0x0 ;  /* 0x000000000000781c */ /* 0x000fe20003f4e170 */
[----:B------:R-:W2:Y:S01]  /*f220*/  SHFL.BFLY PT, R2, R207, 0x2, 0x1f ;  /* 0x0c401f00cf027f89 */ /* 0x000ea200000e0000 */
[----:B-1----:R-:W-:Y:S01]  /*f230*/  FADD.FTZ R6, R3, R206 ;  /* 0x000000ce03067221 */ /* 0x002fe20000010000 */
[----:B------:R-:W-:Y:S01]  /*f240*/  MOV R3, RZ ;  /* 0x000000ff00037202 */ /* 0x000fe20000000f00 */
[----:B--2---:R-:W-:-:S03]  /*f250*/  FADD.FTZ R7, R2, R207 ;  /* 0x000000cf02077221 */ /* 0x004fc60000010000 */
[----:B------:R-:W1:Y:S04]  /*f260*/  SHFL.BFLY PT, R5, R6, 0x1, 0x1f ;  /* 0x0c201f0006057f89 */ /* 0x000e6800000e0000 */
[----:B------:R-:W2:Y:S01]  /*f270*/  SHFL.BFLY PT, R2, R7, 0x1, 0x1f ;  /* 0x0c201f0007027f89 */ /* 0x000ea200000e0000 */
[----:B-1----:R-:W-:Y:S01]  /*f280*/  FADD.FTZ R5, R6, R5 ;  /* 0x0000000506057221 */ /* 0x002fe20000010000 */
[----:B------:R-:W-:Y:S01]  /*f290*/  MOV R6, 0xff800000 ;  /* 0xff80000000067802 */ /* 0x000fe20000000f00 */
        /* <DEDUP_REMOVED lines=19> */
[C---:B------:R-:W-:Y:S02]  /*f3d0*/  FMUL.FTZ R109, R4.reuse, R109 ;  /* 0x0000006d046d7220 */ /* 0x040fe40000410000 */
        /* <DEDUP_REMOVED lines=92> */
.L_x_243:
        /* <DEDUP_REMOVED lines=64> */
[----:B------:R-:W-:Y:S02]  /*fda0*/  F2FP.PACK_AB R54, R55, R54 ;  /* 0x000000363736723e */ /* 0x000fe400000000ff */
        /* <DEDUP_REMOVED lines=9> */
[----:B------:R-:W-:Y:S01]  /*fe40*/  F2FP.PACK_AB R62, R63, R62 ;  /* 0x0000003e3f3e723e */ /* 0x000fe200000000ff */
[----:B------:R-:W-:Y:S01]  /*fe50*/  IMAD.U32 R12, RZ, RZ, UR4 ;  /* 0x00000004ff0c7e24 */ /* 0x000fe2000f8e00ff */
        /* <DEDUP_REMOVED lines=55> */
[----:B------:R-:W-:Y:S04]  /*101d0*/  STS [R9+0x8000], R80 ;  /* 0x0080005009007388 */ /* 0x000fe80000000800 */
        /* <DEDUP_REMOVED lines=14> */
[----:B--2---:R-:W2:Y:S02]  /*102c0*/  @P1 LDG.E R4, [R12.64] ;  /* 0x000000140c041981 */ /* 0x004ea4000c1e1900 */
[----:B------:R-:W-:-:S03]  /*102d0*/  ULDC.64 UR4, c[0x0][0x508] ;  /* 0x0001420000047ab9 */ /* 0x000fc60000000a00 */
[----:B------:R-:W-:-:S05]  /*102e0*/  PLOP3.LUT P0, PT, PT, PT, UP0, 0x80, 0x0 ;  /* 0x000000000000781c */ /* 0x000fca0003f0f008 */
[----:B------:R-:W-:Y:S01]  /*102f0*/  @UP0 UIMAD.WIDE UR4, UR13, UR6, UR4 ;  /* 0x000000060d0402a5 */ /* 0x000fe2000f8e0204 */
[----:B---3--:R-:W-:-:S05]  /*10300*/  IMAD.MOV.U32 R9, RZ, RZ, c[0x0][0x388] ;  /* 0x0000e200ff097624 */ /* 0x008fca00078e00ff */
[----:B------:R-:W-:Y:S02]  /*10310*/  IMAD.U32 R14, RZ, RZ, UR4 ;  /* 0x00000004ff0e7e24 */ /* 0x000fe4000f8e00ff */
        /* <DEDUP_REMOVED lines=13> */
.L_x_293:
[----:B-1----:R-:W-:Y:S01]  /*103f0*/  SHF.R.S32.HI R13, RZ, 0x1f, R2 ;  /* 0x0000001fff0d7819 */ /* 0x002fe20000011402 */
        /* <DEDUP_REMOVED lines=25> */
[----:B------:R-:W-:Y:S01]  /*10590*/  UIMAD.WIDE.U32 UR14, UR10, UR6, UR14 ;  /* 0x000000060a0e72a5 */ /* 0x000fe2000f8e000e */
[-C--:B------:R-:W-:Y:S01]  /*105a0*/  LEA.HI R4, R5, R0.reuse, RZ, 0x3 ;  /* 0x0000000005047211 */ /* 0x080fe200078f18ff */
[----:B------:R-:W-:Y:S01]  /*105b0*/  UIMAD UR9, UR10, UR7, UR9 ;  /* 0x000000070a0972a4 */ /* 0x000fe2000f8e0209 */
[----:B------:R-:W-:Y:S01]  /*105c0*/  IMAD R8, R11, 0x8, R2 ;  /* 0x000000080b087824 */ /* 0x000fe200078e0202 */
[----:B------:R-:W-:Y:S01]  /*105d0*/  UIMAD.WIDE.U32 UR16, UR18, UR4, URZ ;  /* 0x00000004121072a5 */ /* 0x000fe2000f8e003f */
[----:B------:R-:W-:Y:S01]  /*105e0*/  LEA.HI R5, R5, R0, RZ, 0x6 ;  /* 0x0000000005057211 */ /* 0x000fe200078f30ff */
[----:B------:R-:W-:-:S02]  /*105f0*/  ULDC.64 UR6, c[0x0][0x498] ;  /* 0x0001260000067ab9 */ /* 0x000fc40000000a00 */
[----:B-1----:R-:W-:Y:S01]  /*10600*/  LEA R8, R57, R8, 0x7 ;  /* 0x0000000839087211 */ /* 0x002fe200078e38ff */
[----:B------:R-:W-:Y:S02]  /*10610*/  UIMAD UR12, UR18, UR5, UR12 ;  /* 0x00000005120c72a4 */ /* 0x000fe4000f8e020c */
[----:B------:R-:W-:Y:S02]  /*10620*/  USEL UR13, UR13, URZ, !UP1 ;  /* 0x0000003f0d0d7287 */ /* 0x000fe4000c800000 */
[----:B------:R-:W-:Y:S01]  /*10630*/  @P1 IMAD.HI.U32 R3, R8, c[0x0][0x4ec], RZ ;  /* 0x00013b0008031a27 */ /* 0x000fe200078e00ff */
[----:B------:R-:W-:Y:S02]  /*10640*/  UIMAD UR18, UR11, UR6, URZ ;  /* 0x000000060b1272a4 */ /* 0x000fe4000f8e023f */
[----:B------:R-:W-:Y:S01]  /*10650*/  UIADD3 UR15, UR15, UR9, URZ ;  /* 0x000000090f0f7290 */ /* 0x000fe2000fffe03f */
[----:B------:R-:W-:Y:S01]  /*10660*/  IMAD.MOV.U32 R14, RZ, RZ, R8 ;  /* 0x000000ffff0e7224 */ /* 0x000fe200078e0008 */
[----:B------:R-:W-:Y:S01]  /*10670*/  @P1 SHF.R.U32.HI R14, RZ, c[0x0][0x4f0], R3 ;  /* 0x00013c00ff0e1a19 */ /* 0x000fe20000011603 */
[----:B------:R-:W-:Y:S01]  /*10680*/  UIMAD UR7, UR13, UR7, UR18 ;  /* 0x000000070d0772a4 */ /* 0x000fe2000f8e0212 */
[----:B------:R-:W-:Y:S01]  /*10690*/  LOP3.LUT R3, R4, 0xfffffff8, RZ, 0xc0, !PT ;  /* 0xfffffff804037812 */ /* 0x000fe200078ec0ff */
[----:B------:R-:W-:Y:S01]  /*106a0*/  UIMAD.WIDE.U32 UR14, UR13, UR6, UR14 ;  /* 0x000000060d0e72a5 */ /* 0x000fe2000f8e000e */
[--C-:B------:R-:W-:Y:S01]  /*106b0*/  SHF.R.S32.HI R13, RZ, 0x1f, R14.reuse ;  /* 0x0000001fff0d7819 */ /* 0x100fe2000001140e */
[----:B------:R-:W-:Y:S01]  /*106c0*/  IMAD.MOV R11, RZ, RZ, -R14 ;  /* 0x000000ffff0b7224 */ /* 0x000fe200078e0a0e */
[----:B------:R-:W-:Y:S01]  /*106d0*/  SHF.R.S32.HI R4, RZ, 0x3, R4 ;  /* 0x00000003ff047819 */ /* 0x000fe20000011404 */
[----:B------:R-:W-:Y:S01]  /*106e0*/  IMAD.IADD R3, R0, 0x1, -R3 ;  /* 0x0000000100037824 */ /* 0x000fe200078e0a03 */
[----:B------:R-:W-:Y:S01]  /*106f0*/  ULDC.64 UR4, c[0x0][0x3e8] ;  /* 0x0000fa0000047ab9 */ /* 0x000fe20000000a00 */
[----:B------:R-:W-:Y:S01]  /*10700*/  IMAD R8, R11, c[0x0][0x4e8], R8 ;  /* 0x00013a000b087a24 */ /* 0x000fe200078e0208 */
[----:B------:R-:W-:Y:S01]  /*10710*/  IADD3 R14, P0, R14, UR14, RZ ;  /* 0x0000000e0e0e7c10 */ /* 0x000fe2000ff1e0ff */
[----:B------:R-:W-:Y:S01]  /*10720*/  IMAD.U32 R0, RZ, RZ, UR7 ;  /* 0x00000007ff007e24 */ /* 0x000fe2000f8e00ff */
[----:B------:R-:W-:Y:S01]  /*10730*/  UIMAD UR8, UR8, UR4, URZ ;  /* 0x00000004080872a4 */ /* 0x000fe2000f8e023f */
[----:B------:R-:W-:Y:S01]  /*10740*/  IMAD.SHL.U32 R17, R4, 0x40, RZ ;  /* 0x0000004004117824 */ /* 0x000fe200078e00ff */
[----:B------:R-:W-:Y:S01]  /*10750*/  SHF.R.S32.HI R11, RZ, 0x1f, R8 ;  /* 0x0000001fff0b7819 */ /* 0x000fe20000011408 */
[----:B------:R-:W-:Y:S01]  /*10760*/  UIADD3 UR17, UR17, UR12, URZ ;  /* 0x0000000c11117290 */ /* 0x000fe2000fffe03f */
[----:B------:R-:W-:Y:S01]  /*10770*/  IADD3.X R15, R13, UR15, R0, P0, !PT ;  /* 0x0000000f0d0f7c10 */ /* 0x000fe200087fe400 */
[----:B------:R-:W-:Y:S01]  /*10780*/  UIMAD UR5, UR10, UR5, UR8 ;  /* 0x000000050a0572a4 */ /* 0x000fe2000f8e0208 */
[----:B------:R-:W-:Y:S01]  /*10790*/  LEA R0, R3, R4, 0x5 ;  /* 0x0000000403007211 */ /* 0x000fe200078e28ff */
[----:B------:R-:W-:Y:S01]  /*107a0*/  IMAD R11, R11, c[0x0][0x488], RZ ;  /* 0x000122000b0b7a24 */ /* 0x000fe200078e02ff */
[----:B------:R-:W-:Y:S01]  /*107b0*/  UIMAD.WIDE.U32 UR16, UR10, UR4, UR16 ;  /* 0x000000040a1072a5 */ /* 0x000fe2000f8e0010 */
[----:B------:R-:W-:Y:S01]  /*107c0*/  IMAD.WIDE.U32 R14, R8, c[0x0][0x488], R14 ;  /* 0x00012200080e7a25 */ /* 0x000fe200078e000e */
[----:B------:R-:W-:Y:S01]  /*107d0*/  ULDC.64 UR6, c[0x0][0x3f0] ;  /* 0x0000fc0000067ab9 */ /* 0x000fe20000000a00 */
[----:B------:R-:W-:Y:S01]  /*107e0*/  LOP3.LUT R17, R17, 0x1c0, RZ, 0xc0, !PT ;  /* 0x000001c011117812 */ /* 0x000fe200078ec0ff */
[----:B------:R-:W-:Y:S01]  /*107f0*/  UIMAD UR11, UR11, UR6, URZ ;  /* 0x000000060b0b72a4 */ /* 0x000fe2000f8e023f */
[----:B------:R-:W-:Y:S01]  /*10800*/  IMAD R13, R57, 0x80, R0 ;  /* 0x00000080390d7824 */ /* 0x000fe200078e0200 */
[----:B------:R-:W-:Y:S01]  /*10810*/  LEA R12, P0, R14, c[0x0][0x450], 0x2 ;  /* 0x000114000e0c7a11 */ /* 0x000fe200078010ff */
[----:B------:R-:W-:Y:S01]  /*10820*/  IMAD R11, R8, c[0x0][0x48c], R11 ;  /* 0x00012300080b7a24 */ /* 0x000fe200078e020b */
[----:B------:R-:W-:Y:S01]  /*10830*/  UIADD3 UR17, UR17, UR5, URZ ;  /* 0x0000000511117290 */ /* 0x000fe2000fffe03f */
[----:B------:R-:W-:Y:S01]  /*10840*/  @P1 IMAD.HI.U32 R16, R13, c[0x0][0x4ec], RZ ;  /* 0x00013b000d101a27 */ /* 0x000fe200078e00ff */
[----:B------:R-:W-:Y:S01]  /*10850*/  UIMAD UR7, UR13, UR7, UR11 ;  /* 0x000000070d0772a4 */ /* 0x000fe2000f8e020b */
[----:B------:R-:W-:Y:S01]  /*10860*/  SHFL.IDX PT, R48, R12, RZ, 0x1c1f ;  /* 0x001c1fff0c307589 */ /* 0x000fe200000e0000 */
[----:B------:R-:W-:Y:S01]  /*10870*/  UIMAD.WIDE.U32 UR16, UR13, UR6, UR16 ;  /* 0x000000060d1072a5 */ /* 0x000fe2000f8e0010 */
[----:B------:R-:W-:-:S02]  /*10880*/  IMAD.IADD R11, R15, 0x1, R11 ;  /* 0x000000010f0b7824 */ /* 0x000fc400078e020b */
[----:B------:R-:W-:Y:S01]  /*10890*/  IMAD.MOV.U32 R8, RZ, RZ, R13 ;  /* 0x000000ffff087224 */ /* 0x000fe200078e000d */
[----:B------:R-:W-:Y:S01]  /*108a0*/  @P1 SHF.R.U32.HI R8, RZ, c[0x0][0x4f0], R16 ;  /* 0x00013c00ff081a19 */ /* 0x000fe20000011610 */
[----:B------:R-:W-:Y:S01]  /*108b0*/  IMAD.SHL.U32 R0, R3, 0x8, RZ ;  /* 0x0000000803007824 */ /* 0x000fe200078e00ff */
[----:B------:R-:W-:Y:S01]  /*108c0*/  LEA.HI.X R11, R14, c[0x0][0x454], R11, 0x2, P0 ;  /* 0x000115000e0b7a11 */ /* 0x000fe200000f140b */
[----:B------:R-:W-:Y:S01]  /*108d0*/  SHFL.IDX PT, R34, R12, 0x1, 0x1c1f ;  /* 0x003c1f000c227f89 */ /* 0x000fe200000e0000 */
[----:B------:R-:W-:Y:S01]  /*108e0*/  SHF.R.U32.HI R3, RZ, 0x3, R17 ;  /* 0x00000003ff037819 */ /* 0x000fe20000011611 */
[----:B------:R-:W-:Y:S01]  /*108f0*/  IMAD.MOV R32, RZ, RZ, -R8 ;  /* 0x000000ffff207224 */ /* 0x000fe200078e0a08 */
[----:B------:R-:W-:Y:S01]  /*10900*/  LOP3.LUT R10, R17, 0x38, R0, 0xf8, !PT ;  /* 0x00000038110a7812 */ /* 0x000fe200078ef800 */
[----:B------:R-:W1:Y:S01]  /*10910*/  SHFL.IDX PT, R49, R11, RZ, 0x1c1f ;  /* 0x001c1fff0b317589 */ /* 0x000e6200000e0000 */
[----:B------:R-:W-:Y:S01]  /*10920*/  UIADD3 UR7, UR17, UR7, URZ ;  /* 0x0000000711077290 */ /* 0x000fe2000fffe03f */
[----:B------:R-:W-:Y:S01]  /*10930*/  IMAD R32, R32, c[0x0][0x4e8], R13 ;  /* 0x00013a0020207a24 */ /* 0x000fe200078e020d */
[----:B------:R-:W-:Y:S01]  /*10940*/  LOP3.LUT R3, R10, R3, RZ, 0x3c, !PT ;  /* 0x000000030a037212 */ /* 0x000fe200078e3cff */
[----:B------:R-:W2:Y:S01]  /*10950*/  SHFL.IDX PT, R35, R11, 0x1, 0x1c1f ;  /* 0x003c1f000b237f89 */ /* 0x000ea200000e0000 */
[----:B------:R-:W-:Y:S01]  /*10960*/  IMAD R13, R57, 0x80, R2 ;  /* 0x00000080390d7824 */ /* 0x000fe200078e0202 */
[----:B------:R-:W-:Y:S01]  /*10970*/  SHF.R.S32.HI R10, RZ, 0x1f, R8 ;  /* 0x0000001fff0a7819 */ /* 0x000fe20000011408 */
[----:B-----5:R-:W-:Y:S01]  /*10980*/  IMAD R2, R9, c[0x0][0x4e8], RZ ;  /* 0x00013a0009027a24 */ /* 0x020fe200078e02ff */
[----:B------:R-:W-:Y:S01]  /*10990*/  MOV R14, UR16 ;  /* 0x00000010000e7c02 */ /* 0x000fe20008000f00 */
[----:B------:R-:W-:Y:S01]  /*109a0*/  IMAD.U32 R15, RZ, RZ, UR17 ;  /* 0x00000011ff0f7e24 */ /* 0x000fe2000f8e00ff */
[C---:B------:R-:W-:Y:S01]  /*109b0*/  IADD3 R9, R13.reuse, 0x8, RZ ;  /* 0x000000080d097810 */ /* 0x040fe20007ffe0ff */
[----:B------:R-:W-:Y:S01]  /*109c0*/  IMAD.U32 R15, RZ, RZ, UR7 ;  /* 0x00000007ff0f7e24 */ /* 0x000fe2000f8e00ff */
[-C--:B------:R-:W-:Y:S01]  /*109d0*/  ISETP.GE.OR P0, PT, R13, R2.reuse, P2 ;  /* 0x000000020d00720c */ /* 0x080fe20001706670 */
[----:B------:R-:W-:Y:S01]  /*109e0*/  IMAD R17, R10, c[0x0][0x3e0], RZ ;  /* 0x0000f8000a117a24 */ /* 0x000fe200078e02ff */
[----:B------:R-:W-:Y:S01]  /*109f0*/  ISETP.GE.OR P2, PT, R9, R2, P2 ;  /* 0x000000020900720c */ /* 0x000fe20001746670 */
[----:B------:R-:W-:-:S02]  /*10a00*/  IMAD.SHL.U32 R10, R5, 0x8, RZ ;  /* 0x00000008050a7824 */ /* 0x000fc400078e00ff */
        /* <DEDUP_REMOVED lines=9> */
[C---:B------:R-:W-:Y:S01]  /*10aa0*/  IMAD R3, R32.reuse, c[0x0][0x3dc], R5 ;  /* 0x0000f70020037a24 */ /* 0x040fe200078e0205 */
[----:B--2---:R1:W-:Y:S01]  /*10ab0*/  @!P2 ST.E [R34.64], R7 ;  /* 0x000000072200a985 */ /* 0x0043e2000c101914 */
[----:B------:R-:W-:-:S03]  /*10ac0*/  IMAD.WIDE.U32 R32, R32, c[0x0][0x3d8], R14 ;  /* 0x0000f60020207a25 */ /* 0x000fc600078e000e */
[----:B------:R1:W2:Y:S01]  /*10ad0*/  LDS.128 R44, [R58+0x1080] ;  /* 0x001080003a2c7984 */ /* 0x0002a20000000c00 */
[----:B------:R-:W-:Y:S01]  /*10ae0*/  IMAD.IADD R3, R33, 0x1, R3 ;  /* 0x0000000121037824 */ /* 0x000fe200078e0203 */
[C---:B------:R-:W-:Y:S02]  /*10af0*/  LEA R56, P0, R32.reuse, c[0x0][0x380], 0x1 ;  /* 0x0000e00020387a11 */ /* 0x040fe400078008ff */
[----:B------:R1:W3:Y:S02]  /*10b00*/  LDS.128 R40, [R58+0x2080] ;  /* 0x002080003a287984 */ /* 0x0002e40000000c00 */
[----:B------:R-:W-:Y:S02]  /*10b10*/  LEA.HI.X R55, R32, c[0x0][0x384], R3, 0x1, P0 ;  /* 0x0000e10020377a11 */ /* 0x000fe400000f0c03 */
[----:B------:R1:W4:Y:S01]  /*10b20*/  LDS.128 R36, [R58+0x3080] ;  /* 0x003080003a247984 */ /* 0x0003220000000c00 */
[----:B------:R-:W-:-:S03]  /*10b30*/  ISETP.GE.AND P0, PT, R57, R2, PT ;  /* 0x000000023900720c */ /* 0x000fc60003f06270 */
        /* <DEDUP_REMOVED lines=29> */
.L_x_295:
[----:B--2---:R-:W-:Y:S05]  /*10d10*/  BSYNC B0 ;  /* 0x0000000000007941 */ /* 0x004fea0003800000 */
.L_x_294:
        /* <DEDUP_REMOVED lines=23> */
.L_x_297:
[----:B------:R-:W-:Y:S05]  /*10e90*/  BSYNC B0 ;  /* 0x0000000000007941 */ /* 0x000fea0003800000 */
.L_x_296:
[----:B------:R-:W-:Y:S01]  /*10ea0*/  IADD3 R3, R57, 0x40, RZ ;  /* 0x0000004039037810 */ /* 0x000fe20007ffe0ff */
[----:B--2---:R2:W1:Y:S01]  /*10eb0*/  SHFL.IDX PT, R17, R55, 0x2, 0x181f ;  /* 0x00581f0037117f89 */ /* 0x00446200000e0000 */
        /* <DEDUP_REMOVED lines=21> */
.L_x_299:
[----:B------:R-:W-:Y:S05]  /*11010*/  BSYNC B0 ;  /* 0x0000000000007941 */ /* 0x000fea0003800000 */
.L_x_298:
        /* <DEDUP_REMOVED lines=24> */
.L_x_292:
        /* <DEDUP_REMOVED lines=31> */
.L_x_300:
[----:B-1----:R-:W1:Y:S01]  /*11390*/  S2R R7, SR_TID.X ;  /* 0x0000000000077919 */ /* 0x002e620000002100 */
[----:B------:R-:W-:Y:S01]  /*113a0*/  USHF.R.S32.HI UR6, URZ, 0x1f, UR13 ;  /* 0x0000001f3f067899 */ /* 0x000fe2000801140d */
[----:B------:R-:W-:Y:S01]  /*113b0*/  BSSY B0, `(.L_x_301) ;  /* 0x0000029000007945 */ /* 0x000fe20003800000 */
[----:B------:R-:W-:-:S02]  /*113c0*/  USEL UR13, UR13, URZ, !UP1 ;  /* 0x0000003f0d0d7287 */ /* 0x000fc4000c800000 */
[----:B------:R-:W-:Y:S01]  /*113d0*/  USEL UR6, UR6, URZ, !UP1 ;  /* 0x0000003f06067287 */ /* 0x000fe2000c800000 */
[----:B-1----:R-:W-:-:S13]  /*113e0*/  ISETP.GT.AND P0, PT, R7, 0x7f, PT ;  /* 0x0000007f0700780c */ /* 0x002fda0003f04270 */
        /* <DEDUP_REMOVED lines=22> */
[----:B------:R-:W-:-:S03]  /*11550*/  IADD3 R4, -R8, RZ, RZ ;  /* 0x000000ff08047210 */ /* 0x000fc60007ffe1ff */
[----:B------:R-:W-:Y:S02]  /*11560*/  IMAD.U32 R0, RZ, RZ, UR5 ;  /* 0x00000005ff007e24 */ /* 0x000fe4000f8e00ff */
[----:B------:R-:W-:Y:S01]  /*11570*/  IMAD R4, R4, c[0x0][0x4e8], R5 ;  /* 0x00013a0004047a24 */ /* 0x000fe200078e0205 */
[----:B------:R-:W-:Y:S02]  /*11580*/  SHF.R.S32.HI R5, RZ, 0x1f, R8 ;  /* 0x0000001fff057819 */ /* 0x000fe40000011408 */
[----:B------:R-:W-:Y:S02]  /*11590*/  IADD3 R8, P0, R8, UR16, RZ ;  /* 0x0000001008087c10 */ /* 0x000fe4000ff1e0ff */
[----:B------:R-:W-:Y:S02]  /*115a0*/  SHF.R.S32.HI R2, RZ, 0x1f, R4 ;  /* 0x0000001fff027819 */ /* 0x000fe40000011404 */
[----:B------:R-:W-:-:S03]  /*115b0*/  IADD3.X R9, R5, UR17, R0, P0, !PT ;  /* 0x0000001105097c10 */ /* 0x000fc600087fe400 */
[----:B------:R-:W-:Y:S02]  /*115c0*/  IMAD R5, R2, c[0x0][0x488], RZ ;  /* 0x0001220002057a24 */ /* 0x000fe400078e02ff */
[----:B------:R-:W-:-:S04]  /*115d0*/  IMAD.WIDE.U32 R8, R4, c[0x0][0x488], R8 ;  /* 0x0001220004087a25 */ /* 0x000fc800078e0008 */
[----:B------:R-:W-:Y:S01]  /*115e0*/  IMAD R0, R4, c[0x0][0x48c], R5 ;  /* 0x0001230004007a24 */ /* 0x000fe200078e0205 */
[----:B------:R-:W-:-:S04]  /*115f0*/  LEA R4, P0, R8, c[0x0][0x450], 0x2 ;  /* 0x0001140008047a11 */ /* 0x000fc800078010ff */
[----:B------:R-:W-:Y:S01]  /*11600*/  IADD3 R5, R9, R0, RZ ;  /* 0x0000000009057210 */ /* 0x000fe20007ffe0ff */
[----:B------:R-:W-:-:S03]  /*11610*/  IMAD.MOV.U32 R9, RZ, RZ, -0x800000 ;  /* 0xff800000ff097424 */ /* 0x000fc600078e00ff */
[----:B------:R-:W-:-:S05]  /*11620*/  LEA.HI.X R5, R8, c[0x0][0x454], R5, 0x2, P0 ;  /* 0x0001150008057a11 */ /* 0x000fca00000f1405 */
[----:B------:R1:W-:Y:S02]  /*11630*/  STG.E [R4.64], R9 ;  /* 0x0000000904007986 */ /* 0x0003e4000c101914 */
.L_x_302:
[----:B------:R-:W-:Y:S05]  /*11640*/  BSYNC B0 ;  /* 0x0000000000007941 */ /* 0x000fea0003800000 */
.L_x_301:
        /* <DEDUP_REMOVED lines=17> */
[C---:B------:R-:W-:Y:S02]  /*11760*/  LEA R0, R7.reuse, R4, 0x5 ;  /* 0x0000000407007211 */ /* 0x040fe400078e28ff */
[----:B------:R-:W-:Y:S01]  /*11770*/  UIMAD UR7, UR10, UR5, UR7 ;  /* 0x000000050a0772a4 */ /* 0x000fe2000f8e0207 */
[----:B------:R-:W-:Y:S01]  /*11780*/  SHF.L.U32 R7, R7, 0x3, RZ ;  /* 0x0000000307077819 */ /* 0x000fe200000006ff */
[----:B------:R-:W-:Y:S01]  /*11790*/  UIMAD.WIDE.U32 UR10, UR10, UR4, UR16 ;  /* 0x000000040a0a72a5 */ /* 0x000fe2000f8e0010 */
[----:B-1----:R-:W-:-:S02]  /*117a0*/  IMAD R0, R5, 0x80, R0 ;  /* 0x0000008005007824 */ /* 0x002fc400078e0200 */
[----:B------:R-:W-:Y:S01]  /*117b0*/  ULDC.64 UR4, c[0x0][0x3f0] ;  /* 0x0000fc0000047ab9 */ /* 0x000fe20000000a00 */
[----:B------:R-:W-:Y:S01]  /*117c0*/  IMAD R4, R5, 0x80, R4 ;  /* 0x0000008005047824 */ /* 0x000fe200078e0204 */
[----:B------:R-:W-:Y:S01]  /*117d0*/  UIMAD UR6, UR6, UR4, URZ ;  /* 0x00000004060672a4 */ /* 0x000fe2000f8e023f */
[----:B------:R-:W-:Y:S01]  /*117e0*/  @P0 IMAD.HI.U32 R2, R0, c[0x0][0x4ec], RZ ;  /* 0x00013b0000020a27 */ /* 0x000fe200078e00ff */
[----:B------:R-:W-:Y:S01]  /*117f0*/  UIADD3 UR11, UR7, UR11, URZ ;  /* 0x0000000b070b7290 */ /* 0x000fe2000fffe03f */
[----:B------:R-:W-:Y:S01]  /*11800*/  MOV R8, R0 ;  /* 0x0000000000087202 */ /* 0x000fe20000000f00 */
[----:B------:R-:W-:Y:S01]  /*11810*/  UIMAD UR5, UR13, UR5, UR6 ;  /* 0x000000050d0572a4 */ /* 0x000fe2000f8e0206 */
[----:B------:R-:W-:Y:S01]  /*11820*/  IADD3 R5, R7, 0x80, RZ ;  /* 0x0000008007057810 */ /* 0x000fe20007ffe0ff */
[----:B------:R-:W-:Y:S01]  /*11830*/  UIMAD.WIDE.U32 UR10, UR13, UR4, UR10 ;  /* 0x000000040d0a72a5 */ /* 0x000fe2000f8e000a */
[----:B------:R-:W-:-:S03]  /*11840*/  @P0 SHF.R.U32.HI R8, RZ, c[0x0][0x4f0], R2 ;  /* 0x00013c00ff080a19 */ /* 0x000fc60000011602 */
[----:B------:R-:W-:Y:S01]  /*11850*/  UIADD3 UR5, UR11, UR5, URZ ;  /* 0x000000050b057290 */ /* 0x000fe2000fffe03f */
[--C-:B------:R-:W-:Y:S01]  /*11860*/  SHF.R.S32.HI R9, RZ, 0x1f, R8.reuse ;  /* 0x0000001fff097819 */ /* 0x100fe20000011408 */
[----:B------:R-:W-:Y:S01]  /*11870*/  IMAD.MOV R11, RZ, RZ, -R8 ;  /* 0x000000ffff0b7224 */ /* 0x000fe200078e0a08 */
[----:B------:R-:W-:-:S03]  /*11880*/  MOV R10, UR10 ;  /* 0x0000000a000a7c02 */ /* 0x000fc60008000f00 */
[----:B------:R-:W-:Y:S02]  /*11890*/  IMAD R6, R11, c[0x0][0x4e8], R0 ;  /* 0x00013a000b067a24 */ /* 0x000fe400078e0200 */
[----:B------:R-:W-:Y:S01]  /*118a0*/  IMAD.U32 R11, RZ, RZ, UR11 ;  /* 0x0000000bff0b7e24 */ /* 0x000fe2000f8e00ff */
[----:B------:R-:W-:Y:S01]  /*118b0*/  MOV R11, UR5 ;  /* 0x00000005000b7c02 */ /* 0x000fe20008000f00 */
[----:B------:R-:W-:Y:S01]  /*118c0*/  IMAD R9, R9, c[0x0][0x3e0], RZ ;  /* 0x0000f80009097a24 */ /* 0x000fe200078e02ff */
[----:B------:R-:W-:-:S03]  /*118d0*/  SHF.R.S32.HI R2, RZ, 0x1f, R6 ;  /* 0x0000001fff027819 */ /* 0x000fc60000011406 */
[C---:B------:R-:W-:Y:S02]  /*118e0*/  IMAD R0, R8.reuse, c[0x0][0x3e4], R9 ;  /* 0x0000f90008007a24 */ /* 0x040fe400078e0209 */
        /* <DEDUP_REMOVED lines=8> */
[----:B------:R-:W-:Y:S02]  /*11970*/  LEA.HI.X R8, R10, c[0x0][0x384], R11, 0x1, P0 ;  /* 0x0000e1000a087a11 */ /* 0x000fe400000f0c0b */
[----:B------:R-:W-:Y:S01]  /*11980*/  ISETP.GE.AND P0, PT, R4, R3, PT ;  /* 0x000000030400720c */ /* 0x000fe20003f06270 */
[----:B------:R1:W2:Y:S04]  /*11990*/  SHFL.IDX PT, R10, R9, RZ, 0x181f ;  /* 0x00181fff090a7589 */ /* 0x0002a800000e0000 */
        /* <DEDUP_REMOVED lines=17> */
.L_x_304:
[----:B------:R-:W-:Y:S05]  /*11ab0*/  BSYNC B0 ;  /* 0x0000000000007941 */ /* 0x000fea0003800000 */
.L_x_303:
        /* <DEDUP_REMOVED lines=21> */
.L_x_306:
[----:B------:R-:W-:Y:S05]  /*11c10*/  BSYNC B0 ;  /* 0x0000000000007941 */ /* 0x000fea0003800000 */
.L_x_305:
        /* <DEDUP_REMOVED lines=21> */
.L_x_308:
[----:B------:R-:W-:Y:S05]  /*11d70*/  BSYNC B0 ;  /* 0x0000000000007941 */ /* 0x000fea0003800000 */
.L_x_307:
        /* <DEDUP_REMOVED lines=22> */
.L_x_309:
        /* <DEDUP_REMOVED lines=10> */
.L_x_1498:


//--------------------- .text._ZN7cutlass13device_kernelIN5flash19enable_sm80_to_sm89INS1_16FlashAttnFwdSm80INS1_25CollectiveMainloopFwdSm80ILi8ELi1ELb0EN4cute5tupleIJNS5_1CILi128EEENS7_ILi64EEENS7_ILi192EEEEEELi192ENS_6half_tEfNS_4arch4Sm80ELb0ELb1ELb0ELb1ELb1ELb1ELb1ELb0EEENS1_21CollectiveEpilogueFwdINS6_IJS8_SA_S9_EEENS6_IJNS7_ILi1EEESI_SI_EEESC_SE_Li256ELb1ELb1ELb0ELb0EEENS1_19SingleTileSchedulerILb1ELb0ELb1ELi128EEEEEEEEEvNT_6ParamsE --------------------------
	.section	.text._ZN7cutlass13device_kernelIN5flash19enable_sm80_to_sm89INS1_16FlashAttnFwdSm80INS1_25CollectiveMainloopFwdSm80ILi8ELi1ELb0EN4cute5tupleIJNS5_1CILi128EEENS7_ILi64EEENS7_ILi192EEEEEELi192ENS_6half_tEfNS_4arch4Sm80ELb0ELb1ELb0ELb1ELb1ELb1ELb1ELb0EEENS1_21CollectiveEpilogueFwdINS6_IJS8_SA_S9_EEENS6_IJNS7_ILi1EEESI_SI_EEESC_SE_Li256ELb1ELb1ELb0ELb0EEENS1_19SingleTileSchedulerILb1ELb0ELb1ELi128EEEEEEEEEvNT_6ParamsE,"ax",@progbits
	.sectioninfo	@"SHI_REGISTERS=242"
	.align	128
.text._ZN7cutlass13device_kernelIN5flash19enable_sm80_to_sm89INS1_16FlashAttnFwdSm80INS1_25CollectiveMainloopFwdSm80ILi8ELi1ELb0EN4cute5tupleIJNS5_1CILi128EEENS7_ILi64EEENS7_ILi192EEEEEELi192ENS_6half_tEfNS_4arch4Sm80ELb0ELb1ELb0ELb1ELb1ELb1ELb1ELb0EEENS1_21CollectiveEpilogueFwdINS6_IJS8_SA_S9_EEENS6_IJNS7_ILi1EEESI_SI_EEESC_SE_Li256ELb1ELb1ELb0ELb0EEENS1_19SingleTileSchedulerILb1ELb0ELb1ELi128EEEEEEEEEvNT_6ParamsE:
        .type           _ZN7cutlass13device_kernelIN5flash19enable_sm80_to_sm89INS1_16FlashAttnFwdSm80INS1_25CollectiveMainloopFwdSm80ILi8ELi1ELb0EN4cute5tupleIJNS5_1CILi128EEENS7_ILi64EEENS7_ILi192EEEEEELi192ENS_6half_tEfNS_4arch4Sm80ELb0ELb1ELb0ELb1ELb1ELb1ELb1ELb0EEENS1_21CollectiveEpilogueFwdINS6_IJS8_SA_S9_EEENS6_IJNS7_ILi1EEESI_SI_EEESC_SE_Li256ELb1ELb1ELb0ELb0EEENS1_19SingleTileSchedulerILb1ELb0ELb1ELi128EEEEEEEEEvNT_6ParamsE,@function
        .size           _ZN7cutlass13device_kernelIN5flash19enable_sm80_to_sm89INS1_16FlashAttnFwdSm80INS1_25CollectiveMainloopFwdSm80ILi8ELi1ELb0EN4cute5tupleIJNS5_1CILi128EEENS7_ILi64EEENS7_ILi192EEEEEELi192ENS_6half_tEfNS_4arch4Sm80ELb0ELb1ELb0ELb1ELb1ELb1ELb1ELb0EEENS1_21CollectiveEpilogueFwdINS6_IJS8_SA_S9_EEENS6_IJNS7_ILi1EEESI_SI_EEESC_SE_Li256ELb1ELb1ELb0ELb0EEENS1_19SingleTileSchedulerILb1ELb0ELb1ELi128EEEEEEEEEvNT_6ParamsE,(.L_x_1499 - _ZN7cutlass13device_kernelIN5flash19enable_sm80_to_sm89INS1_16FlashAttnFwdSm80INS1_25CollectiveMainloopFwdSm80ILi8ELi1ELb0EN4cute5tupleIJNS5_1CILi128EEENS7_ILi64EEENS7_ILi192EEEEEELi192ENS_6half_tEfNS_4arch4Sm80ELb0ELb1ELb0ELb1ELb1ELb1ELb1ELb0EEENS1_21CollectiveEpilogueFwdINS6_IJS8_SA_S9_EEENS6_IJNS7_ILi1EEESI_SI_EEESC_SE_Li256ELb1ELb1ELb0ELb0EEENS1_19SingleTileSchedulerILb1ELb0ELb1ELi128EEEEEEEEEvNT_6ParamsE)
        .other          _ZN7cutlass13device_kernelIN5flash19enable_sm80_to_sm89INS1_16FlashAttnFwdSm80INS1_25CollectiveMainloopFwdSm80ILi8ELi1ELb0EN4cute5tupleIJNS5_1CILi128EEENS7_ILi64EEENS7_ILi192EEEEEELi192ENS_6half_tEfNS_4arch4Sm80ELb0ELb1ELb0ELb1ELb1ELb1ELb1ELb0EEENS1_21CollectiveEpilogueFwdINS6_IJS8_SA_S9_EEENS6_IJNS7_ILi1EEESI_SI_EEESC_SE_Li256ELb1ELb1ELb0ELb0EEENS1_19SingleTileSchedulerILb1ELb0ELb1ELi128EEEEEEEEEvNT_6ParamsE,@"STO_CUDA_ENTRY STV_DEFAULT"
_ZN7cutlass13device_kernelIN5flash19enable_sm80_to_sm89INS1_16FlashAttnFwdSm80INS1_25CollectiveMainloopFwdSm80ILi8ELi1ELb0EN4cute5tupleIJNS5_1CILi128EEENS7_ILi64EEENS7_ILi192EEEEEELi192ENS_6half_tEfNS_4arch4Sm80ELb0ELb1ELb0ELb1ELb1ELb1ELb1ELb0EEENS1_21CollectiveEpilogueFwdINS6_IJS8_SA_S9_EEENS6_IJNS7_ILi1EEESI_SI_EEESC_SE_Li256ELb1ELb1ELb0ELb0EEENS1_19SingleTileSchedulerILb1ELb0ELb1ELi128EEEEEEEEEvNT_6ParamsE:
        /* <DEDUP_REMOVED lines=20> */
.L_x_311:
        /* <DEDUP_REMOVED lines=13> */
.L_x_313:
[----:B------:R-:W-:Y:S02]  /*0210*/  ULDC UR5, c[0x0][0x54c] ;  /* 0x0001530000057ab9 */ /* 0x000fe40000000800 */
.L_x_312:
[----:B------:R-:W-:Y:S02]  /*0220*/  ULDC UR4, c[0x0][0x548] ;  /* 0x0001520000047ab9 */ /* 0x000fe40000000800 */
[----:B------:R-:W-:-:S02]  /*0230*/  USHF.L.U32 UR17, UR15, 0x7, URZ ;  /* 0x000000070f117899 */ /* 0x000fc4000800063f */
[----:B------:R-:W-:-:S04]  /*0240*/  UIMAD UR4, UR5, UR4, URZ ;  /* 0x00000004050472a4 */ /* 0x000fc8000f8e023f */
[----:B------:R-:W-:-:S04]  /*0250*/  UISETP.GE.AND UP0, UPT, UR17, UR4, UPT ;  /* 0x000000041100728c */ /* 0x000fc8000bf06270 */
[----:B------:R-:W-:Y:S01]  /*0260*/  USEL UR20, UR20, 0xffffffff, !UP0 ;  /* 0xffffffff14147887 */ /* 0x000fe2000c000000 */
[----:B------:R-:W-:Y:S05]  /*0270*/  BRA `(.L_x_314) ;  /* 0x000001b000007947 */ /* 0x000fea0003800000 */
.L_x_310:
        /* <DEDUP_REMOVED lines=8> */
.L_x_315:
        /* <DEDUP_REMOVED lines=13> */
.L_x_317:
[----:B------:R-:W-:Y:S02]  /*03d0*/  ULDC UR5, c[0x0][0x54c] ;  /* 0x0001530000057ab9 */ /* 0x000fe40000000800 */
.L_x_316:
[----:B------:R-:W-:Y:S02]  /*03e0*/  ULDC UR4, c[0x0][0x548] ;  /* 0x0001520000047ab9 */ /* 0x000fe40000000800 */
[----:B------:R-:W-:-:S02]  /*03f0*/  USHF.L.U32 UR17, UR15, 0x7, URZ ;  /* 0x000000070f117899 */ /* 0x000fc4000800063f */
[----:B------:R-:W-:-:S04]  /*0400*/  UIMAD UR4, UR5, UR4, URZ ;  /* 0x00000004050472a4 */ /* 0x000fc8000f8e023f */
[----:B------:R-:W-:-:S04]  /*0410*/  UISETP.GE.AND UP0, UPT, UR17, UR4, UPT ;  /* 0x000000041100728c */ /* 0x000fc8000bf06270 */
[----:B------:R-:W-:-:S06]  /*0420*/  USEL UR20, UR20, 0xffffffff, !UP0 ;  /* 0xffffffff14147887 */ /* 0x000fcc000c000000 */
.L_x_314:
[----:B------:R-:W-:-:S13]  /*0430*/  ISETP.LE.AND P0, PT, RZ, UR20, PT ;  /* 0x00000014ff007c0c */ /* 0x000fda000bf03270 */
[----:B------:R-:W-:Y:S05]  /*0440*/  @!P0 EXIT ;  /* 0x000000000000894d */ /* 0x000fea0003800000 */
[----:B------:R-:W-:Y:S01]  /*0450*/  ULDC.64 UR4, c[0x0][0x370] ;  /* 0x0000dc0000047ab9 */ /* 0x000fe20000000a00 */
[----:B------:R-:W-:Y:S01]  /*0460*/  ISETP.NE.U32.AND P0, PT, RZ, c[0x0][0x348], PT ;  /* 0x0000d200ff007a0c */ /* 0x000fe20003f05070 */
[----:B------:R-:W-:Y:S02]  /*0470*/  UISETP.NE.U32.AND UP1, UPT, URZ, UR4, UPT ;  /* 0x000000043f00728c */ /* 0x000fe4000bf25070 */
[----:B------:R-:W-:Y:S01]  /*0480*/  ULDC.64 UR8, c[0x0][0x358] ;  /* 0x0000d60000087ab9 */ /* 0x000fe20000000a00 */
[----:B------:R-:W-:Y:S01]  /*0490*/  ISETP.NE.AND.EX P3, PT, RZ, c[0x0][0x34c], PT, P0 ;  /* 0x0000d300ff007a0c */ /* 0x000fe20003f65300 */
[----:B------:R-:W-:Y:S02]  /*04a0*/  UISETP.NE.AND.EX UP1, UPT, URZ, UR5, UPT, UP1 ;  /* 0x000000053f00728c */ /* 0x000fe4000bf25310 */
[----:B------:R-:W-:Y:S02]  /*04b0*/  UISETP.NE.U32.AND UP4, UPT, URZ, UR8, UPT ;  /* 0x000000083f00728c */ /* 0x000fe4000bf85070 */
[----:B------:R-:W-:-:S02]  /*04c0*/  ULDC.64 UR4, c[0x0][0x360] ;  /* 0x0000d80000047ab9 */ /* 0x000fc40000000a00 */
[----:B------:R-:W-:Y:S02]  /*04d0*/  UISETP.NE.U32.AND UP0, UPT, URZ, UR4, UPT ;  /* 0x000000043f00728c */ /* 0x000fe4000bf05070 */
[----:B------:R-:W-:Y:S02]  /*04e0*/  ULDC.64 UR10, c[0x0][0x348] ;  /* 0x0000d200000a7ab9 */ /* 0x000fe40000000a00 */
[----:B------:R-:W-:Y:S02]  /*04f0*/  UISETP.NE.AND.EX UP0, UPT, URZ, UR5, UPT, UP0 ;  /* 0x000000053f00728c */ /* 0x000fe4000bf05300 */
[----:B------:R-:W-:Y:S02]  /*0500*/  UIMAD.WIDE UR10, UR20, UR6, UR10 ;  /* 0x00000006140a72a5 */ /* 0x000fe4000f8e020a */
[----:B------:R-:W-:Y:S01]  /*0510*/  UISETP.NE.AND.EX UP4, UPT, URZ, UR9, UPT, UP4 ;  /* 0x000000093f00728c */ /* 0x000fe2000bf85340 */
[----:B------:R-:W-:Y:S01]  /*0520*/  ISETP.NE.U32.AND P4, PT, RZ, c[0x0][0x350], PT ;  /* 0x0000d400ff007a0c */ /* 0x000fe20003f85070 */
[----:B------:R-:W-:Y:S01]  /*0530*/  ULDC.64 UR4, c[0x0][0x360] ;  /* 0x0000d80000047ab9 */ /* 0x000fe20000000a00 */
[----:B------:R-:W-:Y:S01]  /*0540*/  PLOP3.LUT P1, PT, PT, PT, UP0, 0x80, 0x0 ;  /* 0x000000000000781c */ /* 0x000fe20003f2f008 */
[----:B------:R-:W-:Y:S01]  /*0550*/  IMAD.U32 R8, RZ, RZ, UR10 ;  /* 0x0000000aff087e24 */ /* 0x000fe2000f8e00ff */
[----:B------:R-:W-:Y:S01]  /*0560*/  ULDC.64 UR8, c[0x0][0x358] ;  /* 0x0000d60000087ab9 */ /* 0x000fe20000000a00 */
[----:B------:R-:W-:Y:S01]  /*0570*/  IMAD.U32 R9, RZ, RZ, UR11 ;  /* 0x0000000bff097e24 */ /* 0x000fe2000f8e00ff */
[----:B------:R-:W-:Y:S01]  /*0580*/  ULDC.64 UR10, c[0x0][0x350] ;  /* 0x0000d400000a7ab9 */ /* 0x000fe20000000a00 */
[----:B------:R-:W-:Y:S01]  /*0590*/  ISETP.NE.AND.EX P4, PT, RZ, c[0x0][0x354], PT, P4 ;  /* 0x0000d500ff007a0c */ /* 0x000fe20003f85340 */
[----:B------:R-:W-:Y:S01]  /*05a0*/  ULDC.64 UR12, c[0x0][0x370] ;  /* 0x0000dc00000c7ab9 */ /* 0x000fe20000000a00 */
[----:B------:R-:W-:Y:S01]  /*05b0*/  PLOP3.LUT P0, PT, PT, PT, UP4, 0x80, 0x0 ;  /* 0x000000000000781c */ /* 0x000fe20003f0f048 */
[----:B------:R-:W-:Y:S01]  /*05c0*/  UIMAD.WIDE UR10, UR20, UR6, UR10 ;  /* 0x00000006140a72a5 */ /* 0x000fe2000f8e020a */
[----:B------:R-:W2:Y:S01]  /*05d0*/  @P3 LDG.E R0, [R8.64] ;  /* 0x0000001608003981 */ /* 0x000ea2000c1e1900 */
[----:B------:R-:W-:Y:S01]  /*05e0*/  @UP0 UIMAD.WIDE UR4, UR20, UR6, UR4 ;  /* 0x00000006140402a5 */ /* 0x000fe2000f8e0204 */
[----:B------:R-:W-:Y:S01]  /*05f0*/  MOV R202, c[0x0][0x168] ;  /* 0x00005a0000ca7a02 */ /* 0x000fe20000000f00 */
[----:B------:R-:W-:Y:S01]  /*0600*/  UIMAD.WIDE UR8, UR20, UR6, UR8 ;  /* 0x00000006140872a5 */ /* 0x000fe2000f8e0208 */
[----:B------:R-:W-:-:S02]  /*0610*/  IMAD.MOV.U32 R82, RZ, RZ, RZ ;  /* 0x000000ffff527224 */ /* 0x000fc400078e00ff */
[----:B------:R-:W-:Y:S01]  /*0620*/  IMAD.MOV.U32 R144, RZ, RZ, RZ ;  /* 0x000000ffff907224 */ /* 0x000fe200078e00ff */
[----:B------:R-:W-:Y:S01]  /*0630*/  MOV R11, UR5 ;  /* 0x00000005000b7c02 */ /* 0x000fe20008000f00 */
[----:B------:R-:W-:Y:S01]  /*0640*/  IMAD.U32 R10, RZ, RZ, UR4 ;  /* 0x00000004ff0a7e24 */ /* 0x000fe2000f8e00ff */
[----:B------:R-:W-:Y:S01]  /*0650*/  MOV R2, UR8 ;  /* 0x0000000800027c02 */ /* 0x000fe20008000f00 */
[----:B------:R-:W-:Y:S01]  /*0660*/  IMAD.U32 R6, RZ, RZ, UR10 ;  /* 0x0000000aff067e24 */ /* 0x000fe2000f8e00ff */
[----:B------:R-:W1:Y:S01]  /*0670*/  S2UR UR14, SR_CTAID.Y ;  /* 0x00000000000e79c3 */ /* 0x000e620000002600 */
[----:B------:R-:W-:Y:S01]  /*0680*/  IMAD.U32 R7, RZ, RZ, UR11 ;  /* 0x0000000bff077e24 */ /* 0x000fe2000f8e00ff */
[----:B------:R3:W5:Y:S01]  /*0690*/  @P1 LDG.E R202, [R10.64] ;  /* 0x000000160aca1981 */ /* 0x000762000c1e1900 */
[----:B------:R-:W-:Y:S01]  /*06a0*/  IMAD.U32 R3, RZ, RZ, UR9 ;  /* 0x00000009ff037e24 */ /* 0x000fe2000f8e00ff */
[----:B------:R-:W-:Y:S01]  /*06b0*/  PLOP3.LUT P2, PT, PT, PT, UP1, 0x80, 0x0 ;  /* 0x000000000000781c */ /* 0x000fe20003f4f018 */
[----:B------:R-:W-:Y:S01]  /*06c0*/  @UP1 UIMAD.WIDE UR12, UR20, UR6, UR12 ;  /* 0x00000006140c12a5 */ /* 0x000fe2000f8e020c */
[----:B------:R3:W5:Y:S01]  /*06d0*/  @P4 LDG.E R82, [R6.64] ;  /* 0x0000001606524981 */ /* 0x000762000c1e1900 */
[----:B------:R-:W-:-:S03]  /*06e0*/  IMAD.MOV.U32 R200, RZ, RZ, RZ ;  /* 0x000000ffffc87224 */ /* 0x000fc600078e00ff */
[----:B------:R3:W5:Y:S01]  /*06f0*/  @P0 LDG.E R144, [R2.64] ;  /* 0x0000001602900981 */ /* 0x000762000c1e1900 */
[----:B------:R-:W-:Y:S01]  /*0700*/  ULDC UR5, c[0x0][0x2ac] ;  /* 0x0000ab0000057ab9 */ /* 0x000fe20000000800 */
[----:B------:R-:W-:Y:S01]  /*0710*/  MOV R4, UR12 ;  /* 0x0000000c00047c02 */ /* 0x000fe20008000f00 */
[----:B------:R-:W-:Y:S01]  /*0720*/  ULDC UR4, c[0x0][0x1d0] ;  /* 0x0000740000047ab9 */ /* 0x000fe20000000800 */
[----:B------:R-:W-:Y:S01]  /*0730*/  IMAD.U32 R5, RZ, RZ, UR13 ;  /* 0x0000000dff057e24 */ /* 0x000fe2000f8e00ff */
[----:B------:R-:W-:Y:S02]  /*0740*/  UIMAD UR4, UR5, UR4, URZ ;  /* 0x00000004050472a4 */ /* 0x000fe4000f8e023f */
[----:B------:R-:W-:Y:S02]  /*0750*/  UMOV UR18, URZ ;  /* 0x0000003f00127c82 */ /* 0x000fe40008000000 */
[----:B------:R4:W5:Y:S01]  /*0760*/  @P2 LDG.E R200, [R4.64] ;  /* 0x0000001604c82981 */ /* 0x000962000c1e1900 */
[----:B------:R-:W-:-:S02]  /*0770*/  ULDC UR19, c[0x0][0x228] ;  /* 0x00008a0000137ab9 */ /* 0x000fc40000000800 */
[----:B-1----:R-:W-:Y:S01]  /*0780*/  USHF.R.S32.HI UR13, URZ, 0x1f, UR14 ;  /* 0x0000001f3f0d7899 */ /* 0x002fe2000801140e */
[----:B----4-:R-:W-:Y:S01]  /*0790*/  MOV R5, UR4 ;  /* 0x0000000400057c02 */ /* 0x010fe20008000f00 */
[----:B--2---:R3:W1:Y:S01]  /*07a0*/  @P3 R2UR UR18, R0 ;  /* 0x00000000001233c2 */ /* 0x00466200000e0000 */
[----:B------:R-:W-:Y:S07]  /*07b0*/  @P1 BRA `(.L_x_318) ;  /* 0x0000004000001947 */ /* 0x000fee0003800000 */
[----:B------:R-:W-:Y:S05]  /*07c0*/  @!P3 BRA `(.L_x_318) ;  /* 0x000000300000b947 */ /* 0x000fea0003800000 */
[----:B-----5:R-:W2:Y:S04]  /*07d0*/  LDG.E R202, [R8.64] ;  /* 0x0000001608ca7981 */ /* 0x020ea8000c1e1900 */
[----:B---3--:R-:W2:Y:S02]  /*07e0*/  LDG.E R11, [R8.64+0x4] ;  /* 0x00000416080b7981 */ /* 0x008ea4000c1e1900 */
[----:B--2---:R-:W-:Y:S02]  /*07f0*/  IADD3 R202, -R202, R11, RZ ;  /* 0x0000000bcaca7210 */ /* 0x004fe40007ffe1ff */
.L_x_318:
        /* <DEDUP_REMOVED lines=9> */
.L_x_319:
[----:B------:R-:W-:Y:S05]  /*0890*/  @!P4 BRA `(.L_x_320) ;  /* 0x000000300000c947 */ /* 0x000fea0003800000 */
[----:B------:R-:W2:Y:S04]  /*08a0*/  LDG.E R5, [R6.64] ;  /* 0x0000001606057981 */ /* 0x000ea8000c1e1900 */
[----:B---3--:R-:W2:Y:S02]  /*08b0*/  LDG.E R0, [R6.64+0x4] ;  /* 0x0000041606007981 */ /* 0x008ea4000c1e1900 */
[----:B--2---:R-:W-:Y:S02]  /*08c0*/  IADD3 R5, -R5, R0, RZ ;  /* 0x0000000005057210 */ /* 0x004fe40007ffe1ff */
.L_x_320:
[----:B--2---:R-:W2:Y:S01]  /*08d0*/  @P0 LDG.E R4, [R2.64] ;  /* 0x0000001602040981 */ /* 0x004ea2000c1e1900 */
[----:B------:R-:W-:-:S03]  /*08e0*/  ULDC.64 UR4, c[0x0][0x378] ;  /* 0x0000de0000047ab9 */ /* 0x000fc60000000a00 */
[----:B---3--:R-:W3:Y:S01]  /*08f0*/  @P0 LDG.E R6, [R2.64+0x4] ;  /* 0x0000041602060981 */ /* 0x008ee2000c1e1900 */
[----:B------:R-:W-:Y:S01]  /*0900*/  UISETP.NE.U32.AND UP0, UPT, URZ, UR4, UPT ;  /* 0x000000043f00728c */ /* 0x000fe2000bf05070 */
[----:B-----5:R-:W-:-:S03]  /*0910*/  IMAD.MOV.U32 R76, RZ, RZ, R5 ;  /* 0x000000ffff4c7224 */ /* 0x020fc600078e0005 */
[----:B------:R-:W-:-:S03]  /*0920*/  UISETP.NE.AND.EX UP0, UPT, URZ, UR5, UPT, UP0 ;  /* 0x000000053f00728c */ /* 0x000fc6000bf05300 */
[----:B------:R-:W-:-:S03]  /*0930*/  ULDC.64 UR4, c[0x0][0x378] ;  /* 0x0000de0000047ab9 */ /* 0x000fc60000000a00 */
[----:B------:R-:W-:-:S05]  /*0940*/  PLOP3.LUT P1, PT, PT, PT, UP0, 0x80, 0x0 ;  /* 0x000000000000781c */ /* 0x000fca0003f2f008 */
[----:B------:R-:W-:-:S06]  /*0950*/  @UP0 UIMAD.WIDE UR4, UR20, UR6, UR4 ;  /* 0x00000006140402a5 */ /* 0x000fcc000f8e0204 */
[----:B------:R-:W-:Y:S02]  /*0960*/  IMAD.U32 R8, RZ, RZ, UR4 ;  /* 0x00000004ff087e24 */ /* 0x000fe4000f8e00ff */
[----:B------:R-:W-:-:S05]  /*0970*/  IMAD.U32 R9, RZ, RZ, UR5 ;  /* 0x00000005ff097e24 */ /* 0x000fca000f8e00ff */
[----:B------:R4:W5:Y:S01]  /*0980*/  @P1 LDG.E R76, [R8.64] ;  /* 0x00000016084c1981 */ /* 0x000962000c1e1900 */
[----:B------:R-:W-:Y:S01]  /*0990*/  ULDC UR4, c[0x0][0x2c4] ;  /* 0x0000b10000047ab9 */ /* 0x000fe20000000800 */
[----:B------:R-:W-:Y:S01]  /*09a0*/  IMAD.IADD R0, R5, 0x1, -R200 ;  /* 0x0000000105007824 */ /* 0x000fe200078e0ac8 */
[----:B------:R-:W-:-:S03]  /*09b0*/  UISETP.NE.AND UP3, UPT, UR4, 0x1, UPT ;  /* 0x000000010400788c */ /* 0x000fc6000bf65270 */
[----:B------:R-:W-:-:S08]  /*09c0*/  ULDC.64 UR4, c[0x0][0x2c8] ;  /* 0x0000b20000047ab9 */ /* 0x000fd00000000a00 */
[----:B------:R-:W-:Y:S01]  /*09d0*/  @UP3 UIADD3 UR8, UR17, 0x7f, URZ ;  /* 0x0000007f11083890 */ /* 0x000fe2000fffe03f */
[----:B--2---:R-:W2:Y:S08]  /*09e0*/  @P0 R2UR UR7, R4 ;  /* 0x00000000040703c2 */ /* 0x004eb000000e0000 */
[----:B---3--:R-:W2:Y:S02]  /*09f0*/  @P0 R2UR UR9, R6 ;  /* 0x00000000060903c2 */ /* 0x008ea400000e0000 */
[----:B--2---:R-:W-:-:S02]  /*0a00*/  @UP4 UIADD3 UR19, -UR7, UR9, URZ ;  /* 0x0000000907134290 */ /* 0x004fc4000fffe13f */
[----:B------:R-:W-:Y:S02]  /*0a10*/  UIMAD.WIDE.U32 UR8, UR8, UR4, URZ ;  /* 0x00000004080872a5 */ /* 0x000fe4000f8e003f */
[----:B------:R-:W-:Y:S02]  /*0a20*/  UIADD3 UR4, UR17, 0x7f, URZ ;  /* 0x0000007f11047890 */ /* 0x000fe4000fffe03f */
[----:B------:R-:W-:Y:S01]  /*0a30*/  IADD3 R199, R0, UR19, RZ ;  /* 0x0000001300c77c10 */ /* 0x000fe2000fffe0ff */
[----:B------:R-:W-:Y:S02]  /*0a40*/  @UP3 USHF.R.U32.HI UR4, URZ, UR5, UR9 ;  /* 0x000000053f043299 */ /* 0x000fe40008011609 */
[----:B------:R-:W-:Y:S01]  /*0a50*/  ULDC UR8, c[0x0][0x32c] ;  /* 0x0000cb0000087ab9 */ /* 0x000fe20000000800 */
[----:B------:R-:W-:Y:S01]  /*0a60*/  IADD3 R91, R199, 0x1, -R202 ;  /* 0x00000001c75b7810 */ /* 0x000fe20007ffe8ca */
[----:B------:R-:W-:-:S03]  /*0a70*/  UISETP.GE.AND UP2, UPT, UR8, 0x1, UPT ;  /* 0x000000010800788c */ /* 0x000fc6000bf46270 */
[----:B------:R-:W-:-:S03]  /*0a80*/  IADD3 R2, R91, UR4, RZ ;  /* 0x000000045b027c10 */ /* 0x000fc6000fffe0ff */
[----:B------:R-:W-:Y:S02]  /*0a90*/  PLOP3.LUT P0, PT, PT, PT, UP2, 0x40, 0x0 ;  /* 0x000000000000781c */ /* 0x000fe40003f0e828 */
[----:B------:R-:W-:-:S04]  /*0aa0*/  IADD3 R3, R2, c[0x0][0x328], RZ ;  /* 0x0000ca0002037a10 */ /* 0x000fc80007ffe0ff */
[----:B------:R4:W2:Y:S07]  /*0ab0*/  R2UR UR7, R3 ;  /* 0x00000000030773c2 */ /* 0x0008ae00000e0000 */
[----:B--2-4-:R-:W-:Y:S05]  /*0ac0*/  @P0 BRA `(.L_x_321) ;  /* 0x0000014000000947 */ /* 0x014fea0003800000 */
[C---:B------:R-:W-:Y:S02]  /*0ad0*/  ISETP.GT.AND P0, PT, R2.reuse, RZ, PT ;  /* 0x000000ff0200720c */ /* 0x040fe40003f04270 */
[----:B------:R-:W-:-:S04]  /*0ae0*/  IADD3 R3, R2, -0x1, RZ ;  /* 0xffffffff02037810 */ /* 0x000fc80007ffe0ff */
[----:B------:R2:W3:Y:S07]  /*0af0*/  R2UR UR9, R3 ;  /* 0x00000000030973c2 */ /* 0x0004ee00000e0000 */
[----:B--23--:R-:W-:Y:S05]  /*0b00*/  @P0 BRA `(.L_x_322) ;  /* 0x0000008000000947 */ /* 0x00cfea0003800000 */
[----:B------:R-:W2:Y:S01]  /*0b10*/  R2UR UR9, R2 ;  /* 0x00000000020973c2 */ /* 0x000ea200000e0000 */
[----:B------:R-:W-:Y:S02]  /*0b20*/  UISETP.NE.AND UP0, UPT, UR8, 0x1, UPT ;  /* 0x000000010800788c */ /* 0x000fe4000bf05270 */
[----:B------:R-:W-:-:S02]  /*0b30*/  ULDC.64 UR4, c[0x0][0x330] ;  /* 0x0000cc0000047ab9 */ /* 0x000fc40000000a00 */
[----:B--2---:R-:W-:-:S04]  /*0b40*/  UIADD3 UR9, -UR9, URZ, URZ ;  /* 0x0000003f09097290 */ /* 0x004fc8000fffe13f */
[----:B------:R-:W-:-:S04]  /*0b50*/  UIMAD.WIDE.U32 UR10, UR9, UR4, URZ ;  /* 0x00000004090a72a5 */ /* 0x000fc8000f8e003f */
[----:B------:R-:W-:-:S04]  /*0b60*/  @UP0 USHF.R.U32.HI UR9, URZ, UR5, UR11 ;  /* 0x000000053f090299 */ /* 0x000fc8000801160b */
[----:B------:R-:W-:Y:S01]  /*0b70*/  ULOP3.LUT UR9, URZ, UR9, URZ, 0x33, !UPT ;  /* 0x000000093f097292 */ /* 0x000fe2000f8e333f */
[----:B------:R-:W-:Y:S05]  /*0b80*/  BRA `(.L_x_323) ;  /* 0x0000004000007947 */ /* 0x000fea0003800000 */
.L_x_322:
[----:B------:R-:W-:Y:S02]  /*0b90*/  UISETP.NE.AND UP0, UPT, UR8, 0x1, UPT ;  /* 0x000000010800788c */ /* 0x000fe4000bf05270 */
[----:B------:R-:W-:Y:S02]  /*0ba0*/  ULDC.64 UR4, c[0x0][0x330] ;  /* 0x0000cc0000047ab9 */ /* 0x000fe40000000a00 */
[----:B------:R-:W-:-:S07]  /*0bb0*/  UIMAD.WIDE.U32 UR10, UR9, UR4, URZ ;  /* 0x00000004090a72a5 */ /* 0x000fce000f8e003f */
[----:B------:R-:W-:Y:S02]  /*0bc0*/  @UP0 USHF.R.U32.HI UR9, URZ, UR5, UR11 ;  /* 0x000000053f090299 */ /* 0x000fe4000801160b */
.L_x_323:
[----:B------:R-:W-:Y:S02]  /*0bd0*/  ULDC UR4, c[0x0][0x32c] ;  /* 0x0000cb0000047ab9 */ /* 0x000fe40000000800 */
[----:B------:R-:W-:-:S04]  /*0be0*/  UIMAD UR4, UR9, UR8, UR4 ;  /* 0x00000008090472a4 */ /* 0x000fc8000f8e0204 */
[----:B------:R-:W-:-:S04]  /*0bf0*/  UISETP.LT.AND UP0, UPT, UR7, UR4, UPT ;  /* 0x000000040700728c */ /* 0x000fc8000bf01270 */
[----:B------:R-:W-:-:S03]  /*0c00*/  USEL UR7, UR7, UR4, UP0 ;  /* 0x0000000407077287 */ /* 0x000fc60008000000 */
.L_x_321:
[----:B------:R-:W-:Y:S01]  /*0c10*/  ULDC.64 UR4, c[0x0][0x2c8] ;  /* 0x0000b20000047ab9 */ /* 0x000fe20000000a00 */
[C---:B------:R-:W-:Y:S01]  /*0c20*/  IMAD.IADD R90, R199.reuse, 0x1, -R202 ;  /* 0x00000001c75a7824 */ /* 0x040fe200078e0aca */
[----:B------:R-:W-:Y:S01]  /*0c30*/  UIMAD.WIDE.U32 UR10, UR17, UR4, URZ ;  /* 0x00000004110a72a5 */ /* 0x000fe2000f8e003f */
[----:B------:R-:W-:Y:S02]  /*0c40*/  PLOP3.LUT P0, PT, PT, PT, UP2, 0x40, 0x0 ;  /* 0x000000000000781c */ /* 0x000fe40003f0e828 */
[----:B------:R-:W-:Y:S01]  /*0c50*/  UMOV UR4, UR17 ;  /* 0x0000001100047c82 */ /* 0x000fe20008000000 */
[----:B------:R-:W-:-:S03]  /*0c60*/  IADD3 R4, R199, 0x3f, RZ ;  /* 0x0000003fc7047810 */ /* 0x000fc60007ffe0ff */
[----:B------:R-:W-:Y:S01]  /*0c70*/  @UP3 UMOV UR9, UR11 ;  /* 0x0000000b00093c82 */ /* 0x000fe20008000000 */
[----:B------:R-:W-:Y:S01]  /*0c80*/  SHF.R.S32.HI R3, RZ, 0x1f, R4 ;  /* 0x0000001fff037819 */ /* 0x000fe20000011404 */
[----:B------:R-:W-:-:S03]  /*0c90*/  @UP3 USHF.R.U32.HI UR4, URZ, UR5, UR9 ;  /* 0x000000053f043299 */ /* 0x000fc60008011609 */
[----:B------:R-:W-:-:S03]  /*0ca0*/  LEA.HI R3, R3, R4, RZ, 0x6 ;  /* 0x0000000403037211 */ /* 0x000fc600078f30ff */
[----:B------:R-:W-:Y:S02]  /*0cb0*/  IADD3 R2, R90, UR4, RZ ;  /* 0x000000045a027c10 */ /* 0x000fe4000fffe0ff */
[----:B------:R-:W-:Y:S02]  /*0cc0*/  SHF.R.S32.HI R89, RZ, 0x6, R3 ;  /* 0x00000006ff597819 */ /* 0x000fe40000011403 */
[----:B------:R-:W-:-:S04]  /*0cd0*/  IADD3 R6, R2, -c[0x0][0x324], RZ ;  /* 0x8000c90002067a10 */ /* 0x000fc80007ffe0ff */
[----:B------:R2:W3:Y:S02]  /*0ce0*/  R2UR UR9, R6 ;  /* 0x00000000060973c2 */ /* 0x0004e400000e0000 */
[----:B--23--:R-:W-:Y:S05]  /*0cf0*/  @P0 BRA `(.L_x_324) ;  /* 0x0000015000000947 */ /* 0x00cfea0003800000 */
[----:B------:R-:W2:Y:S02]  /*0d00*/  R2UR UR10, R2 ;  /* 0x00000000020a73c2 */ /* 0x000ea400000e0000 */
[----:B--2---:R-:W-:-:S06]  /*0d10*/  UISETP.GT.AND UP0, UPT, UR10, -0x1, UPT ;  /* 0xffffffff0a00788c */ /* 0x004fcc000bf04270 */
        /* <DEDUP_REMOVED lines=10> */
.L_x_325:
[----:B------:R-:W-:Y:S02]  /*0dc0*/  UISETP.NE.AND UP0, UPT, UR8, 0x1, UPT ;  /* 0x000000010800788c */ /* 0x000fe4000bf05270 */
[----:B------:R-:W-:Y:S02]  /*0dd0*/  ULDC.64 UR4, c[0x0][0x330] ;  /* 0x0000cc0000047ab9 */ /* 0x000fe40000000a00 */
[----:B------:R-:W-:-:S07]  /*0de0*/  UIMAD.WIDE.U32 UR24, UR10, UR4, URZ ;  /* 0x000000040a1872a5 */ /* 0x000fce000f8e003f */
[----:B------:R-:W-:Y:S02]  /*0df0*/  @UP0 UMOV UR11, UR25 ;  /* 0x00000019000b0c82 */ /* 0x000fe40008000000 */
[----:B------:R-:W-:Y:S02]  /*0e00*/  @UP0 USHF.R.U32.HI UR10, URZ, UR5, UR11 ;  /* 0x000000053f0a0299 */ /* 0x000fe4000801160b */
.L_x_326:
[----:B------:R-:W-:Y:S02]  /*0e10*/  ULDC UR4, c[0x0][0x32c] ;  /* 0x0000cb0000047ab9 */ /* 0x000fe40000000800 */
[----:B------:R-:W-:-:S04]  /*0e20*/  UIMAD UR4, UR10, UR4, URZ ;  /* 0x000000040a0472a4 */ /* 0x000fc8000f8e023f */
[----:B------:R-:W-:-:S04]  /*0e30*/  UISETP.LT.AND UP0, UPT, UR9, UR4, UPT ;  /* 0x000000040900728c */ /* 0x000fc8000bf01270 */
[----:B------:R-:W-:-:S03]  /*0e40*/  USEL UR9, UR9, UR4, !UP0 ;  /* 0x0000000409097287 */ /* 0x000fc6000c000000 */
.L_x_324:
[----:B------:R-:W2:Y:S01]  /*0e50*/  R2UR UR4, R89 ;  /* 0x00000000590473c2 */ /* 0x000ea200000e0000 */
[----:B------:R-:W-:Y:S02]  /*0e60*/  UIADD3 UR10, UR7, 0x3f, URZ ;  /* 0x0000003f070a7890 */ /* 0x000fe4000fffe03f */
[----:B------:R-:W-:Y:S02]  /*0e70*/  USHF.R.S32.HI UR7, URZ, 0x1f, UR9 ;  /* 0x0000001f3f077899 */ /* 0x000fe40008011409 */
[----:B------:R-:W-:Y:S02]  /*0e80*/  USHF.R.S32.HI UR8, URZ, 0x1f, UR10 ;  /* 0x0000001f3f087899 */ /* 0x000fe4000801140a */
[----:B------:R-:W-:Y:S01]  /*0e90*/  ULEA.HI UR7, UR7, UR9, URZ, 0x6 ;  /* 0x0000000907077291 */ /* 0x000fe2000f8f303f */
[----:B------:R-:W3:Y:S01]  /*0ea0*/  R2UR UR5, R0 ;  /* 0x00000000000573c2 */ /* 0x000ee200000e0000 */
[----:B------:R-:W-:Y:S02]  /*0eb0*/  ULEA.HI UR8, UR8, UR10, URZ, 0x6 ;  /* 0x0000000a08087291 */ /* 0x000fe4000f8f303f */
[----:B------:R-:W-:-:S02]  /*0ec0*/  USHF.R.S32.HI UR7, URZ, 0x6, UR7 ;  /* 0x000000063f077899 */ /* 0x000fc40008011407 */
[----:B------:R-:W-:Y:S02]  /*0ed0*/  USHF.R.S32.HI UR8, URZ, 0x6, UR8 ;  /* 0x000000063f087899 */ /* 0x000fe40008011408 */
[----:B------:R-:W-:-:S04]  /*0ee0*/  UISETP.LT.AND UP1, UPT, URZ, UR7, UPT ;  /* 0x000000073f00728c */ /* 0x000fc8000bf21270 */
[----:B------:R-:W-:Y:S02]  /*0ef0*/  USEL UR7, URZ, UR7, !UP1 ;  /* 0x000000073f077287 */ /* 0x000fe4000c800000 */
[----:B--2---:R-:W-:-:S04]  /*0f00*/  UISETP.LT.AND UP0, UPT, UR8, UR4, UPT ;  /* 0x000000040800728c */ /* 0x004fc8000bf01270 */
[----:B------:R-:W-:Y:S02]  /*0f10*/  USEL UR4, UR8, UR4, UP0 ;  /* 0x0000000408047287 */ /* 0x000fe40008000000 */
[----:B---3--:R-:W-:Y:S02]  /*0f20*/  ULEA UR7, UR7, -UR5, 0x6 ;  /* 0x8000000507077291 */ /* 0x008fe4000f8e303f */
[----:B------:R-:W-:Y:S02]  /*0f30*/  ULEA UR4, UR4, -UR5, 0x6 ;  /* 0x8000000504047291 */ /* 0x000fe4000f8e303f */
[----:B------:R-:W-:Y:S02]  /*0f40*/  UISETP.LT.AND UP1, UPT, URZ, UR7, UPT ;  /* 0x000000073f00728c */ /* 0x000fe4000bf21270 */
[----:B------:R-:W-:Y:S02]  /*0f50*/  UISETP.LT.AND UP0, UPT, UR4, UR19, UPT ;  /* 0x000000130400728c */ /* 0x000fe4000bf01270 */
[----:B------:R-:W-:-:S02]  /*0f60*/  USEL UR7, URZ, UR7, !UP1 ;  /* 0x000000073f077287 */ /* 0x000fc4000c800000 */
[----:B------:R-:W-:Y:S02]  /*0f70*/  USEL UR4, UR4, UR19, UP0 ;  /* 0x0000001304047287 */ /* 0x000fe40008000000 */
[----:B------:R-:W-:Y:S02]  /*0f80*/  USHF.R.U32.HI UR8, URZ, 0x6, UR7 ;  /* 0x000000063f087899 */ /* 0x000fe40008011607 */
[----:B------:R-:W-:-:S05]  /*0f90*/  UISETP.GT.AND UP0, UPT, UR4, UR7, UPT ;  /* 0x000000070400728c */ /* 0x000fca000bf04270 */
[----:B------:R-:W-:-:S06]  /*0fa0*/  UMOV UR7, UR8 ;  /* 0x0000000800077c82 */ /* 0x000fcc0008000000 */
[----:B------:R-:W-:-:S04]  /*0fb0*/  @UP0 UIADD3 UR5, UR4, 0x3f, URZ ;  /* 0x0000003f04050890 */ /* 0x000fc8000fffe03f */
[----:B------:R-:W-:-:S04]  /*0fc0*/  @UP0 USHF.R.S32.HI UR4, URZ, 0x1f, UR5 ;  /* 0x0000001f3f040899 */ /* 0x000fc80008011405 */
[----:B------:R-:W-:-:S04]  /*0fd0*/  @UP0 ULEA.HI UR4, UR4, UR5, URZ, 0x6 ;  /* 0x0000000504040291 */ /* 0x000fc8000f8f303f */
[----:B------:R-:W-:-:S04]  /*0fe0*/  @UP0 USHF.R.S32.HI UR7, URZ, 0x6, UR4 ;  /* 0x000000063f070899 */ /* 0x000fc80008011404 */
[----:B------:R-:W-:-:S06]  /*0ff0*/  UISETP.GT.AND UP0, UPT, UR7, UR8, UPT ;  /* 0x000000080700728c */ /* 0x000fcc000bf04270 */
[----:B------:R-:W-:-:S13]  /*1000*/  PLOP3.LUT P0, PT, PT, PT, UP0, 0x80, 0x0 ;  /* 0x000000000000781c */ /* 0x000fda0003f0f008 */
        /* <DEDUP_REMOVED lines=10> */
[----:B------:R-:W-:Y:S01]  /*10b0*/  UIADD3 UR16, UR7, -0x1, URZ ;  /* 0xffffffff07107890 */ /* 0x000fe2000fffe03f */
[----:B------:R-:W-:Y:S01]  /*10c0*/  IMAD.IADD R82, R82, 0x1, R5 ;  /* 0x0000000152527824 */ /* 0x000fe200078e0205 */
[----:B------:R-:W-:Y:S01]  /*10d0*/  SHF.R.S32.HI R4, RZ, 0x1f, R144 ;  /* 0x0000001fff047819 */ /* 0x000fe20000011490 */
[----:B------:R2:W3:Y:S01]  /*10e0*/  @P2 LDG.E R3, [R2.64] ;  /* 0x0000001602032981 */ /* 0x0004e2000c1e1900 */
[-C--:B------:R-:W-:Y:S01]  /*10f0*/  LEA.HI R8, R108, R71.reuse, RZ, 0x3 ;  /* 0x000000476c087211 */ /* 0x080fe200078f18ff */
[----:B------:R-:W-:Y:S01]  /*1100*/  UMOV UR6, 0x5 ;  /* 0x0000000500067882 */ /* 0x000fe20000000000 */
[----:B------:R-:W-:Y:S01]  /*1110*/  IMAD.U32 R7, RZ, RZ, UR16 ;  /* 0x00000010ff077e24 */ /* 0x000fe2000f8e00ff */
[----:B------:R-:W-:Y:S01]  /*1120*/  ULDC UR11, c[0x0][0x23c] ;  /* 0x00008f00000b7ab9 */ /* 0x000fe20000000800 */
[----:B------:R-:W-:Y:S01]  /*1130*/  SHF.R.S32.HI R5, RZ, 0x3, R8 ;  /* 0x00000003ff057819 */ /* 0x000fe20000011408 */
[----:B------:R-:W-:Y:S01]  /*1140*/  ULDC.64 UR4, c[0x0][0x238] ;  /* 0x00008e0000047ab9 */ /* 0x000fe20000000a00 */
[----:B------:R-:W-:Y:S01]  /*1150*/  LOP3.LUT R8, R8, 0x1ffffff8, RZ, 0xc0, !PT ;  /* 0x1ffffff808087812 */ /* 0x000fe200078ec0ff */
[----:B------:R-:W-:Y:S01]  /*1160*/  UMOV UR28, 0x6 ;  /* 0x00000006001c7882 */ /* 0x000fe20000000000 */
[C---:B------:R-:W-:Y:S01]  /*1170*/  IADD3 R88, -R5.reuse, UR19, RZ ;  /* 0x0000001305587c10 */ /* 0x040fe2000fffe1ff */
[----:B------:R-:W-:Y:S01]  /*1180*/  USHF.L.U64.HI UR11, UR4, UR6, UR11 ;  /* 0x00000006040b7299 */ /* 0x000fe2000801020b */
[----:B------:R-:W-:Y:S01]  /*1190*/  IADD3 R144, P0, R5, R144, RZ ;  /* 0x0000009005907210 */ /* 0x000fe20007f1e0ff */
[----:B------:R-:W-:Y:S01]  /*11a0*/  IMAD.IADD R8, R71, 0x1, -R8 ;  /* 0x0000000147087824 */ /* 0x000fe200078e0a08 */
[----:B------:R-:W-:Y:S01]  /*11b0*/  USHF.L.U64.HI UR9, UR4, UR28, UR5 ;  /* 0x0000001c04097299 */ /* 0x000fe20008010205 */
[----:B------:R-:W-:Y:S01]  /*11c0*/  IMAD R0, R7, -0x40, R88 ;  /* 0xffffffc007007824 */ /* 0x000fe200078e0258 */
[----:B------:R-:W-:Y:S01]  /*11d0*/  LEA.HI.X.SX32 R145, R5, R4, 0x1, P0 ;  /* 0x0000000405917211 */ /* 0x000fe200000f0eff */
[----:B------:R-:W-:Y:S01]  /*11e0*/  IMAD.SHL.U32 R8, R8, 0x8, RZ ;  /* 0x0000000808087824 */ /* 0x000fe200078e00ff */
[----:B------:R-:W-:Y:S01]  /*11f0*/  USHF.L.U32 UR10, UR4, 0x6, URZ ;  /* 0x00000006040a7899 */ /* 0x000fe2000800063f */
[----:B------:R-:W-:Y:S01]  /*1200*/  IMAD.U32 R142, RZ, RZ, UR14 ;  /* 0x0000000eff8e7e24 */ /* 0x000fe2000f8e00ff */
[C---:B------:R-:W-:Y:S01]  /*1210*/  ISETP.GE.AND P1, PT, R0.reuse, 0x1, PT ;  /* 0x000000010000780c */ /* 0x040fe20003f26270 */
[----:B------:R-:W-:Y:S01]  /*1220*/  IMAD R7, R145, c[0x0][0x238], RZ ;  /* 0x00008e0091077a24 */ /* 0x000fe200078e02ff */
[----:B------:R-:W-:Y:S01]  /*1230*/  ISETP.GT.AND P0, PT, R0, 0x20, PT ;  /* 0x000000200000780c */ /* 0x000fe20003f04270 */
[----:B------:R-:W-:Y:S01]  /*1240*/  USHF.L.U32 UR12, UR4, 0x5, URZ ;  /* 0x00000005040c7899 */ /* 0x000fe2000800063f */
[----:B------:R-:W-:Y:S01]  /*1250*/  IADD3 R0, R8, 0x40, RZ ;  /* 0x0000004008007810 */ /* 0x000fe20007ffe0ff */
[----:B------:R-:W-:Y:S01]  /*1260*/  ULDC.64 UR6, c[0x0][0x240] ;  /* 0x0000900000067ab9 */ /* 0x000fe20000000a00 */
[--C-:B------:R-:W-:Y:S01]  /*1270*/  SHF.R.S32.HI R9, RZ, 0x1f, R8.reuse ;  /* 0x0000001fff097819 */ /* 0x100fe20000011408 */
[----:B------:R-:W-:Y:S01]  /*1280*/  ULDC.64 UR4, c[0x0][0x260] ;  /* 0x0000980000047ab9 */ /* 0x000fe20000000a00 */
[----:B------:R-:W-:Y:S01]  /*1290*/  ISETP.GE.AND P6, PT, R0, c[0x0][0x1d4], PT ;  /* 0x0000750000007a0c */ /* 0x000fe20003fc6270 */
[C---:B------:R-:W-:Y:S01]  /*12a0*/  IMAD R0, R144.reuse, c[0x0][0x23c], R7 ;  /* 0x00008f0090007a24 */ /* 0x040fe200078e0207 */
[----:B------:R-:W-:Y:S01]  /*12b0*/  UIMAD UR6, UR13, UR6, URZ ;  /* 0x000000060d0672a4 */ /* 0x000fe2000f8e023f */
[----:B------:R-:W-:Y:S01]  /*12c0*/  IMAD.WIDE.U32 R6, R144, c[0x0][0x238], R8 ;  /* 0x00008e0090067a25 */ /* 0x000fe200078e0008 */
[----:B------:R-:W-:Y:S01]  /*12d0*/  UIMAD UR4, UR13, UR4, URZ ;  /* 0x000000040d0472a4 */ /* 0x000fe2000f8e023f */
[-C--:B------:R-:W-:Y:S01]  /*12e0*/  LEA.HI R4, R108, R71.reuse, RZ, 0x2 ;  /* 0x000000476c047211 */ /* 0x080fe200078f10ff */
[----:B------:R-:W-:Y:S01]  /*12f0*/  USHF.R.S32.HI UR21, URZ, 0x1f, UR20 ;  /* 0x0000001f3f157899 */ /* 0x000fe20008011414 */
[----:B------:R-:W-:Y:S01]  /*1300*/  IMAD.IADD R7, R7, 0x1, R0 ;  /* 0x0000000107077824 */ /* 0x000fe200078e0200 */
[----:B------:R-:W-:Y:S01]  /*1310*/  UIMAD UR7, UR14, UR7, UR6 ;  /* 0x000000070e0772a4 */ /* 0x000fe2000f8e0206 */
[----:B--2---:R-:W-:Y:S01]  /*1320*/  IMAD.SHL.U32 R2, R5, 0x40, RZ ;  /* 0x0000004005027824 */ /* 0x004fe200078e00ff */
[----:B------:R-:W-:Y:S01]  /*1330*/  USEL UR25, UR20, URZ, !UP4 ;  /* 0x0000003f14197287 */ /* 0x000fe2000e000000 */
[----:B------:R-:W-:Y:S01]  /*1340*/  IMAD.WIDE.U32 R142, R142, c[0x0][0x240], R6 ;  /* 0x000090008e8e7a25 */ /* 0x000fe200078e0006 */
[----:B------:R-:W-:Y:S01]  /*1350*/  USEL UR24, UR21, URZ, !UP4 ;  /* 0x0000003f15187287 */ /* 0x000fe2000e000000 */
[----:B------:R-:W-:Y:S01]  /*1360*/  LOP3.LUT R0, R4, 0xfffffffc, RZ, 0xc0, !PT ;  /* 0xfffffffc04007812 */ /* 0x000fe200078ec0ff */
[----:B------:R-:W-:Y:S01]  /*1370*/  UIMAD UR6, UR14, UR5, UR4 ;  /* 0x000000050e0672a4 */ /* 0x000fe2000f8e0204 */
[----:B------:R-:W-:Y:S01]  /*1380*/  LOP3.LUT R5, R2, 0x1c0, RZ, 0xc0, !PT ;  /* 0x000001c002057812 */ /* 0x000fe200078ec0ff */
[----:B------:R-:W-:Y:S01]  /*1390*/  IMAD.U32 R140, RZ, RZ, UR25 ;  /* 0x00000019ff8c7e24 */ /* 0x000fe2000f8e00ff */
[----:B------:R-:W-:Y:S01]  /*13a0*/  ULDC.64 UR4, c[0x0][0x248] ;  /* 0x0000920000047ab9 */ /* 0x000fe20000000a00 */
[----:B------:R-:W-:Y:S01]  /*13b0*/  IADD3 R143, R143, UR7, RZ ;  /* 0x000000078f8f7c10 */ /* 0x000fe2000fffe0ff */
[----:B------:R-:W-:Y:S01]  /*13c0*/  UIMAD UR4, UR24, UR4, URZ ;  /* 0x00000004180472a4 */ /* 0x000fe2000f8e023f */
[----:B------:R-:W-:Y:S01]  /*13d0*/  LOP3.LUT R2, R5, 0x38, R8, 0xf8, !PT ;  /* 0x0000003805027812 */ /* 0x000fe200078ef808 */
[----:B------:R-:W-:Y:S01]  /*13e0*/  USHF.R.S32.HI UR7, URZ, 0x1f, UR16 ;  /* 0x0000001f3f077899 */ /* 0x000fe20008011410 */
[----:B------:R-:W-:Y:S01]  /*13f0*/  SHF.R.U32.HI R5, RZ, 0x3, R5 ;  /* 0x00000003ff057819 */ /* 0x000fe20000011605 */
[----:B------:R-:W-:Y:S01]  /*1400*/  UIMAD UR5, UR25, UR5, UR4 ;  /* 0x00000005190572a4 */ /* 0x000fe2000f8e0204 */
[----:B------:R-:W-:Y:S01]  /*1410*/  IMAD.WIDE.U32 R142, R140, c[0x0][0x248], R142 ;  /* 0x000092008c8e7a25 */ /* 0x000fe200078e008e */
[----:B------:R-:W-:Y:S01]  /*1420*/  LEA.HI R122, R108, R71, RZ, 0x6 ;  /* 0x000000476c7a7211 */ /* 0x000fe200078f30ff */
[----:B------:R-:W-:Y:S01]  /*1430*/  UIMAD UR4, UR9, UR16, URZ ;  /* 0x00000010090472a4 */ /* 0x000fe2000f8e023f */
[----:B------:R-:W-:Y:S01]  /*1440*/  LOP3.LUT R5, R2, R5, RZ, 0x3c, !PT ;  /* 0x0000000502057212 */ /* 0x000fe200078e3cff */
[----:B------:R-:W-:Y:S01]  /*1450*/  IMAD.U32 R77, RZ, RZ, UR10 ;  /* 0x0000000aff4d7e24 */ /* 0x000fe2000f8e00ff */
[----:B------:R-:W-:Y:S01]  /*1460*/  IADD3 R147, R143, UR5, RZ ;  /* 0x000000058f937c10 */ /* 0x000fe2000fffe0ff */
[----:B------:R-:W-:Y:S01]  /*1470*/  IMAD.MOV.U32 R146, RZ, RZ, R142 ;  /* 0x000000ffff927224 */ /* 0x000fe200078e008e */
[----:B------:R-:W-:Y:S01]  /*1480*/  IADD3 R2, R8, 0x80, RZ ;  /* 0x0000008008027810 */ /* 0x000fe20007ffe0ff */
[----:B------:R-:W-:Y:S01]  /*1490*/  IMAD.IADD R0, R71, 0x1, -R0 ;  /* 0x0000000147007824 */ /* 0x000fe200078e0a00 */
[----:B------:R-:W-:Y:S01]  /*14a0*/  UIMAD UR4, UR7, UR10, UR4 ;  /* 0x0000000a070472a4 */ /* 0x000fe2000f8e0204 */
[----:B------:R-:W-:Y:S01]  /*14b0*/  IMAD.SHL.U32 R122, R122, 0x8, RZ ;  /* 0x000000087a7a7824 */ /* 0x000fe200078e00ff */
[----:B------:R-:W-:Y:S01]  /*14c0*/  ISETP.GE.AND P4, PT, R8, c[0x0][0x1d4], PT ;  /* 0x0000750008007a0c */ /* 0x000fe20003f86270 */
[----:B------:R-:W-:Y:S01]  /*14d0*/  IMAD.WIDE.U32 R6, R77, UR16, R146 ;  /* 0x000000104d067c25 */ /* 0x000fe2000f8e0092 */
[----:B------:R-:W-:-:S02]  /*14e0*/  ISETP.GE.AND P5, PT, R2, c[0x0][0x1d4], PT ;  /* 0x0000750002007a0c */ /* 0x000fc40003fa6270 */
[----:B------:R-:W-:Y:S01]  /*14f0*/  LOP3.LUT R122, R5, 0xfffffe00, R122, 0xf8, !PT ;  /* 0xfffffe00057a7812 */ /* 0x000fe200078ef87a */
[----:B------:R-:W-:Y:S01]  /*1500*/  IMAD.SHL.U32 R18, R0, 0x4, RZ ;  /* 0x0000000400127824 */ /* 0x000fe200078e00ff */
[----:B------:R-:W-:Y:S01]  /*1510*/  IADD3 R2, R7, UR4, RZ ;  /* 0x0000000407027c10 */ /* 0x000fe2000fffe0ff */
[----:B------:R-:W-:Y:S01]  /*1520*/  IMAD.U32 R10, RZ, RZ, UR14 ;  /* 0x0000000eff0a7e24 */ /* 0x000fe2000f8e00ff */
[----:B------:R-:W-:Y:S01]  /*1530*/  @P1 LEA R24, P3, R6, c[0x0][0x220], 0x1 ;  /* 0x0000880006181a11 */ /* 0x000fe200078608ff */
[----:B------:R-:W-:Y:S01]  /*1540*/  IMAD.SHL.U32 R122, R122, 0x2, RZ ;  /* 0x000000027a7a7824 */ /* 0x000fe200078e00ff */
[----:B------:R-:W-:Y:S01]  /*1550*/  IADD3 R15, R18, 0x20, RZ ;  /* 0x00000020120f7810 */ /* 0x000fe20007ffe0ff */
[----:B------:R-:W-:Y:S01]  /*1560*/  IMAD.WIDE.U32 R10, R10, c[0x0][0x260], R8 ;  /* 0x000098000a0a7a25 */ /* 0x000fe200078e0008 */
[C---:B------:R-:W-:Y:S01]  /*1570*/  @P1 LEA.HI.X R25, R6.reuse, c[0x0][0x224], R2, 0x1, P3 ;  /* 0x0000890006191a11 */ /* 0x040fe200018f0c02 */
[----:B------:R-:W-:Y:S01]  /*1580*/  ULDC.64 UR4, c[0x0][0x280] ;  /* 0x0000a00000047ab9 */ /* 0x000fe20000000a00 */
[----:B------:R-:W-:Y:S01]  /*1590*/  @P0 IADD3 R5, P3, R6, UR12, RZ ;  /* 0x0000000c06050c10 */ /* 0x000fe2000ff7e0ff */
[----:B------:R-:W-:Y:S01]  /*15a0*/  IMAD.IADD R12, R18, 0x1, R15 ;  /* 0x00000001120c7824 */ /* 0x000fe200078e020f */
[--C-:B------:R-:W-:Y:S01]  /*15b0*/  SHF.R.S32.HI R127, RZ, 0x2, R4.reuse ;  /* 0x00000002ff7f7819 */ /* 0x100fe20000011404 */
[----:B------:R-:W-:Y:S01]  /*15c0*/  @!PT LDS RZ, [RZ] ;  /* 0x00000000fffff984 */ /* 0x000fe20000000800 */
[----:B------:R-:W-:Y:S01]  /*15d0*/  @!PT LDS RZ, [RZ] ;  /* 0x00000000fffff984 */ /* 0x000fe20000000800 */
[----:B------:R-:W-:Y:S01]  /*15e0*/  @!PT LDS RZ, [RZ] ;  /* 0x00000000fffff984 */ /* 0x000fe20000000800 */
[----:B------:R2:W-:Y:S01]  /*15f0*/  @P1 LDGSTS.E.BYPASS.LTC128B.128 [R122+0x6100], [R24.64], !P4 ;  /* 0x06100000187a1fae */ /* 0x0005e2000e101d56 */
[----:B------:R-:W-:Y:S01]  /*1600*/  @P0 IADD3.X R2, R2, UR11, RZ, P3, !PT ;  /* 0x0000000b02020c10 */ /* 0x000fe20009ffe4ff */
[C---:B------:R-:W-:Y:S01]  /*1610*/  IMAD.SHL.U32 R16, R0.reuse, 0x8, RZ ;  /* 0x0000000800107824 */ /* 0x040fe200078e00ff */
[C---:B------:R-:W-:Y:S01]  /*1620*/  @P0 LEA R8, P3, R5.reuse, c[0x0][0x220], 0x1 ;  /* 0x0000880005080a11 */ /* 0x040fe200078608ff */
[----:B------:R2:W-:Y:S01]  /*1630*/  @P1 LDGSTS.E.BYPASS.LTC128B.128 [R122+0x8100], [R24.64+0x80], !P6 ;  /* 0x08100080187a1fae */ /* 0x0005e2000f101d56 */
[----:B------:R-:W-:Y:S01]  /*1640*/  SHF.R.S32.HI R4, RZ, 0x1f, R4 ;  /* 0x0000001fff047819 */ /* 0x000fe20000011404 */
[----:B------:R-:W-:Y:S01]  /*1650*/  IMAD R121, R0, 0x40, R127 ;  /* 0x0000004000797824 */ /* 0x000fe200078e027f */
[----:B------:R-:W-:Y:S01]  /*1660*/  IADD3 R14, R18, 0x40, RZ ;  /* 0x00000040120e7810 */ /* 0x000fe20007ffe0ff */
[----:B------:R2:W-:Y:S01]  /*1670*/  @P1 LDGSTS.E.BYPASS.LTC128B.128 [R122+0xa100], [R24.64+0x100], !P5 ;  /* 0x0a100100187a1fae */ /* 0x0005e2000e901d56 */
[----:B------:R-:W-:Y:S01]  /*1680*/  ISETP.GE.AND P1, PT, R12, c[0x0][0x27c], PT ;  /* 0x00009f000c007a0c */ /* 0x000fe20003f26270 */
[----:B------:R-:W-:Y:S01]  /*1690*/  USHF.L.U64.HI UR26, UR4, UR28, UR5 ;  /* 0x0000001c041a7299 */ /* 0x000fe20008010205 */
[----:B------:R-:W-:Y:S01]  /*16a0*/  @P0 LEA.HI.X R9, R5, c[0x0][0x224], R2, 0x1, P3 ;  /* 0x0000890005090a11 */ /* 0x000fe200018f0c02 */
[----:B------:R-:W-:Y:S01]  /*16b0*/  IMAD.IADD R13, R18, 0x1, R14 ;  /* 0x00000001120d7824 */ /* 0x000fe200078e020e */
[----:B------:R-:W-:Y:S01]  /*16c0*/  SEL R5, RZ, c[0x0][0x27c], !P1 ;  /* 0x00009f00ff057a07 */ /* 0x000fe20004800000 */
[----:B------:R-:W-:Y:S01]  /*16d0*/  USHF.L.U32 UR27, UR4, 0x6, URZ ;  /* 0x00000006041b7899 */ /* 0x000fe2000800063f */
[----:B------:R-:W-:Y:S01]  /*16e0*/  LEA.HI R4, R4, R127, RZ, 0x3 ;  /* 0x0000007f04047211 */ /* 0x000fe200078f18ff */
[----:B------:R4:W-:Y:S01]  /*16f0*/  @P0 LDGSTS.E.BYPASS.LTC128B.128 [R122+0x7100], [R8.64], !P4 ;  /* 0x07100000087a0fae */ /* 0x0009e2000e101d56 */
[----:B------:R-:W-:Y:S01]  /*1700*/  P2R R129, PR, RZ, 0x2 ;  /* 0x00000002ff817803 */ /* 0x000fe20000000000 */
[----:B------:R-:W-:Y:S01]  /*1710*/  IMAD.IADD R5, R5, 0x1, R12 ;  /* 0x0000000105057824 */ /* 0x000fe200078e020c */
[----:B------:R-:W-:Y:S01]  /*1720*/  LOP3.LUT R4, R4, 0xfffffff8, RZ, 0xc0, !PT ;  /* 0xfffffff804047812 */ /* 0x000fe200078ec0ff */
[----:B------:R4:W-:Y:S01]  /*1730*/  @P0 LDGSTS.E.BYPASS.LTC128B.128 [R122+0x9100], [R8.64+0x80], !P6 ;  /* 0x09100080087a0fae */ /* 0x0009e2000f101d56 */
[----:B------:R-:W-:Y:S01]  /*1740*/  ISETP.GE.AND P1, PT, R13, c[0x0][0x27c], PT ;  /* 0x00009f000d007a0c */ /* 0x000fe20003f26270 */
[----:B------:R-:W-:Y:S01]  /*1750*/  ULDC.64 UR4, c[0x0][0x290] ;  /* 0x0000a40000047ab9 */ /* 0x000fe20000000a00 */
[----:B------:R-:W-:Y:S01]  /*1760*/  ISETP.GE.AND P3, PT, R16, c[0x0][0x27c], PT ;  /* 0x00009f0010007a0c */ /* 0x000fe20003f66270 */
[----:B------:R-:W-:Y:S01]  /*1770*/  IMAD.IADD R123, R127, 0x1, -R4 ;  /* 0x000000017f7b7824 */ /* 0x000fe200078e0a04 */
[----:B------:R-:W-:Y:S01]  /*1780*/  SHF.R.S32.HI R2, RZ, 0x1f, R5 ;  /* 0x0000001fff027819 */ /* 0x000fe20000011405 */
[----:B------:R4:W-:Y:S01]  /*1790*/  @P0 LDGSTS.E.BYPASS.LTC128B.128 [R122+0xb100], [R8.64+0x100], !P5 ;  /* 0x0b100100087a0fae */ /* 0x0009e2000e901d56 */
[----:B------:R-:W-:Y:S01]  /*17a0*/  SEL R4, RZ, c[0x0][0x27c], !P1 ;  /* 0x00009f00ff047a07 */ /* 0x000fe20004800000 */
[----:B------:R-:W-:Y:S01]  /*17b0*/  USHF.L.U64.HI UR28, UR4, UR28, UR5 ;  /* 0x0000001c041c7299 */ /* 0x000fe20008010205 */
[----:B------:R-:W-:Y:S01]  /*17c0*/  SEL R7, RZ, c[0x0][0x27c], !P3 ;  /* 0x00009f00ff077a07 */ /* 0x000fe20005800000 */
[----:B------:R-:W-:Y:S01]  /*17d0*/  USHF.L.U32 UR29, UR4, 0x6, URZ ;  /* 0x00000006041d7899 */ /* 0x000fe2000800063f */
[CC--:B------:R-:W-:Y:S01]  /*17e0*/  LEA.HI R96, R2.reuse, R5.reuse, RZ, 0x3 ;  /* 0x0000000502607211 */ /* 0x0c0fe200078f18ff */
[----:B------:R-:W0:Y:S01]  /*17f0*/  LDGDEPBAR ;  /* 0x00000000000079af */ /* 0x000e220000000000 */
[----:B------:R-:W-:Y:S01]  /*1800*/  LEA.HI R2, R2, R5, RZ, 0x6 ;  /* 0x0000000502027211 */ /* 0x000fe200078f30ff */
[----:B------:R-:W-:Y:S01]  /*1810*/  IMAD.IADD R5, R4, 0x1, R13 ;  /* 0x0000000104057824 */ /* 0x000fe200078e020d */
[C---:B------:R-:W-:Y:S01]  /*1820*/  LOP3.LUT P0, RZ, R123.reuse, 0x4, RZ, 0xc0, !PT ;  /* 0x000000047bff7812 */ /* 0x040fe2000780c0ff */
[C---:B------:R-:W-:Y:S01]  /*1830*/  IMAD.IADD R7, R16.reuse, 0x1, R7 ;  /* 0x0000000110077824 */ /* 0x040fe200078e0207 */
[----:B------:R-:W-:Y:S01]  /*1840*/  IADD3 R126, R16, 0x60, RZ ;  /* 0x00000060107e7810 */ /* 0x000fe20007ffe0ff */
[----:B------:R-:W-:Y:S01]  /*1850*/  IMAD.SHL.U32 R123, R123, 0x40, RZ ;  /* 0x000000407b7b7824 */ /* 0x000fe200078e00ff */
[----:B------:R-:W-:Y:S01]  /*1860*/  SHF.R.S32.HI R104, RZ, 0x1f, R5 ;  /* 0x0000001fff687819 */ /* 0x000fe20000011405 */
[----:B------:R-:W-:Y:S01]  /*1870*/  IMAD.SHL.U32 R2, R2, 0x40, RZ ;  /* 0x0000004002027824 */ /* 0x000fe200078e00ff */
[----:B------:R-:W-:Y:S01]  /*1880*/  SHF.R.S32.HI R106, RZ, 0x1f, R7 ;  /* 0x0000001fff6a7819 */ /* 0x000fe20000011407 */
[----:B------:R-:W-:Y:S01]  /*1890*/  ULDC.64 UR4, c[0x0][0x1e8] ;  /* 0x00007a0000047ab9 */ /* 0x000fe20000000a00 */
[CC--:B------:R-:W-:Y:S01]  /*18a0*/  LEA.HI R98, R104.reuse, R5.reuse, RZ, 0x3 ;  /* 0x0000000568627211 */ /* 0x0c0fe200078f18ff */
[----:B------:R-:W-:Y:S01]  /*18b0*/  UIMAD UR34, UR13, UR4, URZ ;  /* 0x000000040d2272a4 */ /* 0x000fe2000f8e023f */
[----:B------:R-:W-:Y:S01]  /*18c0*/  LEA.HI R104, R104, R5, RZ, 0x6 ;  /* 0x0000000568687211 */ /* 0x000fe200078f30ff */
[----:B------:R-:W-:Y:S01]  /*18d0*/  UIMAD.WIDE.U32 UR30, UR14, UR4, URZ ;  /* 0x000000040e1e72a5 */ /* 0x000fe2000f8e003f */
[----:B------:R-:W-:Y:S01]  /*18e0*/  LEA.HI R94, R106, R7, RZ, 0x3 ;  /* 0x000000076a5e7211 */ /* 0x000fe200078f18ff */
[----:B------:R-:W-:Y:S01]  /*18f0*/  UIMAD UR34, UR14, UR5, UR34 ;  /* 0x000000050e2272a4 */ /* 0x000fe2000f8e0222 */
[----:B------:R-:W-:Y:S01]  /*1900*/  LEA.HI R108, R108, R71, RZ, 0x5 ;  /* 0x000000476c6c7211 */ /* 0x000fe200078f28ff */
[----:B------:R-:W-:Y:S01]  /*1910*/  IMAD.SHL.U32 R104, R104, 0x40, RZ ;  /* 0x0000004068687824 */ /* 0x000fe200078e00ff */
[----:B------:R-:W-:Y:S01]  /*1920*/  SHF.R.S32.HI R5, RZ, 0x1f, R126 ;  /* 0x0000001fff057819 */ /* 0x000fe2000001147e */
[----:B------:R-:W-:Y:S01]  /*1930*/  ULDC.64 UR4, c[0x0][0x210] ;  /* 0x0000840000047ab9 */ /* 0x000fe20000000a00 */
[----:B------:R-:W-:Y:S01]  /*1940*/  LEA.HI R106, R106, R7, RZ, 0x6 ;  /* 0x000000076a6a7211 */ /* 0x000fe200078f30ff */
[----:B------:R-:W-:Y:S01]  /*1950*/  IMAD.SHL.U32 R108, R108, 0x10, RZ ;  /* 0x000000106c6c7824 */ /* 0x000fe200078e00ff */
[----:B------:R-:W-:Y:S01]  /*1960*/  SHF.R.S32.HI R0, RZ, 0x1f, R13 ;  /* 0x0000001fff007819 */ /* 0x000fe2000001140d */
[----:B------:R-:W-:Y:S01]  /*1970*/  UIMAD UR35, UR13, UR4, URZ ;  /* 0x000000040d2372a4 */ /* 0x000fe2000f8e023f */
[----:B------:R-:W-:Y:S01]  /*1980*/  LOP3.LUT R123, R123, 0x1c0, RZ, 0xc0, !PT ;  /* 0x000001c07b7b7812 */ /* 0x000fe200078ec0ff */
[----:B------:R-:W-:Y:S01]  /*1990*/  IMAD.SHL.U32 R106, R106, 0x40, RZ ;  /* 0x000000406a6a7824 */ /* 0x000fe200078e00ff */
[----:B------:R-:W-:Y:S01]  /*19a0*/  LEA.HI R118, R5, R126, RZ, 0x3 ;  /* 0x0000007e05767211 */ /* 0x000fe200078f18ff */
[----:B------:R-:W-:Y:S01]  /*19b0*/  IMAD.MOV.U32 R78, RZ, RZ, c[0x0][0x27c] ;  /* 0x00009f00ff4e7624 */ /* 0x000fe200078e00ff */
[----:B------:R-:W-:Y:S01]  /*19c0*/  SHF.R.S32.HI R5, RZ, 0x1f, R12 ;  /* 0x0000001fff057819 */ /* 0x000fe2000001140c */
[----:B------:R-:W-:Y:S01]  /*19d0*/  IMAD.MOV.U32 R92, RZ, RZ, c[0x0][0x2b8] ;  /* 0x0000ae00ff5c7624 */ /* 0x000fe200078e00ff */
[----:B------:R-:W-:Y:S01]  /*19e0*/  LEA.HI R119, R0, R13, RZ, 0x3 ;  /* 0x0000000d00777211 */ /* 0x000fe200078f18ff */
[----:B------:R-:W-:Y:S01]  /*19f0*/  UIMAD.WIDE.U32 UR32, UR14, UR4, URZ ;  /* 0x000000040e2072a5 */ /* 0x000fe2000f8e003f */
[----:B------:R-:W-:Y:S01]  /*1a00*/  SHF.R.U32.HI R109, RZ, 0x3, R123 ;  /* 0x00000003ff6d7819 */ /* 0x000fe2000001167b */
[----:B------:R-:W-:Y:S01]  /*1a10*/  IMAD.MOV.U32 R107, RZ, RZ, c[0x0][0x27c] ;  /* 0x00009f00ff6b7624 */ /* 0x000fe200078e00ff */
[----:B------:R-:W-:-:S02]  /*1a20*/  LOP3.LUT R0, R123, 0x18, R16, 0xf8, !PT ;  /* 0x000000187b007812 */ /* 0x000fc400078ef810 */
[----:B------:R-:W-:Y:S01]  /*1a30*/  LOP3.LUT R4, R123, 0x38, R94, 0xf8, !PT ;  /* 0x000000387b047812 */ /* 0x000fe200078ef85e */
[----:B------:R-:W-:Y:S01]  /*1a40*/  IMAD.SHL.U32 R107, R107, 0x2, RZ ;  /* 0x000000026b6b7824 */ /* 0x000fe200078e00ff */
[----:B------:R-:W-:Y:S02]  /*1a50*/  SHF.R.S32.HI R132, RZ, 0x1f, R127 ;  /* 0x0000001fff847819 */ /* 0x000fe4000001147f */
[----:B------:R-:W-:Y:S02]  /*1a60*/  LEA.HI R120, R5, R12, RZ, 0x3 ;  /* 0x0000000c05787211 */ /* 0x000fe400078f18ff */
[----:B------:R-:W-:Y:S01]  /*1a70*/  LOP3.LUT R108, R108, 0xfffffe00, RZ, 0xc0, !PT ;  /* 0xfffffe006c6c7812 */ /* 0x000fe200078ec0ff */
[C---:B------:R-:W-:Y:S01]  /*1a80*/  IMAD R134, R132.reuse, c[0x0][0x280], RZ ;  /* 0x0000a00084867a24 */ /* 0x040fe200078e02ff */
[----:B------:R-:W-:Y:S01]  /*1a90*/  LOP3.LUT R6, R123, 0x38, R96, 0xf8, !PT ;  /* 0x000000387b067812 */ /* 0x000fe200078ef860 */
[----:B------:R-:W-:Y:S01]  /*1aa0*/  IMAD R132, R132, c[0x0][0x290], RZ ;  /* 0x0000a40084847a24 */ /* 0x000fe200078e02ff */
[----:B------:R-:W-:Y:S01]  /*1ab0*/  LOP3.LUT R5, R0, R109, RZ, 0x3c, !PT ;  /* 0x0000006d00057212 */ /* 0x000fe200078e3cff */
[C---:B------:R-:W-:Y:S01]  /*1ac0*/  IMAD R134, R127.reuse, c[0x0][0x284], R134 ;  /* 0x0000a1007f867a24 */ /* 0x040fe200078e0286 */
[----:B------:R-:W-:Y:S01]  /*1ad0*/  LOP3.LUT R106, R106, 0x7ffff000, RZ, 0xc0, !PT ;  /* 0x7ffff0006a6a7812 */ /* 0x000fe200078ec0ff */
[----:B------:R-:W-:Y:S01]  /*1ae0*/  IMAD R132, R127, c[0x0][0x294], R132 ;  /* 0x0000a5007f847a24 */ /* 0x000fe200078e0284 */
[----:B------:R-:W-:Y:S01]  /*1af0*/  SHF.R.S32.HI R19, RZ, 0x1f, R18 ;  /* 0x0000001fff137819 */ /* 0x000fe20000011412 */
[----:B------:R-:W-:Y:S01]  /*1b00*/  IMAD.IADD R116, R5, 0x1, R108 ;  /* 0x0000000105747824 */ /* 0x000fe200078e026c */
[----:B------:R-:W-:-:S02]  /*1b10*/  SHF.R.S32.HI R17, RZ, 0x1f, R16 ;  /* 0x0000001fff117819 */ /* 0x000fc40000011410 */
[----:B------:R-:W-:Y:S01]  /*1b20*/  LOP3.LUT R2, R2, 0x7ffff000, RZ, 0xc0, !PT ;  /* 0x7ffff00002027812 */ /* 0x000fe200078ec0ff */
[C-C-:B------:R-:W-:Y:S01]  /*1b30*/  IMAD.WIDE.U32 R138, R127.reuse, c[0x0][0x280], R18.reuse ;  /* 0x0000a0007f8a7a25 */ /* 0x140fe200078e0012 */
[----:B------:R-:W-:Y:S02]  /*1b40*/  LOP3.LUT R105, R6, R109, RZ, 0x3c, !PT ;  /* 0x0000006d06697212 */ /* 0x000fe400078e3cff */
[C---:B------:R-:W-:Y:S01]  /*1b50*/  IADD3 R125, R16.reuse, 0x80, RZ ;  /* 0x00000080107d7810 */ /* 0x040fe20007ffe0ff */
[C---:B------:R-:W-:Y:S01]  /*1b60*/  IMAD.WIDE.U32 R136, R127.reuse, c[0x0][0x290], R18 ;  /* 0x0000a4007f887a25 */ /* 0x040fe200078e0012 */
[----:B------:R-:W-:Y:S02]  /*1b70*/  IADD3 R124, R16, 0xa0, RZ ;  /* 0x000000a0107c7810 */ /* 0x000fe40007ffe0ff */
[----:B------:R-:W-:Y:S01]  /*1b80*/  LOP3.LUT R104, R104, 0x7ffff000, RZ, 0xc0, !PT ;  /* 0x7ffff00068687812 */ /* 0x000fe200078ec0ff */
[----:B------:R-:W-:Y:S01]  /*1b90*/  IMAD.WIDE.U32 R22, R127, c[0x0][0x280], R16 ;  /* 0x0000a0007f167a25 */ /* 0x000fe200078e0010 */
[----:B-----5:R-:W-:-:S02]  /*1ba0*/  SHF.R.S32.HI R83, RZ, 0x1f, R76 ;  /* 0x0000001fff537819 */ /* 0x020fc4000001144c */
[----:B------:R-:W-:Y:S01]  /*1bb0*/  IADD3 R11, R11, UR6, RZ ;  /* 0x000000060b0b7c10 */ /* 0x000fe2000fffe0ff */
[----:B------:R-:W-:Y:S01]  /*1bc0*/  IMAD.WIDE.U32 R20, R127, c[0x0][0x290], R16 ;  /* 0x0000a4007f147a25 */ /* 0x000fe200078e0010 */
[----:B------:R-:W-:Y:S01]  /*1bd0*/  IADD3 R105, R105, R2, R108 ;  /* 0x0000000269697210 */ /* 0x000fe20007ffe06c */
[----:B------:R-:W-:Y:S01]  /*1be0*/  ULDC.64 UR6, c[0x0][0x268] ;  /* 0x00009a0000067ab9 */ /* 0x000fe20000000a00 */
[----:B------:R-:W-:Y:S01]  /*1bf0*/  SHF.R.S32.HI R2, RZ, 0x1f, R125 ;  /* 0x0000001fff027819 */ /* 0x000fe2000001147d */
[----:B------:R-:W-:Y:S01]  /*1c00*/  UIMAD UR24, UR24, UR6, URZ ;  /* 0x00000006181872a4 */ /* 0x000fe2000f8e023f */
[----:B------:R-:W-:Y:S01]  /*1c10*/  SHF.R.S32.HI R7, RZ, 0x1f, R124 ;  /* 0x0000001fff077819 */ /* 0x000fe2000001147c */
[----:B------:R-:W-:Y:S01]  /*1c20*/  IMAD.IADD R139, R139, 0x1, R134 ;  /* 0x000000018b8b7824 */ /* 0x000fe200078e0286 */
[----:B------:R-:W-:Y:S01]  /*1c30*/  LEA R116, R116, 0x100, 0x1 ;  /* 0x0000010074747811 */ /* 0x000fe200078e08ff */
[----:B------:R-:W-:Y:S01]  /*1c40*/  IMAD.IADD R137, R137, 0x1, R132 ;  /* 0x0000000189897824 */ /* 0x000fe200078e0284 */
[----:B------:R-:W-:Y:S01]  /*1c50*/  SHF.R.S32.HI R117, RZ, 0x3, R94 ;  /* 0x00000003ff757819 */ /* 0x000fe2000001145e */
[----:B------:R-:W-:Y:S01]  /*1c60*/  IMAD.IADD R135, R134, 0x1, R23 ;  /* 0x0000000186877824 */ /* 0x000fe200078e0217 */
[----:B------:R-:W-:Y:S01]  /*1c70*/  SHF.R.S32.HI R114, RZ, 0x3, R96 ;  /* 0x00000003ff727819 */ /* 0x000fe20000011460 */
[----:B------:R-:W-:Y:S01]  /*1c80*/  IMAD.IADD R133, R132, 0x1, R21 ;  /* 0x0000000184857824 */ /* 0x000fe200078e0215 */
[----:B------:R-:W-:Y:S01]  /*1c90*/  SHF.R.S32.HI R111, RZ, 0x3, R98 ;  /* 0x00000003ff6f7819 */ /* 0x000fe20000011462 */
[----:B------:R-:W-:Y:S01]  /*1ca0*/  IMAD.MOV.U32 R134, RZ, RZ, R22 ;  /* 0x000000ffff867224 */ /* 0x000fe200078e0016 */
[----:B------:R-:W-:Y:S01]  /*1cb0*/  LOP3.LUT R94, R94, 0xfffffff8, RZ, 0xc0, !PT ;  /* 0xfffffff85e5e7812 */ /* 0x000fe200078ec0ff */
[----:B------:R-:W-:Y:S01]  /*1cc0*/  IMAD.MOV.U32 R132, RZ, RZ, R20 ;  /* 0x000000ffff847224 */ /* 0x000fe200078e0014 */
[----:B------:R-:W-:Y:S01]  /*1cd0*/  LOP3.LUT R96, R96, 0xfffffff8, RZ, 0xc0, !PT ;  /* 0xfffffff860607812 */ /* 0x000fe200078ec0ff */
[----:B------:R-:W-:Y:S01]  /*1ce0*/  UIMAD UR6, UR14, UR5, UR35 ;  /* 0x000000050e0672a4 */ /* 0x000fe2000f8e0223 */
[----:B------:R-:W-:Y:S01]  /*1cf0*/  LEA.HI R113, R2, R125, RZ, 0x3 ;  /* 0x0000007d02717211 */ /* 0x000fe200078f18ff */
[----:B------:R-:W-:Y:S01]  /*1d00*/  UIMAD UR7, UR25, UR7, UR24 ;  /* 0x00000007190772a4 */ /* 0x000fe2000f8e0218 */
[----:B------:R-:W-:Y:S01]  /*1d10*/  LEA.HI R112, R7, R124, RZ, 0x3 ;  /* 0x0000007c07707211 */ /* 0x000fe200078f18ff */
[----:B------:R-:W-:Y:S01]  /*1d20*/  ULDC.64 UR4, c[0x0][0x2b0] ;  /* 0x0000ac0000047ab9 */ /* 0x000fe20000000a00 */
[----:B------:R-:W-:Y:S01]  /*1d30*/  IADD3 R115, R116, 0x40, RZ ;  /* 0x0000004074737810 */ /* 0x000fe20007ffe0ff */
[----:B------:R-:W-:Y:S01]  /*1d40*/  IMAD.WIDE.U32 R140, R140, c[0x0][0x268], R10 ;  /* 0x00009a008c8c7a25 */ /* 0x000fe200078e000a */
[----:B------:R-:W-:Y:S01]  /*1d50*/  @P0 IADD3 R115, R116, -0x40, RZ ;  /* 0xffffffc074730810 */ /* 0x000fe20007ffe0ff */
[----:B------:R-:W-:Y:S01]  /*1d60*/  UIADD3 UR25, UR33, UR6, URZ ;  /* 0x0000000621197290 */ /* 0x000fe2000fffe03f */
[----:B------:R-:W-:Y:S01]  /*1d70*/  P2R R128, PR, RZ, 0x2 ;  /* 0x00000002ff807803 */ /* 0x000fe20000000000 */
[C---:B------:R-:W-:Y:S01]  /*1d80*/  IMAD.WIDE.U32 R136, R76.reuse, c[0x0][0x290], R136 ;  /* 0x0000a4004c887a25 */ /* 0x040fe200078e0088 */
[----:B------:R-:W-:Y:S01]  /*1d90*/  SHF.R.S32.HI R93, RZ, 0x1f, R94 ;  /* 0x0000001fff5d7819 */ /* 0x000fe2000001145e */
[----:B------:R-:W-:Y:S01]  /*1da0*/  UIADD3 UR24, UR31, UR34, URZ ;  /* 0x000000221f187290 */ /* 0x000fe2000fffe03f */
[----:B------:R-:W-:Y:S01]  /*1db0*/  SHF.R.S32.HI R95, RZ, 0x1f, R96 ;  /* 0x0000001fff5f7819 */ /* 0x000fe20000011460 */
[----:B------:R-:W-:Y:S01]  /*1dc0*/  IMAD.WIDE.U32 R138, R76, c[0x0][0x280], R138 ;  /* 0x0000a0004c8a7a25 */ /* 0x000fe200078e008a */
[----:B------:R-:W-:Y:S01]  /*1dd0*/  ISETP.GE.AND P0, PT, R78, 0x1, PT ;  /* 0x000000014e00780c */ /* 0x000fe20003f06270 */
[----:B------:R-:W-:Y:S01]  /*1de0*/  ULDC.U8 UR6, c[0x0][0x298] ;  /* 0x0000a60000067ab9 */ /* 0x000fe20000000000 */
[----:B------:R-:W-:Y:S01]  /*1df0*/  LOP3.LUT R118, R118, 0xfffffff8, RZ, 0xc0, !PT ;  /* 0xfffffff876767812 */ /* 0x000fe200078ec0ff */
[----:B------:R-:W-:Y:S01]  /*1e00*/  IMAD.WIDE.U32 R134, R76, c[0x0][0x280], R134 ;  /* 0x0000a0004c867a25 */ /* 0x000fe200078e0086 */
[----:B------:R-:W-:-:S02]  /*1e10*/  LOP3.LUT R113, R113, 0xfffffff8, RZ, 0xc0, !PT ;  /* 0xfffffff871717812 */ /* 0x000fc400078ec0ff */
[----:B------:R-:W-:Y:S01]  /*1e20*/  LOP3.LUT R112, R112, 0xfffffff8, RZ, 0xc0, !PT ;  /* 0xfffffff870707812 */ /* 0x000fe200078ec0ff */
[----:B------:R-:W-:Y:S01]  /*1e30*/  IMAD.WIDE.U32 R132, R76, c[0x0][0x290], R132 ;  /* 0x0000a4004c847a25 */ /* 0x000fe200078e0084 */
[----:B------:R-:W-:Y:S02]  /*1e40*/  LOP3.LUT R120, R120, 0xfffffff8, RZ, 0xc0, !PT ;  /* 0xfffffff878787812 */ /* 0x000fe400078ec0ff */
[----:B------:R-:W-:Y:S01]  /*1e50*/  LOP3.LUT R119, R119, 0xfffffff8, RZ, 0xc0, !PT ;  /* 0xfffffff877777812 */ /* 0x000fe200078ec0ff */
[----:B------:R-:W-:Y:S01]  /*1e60*/  IMAD.SHL.U32 R105, R105, 0x2, RZ ;  /* 0x0000000269697824 */ /* 0x000fe200078e00ff */
[----:B------:R-:W-:Y:S02]  /*1e70*/  ISETP.NE.AND P1, PT, R92, 0x1, PT ;  /* 0x000000015c00780c */ /* 0x000fe40003f25270 */
[C---:B------:R-:W-:Y:S01]  /*1e80*/  SHF.L.U64.HI R93, R94.reuse, 0x1, R93 ;  /* 0x000000015e5d7819 */ /* 0x040fe2000001025d */
[----:B------:R-:W-:Y:S01]  /*1e90*/  IMAD.SHL.U32 R94, R94, 0x2, RZ ;  /* 0x000000025e5e7824 */ /* 0x000fe200078e00ff */
[C---:B------:R-:W-:Y:S01]  /*1ea0*/  SHF.L.U64.HI R95, R96.reuse, 0x1, R95 ;  /* 0x00000001605f7819 */ /* 0x040fe2000001025f */
[----:B------:R-:W-:Y:S01]  /*1eb0*/  IMAD.SHL.U32 R96, R96, 0x2, RZ ;  /* 0x0000000260607824 */ /* 0x000fe200078e00ff */
[----:B------:R-:W-:-:S02]  /*1ec0*/  P2R R0, PR, RZ, 0x1 ;  /* 0x00000001ff007803 */ /* 0x000fc40000000000 */
[----:B------:R-:W-:Y:S02]  /*1ed0*/  P2R R131, PR, RZ, 0x10 ;  /* 0x00000010ff837803 */ /* 0x000fe40000000000 */
[----:B------:R-:W-:Y:S02]  /*1ee0*/  P2R R130, PR, RZ, 0x8 ;  /* 0x00000008ff827803 */ /* 0x000fe40000000000 */
[C---:B------:R-:W-:Y:S02]  /*1ef0*/  IADD3 R11, R18.reuse, 0x50, RZ ;  /* 0x00000050120b7810 */ /* 0x040fe40007ffe0ff */
[C---:B------:R-:W-:Y:S02]  /*1f00*/  IADD3 R10, R18.reuse, 0x10, RZ ;  /* 0x00000010120a7810 */ /* 0x040fe40007ffe0ff */
[----:B----4-:R-:W-:Y:S02]  /*1f10*/  IADD3 R9, R18, 0x30, RZ ;  /* 0x0000003012097810 */ /* 0x010fe40007ffe0ff */
[----:B------:R-:W-:-:S02]  /*1f20*/  SHF.R.S32.HI R101, RZ, 0x1f, R118 ;  /* 0x0000001fff657819 */ /* 0x000fc40000011476 */
[----:B------:R-:W-:Y:S02]  /*1f30*/  SHF.R.S32.HI R100, RZ, 0x1f, R113 ;  /* 0x0000001fff647819 */ /* 0x000fe40000011471 */
[----:B------:R-:W-:Y:S02]  /*1f40*/  SHF.R.S32.HI R99, RZ, 0x1f, R112 ;  /* 0x0000001fff637819 */ /* 0x000fe40000011470 */
[----:B------:R-:W-:Y:S02]  /*1f50*/  SHF.R.S32.HI R103, RZ, 0x1f, R120 ;  /* 0x0000001fff677819 */ /* 0x000fe40000011478 */
[----:B------:R-:W-:Y:S02]  /*1f60*/  SHF.R.S32.HI R102, RZ, 0x1f, R119 ;  /* 0x0000001fff667819 */ /* 0x000fe40000011477 */
[----:B------:R-:W-:Y:S02]  /*1f70*/  IADD3 R87, R141, UR7, RZ ;  /* 0x000000078d577c10 */ /* 0x000fe4000fffe0ff */
[----:B------:R-:W-:Y:S01]  /*1f80*/  P2R R0, PR, RZ, 0x2 ;  /* 0x00000002ff007803 */ /* 0x000fe20000000000 */
[----:B---3--:R3:W4:Y:S02]  /*1f90*/  @P2 R2UR UR36, R3 ;  /* 0x00000000032423c2 */ /* 0x00872400000e0000 */
[-C--:B---3--:R-:W-:Y:S01]  /*1fa0*/  LOP3.LUT R3, R4, R109.reuse, RZ, 0x3c, !PT ;  /* 0x0000006d04037212 */ /* 0x088fe200078e3cff */
[----:B----4-:R-:W-:Y:S01]  /*1fb0*/  @UP0 USHF.R.S32.HI UR39, URZ, 0x1f, UR36 ;  /* 0x0000001f3f270899 */ /* 0x010fe20008011424 */
[----:B------:R-:W-:Y:S01]  /*1fc0*/  LOP3.LUT R4, R123, 0x38, R98, 0xf8, !PT ;  /* 0x000000387b047812 */ /* 0x000fe200078ef862 */
[----:B------:R-:W-:Y:S01]  /*1fd0*/  @UP0 UMOV UR38, UR36 ;  /* 0x0000002400260c82 */ /* 0x000fe20008000000 */
[--C-:B------:R-:W-:Y:S01]  /*1fe0*/  IADD3 R106, R3, R106, R108.reuse ;  /* 0x0000006a036a7210 */ /* 0x100fe20007ffe06c */
[----:B------:R-:W-:Y:S01]  /*1ff0*/  @!UP0 UMOV UR38, UR20 ;  /* 0x0000001400268c82 */ /* 0x000fe20008000000 */
[----:B------:R-:W-:Y:S01]  /*2000*/  LOP3.LUT R3, R4, R109, RZ, 0x3c, !PT ;  /* 0x0000006d04037212 */ /* 0x000fe200078e3cff */
[----:B------:R-:W-:Y:S01]  /*2010*/  UIMAD.WIDE.U32 UR36, UR38, UR4, URZ ;  /* 0x00000004262472a5 */ /* 0x000fe2000f8e003f */
[----:B------:R-:W-:Y:S01]  /*2020*/  LOP3.LUT R98, R98, 0xfffffff8, RZ, 0xc0, !PT ;  /* 0xfffffff862627812 */ /* 0x000fe200078ec0ff */
[----:B------:R-:W-:Y:S01]  /*2030*/  @!UP0 UMOV UR39, UR21 ;  /* 0x0000001500278c82 */ /* 0x000fe20008000000 */
[----:B------:R-:W-:Y:S01]  /*2040*/  IADD3 R104, R3, R104, R108 ;  /* 0x0000006803687210 */ /* 0x000fe20007ffe06c */
[C---:B------:R-:W-:Y:S01]  /*2050*/  IMAD R3, R83.reuse, c[0x0][0x280], RZ ;  /* 0x0000a00053037a24 */ /* 0x040fe200078e02ff */
[----:B------:R-:W-:Y:S01]  /*2060*/  UIMAD UR21, UR39, UR4, URZ ;  /* 0x00000004271572a4 */ /* 0x000fe2000f8e023f */
[----:B------:R-:W-:Y:S01]  /*2070*/  IMAD R83, R83, c[0x0][0x290], RZ ;  /* 0x0000a40053537a24 */ /* 0x000fe200078e02ff */
[----:B------:R-:W-:Y:S01]  /*2080*/  SHF.R.S32.HI R97, RZ, 0x1f, R98 ;  /* 0x0000001fff617819 */ /* 0x000fe20000011462 */
[C---:B------:R-:W-:Y:S01]  /*2090*/  IMAD R3, R76.reuse, c[0x0][0x284], R3 ;  /* 0x0000a1004c037a24 */ /* 0x040fe200078e0203 */
[----:B------:R-:W-:Y:S01]  /*20a0*/  UIMAD UR5, UR38, UR5, UR21 ;  /* 0x00000005260572a4 */ /* 0x000fe2000f8e0215 */
[----:B------:R-:W-:Y:S01]  /*20b0*/  IMAD R83, R76, c[0x0][0x294], R83 ;  /* 0x0000a5004c537a24 */ /* 0x000fe200078e0253 */
[----:B------:R-:W-:Y:S01]  /*20c0*/  SHF.L.U64.HI R97, R98, 0x1, R97 ;  /* 0x0000000162617819 */ /* 0x000fe20000010261 */
[----:B------:R-:W-:Y:S01]  /*20d0*/  IMAD.IADD R86, R139, 0x1, R3 ;  /* 0x000000018b567824 */ /* 0x000fe200078e0203 */
[----:B------:R-:W-:Y:S01]  /*20e0*/  UIADD3 UR5, UR37, UR5, URZ ;  /* 0x0000000525057290 */ /* 0x000fe2000fffe03f */
[----:B------:R-:W-:-:S02]  /*20f0*/  IMAD.IADD R85, R137, 0x1, R83 ;  /* 0x0000000189557824 */ /* 0x000fc400078e0253 */
[----:B------:R-:W-:Y:S02]  /*2100*/  IMAD.IADD R84, R3, 0x1, R135 ;  /* 0x0000000103547824 */ /* 0x000fe400078e0287 */
[----:B------:R-:W-:Y:S02]  /*2110*/  IMAD.IADD R83, R83, 0x1, R133 ;  /* 0x0000000153537824 */ /* 0x000fe400078e0285 */
[----:B------:R-:W-:Y:S02]  /*2120*/  IMAD.SHL.U32 R106, R106, 0x2, RZ ;  /* 0x000000026a6a7824 */ /* 0x000fe400078e00ff */
[----:B------:R-:W-:Y:S02]  /*2130*/  IMAD.SHL.U32 R98, R98, 0x2, RZ ;  /* 0x0000000262627824 */ /* 0x000fe400078e00ff */
[----:B------:R-:W-:Y:S01]  /*2140*/  IMAD.SHL.U32 R104, R104, 0x2, RZ ;  /* 0x0000000268687824 */ /* 0x000fe200078e00ff */
[----:B--2---:R-:W-:Y:S06]  /*2150*/  BAR.SYNC.DEFER_BLOCKING 0x0 ;  /* 0x0000000000007b1d */ /* 0x004fec0000010000 */
.L_x_352:
[----:B------:R-:W-:Y:S01]  /*2160*/  IMAD.MOV.U32 R110, RZ, RZ, RZ ;  /* 0x000000ffff6e7224 */ /* 0x000fe200078e00ff */
[----:B------:R-:W-:Y:S01]  /*2170*/  ISETP.NE.AND P1, PT, R92, 0x1, PT ;  /* 0x000000015c00780c */ /* 0x000fe20003f25270 */
[----:B------:R-:W-:Y:S01]  /*2180*/  USHF.L.U32 UR4, UR16, 0x6, URZ ;  /* 0x0000000610047899 */ /* 0x000fe2000800063f */
[----:B------:R-:W-:Y:S01]  /*2190*/  ISETP.GE.AND P2, PT, R78, 0x1, PT ;  /* 0x000000014e00780c */ /* 0x000fe20003f46270 */
[----:B------:R-:W-:Y:S04]  /*21a0*/  DEPBAR.LE SB0, 0x0 ;  /* 0x000080000000791a */ /* 0x000fe80000000000 */
[----:B--2---:R-:W-:Y:S01]  /*21b0*/  IADD3 R3, R121, UR4, RZ ;  /* 0x0000000479037c10 */ /* 0x004fe2000fffe0ff */
[----:B------:R-:W-:Y:S03]  /*21c0*/  BSSY B1, `(.L_x_328) ;  /* 0x00003db000017945 */ /* 0x000fe60003800000 */
[----:B------:R-:W-:Y:S01]  /*21d0*/  ISETP.GE.AND P0, PT, R3, UR19, PT ;  /* 0x0000001303007c0c */ /* 0x000fe2000bf06270 */
[----:B------:R-:W-:Y:S03]  /*21e0*/  IMAD.IADD R81, R82, 0x1, R3 ;  /* 0x0000000152517824 */ /* 0x000fe600078e0203 */
[----:B------:R-:W-:Y:S01]  /*21f0*/  ISETP.GT.OR P0, PT, R121, 0x3f, P0 ;  /* 0x0000003f7900780c */ /* 0x000fe20000704670 */
[----:B------:R-:W-:Y:S04]  /*2200*/  @P1 IMAD.HI.U32 R2, R81, c[0x0][0x2bc], RZ ;  /* 0x0000af0051021a27 */ /* 0x000fe800078e00ff */
[--C-:B------:R-:W-:Y:S01]  /*2210*/  IMAD.MOV.U32 R0, RZ, RZ, R81.reuse ;  /* 0x000000ffff007224 */ /* 0x100fe200078e0051 */
[----:B------:R-:W-:Y:S07]  /*2220*/  @P1 SHF.R.U32.HI R0, RZ, c[0x0][0x2c0], R2 ;  /* 0x0000b000ff001a19 */ /* 0x000fee0000011602 */
[C---:B------:R-:W-:Y:S04]  /*2230*/  @!P0 IADD3 R3, P1, R0.reuse, UR36, RZ ;  /* 0x0000002400038c10 */ /* 0x040fe8000ff3e0ff */
[----:B------:R-:W-:Y:S01]  /*2240*/  @!P0 LEA.HI.X.SX32 R2, R0, UR5, 0x1, P1 ;  /* 0x0000000500028c11 */ /* 0x000fe200088f0eff */
[----:B------:R-:W-:Y:S01]  /*2250*/  IMAD.MOV R0, RZ, RZ, -R0 ;  /* 0x000000ffff007224 */ /* 0x000fe200078e0a00 */
[C---:B------:R-:W-:Y:S03]  /*2260*/  @!P0 LEA R6, P1, R3.reuse, c[0x0][0x2a0], 0x2 ;  /* 0x0000a80003068a11 */ /* 0x040fe600078210ff */
        /* <DEDUP_REMOVED lines=17> */
[----:B------:R-:W-:-:S05]  /*2380*/  @!P2 BRA `(.L_x_329) ;  /* 0x000039700000a947 */ /* 0x000fca0003800000 */
[----:B------:R-:W-:Y:S01]  /*2390*/  USHF.R.S32.HI UR34, URZ, 0x1f, UR16 ;  /* 0x0000001f3f227899 */ /* 0x000fe20008011410 */
[----:B------:R-:W-:Y:S01]  /*23a0*/  ISETP.NE.AND P0, PT, RZ, UR6, PT ;  /* 0x00000006ff007c0c */ /* 0x000fe2000bf05270 */
[----:B------:R-:W-:Y:S02]  /*23b0*/  UIMAD UR21, UR26, UR16, URZ ;  /* 0x000000101a1572a4 */ /* 0x000fe4000f8e023f */
[----:B------:R-:W-:Y:S02]  /*23c0*/  UIMAD UR7, UR28, UR16, URZ ;  /* 0x000000101c0772a4 */ /* 0x000fe4000f8e023f */
[----:B------:R-:W-:Y:S02]  /*23d0*/  UIADD3 UR35, -UR4, UR19, URZ ;  /* 0x0000001304237290 */ /* 0x000fe4000fffe13f */
[----:B------:R-:W-:Y:S02]  /*23e0*/  UIMAD.WIDE.U32 UR40, UR27, UR16, URZ ;  /* 0x000000101b2872a5 */ /* 0x000fe4000f8e003f */
[----:B------:R-:W-:Y:S02]  /*23f0*/  UIMAD.WIDE.U32 UR38, UR29, UR16, URZ ;  /* 0x000000101d2672a5 */ /* 0x000fe4000f8e003f */
[----:B------:R-:W-:Y:S02]  /*2400*/  UIMAD UR21, UR34, UR27, UR21 ;  /* 0x0000001b221572a4 */ /* 0x000fe4000f8e0215 */
[----:B------:R-:W-:Y:S02]  /*2410*/  UIMAD UR7, UR34, UR29, UR7 ;  /* 0x0000001d220772a4 */ /* 0x000fe4000f8e0207 */
[----:B------:R-:W-:Y:S02]  /*2420*/  UISETP.LT.AND UP0, UPT, UR35, 0x40, UPT ;  /* 0x000000402300788c */ /* 0x000fe4000bf01270 */
[----:B------:R-:W-:Y:S02]  /*2430*/  UIADD3 UR21, UR41, UR21, URZ ;  /* 0x0000001529157290 */ /* 0x000fe4000fffe03f */
[----:B------:R-:W-:Y:S02]  /*2440*/  UIADD3 UR7, UR39, UR7, URZ ;  /* 0x0000000727077290 */ /* 0x000fe4000fffe03f */
[----:B------:R-:W-:Y:S01]  /*2450*/  USEL UR35, UR35, 0x40, UP0 ;  /* 0x0000004023237887 */ /* 0x000fe20008000000 */
[----:B------:R-:W-:-:S05]  /*2460*/  @!P0 BRA `(.L_x_330) ;  /* 0x00001c0000008947 */ /* 0x000fca0003800000 */
[----:B------:R-:W-:Y:S01]  /*2470*/  ISETP.GE.AND P1, PT, R127, UR35, PT ;  /* 0x000000237f007c0c */ /* 0x000fe2000bf26270 */
        /* <DEDUP_REMOVED lines=14> */
[----:B------:R-:W-:Y:S01]  /*2560*/  IADD3 R5, P0, R138, UR40, RZ ;  /* 0x000000288a057c10 */ /* 0x000fe2000ff1e0ff */
[----:B------:R-:W-:Y:S01]  /*2570*/  CS2R R62, SRZ ;  /* 0x00000000003e7805 */ /* 0x000fe2000001ff00 */
[----:B------:R-:W-:Y:S01]  /*2580*/  CS2R R34, SRZ ;  /* 0x0000000000227805 */ /* 0x000fe2000001ff00 */
[----:B------:R-:W-:Y:S01]  /*2590*/  CS2R R60, SRZ ;  /* 0x00000000003c7805 */ /* 0x000fe2000001ff00 */
[----:B------:R-:W-:Y:S01]  /*25a0*/  IADD3.X R4, R86, UR21, RZ, P0, !PT ;  /* 0x0000001556047c10 */ /* 0x000fe200087fe4ff */
[----:B------:R-:W-:Y:S01]  /*25b0*/  CS2R R38, SRZ ;  /* 0x0000000000267805 */ /* 0x000fe2000001ff00 */
[----:B------:R-:W-:Y:S01]  /*25c0*/  IADD3 R8, P0, R136, UR38, RZ ;  /* 0x0000002688087c10 */ /* 0x000fe2000ff1e0ff */
[----:B------:R-:W-:Y:S01]  /*25d0*/  CS2R R58, SRZ ;  /* 0x00000000003a7805 */ /* 0x000fe2000001ff00 */
[----:B------:R-:W-:Y:S01]  /*25e0*/  CS2R R32, SRZ ;  /* 0x0000000000207805 */ /* 0x000fe2000001ff00 */
[----:B------:R-:W-:Y:S01]  /*25f0*/  CS2R R54, SRZ ;  /* 0x0000000000367805 */ /* 0x000fe2000001ff00 */
[----:B------:R-:W-:Y:S01]  /*2600*/  IADD3.X R3, R85, UR7, RZ, P0, !PT ;  /* 0x0000000755037c10 */ /* 0x000fe200087fe4ff */
[----:B------:R-:W-:Y:S01]  /*2610*/  CS2R R28, SRZ ;  /* 0x00000000001c7805 */ /* 0x000fe2000001ff00 */
        /* <DEDUP_REMOVED lines=32> */
.L_x_332:
[----:B------:R-:W-:Y:S05]  /*2820*/  BSYNC B0 ;  /* 0x0000000000007941 */ /* 0x000fea0003800000 */
.L_x_331:
[----:B------:R3:W4:Y:S04]  /*2830*/  SHFL.IDX PT, R67, R2, RZ, 0x1c1f ;  /* 0x001c1fff02437589 */ /* 0x00072800000e0000 */
[----:B------:R3:W2:Y:S01]  /*2840*/  SHFL.IDX PT, R65, R0, RZ, 0x1c1f ;  /* 0x001c1fff00417589 */ /* 0x0006a200000e0000 */
[----:B------:R-:W-:-:S05]  /*2850*/  @P1 BRA `(.L_x_333) ;  /* 0x0000371000001947 */ /* 0x000fca0003800000 */
[----:B------:R-:W-:Y:S01]  /*2860*/  ISETP.GE.AND P0, PT, R16, c[0x0][0x1d4], PT ;  /* 0x0000750010007a0c */ /* 0x000fe20003f06270 */
[----:B-----5:R-:W-:Y:S01]  /*2870*/  IMAD.MOV.U32 R21, RZ, RZ, R52 ;  /* 0x000000ffff157224 */ /* 0x020fe200078e0034 */
[----:B------:R-:W-:Y:S01]  /*2880*/  MOV R20, R53 ;  /* 0x0000003500147202 */ /* 0x000fe20000000f00 */
[----:B---3--:R-:W-:Y:S01]  /*2890*/  IMAD.MOV.U32 R2, RZ, RZ, R24 ;  /* 0x000000ffff027224 */ /* 0x008fe200078e0018 */
        /* <DEDUP_REMOVED lines=29> */
[C---:B------:R-:W-:Y:S01]  /*2a70*/  LEA R74, P0, R16.reuse, R65, 0x1 ;  /* 0x00000041104a7211 */ /* 0x040fe200078008ff */
[----:B------:R-:W2:Y:S01]  /*2a80*/  LDS.128 R20, [R116+0x6000] ;  /* 0x0060000074147984 */ /* 0x000ea20000000c00 */
[----:B------:R-:W-:Y:S01]  /*2a90*/  MOV R40, R34 ;  /* 0x0000002200287202 */ /* 0x000fe20000000f00 */
[----:B------:R-:W-:Y:S01]  /*2aa0*/  IMAD.MOV.U32 R42, RZ, RZ, R62 ;  /* 0x000000ffff2a7224 */ /* 0x000fe200078e003e */
[----:B----4-:R-:W-:Y:S02]  /*2ab0*/  LEA.HI.X R75, R16, R67, R17, 0x1, P0 ;  /* 0x00000043104b7211 */ /* 0x010fe400000f0c11 */
        /* <DEDUP_REMOVED lines=13> */
[----:B--2---:R-:W-:Y:S02]  /*2b90*/  @!P0 MOV R31, R20 ;  /* 0x00000014001f8202 */ /* 0x004fe40000000f00 */
        /* <DEDUP_REMOVED lines=38> */
.L_x_335:
[----:B------:R-:W-:Y:S05]  /*2e00*/  BSYNC B0 ;  /* 0x0000000000007941 */ /* 0x000fea0003800000 */
.L_x_334:
[----:B------:R-:W-:Y:S01]  /*2e10*/  ISETP.GE.AND P0, PT, R12, c[0x0][0x1d4], PT ;  /* 0x000075000c007a0c */ /* 0x000fe20003f06270 */
[----:B------:R-:W-:Y:S01]  /*2e20*/  @!UPT UIADD3 URZ, URZ, URZ, URZ ;  /* 0x0000003f3f3ff290 */ /* 0x000fe2000fffe03f */
[----:B------:R-:W-:Y:S11]  /*2e30*/  BSSY B0, `(.L_x_336) ;  /* 0x0000038000007945 */ /* 0x000ff60003800000 */
[----:B------:R-:W-:-:S05]  /*2e40*/  @P0 BRA `(.L_x_337) ;  /* 0x0000036000000947 */ /* 0x000fca0003800000 */
[C---:B------:R-:W-:Y:S01]  /*2e50*/  LEA R68, P0, R120.reuse, R65, 0x1 ;  /* 0x0000004178447211 */ /* 0x040fe200078008ff */
[----:B--2---:R-:W2:Y:S03]  /*2e60*/  LDS.128 R20, [R115+0x6000] ;  /* 0x0060000073147984 */ /* 0x004ea60000000c00 */
[----:B----4-:R-:W-:Y:S02]  /*2e70*/  LEA.HI.X R69, R120, R67, R103, 0x1, P0 ;  /* 0x0000004378457211 */ /* 0x010fe400000f0c67 */
        /* <DEDUP_REMOVED lines=14> */
[----:B--2---:R-:W-:Y:S02]  /*2f60*/  @!P0 MOV R34, R20 ;  /* 0x0000001400228202 */ /* 0x004fe40000000f00 */
        /* <DEDUP_REMOVED lines=36> */
.L_x_337:
[----:B------:R-:W-:Y:S05]  /*31b0*/  BSYNC B0 ;  /* 0x0000000000007941 */ /* 0x000fea0003800000 */
.L_x_336:
        /* <DEDUP_REMOVED lines=58> */
.L_x_339:
[----:B------:R-:W-:Y:S05]  /*3560*/  BSYNC B0 ;  /* 0x0000000000007941 */ /* 0x000fea0003800000 */
.L_x_338:
        /* <DEDUP_REMOVED lines=58> */
.L_x_341:
[----:B------:R-:W-:Y:S05]  /*3910*/  BSYNC B0 ;  /* 0x0000000000007941 */ /* 0x000fea0003800000 */
.L_x_340:
        /* <DEDUP_REMOVED lines=58> */
.L_x_343:
[----:B------:R-:W-:Y:S05]  /*3cc0*/  BSYNC B0 ;  /* 0x0000000000007941 */ /* 0x000fea0003800000 */
.L_x_342:
[----:B------:R-:W-:Y:S11]  /*3cd0*/  ISETP.GE.AND P0, PT, R124, c[0x0][0x1d4], PT ;  /* 0x000075007c007a0c */ /* 0x000ff60003f06270 */
[----:B------:R-:W-:Y:S02]  /*3ce0*/  @!UPT UIADD3 URZ, URZ, URZ, URZ ;  /* 0x0000003f3f3ff290 */ /* 0x000fe4000fffe03f */
[----:B------:R-:W-:-:S05]  /*3cf0*/  @P0 BRA `(.L_x_333) ;  /* 0x0000227000000947 */ /* 0x000fca0003800000 */
[C---:B------:R-:W-:Y:S01]  /*3d00*/  LEA R34, P0, R112.reuse, R65, 0x1 ;  /* 0x0000004170227211 */ /* 0x040fe200078008ff */
[----:B--2---:R-:W2:Y:S03]  /*3d10*/  LDS.128 R20, [R115+0xa000] ;  /* 0x00a0000073147984 */ /* 0x004ea60000000c00 */
[----:B----4-:R-:W-:Y:S02]  /*3d20*/  LEA.HI.X R35, R112, R67, R99, 0x1, P0 ;  /* 0x0000004370237211 */ /* 0x010fe400000f0c63 */
        /* <DEDUP_REMOVED lines=52> */
.L_x_330:
        /* <DEDUP_REMOVED lines=47> */
.L_x_345:
[----:B------:R-:W-:Y:S05]  /*4360*/  BSYNC B0 ;  /* 0x0000000000007941 */ /* 0x000fea0003800000 */
.L_x_344:
[----:B------:R3:W4:Y:S04]  /*4370*/  SHFL.IDX PT, R149, R2, RZ, 0x1c1f ;  /* 0x001c1fff02957589 */ /* 0x00072800000e0000 */
[----:B------:R3:W2:Y:S01]  /*4380*/  SHFL.IDX PT, R148, R0, RZ, 0x1c1f ;  /* 0x001c1fff00947589 */ /* 0x0006a200000e0000 */
[----:B------:R-:W-:-:S05]  /*4390*/  @P1 BRA `(.L_x_333) ;  /* 0x00001bd000001947 */ /* 0x000fca0003800000 */
[----:B------:R-:W-:Y:S01]  /*43a0*/  ISETP.GE.AND P0, PT, R16, c[0x0][0x1d4], PT ;  /* 0x0000750010007a0c */ /* 0x000fe20003f06270 */
[----:B-----5:R-:W-:Y:S01]  /*43b0*/  IMAD.MOV.U32 R8, RZ, RZ, R62 ;  /* 0x000000ffff087224 */ /* 0x020fe200078e003e */
[----:B--2---:R-:W-:Y:S01]  /*43c0*/  MOV R4, R22 ;  /* 0x0000001600047202 */ /* 0x004fe20000000f00 */
[----:B------:R-:W-:Y:S01]  /*43d0*/  IMAD.MOV.U32 R7, RZ, RZ, R63 ;  /* 0x000000ffff077224 */ /* 0x000fe200078e003f */
[----:B---3--:R-:W-:Y:S01]  /*43e0*/  MOV R0, R21 ;  /* 0x0000001500007202 */ /* 0x008fe20000000f00 */
[----:B------:R-:W-:Y:S01]  /*43f0*/  IMAD.MOV.U32 R6, RZ, RZ, R60 ;  /* 0x000000ffff067224 */ /* 0x000fe200078e003c */
[----:B------:R-:W-:Y:S01]  /*4400*/  IADD3 R150, -R107, c[0x0][0x1d4], RZ ;  /* 0x000075006b967a10 */ /* 0x000fe20007ffe1ff */
        /* <DEDUP_REMOVED lines=22> */
[----:B------:R-:W-:Y:S01]  /*4570*/  ISETP.NE.AND P2, PT, R130, RZ, PT ;  /* 0x000000ff8200720c */ /* 0x000fe20003f45270 */
[----:B------:R-:W2:Y:S01]  /*4580*/  LDS.128 R24, [R106+0x6100] ;  /* 0x006100006a187984 */ /* 0x000ea20000000c00 */
        /* <DEDUP_REMOVED lines=30> */
[----:B--2---:R-:W-:Y:S01]  /*4770*/  @!P0 IMAD.MOV.U32 R46, RZ, RZ, R24 ;  /* 0x000000ffff2e8224 */ /* 0x004fe200078e0018 */
[----:B------:R-:W-:Y:S01]  /*4780*/  @!P0 SHF.R.U32.HI R43, RZ, 0x10, R37 ;  /* 0x00000010ff2b8819 */ /* 0x000fe20000011625 */
[----:B------:R-:W-:Y:S01]  /*4790*/  IMAD.MOV.U32 R37, RZ, RZ, R38 ;  /* 0x000000ffff257224 */ /* 0x000fe200078e0026 */
[----:B------:R-:W-:Y:S01]  /*47a0*/  SHF.L.U32 R152, R153, 0x1, RZ ;  /* 0x0000000199987819 */ /* 0x000fe200000006ff */
[----:B------:R-:W-:Y:S01]  /*47b0*/  @!P0 HADD2.F32 R59, -RZ, R59.H0_H0 ;  /* 0x2000003bff3b8230 */ /* 0x000fe20000004100 */
[--C-:B------:R-:W-:Y:S01]  /*47c0*/  @!P0 SHF.R.U64 R38, R38, 0x10, R39.reuse ;  /* 0x0000001026268819 */ /* 0x100fe20000001227 */
[--C-:B------:R-:W-:Y:S01]  /*47d0*/  @!P0 HADD2.F32 R41, -RZ, R46.reuse.H0_H0 ;  /* 0x2000002eff298230 */ /* 0x100fe20000004100 */
[----:B------:R-:W-:Y:S01]  /*47e0*/  MOV R36, R39 ;  /* 0x0000002700247202 */ /* 0x000fe20000000f00 */
[----:B------:R-:W2:Y:S01]  /*47f0*/  LDS.128 R72, [R152+0x6100] ;  /* 0x0061000098487984 */ /* 0x000ea20000000c00 */
[----:B------:R-:W-:Y:S01]  /*4800*/  @!P0 HADD2.F32 R42, -RZ, R46.H1_H1 ;  /* 0x3000002eff2a8230 */ /* 0x000fe20000004100 */
[----:B------:R-:W-:Y:S01]  /*4810*/  @!P0 SHF.R.U32.HI R39, RZ, 0x10, R39 ;  /* 0x00000010ff278819 */ /* 0x000fe20000011627 */
[----:B------:R-:W-:Y:S01]  /*4820*/  @!P0 FMUL.FTZ R0, R41, R44 ;  /* 0x0000002c29008220 */ /* 0x000fe20000410000 */
[----:B------:R-:W-:Y:S02]  /*4830*/  @!P0 HADD2.F32 R43, -RZ, R43.H0_H0 ;  /* 0x2000002bff2b8230 */ /* 0x000fe40000004100 */
[C---:B------:R-:W-:Y:S01]  /*4840*/  @!P0 FMUL.FTZ R2, R42.reuse, R45 ;  /* 0x0000002d2a028220 */ /* 0x040fe20000410000 */
[----:B------:R-:W-:Y:S02]  /*4850*/  @!P0 HADD2.F32 R38, -RZ, R38.H0_H0 ;  /* 0x20000026ff268230 */ /* 0x000fe40000004100 */
[----:B------:R-:W-:Y:S01]  /*4860*/  @!P0 HADD2.F32 R39, -RZ, R39.H0_H0 ;  /* 0x20000027ff278230 */ /* 0x000fe20000004100 */
[----:B--2---:R-:W-:Y:S01]  /*4870*/  @!P0 IMAD.MOV.U32 R50, RZ, RZ, R73 ;  /* 0x000000ffff328224 */ /* 0x004fe200078e0049 */
        /* <DEDUP_REMOVED lines=71> */
[----:B------:R-:W-:Y:S04]  /*4cf0*/  IADD3 R152, P0, R148, R94, RZ ;  /* 0x0000005e94987210 */ /* 0x000fe80007f1e0ff */
[----:B----4-:R-:W-:Y:S02]  /*4d00*/  IADD3.X R153, R149, R93, RZ, P0, !PT ;  /* 0x0000005d95997210 */ /* 0x010fe400007fe4ff */
[C---:B------:R-:W-:Y:S03]  /*4d10*/  ISETP.GE.AND P0, PT, R151.reuse, c[0x0][0x1d4], PT ;  /* 0x0000750097007a0c */ /* 0x040fe60003f06270 */
[----:B------:R2:W-:Y:S10]  /*4d20*/  ST.E.128 [R152.64], R24 ;  /* 0x0000001898007985 */ /* 0x0005f4000c101d16 */
[----:B------:R-:W-:Y:S05]  /*4d30*/  @!P0 IMAD.WIDE R154, R151, 0x2, R148 ;  /* 0x00000002979a8825 */ /* 0x000fea00078e0294 */
[----:B------:R2:W-:Y:S02]  /*4d40*/  @!P0 ST.E.128 [R154.64], R72 ;  /* 0x000000489a008985 */ /* 0x0005e4000c101d16 */
.L_x_347:
[----:B------:R-:W-:Y:S05]  /*4d50*/  BSYNC B0 ;  /* 0x0000000000007941 */ /* 0x000fea0003800000 */
.L_x_346:
[----:B------:R-:W-:Y:S01]  /*4d60*/  ISETP.GE.AND P0, PT, R12, c[0x0][0x1d4], PT ;  /* 0x000075000c007a0c */ /* 0x000fe20003f06270 */
[----:B------:R-:W-:Y:S01]  /*4d70*/  @!UPT UIADD3 URZ, URZ, URZ, URZ ;  /* 0x0000003f3f3ff290 */ /* 0x000fe2000fffe03f */
[----:B------:R-:W-:Y:S11]  /*4d80*/  BSSY B0, `(.L_x_348) ;  /* 0x0000079000007945 */ /* 0x000ff60003800000 */
[----:B------:R-:W-:-:S05]  /*4d90*/  @P0 BRA `(.L_x_349) ;  /* 0x0000077000000947 */ /* 0x000fca0003800000 */
[----:B------:R-:W-:Y:S01]  /*4da0*/  ISETP.NE.AND P1, PT, R129, RZ, PT ;  /* 0x000000ff8100720c */ /* 0x000fe20003f25270 */
[----:B--2---:R-:W2:Y:S01]  /*4db0*/  LDS.128 R24, [R105+0x6100] ;  /* 0x0061000069187984 */ /* 0x004ea20000000c00 */
        /* <DEDUP_REMOVED lines=24> */
[----:B--2---:R-:W-:Y:S01]  /*4f40*/  @!P0 IMAD.MOV.U32 R39, RZ, RZ, R24 ;  /* 0x000000ffff278224 */ /* 0x004fe200078e0018 */
[----:B------:R-:W-:Y:S02]  /*4f50*/  @!P0 SHF.R.U32.HI R64, RZ, 0x10, R65 ;  /* 0x00000010ff408819 */ /* 0x000fe40000011641 */
[----:B------:R-:W-:Y:S02]  /*4f60*/  SHF.L.U32 R57, R59, 0x1, RZ ;  /* 0x000000013b397819 */ /* 0x000fe400000006ff */
[--C-:B------:R-:W-:Y:S01]  /*4f70*/  @!P0 HADD2.F32 R31, -RZ, R39.reuse.H0_H0 ;  /* 0x20000027ff1f8230 */ /* 0x100fe20000004100 */
[--C-:B------:R-:W-:Y:S01]  /*4f80*/  @!P0 SHF.R.U32.HI R51, RZ, 0x10, R67.reuse ;  /* 0x00000010ff338819 */ /* 0x100fe20000011643 */
[----:B------:R-:W-:Y:S01]  /*4f90*/  @!P0 HADD2.F32 R36, -RZ, R39.H1_H1 ;  /* 0x30000027ff248230 */ /* 0x000fe20000004100 */
[----:B------:R-:W2:Y:S01]  /*4fa0*/  LDS.128 R52, [R57+0x6100] ;  /* 0x0061000039347984 */ /* 0x000ea20000000c00 */
[----:B------:R-:W-:Y:S01]  /*4fb0*/  @!P0 SHF.R.U64 R47, R66, 0x10, R67 ;  /* 0x00000010422f8819 */ /* 0x000fe20000001243 */
[----:B------:R-:W-:Y:S01]  /*4fc0*/  @!P0 FMUL.FTZ R0, R31, R38 ;  /* 0x000000261f008220 */ /* 0x000fe20000410000 */
[----:B------:R-:W-:Y:S01]  /*4fd0*/  @!P0 HADD2.F32 R51, -RZ, R51.H0_H0 ;  /* 0x20000033ff338230 */ /* 0x000fe20000004100 */
[-C--:B------:R-:W-:Y:S02]  /*4fe0*/  @!P0 FMUL.FTZ R2, R36, R37.reuse ;  /* 0x0000002524028220 */ /* 0x080fe40000410000 */
[----:B------:R-:W-:Y:S01]  /*4ff0*/  @!P0 HADD2.F32 R47, -RZ, R47.H0_H0 ;  /* 0x2000002fff2f8230 */ /* 0x000fe20000004100 */
[----:B--2---:R-:W-:Y:S01]  /*5000*/  @!P0 IMAD.MOV.U32 R44, RZ, RZ, R53 ;  /* 0x000000ffff2c8224 */ /* 0x004fe200078e0035 */
        /* <DEDUP_REMOVED lines=80> */
.L_x_349:
[----:B------:R-:W-:Y:S05]  /*5510*/  BSYNC B0 ;  /* 0x0000000000007941 */ /* 0x000fea0003800000 */
.L_x_348:
[----:B------:R-:W-:Y:S11]  /*5520*/  ISETP.GE.AND P0, PT, R13, c[0x0][0x1d4], PT ;  /* 0x000075000d007a0c */ /* 0x000ff60003f06270 */
[----:B------:R-:W-:Y:S02]  /*5530*/  @!UPT UIADD3 URZ, URZ, URZ, URZ ;  /* 0x0000003f3f3ff290 */ /* 0x000fe4000fffe03f */
[----:B------:R-:W-:-:S05]  /*5540*/  @P0 BRA `(.L_x_333) ;  /* 0x00000a2000000947 */ /* 0x000fca0003800000 */
[----:B------:R-:W-:Y:S01]  /*5550*/  ISETP.NE.AND P1, PT, R128, RZ, PT ;  /* 0x000000ff8000720c */ /* 0x000fe20003f25270 */
[----:B--2---:R-:W2:Y:S01]  /*5560*/  LDS.128 R24, [R104+0x6100] ;  /* 0x0061000068187984 */ /* 0x004ea20000000c00 */
[----:B------:R-:W-:Y:S02]  /*5570*/  IADD3 R52, P0, R148, R98, RZ ;  /* 0x0000006294347210 */ /* 0x000fe40007f1e0ff */
[----:B------:R-:W-:Y:S02]  /*5580*/  SEL R47, R107, R150, !P1 ;  /* 0x000000966b2f7207 */ /* 0x000fe40004800000 */
[----:B----4-:R-:W-:Y:S02]  /*5590*/  IADD3.X R53, R149, R97, RZ, P0, !PT ;  /* 0x0000006195357210 */ /* 0x010fe400007fe4ff */
        /* <DEDUP_REMOVED lines=20> */
[----:B--2---:R-:W-:Y:S01]  /*56e0*/  @!P0 MOV R31, R24 ;  /* 0x00000018001f8202 */ /* 0x004fe20000000f00 */
[----:B------:R-:W-:Y:S01]  /*56f0*/  IMAD.SHL.U32 R46, R54, 0x2, RZ ;  /* 0x00000002362e7824 */ /* 0x000fe200078e00ff */
[----:B------:R-:W-:Y:S02]  /*5700*/  @!P0 SHF.R.U64 R22, R22, 0x10, R23 ;  /* 0x0000001016168819 */ /* 0x000fe40000001217 */
[--C-:B------:R-:W-:Y:S01]  /*5710*/  @!P0 SHF.R.U64 R37, R60, 0x10, R61.reuse ;  /* 0x000000103c258819 */ /* 0x100fe2000000123d */
[--C-:B------:R-:W-:Y:S01]  /*5720*/  @!P0 HADD2.F32 R23, -RZ, R31.reuse.H0_H0 ;  /* 0x2000001fff178230 */ /* 0x100fe20000004100 */
[----:B------:R-:W2:Y:S01]  /*5730*/  LDS.128 R48, [R46+0x6100] ;  /* 0x006100002e307984 */ /* 0x000ea20000000c00 */
        /* <DEDUP_REMOVED lines=9> */
[----:B--2---:R-:W-:Y:S01]  /*57d0*/  @!P0 IMAD.MOV.U32 R36, RZ, RZ, R48 ;  /* 0x000000ffff248224 */ /* 0x004fe200078e0030 */
        /* <DEDUP_REMOVED lines=82> */
.L_x_329:
[----:B------:R2:W3:Y:S01]  /*5d00*/  SHFL.IDX PT, R3, R2, RZ, 0x1c1f ;  /* 0x001c1fff02037589 */ /* 0x0004e200000e0000 */
[----:B------:R-:W-:Y:S03]  /*5d10*/  UIADD3 UR35, -UR4, UR19, URZ ;  /* 0x0000001304237290 */ /* 0x000fe6000fffe13f */
[----:B------:R2:W4:Y:S01]  /*5d20*/  SHFL.IDX PT, R25, R0, RZ, 0x1c1f ;  /* 0x001c1fff00197589 */ /* 0x00052200000e0000 */
[----:B------:R-:W-:Y:S04]  /*5d30*/  UISETP.LT.AND UP0, UPT, UR35, 0x40, UPT ;  /* 0x000000402300788c */ /* 0x000fe8000bf01270 */
[----:B------:R-:W-:Y:S06]  /*5d40*/  USEL UR35, UR35, 0x40, UP0 ;  /* 0x0000004023237887 */ /* 0x000fec0008000000 */
[----:B------:R-:W-:Y:S11]  /*5d50*/  ISETP.LT.AND P0, PT, R127, UR35, PT ;  /* 0x000000237f007c0c */ /* 0x000ff6000bf01270 */
[----:B------:R-:W-:Y:S02]  /*5d60*/  @!UPT UIADD3 URZ, URZ, URZ, URZ ;  /* 0x0000003f3f3ff290 */ /* 0x000fe4000fffe03f */
[----:B------:R-:W-:-:S05]  /*5d70*/  @!P0 BRA `(.L_x_333) ;  /* 0x000001f000008947 */ /* 0x000fca0003800000 */
[----:B--234-:R-:W-:Y:S02]  /*5d80*/  ISETP.GE.AND P2, PT, R16, c[0x0][0x1d4], PT ;  /* 0x0000750010007a0c */ /* 0x01cfe40003f46270 */
[----:B------:R-:W-:Y:S02]  /*5d90*/  ISETP.GE.AND P1, PT, R12, c[0x0][0x1d4], PT ;  /* 0x000075000c007a0c */ /* 0x000fe40003f26270 */
[----:B------:R-:W-:Y:S02]  /*5da0*/  ISETP.GE.AND P4, PT, R13, c[0x0][0x1d4], PT ;  /* 0x000075000d007a0c */ /* 0x000fe40003f86270 */
[----:B------:R-:W-:Y:S07]  /*5db0*/  ISETP.GE.AND P3, PT, R126, c[0x0][0x1d4], PT ;  /* 0x000075007e007a0c */ /* 0x000fee0003f66270 */
[----:B------:R-:W2:Y:S01]  /*5dc0*/  @!P2 LDS.128 R20, [R116+0x6000] ;  /* 0x006000007414a984 */ /* 0x000ea20000000c00 */
        /* <DEDUP_REMOVED lines=8> */
[----:B--2---:R-:W-:Y:S04]  /*5e50*/  @!P2 ST.E.128 [R26.64], R20 ;  /* 0x000000141a00a985 */ /* 0x004fe8000c101d16 */
[----:B------:R-:W2:Y:S04]  /*5e60*/  @!P1 LDS.128 R4, [R115+0x6000] ;  /* 0x0060000073049984 */ /* 0x000ea80000000c00 */
[----:B--2---:R-:W-:Y:S01]  /*5e70*/  @!P1 ST.E.128 [R38.64], R4 ;  /* 0x0000000426009985 */ /* 0x004fe2000c101d16 */
[----:B------:R-:W-:Y:S03]  /*5e80*/  ISETP.GE.AND P1, PT, R125, c[0x0][0x1d4], PT ;  /* 0x000075007d007a0c */ /* 0x000fe60003f26270 */
[----:B------:R-:W2:Y:S10]  /*5e90*/  @!P4 LDS.128 R28, [R116+0x8000] ;  /* 0x00800000741cc984 */ /* 0x000eb40000000c00 */
[C---:B------:R-:W-:Y:S04]  /*5ea0*/  @!P1 LEA R32, P0, R113.reuse, R25, 0x1 ;  /* 0x0000001971209211 */ /* 0x040fe800078008ff */
[----:B------:R-:W-:Y:S02]  /*5eb0*/  @!P1 LEA.HI.X R33, R113, R3, R100, 0x1, P0 ;  /* 0x0000000371219211 */ /* 0x000fe400000f0c64 */
[----:B------:R-:W-:Y:S11]  /*5ec0*/  ISETP.GE.AND P0, PT, R124, c[0x0][0x1d4], PT ;  /* 0x000075007c007a0c */ /* 0x000ff60003f06270 */
[----:B------:R-:W-:Y:S02]  /*5ed0*/  @!UPT UIADD3 URZ, URZ, URZ, URZ ;  /* 0x0000003f3f3ff290 */ /* 0x000fe4000fffe03f */
[C---:B------:R-:W-:Y:S04]  /*5ee0*/  @!P0 LEA R2, P2, R112.reuse, R25, 0x1 ;  /* 0x0000001970028211 */ /* 0x040fe800078408ff */
[----:B------:R-:W-:Y:S01]  /*5ef0*/  @!P0 LEA.HI.X R3, R112, R3, R99, 0x1, P2 ;  /* 0x0000000370038211 */ /* 0x000fe200010f0c63 */
[----:B--2---:R-:W-:Y:S04]  /*5f00*/  @!P4 ST.E.128 [R36.64], R28 ;  /* 0x0000001c2400c985 */ /* 0x004fe8000c101d16 */
[----:B------:R-:W2:Y:S04]  /*5f10*/  @!P3 LDS.128 R24, [R115+0x8000] ;  /* 0x008000007318b984 */ /* 0x000ea80000000c00 */
[----:B--2---:R-:W-:Y:S04]  /*5f20*/  @!P3 ST.E.128 [R34.64], R24 ;  /* 0x000000182200b985 */ /* 0x004fe8000c101d16 */
[----:B------:R-:W2:Y:S04]  /*5f30*/  @!P1 LDS.128 R20, [R116+0xa000] ;  /* 0x00a0000074149984 */ /* 0x000ea80000000c00 */
[----:B--2---:R-:W-:Y:S04]  /*5f40*/  @!P1 ST.E.128 [R32.64], R20 ;  /* 0x0000001420009985 */ /* 0x004fe8000c101d16 */
[----:B------:R-:W2:Y:S04]  /*5f50*/  @!P0 LDS.128 R4, [R115+0xa000] ;  /* 0x00a0000073048984 */ /* 0x000ea80000000c00 */
[----:B--2---:R2:W-:Y:S02]  /*5f60*/  @!P0 ST.E.128 [R2.64], R4 ;  /* 0x0000000402008985 */ /* 0x0045e4000c101d16 */
.L_x_333:
[----:B--234-:R-:W-:Y:S05]  /*5f70*/  BSYNC B1 ;  /* 0x0000000000017941 */ /* 0x01cfea0003800000 */
.L_x_328:
[----:B------:R-:W-:Y:S01]  /*5f80*/  IMAD.U32 R3, RZ, RZ, UR16 ;  /* 0x00000010ff037e24 */ /* 0x000fe2000f8e00ff */
[----:B------:R-:W-:Y:S01]  /*5f90*/  IADD3 R0, R88, -UR4, RZ ;  /* 0x8000000458007c10 */ /* 0x000fe2000fffe0ff */
[----:B------:R-:W-:Y:S01]  /*5fa0*/  IMAD R80, R80, c[0x0][0x208], RZ ;  /* 0x0000820050507a24 */ /* 0x000fe200078e02ff */
[----:B------:R-:W-:Y:S01]  /*5fb0*/  ISETP.NE.AND P3, PT, R131, RZ, PT ;  /* 0x000000ff8300720c */ /* 0x000fe20003f65270 */
[----:B------:R-:W-:Y:S01]  /*5fc0*/  IMAD.WIDE.U32 R4, R81, c[0x0][0x208], RZ ;  /* 0x0000820051047a25 */ /* 0x000fe200078e00ff */
[----:B------:R-:W-:Y:S01]  /*5fd0*/  LEA R6, P0, R3, R144, 0x6 ;  /* 0x0000009003067211 */ /* 0x000fe200078030ff */
[----:B------:R-:W-:Y:S02]  /*5fe0*/  BSSY B0, `(.L_x_350) ;  /* 0x000004f000007945 */ /* 0x000fe40003800000 */
[----:B------:R-:W-:Y:S01]  /*5ff0*/  IMAD R80, R81, c[0x0][0x20c], R80 ;  /* 0x0000830051507a24 */ /* 0x000fe200078e0250 */
[----:B------:R-:W-:Y:S01]  /*6000*/  LEA.HI.X.SX32 R7, R3, R145, 0x6, P0 ;  /* 0x0000009103077211 */ /* 0x000fe200000f36ff */
[----:B------:R-:W-:Y:S01]  /*6010*/  IMAD R79, R79, c[0x0][0x218], RZ ;  /* 0x000086004f4f7a24 */ /* 0x000fe200078e02ff */
[----:B------:R-:W-:Y:S02]  /*6020*/  ISETP.GE.AND P0, PT, R0, 0x21, PT ;  /* 0x000000210000780c */ /* 0x000fe40003f06270 */
[----:B------:R-:W-:Y:S01]  /*6030*/  IADD3 R5, R5, R80, RZ ;  /* 0x0000005005057210 */ /* 0x000fe20007ffe0ff */
[C---:B------:R-:W-:Y:S04]  /*6040*/  IMAD R79, R110.reuse, c[0x0][0x21c], R79 ;  /* 0x000087006e4f7a24 */ /* 0x040fe800078e024f */
[----:B------:R-:W-:Y:S06]  /*6050*/  IMAD.WIDE.U32 R4, R110, c[0x0][0x218], R4 ;  /* 0x000086006e047a25 */ /* 0x000fec00078e0004 */
[----:B------:R-:W-:Y:S05]  /*6060*/  @P0 IADD3 R3, P1, R6, 0x20, RZ ;  /* 0x0000002006030810 */ /* 0x000fea0007f3e0ff */
[----:B------:R-:W-:Y:S01]  /*6070*/  @P0 IMAD.X R2, RZ, RZ, R7, P1 ;  /* 0x000000ffff020224 */ /* 0x000fe200008e0607 */
[----:B------:R-:W-:Y:S03]  /*6080*/  IADD3 R4, P1, R4, UR32, RZ ;  /* 0x0000002004047c10 */ /* 0x000fe6000ff3e0ff */
[----:B------:R-:W-:Y:S01]  /*6090*/  @P0 IMAD R2, R2, c[0x0][0x258], RZ ;  /* 0x0000960002020a24 */ /* 0x000fe200078e02ff */
[----:B------:R-:W-:Y:S01]  /*60a0*/  IADD3.X R79, R5, UR25, R79, P1, !PT ;  /* 0x00000019054f7c10 */ /* 0x000fe20008ffe44f */
[----:B------:R-:W-:Y:S01]  /*60b0*/  @P0 IMAD.MOV.U32 R5, RZ, RZ, R87 ;  /* 0x000000ffff050224 */ /* 0x000fe200078e0057 */
[----:B------:R-:W-:Y:S01]  /*60c0*/  ISETP.GE.AND P1, PT, R0, 0x1, PT ;  /* 0x000000010000780c */ /* 0x000fe20003f26270 */
[----:B------:R-:W-:Y:S11]  /*60d0*/  @P0 IMAD R2, R3, c[0x0][0x25c], R2 ;  /* 0x0000970003020a24 */ /* 0x000ff600078e0202 */
[----:B------:R-:W-:Y:S01]  /*60e0*/  @!UPT UIADD3 URZ, URZ, URZ, URZ ;  /* 0x0000003f3f3ff290 */ /* 0x000fe2000fffe03f */
[----:B-----5:R-:W-:Y:S01]  /*60f0*/  @P1 MOV R21, R87 ;  /* 0x0000005700151202 */ /* 0x020fe20000000f00 */
[----:B------:R-:W-:Y:S02]  /*6100*/  @P1 IMAD R0, R7, c[0x0][0x258], RZ ;  /* 0x0000960007001a24 */ /* 0x000fe400078e02ff */
[----:B------:R-:W-:Y:S02]  /*6110*/  @P1 IMAD.MOV.U32 R20, RZ, RZ, R140 ;  /* 0x000000ffff141224 */ /* 0x000fe400078e008c */
[C---:B------:R-:W-:Y:S02]  /*6120*/  @P1 IMAD R0, R6.reuse, c[0x0][0x25c], R0 ;  /* 0x0000970006001a24 */ /* 0x040fe400078e0200 */
[----:B------:R-:W-:Y:S04]  /*6130*/  @P1 IMAD.WIDE.U32 R20, R6, c[0x0][0x258], R20 ;  /* 0x0000960006141a25 */ /* 0x000fe800078e0014 */
[----:B------:R-:W-:Y:S01]  /*6140*/  @P1 IMAD.IADD R0, R21, 0x1, R0 ;  /* 0x0000000115001824 */ /* 0x000fe200078e0200 */
[C---:B------:R-:W-:Y:S04]  /*6150*/  @P1 LEA R6, P2, R20.reuse, c[0x0][0x250], 0x1 ;  /* 0x0000940014061a11 */ /* 0x040fe800078408ff */
[----:B------:R-:W-:Y:S02]  /*6160*/  @P1 LEA.HI.X R7, R20, c[0x0][0x254], R0, 0x1, P2 ;  /* 0x0000950014071a11 */ /* 0x000fe400010f0c00 */
[C---:B------:R-:W-:Y:S03]  /*6170*/  LEA R0, P2, R4.reuse, c[0x0][0x1f8], 0x1 ;  /* 0x00007e0004007a11 */ /* 0x040fe600078408ff */
[----:B------:R-:W-:Y:S01]  /*6180*/  @!PT LDS RZ, [RZ] ;  /* 0x00000000fffff984 */ /* 0x000fe20000000800 */
[----:B------:R-:W-:Y:S01]  /*6190*/  @!PT LDS RZ, [RZ] ;  /* 0x00000000fffff984 */ /* 0x000fe20000000800 */
[----:B------:R-:W-:Y:S01]  /*61a0*/  @!PT LDS RZ, [RZ] ;  /* 0x00000000fffff984 */ /* 0x000fe20000000800 */
[----:B------:R2:W-:Y:S01]  /*61b0*/  @P1 LDGSTS.E.BYPASS.LTC128B.128 [R122+0x100], [R6.64], !P3 ;  /* 0x00100000067a1fae */ /* 0x0005e2000d901d56 */
[----:B------:R-:W-:Y:S02]  /*61c0*/  LEA.HI.X R25, R4, c[0x0][0x1fc], R79, 0x1, P2 ;  /* 0x00007f0004197a11 */ /* 0x000fe400010f0c4f */
[----:B------:R-:W-:Y:S01]  /*61d0*/  @P0 MOV R4, R140 ;  /* 0x0000008c00040202 */ /* 0x000fe20000000f00 */
[----:B------:R2:W-:Y:S04]  /*61e0*/  @P1 LDGSTS.E.BYPASS.LTC128B.128 [R122+0x2100], [R6.64+0x80], !P6 ;  /* 0x02100080067a1fae */ /* 0x0005e8000f101d56 */
[----:B------:R2:W-:Y:S01]  /*61f0*/  @P1 LDGSTS.E.BYPASS.LTC128B.128 [R122+0x4100], [R6.64+0x100], !P5 ;  /* 0x04100100067a1fae */ /* 0x0005e2000e901d56 */
[----:B------:R-:W-:Y:S03]  /*6200*/  @P0 IMAD.WIDE.U32 R4, R3, c[0x0][0x258], R4 ;  /* 0x0000960003040a25 */ /* 0x000fe600078e0004 */
[----:B------:R2:W3:Y:S02]  /*6210*/  SHFL.IDX PT, R3, R0, RZ, 0x1c1f ;  /* 0x001c1fff00037589 */ /* 0x0004e400000e0000 */
[C---:B------:R-:W-:Y:S02]  /*6220*/  @P0 LEA R20, P2, R4.reuse, c[0x0][0x250], 0x1 ;  /* 0x0000940004140a11 */ /* 0x040fe400078408ff */
[----:B------:R-:W4:Y:S01]  /*6230*/  SHFL.IDX PT, R25, R25, RZ, 0x1c1f ;  /* 0x001c1fff19197589 */ /* 0x000f2200000e0000 */
[----:B------:R-:W-:Y:S04]  /*6240*/  @P0 IADD3 R2, R5, R2, RZ ;  /* 0x0000000205020210 */ /* 0x000fe80007ffe0ff */
[----:B------:R-:W-:Y:S05]  /*6250*/  @P0 LEA.HI.X R21, R4, c[0x0][0x254], R2, 0x1, P2 ;  /* 0x0000950004150a11 */ /* 0x000fea00010f0c02 */
[----:B------:R2:W-:Y:S04]  /*6260*/  @P0 LDGSTS.E.BYPASS.LTC128B.128 [R122+0x1100], [R20.64], !P3 ;  /* 0x01100000147a0fae */ /* 0x0005e8000d901d56 */
[----:B------:R2:W-:Y:S04]  /*6270*/  @P0 LDGSTS.E.BYPASS.LTC128B.128 [R122+0x3100], [R20.64+0x80], !P6 ;  /* 0x03100080147a0fae */ /* 0x0005e8000f101d56 */
[----:B------:R2:W-:Y:S01]  /*6280*/  @P0 LDGSTS.E.BYPASS.LTC128B.128 [R122+0x5100], [R20.64+0x100], !P5 ;  /* 0x05100100147a0fae */ /* 0x0005e2000e901d56 */
[----:B------:R-:W-:Y:S03]  /*6290*/  ISETP.LT.AND P0, PT, R127, UR35, PT ;  /* 0x000000237f007c0c */ /* 0x000fe6000bf01270 */
[----:B------:R-:W0:Y:S01]  /*62a0*/  LDGDEPBAR ;  /* 0x00000000000079af */ /* 0x000e220000000000 */
[----:B------:R-:W-:Y:S04]  /*62b0*/  DEPBAR.LE SB0, 0x0 ;  /* 0x000080000000791a */ /* 0x000fe80000000000 */
[----:B------:R-:W-:Y:S06]  /*62c0*/  BAR.SYNC.DEFER_BLOCKING 0x0 ;  /* 0x0000000000007b1d */ /* 0x000fec0000010000 */
[----:B------:R-:W-:-:S05]  /*62d0*/  @!P0 BRA `(.L_x_351) ;  /* 0x000001f000008947 */ /* 0x000fca0003800000 */
[----:B--234-:R-:W-:Y:S02]  /*62e0*/  ISETP.GE.AND P2, PT, R16, c[0x0][0x1d4], PT ;  /* 0x0000750010007a0c */ /* 0x01cfe40003f46270 */
[----:B------:R-:W-:Y:S02]  /*62f0*/  ISETP.GE.AND P1, PT, R12, c[0x0][0x1d4], PT ;  /* 0x000075000c007a0c */ /* 0x000fe40003f26270 */
[----:B------:R-:W-:Y:S02]  /*6300*/  ISETP.GE.AND P4, PT, R13, c[0x0][0x1d4], PT ;  /* 0x000075000d007a0c */ /* 0x000fe40003f86270 */
[----:B------:R-:W-:Y:S07]  /*6310*/  ISETP.GE.AND P3, PT, R126, c[0x0][0x1d4], PT ;  /* 0x000075007e007a0c */ /* 0x000fee0003f66270 */
[----:B------:R-:W2:Y:S01]  /*6320*/  @!P2 LDS.128 R20, [R116] ;  /* 0x000000007414a984 */ /* 0x000ea20000000c00 */
        /* <DEDUP_REMOVED lines=9> */
[----:B------:R-:W2:Y:S04]  /*63c0*/  @!P1 LDS.128 R4, [R115] ;  /* 0x0000000073049984 */ /* 0x000ea80000000c00 */
        /* <DEDUP_REMOVED lines=16> */
.L_x_351:
[----:B--234-:R-:W-:Y:S05]  /*64d0*/  BSYNC B0 ;  /* 0x0000000000007941 */ /* 0x01cfea0003800000 */
.L_x_350:
[----:B------:R-:W-:Y:S01]  /*64e0*/  ISETP.NE.AND P2, PT, R131, RZ, PT ;  /* 0x000000ff8300720c */ /* 0x000fe20003f45270 */
[----:B------:R-:W-:Y:S01]  /*64f0*/  UISETP.GT.AND UP0, UPT, UR16, UR8, UPT ;  /* 0x000000081000728c */ /* 0x000fe2000bf04270 */
[----:B------:R-:W-:Y:S01]  /*6500*/  IMAD.U32 R0, RZ, RZ, UR11 ;  /* 0x0000000bff007e24 */ /* 0x000fe2000f8e00ff */
[----:B------:R-:W-:Y:S04]  /*6510*/  UIADD3 UR16, UR16, -0x1, URZ ;  /* 0xffffffff10107890 */ /* 0x000fe8000fffe03f */
[----:B------:R-:W-:Y:S05]  /*6520*/  PLOP3.LUT P0, PT, PT, PT, UP0, 0x80, 0x0 ;  /* 0x000000000000781c */ /* 0x000fea0003f0f008 */
[----:B------:R-:W-:Y:S02]  /*6530*/  @UP0 USHF.R.S32.HI UR7, URZ, 0x1f, UR16 ;  /* 0x0000001f3f070899 */ /* 0x000fe40008011410 */
[----:B------:R-:W-:Y:S04]  /*6540*/  @UP0 UIMAD UR4, UR9, UR16, URZ ;  /* 0x00000010090402a4 */ /* 0x000fe8000f8e023f */
[----:B------:R-:W-:Y:S02]  /*6550*/  @UP0 UIMAD UR4, UR7, UR10, UR4 ;  /* 0x0000000a070402a4 */ /* 0x000fe4000f8e0204 */
[----:B------:R-:W-:Y:S02]  /*6560*/  @P0 IMAD.MOV.U32 R2, RZ, RZ, R142 ;  /* 0x000000ffff020224 */ /* 0x000fe400078e008e */
[----:B------:R-:W-:Y:S01]  /*6570*/  @P0 IMAD.MOV.U32 R3, RZ, RZ, R147 ;  /* 0x000000ffff030224 */ /* 0x000fe200078e0093 */
[----:B------:R-:W-:Y:S11]  /*6580*/  PLOP3.LUT P0, PT, PT, PT, UP0, 0x80, 0x0 ;  /* 0x000000000000781c */ /* 0x000ff60003f0f008 */
[----:B------:R-:W-:Y:S02]  /*6590*/  @!UPT UIADD3 URZ, URZ, URZ, URZ ;  /* 0x0000003f3f3ff290 */ /* 0x000fe4000fffe03f */
[----:B------:R-:W-:Y:S01]  /*65a0*/  @P0 IMAD.WIDE.U32 R2, R77, UR16, R2 ;  /* 0x000000104d020c25 */ /* 0x000fe2000f8e0002 */
[----:B------:R-:W-:Y:S11]  /*65b0*/  PLOP3.LUT P0, PT, PT, PT, UP0, 0x80, 0x0 ;  /* 0x000000000000781c */ /* 0x000ff60003f0f008 */
[----:B------:R-:W-:Y:S02]  /*65c0*/  @!UPT UIADD3 URZ, URZ, URZ, URZ ;  /* 0x0000003f3f3ff290 */ /* 0x000fe4000fffe03f */
[----:B------:R-:W-:Y:S01]  /*65d0*/  @P0 IADD3 R5, R3, UR4, RZ ;  /* 0x0000000403050c10 */ /* 0x000fe2000fffe0ff */
[----:B------:R-:W-:Y:S01]  /*65e0*/  IMAD.U32 R3, RZ, RZ, UR12 ;  /* 0x0000000cff037e24 */ /* 0x000fe2000f8e00ff */
[----:B------:R-:W-:Y:S11]  /*65f0*/  PLOP3.LUT P0, PT, PT, PT, UP0, 0x80, 0x0 ;  /* 0x000000000000781c */ /* 0x000ff60003f0f008 */
[----:B------:R-:W-:Y:S02]  /*6600*/  @!UPT UIADD3 URZ, URZ, URZ, URZ ;  /* 0x0000003f3f3ff290 */ /* 0x000fe4000fffe03f */
[C---:B------:R-:W-:Y:S02]  /*6610*/  @P0 LEA R4, P1, R2.reuse, c[0x0][0x220], 0x1 ;  /* 0x0000880002040a11 */ /* 0x040fe400078208ff */
[----:B------:R-:W-:Y:S11]  /*6620*/  PLOP3.LUT P0, PT, PT, PT, UP0, 0x80, 0x0 ;  /* 0x000000000000781c */ /* 0x000ff60003f0f008 */
[----:B------:R-:W-:Y:S02]  /*6630*/  @!UPT UIADD3 URZ, URZ, URZ, URZ ;  /* 0x0000003f3f3ff290 */ /* 0x000fe4000fffe03f */
[----:B------:R-:W-:Y:S02]  /*6640*/  @P0 LEA.HI.X R5, R2, c[0x0][0x224], R5, 0x1, P1 ;  /* 0x0000890002050a11 */ /* 0x000fe400008f0c05 */
[----:B------:R-:W-:Y:S11]  /*6650*/  PLOP3.LUT P0, PT, PT, PT, UP0, 0x80, 0x0 ;  /* 0x000000000000781c */ /* 0x000ff60003f0f008 */
[----:B------:R-:W-:Y:S02]  /*6660*/  @!UPT UIADD3 URZ, URZ, URZ, URZ ;  /* 0x0000003f3f3ff290 */ /* 0x000fe4000fffe03f */
[C---:B------:R-:W-:Y:S02]  /*6670*/  @P0 LEA R2, P1, R3.reuse, R4, 0x1 ;  /* 0x0000000403020211 */ /* 0x040fe400078208ff */
[----:B------:R-:W-:Y:S11]  /*6680*/  PLOP3.LUT P0, PT, PT, PT, UP0, 0x80, 0x0 ;  /* 0x000000000000781c */ /* 0x000ff60003f0f008 */
[----:B------:R-:W-:Y:S02]  /*6690*/  @!UPT UIADD3 URZ, URZ, URZ, URZ ;  /* 0x0000003f3f3ff290 */ /* 0x000fe4000fffe03f */
[----:B------:R-:W-:Y:S02]  /*66a0*/  @P0 LEA.HI.X R3, R3, R5, R0, 0x1, P1 ;  /* 0x0000000503030211 */ /* 0x000fe400008f0c00 */
[----:B------:R-:W-:Y:S02]  /*66b0*/  PLOP3.LUT P0, PT, PT, PT, UP0, 0x80, 0x0 ;  /* 0x000000000000781c */ /* 0x000fe40003f0f008 */
[----:B------:R-:W-:Y:S02]  /*66c0*/  PLOP3.LUT P0, PT, PT, PT, UP0, 0x80, 0x0 ;  /* 0x000000000000781c */ /* 0x000fe40003f0f008 */
[----:B------:R-:W-:Y:S11]  /*66d0*/  PLOP3.LUT P0, PT, PT, PT, UP0, 0x80, 0x0 ;  /* 0x000000000000781c */ /* 0x000ff60003f0f008 */
[----:B------:R-:W-:Y:S02]  /*66e0*/  @!UPT UIADD3 URZ, URZ, URZ, URZ ;  /* 0x0000003f3f3ff290 */ /* 0x000fe4000fffe03f */
[----:B------:R-:W-:Y:S01]  /*66f0*/  @!PT LDS RZ, [RZ] ;  /* 0x00000000fffff984 */ /* 0x000fe20000000800 */
[----:B------:R-:W-:Y:S01]  /*6700*/  @!PT LDS RZ, [RZ] ;  /* 0x00000000fffff984 */ /* 0x000fe20000000800 */
[----:B------:R-:W-:Y:S01]  /*6710*/  @!PT LDS RZ, [RZ] ;  /* 0x00000000fffff984 */ /* 0x000fe20000000800 */
[----:B------:R2:W-:Y:S01]  /*6720*/  @P0 LDGSTS.E.BYPASS.LTC128B.128 [R122+0x6100], [R4.64], !P2 ;  /* 0x06100000047a0fae */ /* 0x0005e2000d101d56 */
[----:B------:R-:W-:Y:S11]  /*6730*/  PLOP3.LUT P0, PT, PT, PT, UP0, 0x80, 0x0 ;  /* 0x000000000000781c */ /* 0x000ff60003f0f008 */
[----:B------:R-:W-:Y:S02]  /*6740*/  @!UPT UIADD3 URZ, URZ, URZ, URZ ;  /* 0x0000003f3f3ff290 */ /* 0x000fe4000fffe03f */
[----:B------:R2:W-:Y:S01]  /*6750*/  @P0 LDGSTS.E.BYPASS.LTC128B.128 [R122+0x8100], [R4.64+0x80], !P6 ;  /* 0x08100080047a0fae */ /* 0x0005e2000f101d56 */
[----:B------:R-:W-:Y:S11]  /*6760*/  PLOP3.LUT P0, PT, PT, PT, UP0, 0x80, 0x0 ;  /* 0x000000000000781c */ /* 0x000ff60003f0f008 */
[----:B------:R-:W-:Y:S02]  /*6770*/  @!UPT UIADD3 URZ, URZ, URZ, URZ ;  /* 0x0000003f3f3ff290 */ /* 0x000fe4000fffe03f */
[----:B------:R2:W-:Y:S01]  /*6780*/  @P0 LDGSTS.E.BYPASS.LTC128B.128 [R122+0xa100], [R4.64+0x100], !P5 ;  /* 0x0a100100047a0fae */ /* 0x0005e2000e901d56 */
[----:B------:R-:W-:Y:S11]  /*6790*/  PLOP3.LUT P0, PT, PT, PT, UP0, 0x80, 0x0 ;  /* 0x000000000000781c */ /* 0x000ff60003f0f008 */
[----:B------:R-:W-:Y:S02]  /*67a0*/  @!UPT UIADD3 URZ, URZ, URZ, URZ ;  /* 0x0000003f3f3ff290 */ /* 0x000fe4000fffe03f */
[----:B------:R2:W-:Y:S01]  /*67b0*/  @P0 LDGSTS.E.BYPASS.LTC128B.128 [R122+0x7100], [R2.64], !P2 ;  /* 0x07100000027a0fae */ /* 0x0005e2000d101d56 */
[----:B------:R-:W-:Y:S11]  /*67c0*/  PLOP3.LUT P0, PT, PT, PT, UP0, 0x80, 0x0 ;  /* 0x000000000000781c */ /* 0x000ff60003f0f008 */
[----:B------:R-:W-:Y:S02]  /*67d0*/  @!UPT UIADD3 URZ, URZ, URZ, URZ ;  /* 0x0000003f3f3ff290 */ /* 0x000fe4000fffe03f */
[----:B------:R2:W-:Y:S01]  /*67e0*/  @P0 LDGSTS.E.BYPASS.LTC128B.128 [R122+0x9100], [R2.64+0x80], !P6 ;  /* 0x09100080027a0fae */ /* 0x0005e2000f101d56 */
[----:B------:R-:W-:Y:S11]  /*67f0*/  PLOP3.LUT P0, PT, PT, PT, UP0, 0x80, 0x0 ;  /* 0x000000000000781c */ /* 0x000ff60003f0f008 */
[----:B------:R-:W-:Y:S02]  /*6800*/  @!UPT UIADD3 URZ, URZ, URZ, URZ ;  /* 0x0000003f3f3ff290 */ /* 0x000fe4000fffe03f */
[----:B------:R2:W-:Y:S01]  /*6810*/  @P0 LDGSTS.E.BYPASS.LTC128B.128 [R122+0xb100], [R2.64+0x100], !P5 ;  /* 0x0b100100027a0fae */ /* 0x0005e2000e901d56 */
[----:B------:R-:W-:Y:S03]  /*6820*/  PLOP3.LUT P0, PT, PT, PT, UP0, 0x80, 0x0 ;  /* 0x000000000000781c */ /* 0x000fe60003f0f008 */
[----:B------:R-:W0:Y:S10]  /*6830*/  LDGDEPBAR ;  /* 0x00000000000079af */ /* 0x000e340000000000 */
[----:B------:R-:W-:-:S05]  /*6840*/  @P0 BRA `(.L_x_352) ;  /* 0xffffb91000000947 */ /* 0x000fca000383ffff */
[----:B------:R-:W-:Y:S06]  /*6850*/  BAR.SYNC.DEFER_BLOCKING 0x0 ;  /* 0x0000000000007b1d */ /* 0x000fec0000010000 */
.L_x_327:
[----:B------:R-:W-:Y:S01]  /*6860*/  UIADD3 UR6, UR17, 0x7f, URZ ;  /* 0x0000007f11067890 */ /* 0x000fe2000fffe03f */
[----:B------:R-:W-:Y:S01]  /*6870*/  PLOP3.LUT P0, PT, PT, PT, UP2, 0x40, 0x0 ;  /* 0x000000000000781c */ /* 0x000fe20003f0e828 */
[----:B------:R-:W-:-:S02]  /*6880*/  ULDC.64 UR4, c[0x0][0x2c8] ;  /* 0x0000b20000047ab9 */ /* 0x000fc40000000a00 */
[----:B------:R-:W-:-:S04]  /*6890*/  UIMAD.WIDE.U32 UR8, UR6, UR4, URZ ;  /* 0x00000004060872a5 */ /* 0x000fc8000f8e003f */
[----:B------:R-:W-:-:S06]  /*68a0*/  @UP3 USHF.R.U32.HI UR6, URZ, UR5, UR9 ;  /* 0x000000053f063299 */ /* 0x000fcc0008011609 */
[----:B--2---:R-:W-:-:S04]  /*68b0*/  IADD3 R3, R91, UR6, RZ ;  /* 0x000000065b037c10 */ /* 0x004fc8000fffe0ff */
[----:B------:R-:W-:Y:S01]  /*68c0*/  IADD3 R4, R3, c[0x0][0x328], RZ ;  /* 0x0000ca0003047a10 */ /* 0x000fe20007ffe0ff */
[----:B------:R-:W-:Y:S05]  /*68d0*/  @P0 BRA `(.L_x_353) ;  /* 0x000000f000000947 */ /* 0x000fea0003800000 */
[C---:B------:R-:W-:Y:S01]  /*68e0*/  ISETP.GT.AND P0, PT, R3.reuse, RZ, PT ;  /* 0x000000ff0300720c */ /* 0x040fe20003f04270 */
[----:B------:R-:W-:Y:S01]  /*68f0*/  IMAD.MOV.U32 R0, RZ, RZ, c[0x0][0x32c] ;  /* 0x0000cb00ff007624 */ /* 0x000fe200078e00ff */
[----:B------:R-:W-:-:S11]  /*6900*/  IADD3 R5, R3, -0x1, RZ ;  /* 0xffffffff03057810 */ /* 0x000fd60007ffe0ff */
[----:B------:R-:W-:Y:S05]  /*6910*/  @P0 BRA `(.L_x_354) ;  /* 0x0000006000000947 */ /* 0x000fea0003800000 */
[----:B------:R-:W-:Y:S01]  /*6920*/  ISETP.NE.AND P0, PT, R0, 0x1, PT ;  /* 0x000000010000780c */ /* 0x000fe20003f05270 */
[----:B------:R-:W-:-:S12]  /*6930*/  IMAD.MOV R3, RZ, RZ, -R3 ;  /* 0x000000ffff037224 */ /* 0x000fd800078e0a03 */
[----:B------:R-:W-:-:S05]  /*6940*/  @P0 IMAD.HI.U32 R2, R3, c[0x0][0x330], RZ ;  /* 0x0000cc0003020a27 */ /* 0x000fca00078e00ff */
[----:B------:R-:W-:-:S04]  /*6950*/  @P0 SHF.R.U32.HI R3, RZ, c[0x0][0x334], R2 ;  /* 0x0000cd00ff030a19 */ /* 0x000fc80000011602 */
[----:B------:R-:W-:Y:S01]  /*6960*/  LOP3.LUT R5, RZ, R3, RZ, 0x33, !PT ;  /* 0x00000003ff057212 */ /* 0x000fe200078e33ff */
[----:B------:R-:W-:Y:S05]  /*6970*/  BRA `(.L_x_355) ;  /* 0x0000003000007947 */ /* 0x000fea0003800000 */
.L_x_354:
[----:B------:R-:W-:-:S13]  /*6980*/  ISETP.NE.AND P0, PT, R0, 0x1, PT ;  /* 0x000000010000780c */ /* 0x000fda0003f05270 */
[----:B------:R-:W-:-:S05]  /*6990*/  @P0 IMAD.HI.U32 R2, R5, c[0x0][0x330], RZ ;  /* 0x0000cc0005020a27 */ /* 0x000fca00078e00ff */
[----:B------:R-:W-:-:S05]  /*69a0*/  @P0 SHF.R.U32.HI R5, RZ, c[0x0][0x334], R2 ;  /* 0x0000cd00ff050a19 */ /* 0x000fca0000011602 */
.L_x_355:
[----:B------:R-:W-:-:S05]  /*69b0*/  IMAD R5, R5, R0, c[0x0][0x32c] ;  /* 0x0000cb0005057624 */ /* 0x000fca00078e0200 */
[----:B------:R-:W-:-:S03]  /*69c0*/  IMNMX R4, R4, R5, PT ;  /* 0x0000000504047217 */ /* 0x000fc60003800200 */
.L_x_353:
[----:B------:R-:W-:Y:S01]  /*69d0*/  ULDC.64 UR4, c[0x0][0x2c8] ;  /* 0x0000b20000047ab9 */ /* 0x000fe20000000a00 */
[----:B------:R-:W-:Y:S01]  /*69e0*/  IADD3 R3, R4, 0x3f, RZ ;  /* 0x0000003f04037810 */ /* 0x000fe20007ffe0ff */
[----:B------:R-:W-:Y:S01]  /*69f0*/  UIMAD.WIDE.U32 UR6, UR17, UR4, URZ ;  /* 0x00000004110672a5 */ /* 0x000fe2000f8e003f */
[----:B------:R-:W-:Y:S02]  /*6a00*/  PLOP3.LUT P0, PT, PT, PT, UP2, 0x40, 0x0 ;  /* 0x000000000000781c */ /* 0x000fe40003f0e828 */
[----:B------:R-:W-:Y:S01]  /*6a10*/  SHF.R.S32.HI R0, RZ, 0x1f, R3 ;  /* 0x0000001fff007819 */ /* 0x000fe20000011403 */
[----:B------:R-:W-:Y:S02]  /*6a20*/  UMOV UR4, UR17 ;  /* 0x0000001100047c82 */ /* 0x000fe40008000000 */
[----:B------:R-:W-:Y:S01]  /*6a30*/  @UP3 USHF.R.U32.HI UR4, URZ, UR5, UR7 ;  /* 0x000000053f043299 */ /* 0x000fe20008011607 */
[----:B------:R-:W-:-:S04]  /*6a40*/  LEA.HI R0, R0, R3, RZ, 0x6 ;  /* 0x0000000300007211 */ /* 0x000fc800078f30ff */
[----:B------:R-:W-:Y:S02]  /*6a50*/  SHF.R.S32.HI R10, RZ, 0x6, R0 ;  /* 0x00000006ff0a7819 */ /* 0x000fe40000011400 */
[----:B------:R-:W-:Y:S02]  /*6a60*/  IADD3 R2, R90, UR4, RZ ;  /* 0x000000045a027c10 */ /* 0x000fe4000fffe0ff */
[----:B------:R-:W-:Y:S02]  /*6a70*/  IMNMX R10, R10, R89, PT ;  /* 0x000000590a0a7217 */ /* 0x000fe40003800200 */
[----:B------:R-:W-:Y:S01]  /*6a80*/  IADD3 R203, R2, -c[0x0][0x324], RZ ;  /* 0x8000c90002cb7a10 */ /* 0x000fe20007ffe0ff */
[----:B------:R-:W-:Y:S05]  /*6a90*/  @P0 BRA `(.L_x_356) ;  /* 0x000000f000000947 */ /* 0x000fea0003800000 */
        /* <DEDUP_REMOVED lines=9> */
.L_x_357:
[----:B------:R-:W-:-:S04]  /*6b30*/  MOV R0, c[0x0][0x32c] ;  /* 0x0000cb0000007a02 */ /* 0x000fc80000000f00 */
[----:B------:R-:W-:-:S13]  /*6b40*/  ISETP.NE.AND P0, PT, R0, 0x1, PT ;  /* 0x000000010000780c */ /* 0x000fda0003f05270 */
[----:B------:R-:W-:-:S05]  /*6b50*/  @P0 IMAD.HI.U32 R0, R2, c[0x0][0x330], RZ ;  /* 0x0000cc0002000a27 */ /* 0x000fca00078e00ff */
[----:B------:R-:W-:-:S05]  /*6b60*/  @P0 SHF.R.U32.HI R2, RZ, c[0x0][0x334], R0 ;  /* 0x0000cd00ff020a19 */ /* 0x000fca0000011600 */
.L_x_358:
[----:B------:R-:W-:-:S05]  /*6b70*/  IMAD R2, R2, c[0x0][0x32c], RZ ;  /* 0x0000cb0002027a24 */ /* 0x000fca00078e02ff */
[----:B------:R-:W-:-:S04]  /*6b80*/  IMNMX R203, R203, R2, !PT ;  /* 0x00000002cbcb7217 */ /* 0x000fc80007800200 */
.L_x_356:
[----:B------:R-:W-:Y:S01]  /*6b90*/  SHF.R.S32.HI R0, RZ, 0x1f, R203 ;  /* 0x0000001fff007819 */ /* 0x000fe200000114cb */
[----:B------:R-:W-:Y:S01]  /*6ba0*/  IMAD.MOV.U32 R3, RZ, RZ, RZ ;  /* 0x000000ffff037224 */ /* 0x000fe200078e00ff */
[----:B------:R-:W-:Y:S01]  /*6bb0*/  PLOP3.LUT P2, PT, PT, PT, PT, 0x80, 0x0 ;  /* 0x000000000000781c */ /* 0x000fe20003f4f070 */
[----:B------:R-:W-:Y:S01]  /*6bc0*/  IMAD.MOV.U32 R98, RZ, RZ, RZ ;  /* 0x000000ffff627224 */ /* 0x000fe200078e00ff */
[----:B------:R-:W-:Y:S01]  /*6bd0*/  LEA.HI R203, R0, R203, RZ, 0x6 ;  /* 0x000000cb00cb7211 */ /* 0x000fe200078f30ff */
[----:B------:R-:W-:Y:S01]  /*6be0*/  CS2R R96, SRZ ;  /* 0x0000000000607805 */ /* 0x000fe2000001ff00 */
[----:B------:R-:W-:Y:S01]  /*6bf0*/  CS2R R94, SRZ ;  /* 0x00000000005e7805 */ /* 0x000fe2000001ff00 */
[----:B------:R-:W-:Y:S01]  /*6c00*/  CS2R R92, SRZ ;  /* 0x00000000005c7805 */ /* 0x000fe2000001ff00 */
[----:B------:R-:W-:Y:S01]  /*6c10*/  SHF.R.S32.HI R203, RZ, 0x6, R203 ;  /* 0x00000006ffcb7819 */ /* 0x000fe200000114cb */
[----:B------:R-:W-:Y:S01]  /*6c20*/  CS2R R90, SRZ ;  /* 0x00000000005a7805 */ /* 0x000fe2000001ff00 */
[----:B------:R-:W-:Y:S01]  /*6c30*/  CS2R R88, SRZ ;  /* 0x0000000000587805 */ /* 0x000fe2000001ff00 */
[----:B------:R-:W-:Y:S01]  /*6c40*/  CS2R R86, SRZ ;  /* 0x0000000000567805 */ /* 0x000fe2000001ff00 */
[----:B------:R-:W-:Y:S01]  /*6c50*/  IMNMX R203, RZ, R203, !PT ;  /* 0x000000cbffcb7217 */ /* 0x000fe20007800200 */
[----:B------:R-:W-:Y:S01]  /*6c60*/  CS2R R84, SRZ ;  /* 0x0000000000547805 */ /* 0x000fe2000001ff00 */
[----:B------:R-:W-:Y:S01]  /*6c70*/  CS2R R82, SRZ ;  /* 0x0000000000527805 */ /* 0x000fe2000001ff00 */
[----:B------:R-:W-:Y:S01]  /*6c80*/  CS2R R80, SRZ ;  /* 0x0000000000507805 */ /* 0x000fe2000001ff00 */
[----:B------:R-:W-:Y:S01]  /*6c90*/  ISETP.GT.AND P0, PT, R10, R203, PT ;  /* 0x000000cb0a00720c */ /* 0x000fe20003f04270 */
        /* <DEDUP_REMOVED lines=43> */
[----:B------:R-:W-:Y:S02]  /*6f50*/  UISETP.NE.U32.AND UP1, UPT, URZ, UR4, UPT ;  /* 0x000000043f00728c */ /* 0x000fe4000bf25070 */
        /* <DEDUP_REMOVED lines=8> */
[----:B-1----:R-:W-:Y:S02]  /*6fe0*/  USHF.R.S32.HI UR6, URZ, 0x1f, UR18 ;  /* 0x0000001f3f067899 */ /* 0x002fe40008011412 */
        /* <DEDUP_REMOVED lines=9> */
[----:B------:R-:W-:Y:S01]  /*7080*/  BSSY B0, `(.L_x_360) ;  /* 0x000005b000007945 */ /* 0x000fe20003800000 */
[----:B------:R-:W-:Y:S01]  /*7090*/  ULDC.64 UR6, c[0x0][0x348] ;  /* 0x0000d20000067ab9 */ /* 0x000fe20000000a00 */
[----:B------:R-:W-:Y:S01]  /*70a0*/  IMAD.IADD R46, R71, 0x1, -R46 ;  /* 0x00000001472e7824 */ /* 0x000fe200078e0a2e */
[----:B------:R-:W-:Y:S01]  /*70b0*/  UISETP.NE.U32.AND UP0, UPT, URZ, UR6, UPT ;  /* 0x000000063f00728c */ /* 0x000fe2000bf05070 */
[----:B------:R-:W-:Y:S01]  /*70c0*/  PLOP3.LUT P0, PT, PT, PT, UP3, 0x80, 0x0 ;  /* 0x000000000000781c */ /* 0x000fe20003f0f038 */
[----:B------:R-:W-:Y:S01]  /*70d0*/  ULDC.64 UR4, c[0x0][0x1b8] ;  /* 0x00006e0000047ab9 */ /* 0x000fe20000000a00 */
[----:B------:R-:W-:Y:S01]  /*70e0*/  IMAD R207, R46, 0x20, R53 ;  /* 0x000000202ecf7824 */ /* 0x000fe200078e0235 */
[----:B------:R-:W-:Y:S01]  /*70f0*/  UISETP.NE.AND.EX UP0, UPT, URZ, UR7, UPT, UP0 ;  /* 0x000000073f00728c */ /* 0x000fe2000bf05300 */
[----:B------:R-:W-:Y:S01]  /*7100*/  LEA.HI R56, R68, R71, RZ, 0x4 ;  /* 0x0000004744387211 */ /* 0x000fe200078f20ff */
[----:B------:R-:W-:Y:S01]  /*7110*/  USHF.R.S32.HI UR7, URZ, 0x1f, UR20 ;  /* 0x0000001f3f077899 */ /* 0x000fe20008011414 */
[----:B------:R-:W-:Y:S01]  /*7120*/  IMAD.SHL.U32 R214, R46, 0x8, RZ ;  /* 0x000000082ed67824 */ /* 0x000fe200078e00ff */
[----:B------:R-:W-:Y:S01]  /*7130*/  UIADD3 UR9, UR9, UR18, URZ ;  /* 0x0000001209097290 */ /* 0x000fe2000fffe03f */
[----:B------:R-:W-:Y:S01]  /*7140*/  IADD3 R0, R207, UR17, RZ ;  /* 0x00000011cf007c10 */ /* 0x000fe2000fffe0ff */
[----:B------:R-:W-:-:S02]  /*7150*/  UIMAD UR6, UR13, UR4, URZ ;  /* 0x000000040d0672a4 */ /* 0x000fc4000f8e023f */
[----:B------:R-:W-:Y:S01]  /*7160*/  USEL UR7, UR7, URZ, !UP0 ;  /* 0x0000003f07077287 */ /* 0x000fe2000c000000 */
[----:B------:R-:W-:Y:S01]  /*7170*/  IADD3 R45, R214, 0x80, RZ ;  /* 0x00000080d62d7810 */ /* 0x000fe20007ffe0ff */
[----:B------:R-:W-:Y:S01]  /*7180*/  UIMAD UR6, UR14, UR5, UR6 ;  /* 0x000000050e0672a4 */ /* 0x000fe2000f8e0206 */
[----:B-1----:R-:W-:Y:S01]  /*7190*/  @P1 IMAD.HI.U32 R3, R0, c[0x0][0x2c8], RZ ;  /* 0x0000b20000031a27 */ /* 0x002fe200078e00ff */
[----:B------:R-:W-:Y:S01]  /*71a0*/  UIMAD.WIDE.U32 UR10, UR14, UR4, UR8 ;  /* 0x000000040e0a72a5 */ /* 0x000fe2000f8e0008 */
[C---:B------:R-:W-:Y:S01]  /*71b0*/  IADD3 R206, R214.reuse, 0x40, RZ ;  /* 0x00000040d6ce7810 */ /* 0x040fe20007ffe0ff */
[----:B------:R-:W-:Y:S01]  /*71c0*/  USEL UR8, UR20, URZ, !UP0 ;  /* 0x0000003f14087287 */ /* 0x000fe2000c000000 */
[--C-:B------:R-:W-:Y:S01]  /*71d0*/  IMAD.MOV.U32 R5, RZ, RZ, R0.reuse ;  /* 0x000000ffff057224 */ /* 0x100fe200078e0000 */
[----:B------:R-:W-:Y:S01]  /*71e0*/  ULDC.64 UR4, c[0x0][0x1c0] ;  /* 0x0000700000047ab9 */ /* 0x000fe20000000a00 */
[----:B------:R-:W-:Y:S01]  /*71f0*/  @P0 SHF.R.U32.HI R5, RZ, c[0x0][0x2cc], R3 ;  /* 0x0000b300ff050a19 */ /* 0x000fe20000011603 */
[----:B------:R-:W-:Y:S01]  /*7200*/  UIMAD UR7, UR7, UR4, URZ ;  /* 0x00000004070772a4 */ /* 0x000fe2000f8e023f */
[----:B------:R-:W-:Y:S01]  /*7210*/  ISETP.GE.AND P5, PT, R214, c[0x0][0x198], PT ;  /* 0x00006600d6007a0c */ /* 0x000fe20003fa6270 */
[----:B------:R-:W-:Y:S01]  /*7220*/  UIADD3 UR11, UR11, UR6, URZ ;  /* 0x000000060b0b7290 */ /* 0x000fe2000fffe03f */
[--C-:B------:R-:W-:Y:S01]  /*7230*/  SHF.R.S32.HI R4, RZ, 0x1f, R5.reuse ;  /* 0x0000001fff047819 */ /* 0x100fe20000011405 */
[----:B------:R-:W-:Y:S01]  /*7240*/  UIMAD UR5, UR8, UR5, UR7 ;  /* 0x00000005080572a4 */ /* 0x000fe2000f8e0207 */
[----:B------:R-:W-:Y:S01]  /*7250*/  IMAD.MOV R3, RZ, RZ, -R5 ;  /* 0x000000ffff037224 */ /* 0x000fe200078e0a05 */
[----:B------:R-:W-:Y:S01]  /*7260*/  UIMAD.WIDE.U32 UR8, UR8, UR4, UR10 ;  /* 0x00000004080872a5 */ /* 0x000fe2000f8e000a */
[----:B------:R-:W-:Y:S01]  /*7270*/  ISETP.GE.AND P4, PT, R45, c[0x0][0x198], PT ;  /* 0x000066002d007a0c */ /* 0x000fe20003f86270 */
[----:B------:R-:W-:Y:S01]  /*7280*/  IMAD R4, R4, c[0x0][0x1b0], RZ ;  /* 0x00006c0004047a24 */ /* 0x000fe200078e02ff */
[----:B------:R-:W-:Y:S01]  /*7290*/  ISETP.GE.AND P3, PT, R206, c[0x0][0x198], PT ;  /* 0x00006600ce007a0c */ /* 0x000fe20003f66270 */
[----:B------:R-:W-:Y:S01]  /*72a0*/  UIADD3 UR5, UR9, UR5, URZ ;  /* 0x0000000509057290 */ /* 0x000fe2000fffe03f */
[----:B------:R-:W-:-:S02]  /*72b0*/  IMAD R3, R3, c[0x0][0x2c4], R0 ;  /* 0x0000b10003037a24 */ /* 0x000fc400078e0200 */
[----:B------:R-:W-:Y:S02]  /*72c0*/  IMAD.U32 R7, RZ, RZ, UR9 ;  /* 0x00000009ff077e24 */ /* 0x000fe4000f8e00ff */
[----:B------:R-:W-:Y:S01]  /*72d0*/  IMAD.U32 R6, RZ, RZ, UR8 ;  /* 0x00000008ff067e24 */ /* 0x000fe2000f8e00ff */
[----:B------:R-:W-:Y:S01]  /*72e0*/  SHF.R.S32.HI R0, RZ, 0x1f, R3 ;  /* 0x0000001fff007819 */ /* 0x000fe20000011403 */
[----:B------:R-:W-:Y:S02]  /*72f0*/  IMAD.U32 R7, RZ, RZ, UR5 ;  /* 0x00000005ff077e24 */ /* 0x000fe4000f8e00ff */
[C---:B------:R-:W-:Y:S02]  /*7300*/  IMAD R4, R5.reuse, c[0x0][0x1b4], R4 ;  /* 0x00006d0005047a24 */ /* 0x040fe400078e0204 */
[----:B------:R-:W-:-:S04]  /*7310*/  IMAD.WIDE.U32 R6, R5, c[0x0][0x1b0], R6 ;  /* 0x00006c0005067a25 */ /* 0x000fc800078e0006 */
[----:B------:R-:W-:Y:S02]  /*7320*/  IMAD R0, R0, c[0x0][0x1a8], RZ ;  /* 0x00006a0000007a24 */ /* 0x000fe400078e02ff */
[----:B------:R-:W-:Y:S02]  /*7330*/  IMAD.IADD R5, R7, 0x1, R4 ;  /* 0x0000000107057824 */ /* 0x000fe400078e0204 */
[----:B------:R-:W-:Y:S02]  /*7340*/  IMAD.MOV.U32 R4, RZ, RZ, R6 ;  /* 0x000000ffff047224 */ /* 0x000fe400078e0006 */
[C---:B------:R-:W-:Y:S01]  /*7350*/  IMAD R7, R3.reuse, c[0x0][0x1ac], R0 ;  /* 0x00006b0003077a24 */ /* 0x040fe200078e0200 */
[----:B------:R-:W-:Y:S01]  /*7360*/  LOP3.LUT R0, R56, 0xfffffff0, RZ, 0xc0, !PT ;  /* 0xfffffff038007812 */ /* 0x000fe200078ec0ff */
[----:B------:R-:W-:-:S04]  /*7370*/  IMAD.WIDE.U32 R4, R3, c[0x0][0x1a8], R4 ;  /* 0x00006a0003047a25 */ /* 0x000fc800078e0004 */
[----:B------:R-:W-:Y:S01]  /*7380*/  IMAD.IADD R5, R5, 0x1, R7 ;  /* 0x0000000105057824 */ /* 0x000fe200078e0207 */
[C---:B------:R-:W-:Y:S01]  /*7390*/  LEA R11, P0, R4.reuse, c[0x0][0x160], 0x1 ;  /* 0x00005800040b7a11 */ /* 0x040fe200078008ff */
[----:B------:R-:W-:Y:S02]  /*73a0*/  IMAD.IADD R3, R71, 0x1, -R0 ;  /* 0x0000000147037824 */ /* 0x000fe400078e0a00 */
[----:B------:R-:W-:Y:S01]  /*73b0*/  IMAD.SHL.U32 R7, R53, 0x40, RZ ;  /* 0x0000004035077824 */ /* 0x000fe200078e00ff */
[----:B------:R-:W-:Y:S01]  /*73c0*/  LEA.HI.X R5, R4, c[0x0][0x164], R5, 0x1, P0 ;  /* 0x0000590004057a11 */ /* 0x000fe200000f0c05 */
[----:B------:R-:W-:Y:S01]  /*73d0*/  IMAD R4, R202, c[0x0][0x2c4], RZ ;  /* 0x0000b100ca047a24 */ /* 0x000fe200078e02ff */
[----:B------:R-:W-:Y:S01]  /*73e0*/  SHF.R.S32.HI R0, RZ, 0x1f, R3 ;  /* 0x0000001fff007819 */ /* 0x000fe20000011403 */
[----:B------:R1:W3:Y:S01]  /*73f0*/  SHFL.IDX PT, R12, R11, RZ, 0x181f ;  /* 0x00181fff0b0c7589 */ /* 0x0002e200000e0000 */
[----:B------:R-:W-:Y:S02]  /*7400*/  LOP3.LUT R7, R7, 0x1c0, RZ, 0xc0, !PT ;  /* 0x000001c007077812 */ /* 0x000fe400078ec0ff */
[----:B------:R-:W-:Y:S01]  /*7410*/  LEA.HI R47, R0, R3, RZ, 0x3 ;  /* 0x00000003002f7211 */ /* 0x000fe200078f18ff */
[----:B------:R1:W4:Y:S01]  /*7420*/  SHFL.IDX PT, R13, R5, RZ, 0x181f ;  /* 0x00181fff050d7589 */ /* 0x00032200000e0000 */
[----:B------:R-:W-:-:S02]  /*7430*/  SHF.R.U32.HI R9, RZ, 0x3, R7 ;  /* 0x00000003ff097819 */ /* 0x000fc40000011607 */
[----:B------:R-:W-:Y:S02]  /*7440*/  LOP3.LUT R0, R7, 0x38, R214, 0xf8, !PT ;  /* 0x0000003807007812 */ /* 0x000fe400078ef8d6 */
[----:B------:R-:W-:Y:S02]  /*7450*/  IADD3 R7, R53, UR17, RZ ;  /* 0x0000001135077c10 */ /* 0x000fe4000fffe0ff */
[----:B------:R-:W-:Y:S02]  /*7460*/  LOP3.LUT R52, R47, 0xfffffff8, RZ, 0xc0, !PT ;  /* 0xfffffff82f347812 */ /* 0x000fe400078ec0ff */
[----:B------:R-:W-:Y:S02]  /*7470*/  ISETP.GE.AND P0, PT, R7, R4, PT ;  /* 0x000000040700720c */ /* 0x000fe40003f06270 */
[----:B------:R-:W-:Y:S01]  /*7480*/  LOP3.LUT R9, R0, R9, RZ, 0x3c, !PT ;  /* 0x0000000900097212 */ /* 0x000fe200078e3cff */
[----:B------:R-:W-:Y:S01]  /*7490*/  IMAD.IADD R52, R3, 0x1, -R52 ;  /* 0x0000000103347824 */ /* 0x000fe200078e0a34 */
[----:B------:R-:W-:Y:S01]  /*74a0*/  LEA.HI R0, R68, R71, RZ, 0x6 ;  /* 0x0000004744007211 */ /* 0x000fe200078f30ff */
[----:B------:R-:W-:-:S04]  /*74b0*/  IMAD.MOV.U32 R3, RZ, RZ, 0x20 ;  /* 0x00000020ff037424 */ /* 0x000fc800078e00ff */
[----:B------:R-:W-:-:S05]  /*74c0*/  IMAD.SHL.U32 R0, R0, 0x8, RZ ;  /* 0x0000000800007824 */ /* 0x000fca00078e00ff */
[----:B------:R-:W-:Y:S01]  /*74d0*/  LOP3.LUT R0, R9, 0xfffffe00, R0, 0xf8, !PT ;  /* 0xfffffe0009007812 */ /* 0x000fe200078ef800 */
[----:B--2---:R2:W1:Y:S01]  /*74e0*/  @P2 R2UR UR7, R2 ;  /* 0x00000000020723c2 */ /* 0x00446200000e0000 */
[----:B------:R-:W-:Y:S01]  /*74f0*/  R2P PR, R52, 0x6 ;  /* 0x0000000634007804 */ /* 0x000fe20000000000 */
[----:B-1----:R-:W-:-:S04]  /*7500*/  @!UP1 UMOV UR7, UR20 ;  /* 0x0000001400079c82 */ /* 0x002fc80008000000 */
[----:B------:R-:W-:Y:S01]  /*7510*/  SEL R3, R3, 0xffffffe0, !P2 ;  /* 0xffffffe003037807 */ /* 0x000fe20005000000 */
[----:B--2---:R-:W-:-:S05]  /*7520*/  IMAD.MOV.U32 R2, RZ, RZ, 0x10 ;  /* 0x00000010ff027424 */ /* 0x004fca00078e00ff */
[----:B------:R-:W-:Y:S01]  /*7530*/  SEL R2, R2, 0xfffffff0, !P1 ;  /* 0xfffffff002027807 */ /* 0x000fe20004800000 */
[----:B------:R-:W-:Y:S05]  /*7540*/  @P0 BRA `(.L_x_361) ;  /* 0x000000e000000947 */ /* 0x000fea0003800000 */
[----:B---34-:R-:W-:Y:S01]  /*7550*/  SHF.R.S32.HI R9, RZ, 0x1f, R206 ;  /* 0x0000001fff097819 */ /* 0x018fe200000114ce */
        /* <DEDUP_REMOVED lines=13> */
.L_x_361:
[----:B---34-:R-:W-:Y:S05]  /*7630*/  BSYNC B0 ;  /* 0x0000000000007941 */ /* 0x018fea0003800000 */
.L_x_360:
[----:B-1----:R-:W-:Y:S01]  /*7640*/  IADD3 R9, R7, 0x20, RZ ;  /* 0x0000002007097810 */ /* 0x002fe20007ffe0ff */
        /* <DEDUP_REMOVED lines=19> */
.L_x_363:
[----:B------:R-:W-:Y:S05]  /*7780*/  BSYNC B0 ;  /* 0x0000000000007941 */ /* 0x000fea0003800000 */
.L_x_362:
        /* <DEDUP_REMOVED lines=20> */
.L_x_365:
[----:B------:R-:W-:Y:S05]  /*78d0*/  BSYNC B0 ;  /* 0x0000000000007941 */ /* 0x000fea0003800000 */
.L_x_364:
[----:B------:R-:W-:Y:S01]  /*78e0*/  IADD3 R7, R7, 0x60, RZ ;  /* 0x0000006007077810 */ /* 0x000fe20007ffe0ff */
[----:B---3--:R3:W-:Y:S01]  /*78f0*/  SHFL.IDX PT, R14, R11, 0x3, 0x181f ;  /* 0x00781f000b0e7f89 */ /* 0x0087e200000e0000 */
[----:B------:R-:W-:Y:S01]  /*7900*/  IMAD.MOV.U32 R201, RZ, RZ, c[0x0][0x2b8] ;  /* 0x0000ae00ffc97624 */ /* 0x000fe200078e00ff */
[----:B------:R-:W-:Y:S01]  /*7910*/  IADD3 R86, R10, -0x1, RZ ;  /* 0xffffffff0a567810 */ /* 0x000fe20007ffe0ff */
[----:B------:R-:W-:Y:S01]  /*7920*/  USHF.R.S32.HI UR6, URZ, 0x1f, UR7 ;  /* 0x0000001f3f067899 */ /* 0x000fe20008011407 */
[----:B------:R-:W-:Y:S01]  /*7930*/  ISETP.GE.AND P0, PT, R7, R4, PT ;  /* 0x000000040700720c */ /* 0x000fe20003f06270 */
[----:B------:R-:W1:Y:S01]  /*7940*/  SHFL.IDX PT, R15, R5, 0x3, 0x181f ;  /* 0x00781f00050f7f89 */ /* 0x000e6200000e0000 */
[----:B------:R-:W-:Y:S01]  /*7950*/  ISETP.NE.AND P2, PT, R201, 0x1, PT ;  /* 0x00000001c900780c */ /* 0x000fe20003f45270 */
[----:B------:R-:W-:Y:S01]  /*7960*/  IMAD.SHL.U32 R8, R86, 0x40, RZ ;  /* 0x0000004056087824 */ /* 0x000fe200078e00ff */
[----:B------:R-:W-:Y:S01]  /*7970*/  ULDC.64 UR4, c[0x0][0x2b0] ;  /* 0x0000ac0000047ab9 */ /* 0x000fe20000000a00 */
[----:B------:R-:W-:Y:S01]  /*7980*/  IMAD.MOV.U32 R204, RZ, RZ, RZ ;  /* 0x000000ffffcc7224 */ /* 0x000fe200078e00ff */
[----:B------:R-:W-:Y:S01]  /*7990*/  UIMAD UR6, UR6, UR4, URZ ;  /* 0x00000004060672a4 */ /* 0x000fe2000f8e023f */
[----:B------:R-:W-:Y:S01]  /*79a0*/  IMAD.IADD R6, R207, 0x1, R8 ;  /* 0x00000001cf067824 */ /* 0x000fe200078e0208 */
[----:B------:R-:W-:-:S02]  /*79b0*/  UIMAD.WIDE.U32 UR8, UR7, UR4, URZ ;  /* 0x00000004070872a5 */ /* 0x000fc4000f8e003f */
[----:B------:R-:W-:Y:S01]  /*79c0*/  UIMAD UR6, UR7, UR5, UR6 ;  /* 0x00000005070672a4 */ /* 0x000fe2000f8e0206 */
[C---:B------:R-:W-:Y:S01]  /*79d0*/  IMAD.IADD R205, R6.reuse, 0x1, R200 ;  /* 0x0000000106cd7824 */ /* 0x040fe200078e02c8 */
[----:B------:R-:W-:Y:S01]  /*79e0*/  ISETP.GE.AND P1, PT, R6, R199, PT ;  /* 0x000000c70600720c */ /* 0x000fe20003f26270 */
[----:B------:R-:W-:Y:S01]  /*79f0*/  ULDC.64 UR4, c[0x0][0x1e8] ;  /* 0x00007a0000047ab9 */ /* 0x000fe20000000a00 */
[----:B------:R-:W-:Y:S01]  /*7a00*/  @!P0 SHF.R.S32.HI R12, RZ, 0x1f, R45 ;  /* 0x0000001fff0c8819 */ /* 0x000fe2000001142d */
[----:B------:R-:W-:Y:S01]  /*7a10*/  @P2 IMAD.HI.U32 R6, R205, c[0x0][0x2bc], RZ ;  /* 0x0000af00cd062a27 */ /* 0x000fe200078e00ff */
[----:B------:R-:W-:Y:S01]  /*7a20*/  ISETP.GT.OR P1, PT, R207, 0x3f, P1 ;  /* 0x0000003fcf00780c */ /* 0x000fe20000f24670 */
[----:B------:R-:W-:Y:S01]  /*7a30*/  UIADD3 UR6, UR9, UR6, URZ ;  /* 0x0000000609067290 */ /* 0x000fe2000fffe03f */
[----:B------:R-:W-:Y:S01]  /*7a40*/  @!P0 LEA.HI R9, R12, R45, RZ, 0x3 ;  /* 0x0000002d0c098211 */ /* 0x000fe200078f18ff */
[----:B------:R-:W-:Y:S01]  /*7a50*/  IMAD.MOV.U32 R7, RZ, RZ, R205 ;  /* 0x000000ffff077224 */ /* 0x000fe200078e00cd */
[----:B-123--:R-:W-:-:S02]  /*7a60*/  @!P0 SHF.R.S32.HI R11, RZ, 0x1f, R206 ;  /* 0x0000001fff0b8819 */ /* 0x00efc400000114ce */
[----:B------:R-:W-:Y:S02]  /*7a70*/  @!P0 LOP3.LUT R9, R9, 0xfffffff8, RZ, 0xc0, !PT ;  /* 0xfffffff809098812 */ /* 0x000fe400078ec0ff */
[----:B------:R-:W-:Y:S01]  /*7a80*/  @!P0 LEA.HI R11, R11, R206, RZ, 0x3 ;  /* 0x000000ce0b0b8211 */ /* 0x000fe200078f18ff */
[----:B------:R-:W-:Y:S01]  /*7a90*/  @!P0 IMAD.WIDE R16, R214, 0x2, R14 ;  /* 0x00000002d6108825 */ /* 0x000fe200078e020e */
[----:B------:R-:W-:Y:S02]  /*7aa0*/  @P2 SHF.R.U32.HI R7, RZ, c[0x0][0x2c0], R6 ;  /* 0x0000b000ff072a19 */ /* 0x000fe40000011606 */
[----:B------:R-:W-:Y:S01]  /*7ab0*/  @!P0 LOP3.LUT R11, R11, 0xfffffff8, RZ, 0xc0, !PT ;  /* 0xfffffff80b0b8812 */ /* 0x000fe200078ec0ff */
[----:B------:R-:W-:Y:S01]  /*7ac0*/  @!P0 IMAD.SHL.U32 R6, R0, 0x2, RZ ;  /* 0x0000000200068824 */ /* 0x000fe200078e00ff */
[----:B------:R-:W-:-:S03]  /*7ad0*/  LOP3.LUT R5, R5, 0xfffffffd, RZ, 0xc0, !PT ;  /* 0xfffffffd05057812 */ /* 0x000fc600078ec0ff */
[--C-:B------:R-:W-:Y:S01]  /*7ae0*/  @!P0 IMAD.WIDE R20, R11, 0x2, R14.reuse ;  /* 0x000000020b148825 */ /* 0x100fe200078e020e */
[----:B------:R-:W-:Y:S01]  /*7af0*/  @!PT LDS RZ, [RZ] ;  /* 0x00000000fffff984 */ /* 0x000fe20000000800 */
[----:B------:R1:W-:Y:S01]  /*7b00*/  @!P0 LDGSTS.E.BYPASS.LTC128B.128 [R6+0xf100], [R16.64], !P5 ;  /* 0x0f10000010068fae */ /* 0x0003e2000e901d56 */
[----:B------:R-:W-:Y:S02]  /*7b10*/  @P2 LOP3.LUT R5, R5, 0x2, RZ, 0xfc, !PT ;  /* 0x0000000205052812 */ /* 0x000fe400078efcff */
[----:B------:R-:W-:Y:S01]  /*7b20*/  @!P0 IMAD.WIDE R14, R9, 0x2, R14 ;  /* 0x00000002090e8825 */ /* 0x000fe200078e020e */
[----:B------:R1:W-:Y:S01]  /*7b30*/  @!P0 LDGSTS.E.BYPASS.LTC128B.128 [R6+0x13100], [R20.64], !P3 ;  /* 0x1310000014068fae */ /* 0x0003e2000d901d56 */
[----:B------:R-:W-:-:S03]  /*7b40*/  @!P1 IADD3 R12, P2, R7, UR8, RZ ;  /* 0x00000008070c9c10 */ /* 0x000fc6000ff5e0ff */
[----:B------:R1:W-:Y:S01]  /*7b50*/  @!P0 LDGSTS.E.BYPASS.LTC128B.128 [R6+0x17100], [R14.64], !P4 ;  /* 0x171000000e068fae */ /* 0x0003e2000e101d56 */
[----:B------:R-:W-:Y:S02]  /*7b60*/  @!P1 LEA.HI.X.SX32 R11, R7, UR6, 0x1, P2 ;  /* 0x00000006070b9c11 */ /* 0x000fe400090f0eff */
[C---:B------:R-:W-:Y:S01]  /*7b70*/  @!P1 LEA R18, P2, R12.reuse, c[0x0][0x2a0], 0x2 ;  /* 0x0000a8000c129a11 */ /* 0x040fe200078410ff */
[----:B------:R-:W0:Y:S03]  /*7b80*/  LDGDEPBAR ;  /* 0x00000000000079af */ /* 0x000e260000000000 */
[----:B------:R-:W-:Y:S01]  /*7b90*/  @!P1 LEA.HI.X R19, R12, c[0x0][0x2a4], R11, 0x2, P2 ;  /* 0x0000a9000c139a11 */ /* 0x000fe200010f140b */
[----:B------:R-:W-:Y:S06]  /*7ba0*/  BAR.SYNC.DEFER_BLOCKING 0x0 ;  /* 0x0000000000007b1d */ /* 0x000fec0000010000 */
[----:B------:R-:W2:Y:S01]  /*7bb0*/  @!P1 LDG.E R204, [R18.64] ;  /* 0x0000001612cc9981 */ /* 0x000ea2000c1e1900 */
[----:B------:R-:W-:Y:S01]  /*7bc0*/  IMAD.MOV R12, RZ, RZ, -R7 ;  /* 0x000000ffff0c7224 */ /* 0x000fe200078e0a07 */
[----:B------:R-:W-:Y:S01]  /*7bd0*/  UIMAD UR7, UR13, UR4, URZ ;  /* 0x000000040d0772a4 */ /* 0x000fe2000f8e023f */
[----:B------:R-:W-:Y:S01]  /*7be0*/  IADD3 R44, -R53, R199, -R8 ;  /* 0x000000c7352c7210 */ /* 0x000fe20007ffe908 */
[----:B------:R-:W-:Y:S01]  /*7bf0*/  UIMAD.WIDE.U32 UR10, UR14, UR4, URZ ;  /* 0x000000040e0a72a5 */ /* 0x000fe2000f8e003f */
[----:B------:R-:W-:Y:S01]  /*7c00*/  IMAD R205, R12, c[0x0][0x2b8], R205 ;  /* 0x0000ae000ccd7a24 */ /* 0x000fe200078e02cd */
[----:B------:R-:W-:Y:S01]  /*7c10*/  UIMAD UR7, UR14, UR5, UR7 ;  /* 0x000000050e0772a4 */ /* 0x000fe2000f8e0207 */
[----:B------:R-:W-:-:S02]  /*7c20*/  ISETP.GE.AND P1, PT, R44, 0x1, PT ;  /* 0x000000012c00780c */ /* 0x000fc40003f26270 */
[----:B----4-:R-:W-:Y:S01]  /*7c30*/  IMAD.WIDE.U32 R12, R205, c[0x0][0x1e0], RZ ;  /* 0x00007800cd0c7a25 */ /* 0x010fe200078e00ff */
[----:B------:R-:W-:Y:S01]  /*7c40*/  SHF.R.S32.HI R55, RZ, 0x1f, R205 ;  /* 0x0000001fff377819 */ /* 0x000fe200000114cd */
[----:B------:R-:W-:Y:S01]  /*7c50*/  UIADD3 UR7, UR11, UR7, URZ ;  /* 0x000000070b077290 */ /* 0x000fe2000fffe03f */
[----:B------:R-:W-:Y:S01]  /*7c60*/  ISETP.GE.AND P5, PT, R206, c[0x0][0x1d4], PT ;  /* 0x00007500ce007a0c */ /* 0x000fe20003fa6270 */
[----:B-1----:R-:W-:Y:S01]  /*7c70*/  IMAD.MOV.U32 R6, RZ, RZ, R12 ;  /* 0x000000ffff067224 */ /* 0x002fe200078e000c */
[----:B------:R-:W-:Y:S01]  /*7c80*/  LOP3.LUT R5, R5, 0xfffffffe, RZ, 0xc0, !PT ;  /* 0xfffffffe05057812 */ /* 0x000fe200078ec0ff */
[----:B------:R-:W-:Y:S01]  /*7c90*/  IMAD R16, R55, c[0x0][0x1e0], RZ ;  /* 0x0000780037107a24 */ /* 0x000fe200078e02ff */
[----:B------:R-:W-:Y:S01]  /*7ca0*/  ISETP.GE.AND P4, PT, R214, c[0x0][0x1d4], PT ;  /* 0x00007500d6007a0c */ /* 0x000fe20003f86270 */
[----:B------:R-:W-:Y:S01]  /*7cb0*/  ULDC.64 UR4, c[0x0][0x210] ;  /* 0x0000840000047ab9 */ /* 0x000fe20000000a00 */
[----:B------:R-:W-:Y:S01]  /*7cc0*/  ISETP.GE.AND P6, PT, R45, c[0x0][0x1d4], PT ;  /* 0x000075002d007a0c */ /* 0x000fe20003fc6270 */
[----:B------:R-:W-:Y:S01]  /*7cd0*/  IMAD R7, R205, c[0x0][0x1e4], R16 ;  /* 0x00007900cd077a24 */ /* 0x000fe200078e0210 */
[----:B------:R-:W-:Y:S01]  /*7ce0*/  @P1 SHF.R.S32.HI R11, RZ, 0x1f, R206 ;  /* 0x0000001fff0b1819 */ /* 0x000fe200000114ce */
[----:B------:R-:W-:Y:S01]  /*7cf0*/  @P1 IMAD.SHL.U32 R12, R0, 0x2, RZ ;  /* 0x00000002000c1824 */ /* 0x000fe200078e00ff */
[----:B------:R-:W-:Y:S01]  /*7d00*/  UIMAD UR13, UR13, UR4, URZ ;  /* 0x000000040d0d72a4 */ /* 0x000fe2000f8e023f */
[----:B------:R-:W-:Y:S01]  /*7d10*/  IMAD.IADD R7, R13, 0x1, R7 ;  /* 0x000000010d077824 */ /* 0x000fe200078e0207 */
[----:B------:R-:W-:Y:S01]  /*7d20*/  @P1 LEA.HI R11, R11, R206, RZ, 0x3 ;  /* 0x000000ce0b0b1211 */ /* 0x000fe200078f18ff */
[----:B------:R-:W-:Y:S01]  /*7d30*/  UIMAD.WIDE.U32 UR18, UR14, UR4, URZ ;  /* 0x000000040e1272a5 */ /* 0x000fe2000f8e003f */
[----:B------:R-:W-:Y:S01]  /*7d40*/  @P5 LOP3.LUT R5, R5, 0x1, RZ, 0xfc, !PT ;  /* 0x0000000105055812 */ /* 0x000fe200078efcff */
[----:B------:R-:W-:Y:S01]  /*7d50*/  UIMAD UR5, UR14, UR5, UR13 ;  /* 0x000000050e0572a4 */ /* 0x000fe2000f8e020d */
[----:B------:R-:W-:-:S02]  /*7d60*/  @P1 LOP3.LUT R11, R11, 0xfffffff8, RZ, 0xc0, !PT ;  /* 0xfffffff80b0b1812 */ /* 0x000fc400078ec0ff */
[----:B------:R-:W-:Y:S01]  /*7d70*/  ISETP.GT.AND P3, PT, R207, 0x3f, PT ;  /* 0x0000003fcf00780c */ /* 0x000fe20003f64270 */
[----:B------:R-:W-:Y:S01]  /*7d80*/  UIADD3 UR12, UR19, UR5, URZ ;  /* 0x00000005130c7290 */ /* 0x000fe2000fffe03f */
[----:B------:R-:W-:Y:S02]  /*7d90*/  SEL R84, RZ, 0x10, P6 ;  /* 0x00000010ff547807 */ /* 0x000fe40003000000 */
[----:B--2---:R-:W-:Y:S01]  /*7da0*/  SHF.R.S32.HI R54, RZ, 0x1f, R204 ;  /* 0x0000001fff367819 */ /* 0x004fe200000114cc */
[----:B------:R-:W-:-:S04]  /*7db0*/  IMAD.WIDE.U32 R6, R204, c[0x0][0x1f0], R6 ;  /* 0x00007c00cc067a25 */ /* 0x000fc800078e0006 */
[----:B------:R-:W-:Y:S01]  /*7dc0*/  IMAD R9, R54, c[0x0][0x1f0], RZ ;  /* 0x00007c0036097a24 */ /* 0x000fe200078e02ff */
[----:B------:R-:W-:-:S03]  /*7dd0*/  IADD3 R6, P0, R6, UR10, RZ ;  /* 0x0000000a06067c10 */ /* 0x000fc6000ff1e0ff */
[----:B------:R-:W-:-:S05]  /*7de0*/  IMAD R9, R204, c[0x0][0x1f4], R9 ;  /* 0x00007d00cc097a24 */ /* 0x000fca00078e0209 */
[----:B------:R-:W-:Y:S02]  /*7df0*/  IADD3.X R9, R7, UR7, R9, P0, !PT ;  /* 0x0000000707097c10 */ /* 0x000fe400087fe409 */
[----:B------:R-:W-:-:S04]  /*7e00*/  LEA R13, P0, R6, c[0x0][0x1c8], 0x1 ;  /* 0x00007200060d7a11 */ /* 0x000fc800078008ff */
[----:B------:R-:W-:Y:S01]  /*7e10*/  LEA.HI.X R9, R6, c[0x0][0x1cc], R9, 0x1, P0 ;  /* 0x0000730006097a11 */ /* 0x000fe200000f0c09 */
[----:B------:R-:W-:Y:S01]  /*7e20*/  SHFL.IDX PT, R16, R13, RZ, 0x181f ;  /* 0x00181fff0d107589 */ /* 0x000fe200000e0000 */
[----:B------:R-:W-:Y:S02]  /*7e30*/  ISETP.GE.AND P0, PT, R44, 0x21, PT ;  /* 0x000000212c00780c */ /* 0x000fe40003f06270 */
[--C-:B------:R-:W-:Y:S01]  /*7e40*/  @P1 SHF.R.S32.HI R6, RZ, 0x1f, R45.reuse ;  /* 0x0000001fff061819 */ /* 0x100fe2000001142d */
[----:B------:R-:W-:Y:S04]  /*7e50*/  SHFL.IDX PT, R17, R9, RZ, 0x181f ;  /* 0x00181fff09117589 */ /* 0x000fe800000e0000 */
[----:B------:R-:W-:Y:S04]  /*7e60*/  SHFL.IDX PT, R14, R13, 0x1, 0x181f ;  /* 0x00381f000d0e7f89 */ /* 0x000fe800000e0000 */
[----:B------:R1:W2:Y:S02]  /*7e70*/  SHFL.IDX PT, R15, R9, 0x1, 0x181f ;  /* 0x00381f00090f7f89 */ /* 0x0002a400000e0000 */
[----:B------:R-:W-:Y:S01]  /*7e80*/  @P0 SHF.R.S32.HI R5, RZ, 0x1f, R206 ;  /* 0x0000001fff050819 */ /* 0x000fe200000114ce */
[----:B------:R-:W-:Y:S01]  /*7e90*/  @P0 IMAD.SHL.U32 R7, R0, 0x2, RZ ;  /* 0x0000000200070824 */ /* 0x000fe200078e00ff */
[----:B------:R-:W-:-:S02]  /*7ea0*/  @P0 SHF.R.S32.HI R18, RZ, 0x1f, R45 ;  /* 0x0000001fff120819 */ /* 0x000fc4000001142d */
[-C--:B-1----:R-:W-:Y:S01]  /*7eb0*/  @P1 LEA.HI R9, R6, R45.reuse, RZ, 0x3 ;  /* 0x0000002d06091211 */ /* 0x082fe200078f18ff */
[----:B--2---:R-:W-:Y:S01]  /*7ec0*/  @P0 IMAD.WIDE R24, R214, 0x2, R14 ;  /* 0x00000002d6180825 */ /* 0x004fe200078e020e */
[----:B------:R-:W-:Y:S02]  /*7ed0*/  @P0 LEA.HI R6, R5, R206, RZ, 0x3 ;  /* 0x000000ce05060211 */ /* 0x000fe400078f18ff */
[----:B------:R-:W-:Y:S02]  /*7ee0*/  @P1 LOP3.LUT R9, R9, 0xfffffff8, RZ, 0xc0, !PT ;  /* 0xfffffff809091812 */ /* 0x000fe400078ec0ff */
[----:B------:R-:W-:Y:S01]  /*7ef0*/  @P0 LEA.HI R5, R18, R45, RZ, 0x3 ;  /* 0x0000002d12050211 */ /* 0x000fe200078f18ff */
[--C-:B------:R-:W-:Y:S01]  /*7f00*/  @P1 IMAD.WIDE R18, R11, 0x2, R16.reuse ;  /* 0x000000020b121825 */ /* 0x100fe200078e0210 */
[----:B------:R-:W-:Y:S02]  /*7f10*/  @P0 LOP3.LUT R6, R6, 0xfffffff8, RZ, 0xc0, !PT ;  /* 0xfffffff806060812 */ /* 0x000fe400078ec0ff */
[----:B------:R-:W-:Y:S01]  /*7f20*/  @P0 LOP3.LUT R5, R5, 0xfffffff8, RZ, 0xc0, !PT ;  /* 0xfffffff805050812 */ /* 0x000fe200078ec0ff */
[----:B------:R-:W-:Y:S01]  /*7f30*/  @P1 IMAD.WIDE R20, R9, 0x2, R16 ;  /* 0x0000000209141825 */ /* 0x000fe200078e0210 */
[----:B------:R-:W-:-:S03]  /*7f40*/  LEA.HI R9, R68, R71, RZ, 0x5 ;  /* 0x0000004744097211 */ /* 0x000fc600078f28ff */
[----:B------:R-:W-:Y:S01]  /*7f50*/  @P1 IMAD.WIDE R16, R214, 0x2, R16 ;  /* 0x00000002d6101825 */ /* 0x000fe200078e0210 */
[----:B------:R-:W-:-:S03]  /*7f60*/  SHF.R.S32.HI R11, RZ, 0x5, R9 ;  /* 0x00000005ff0b7819 */ /* 0x000fc60000011409 */
[--C-:B------:R-:W-:Y:S01]  /*7f70*/  @P0 IMAD.WIDE R22, R6, 0x2, R14.reuse ;  /* 0x0000000206160825 */ /* 0x100fe200078e020e */
[----:B------:R1:W-:Y:S03]  /*7f80*/  @P1 LDGSTS.E.BYPASS.LTC128B.128 [R12+0x6100], [R16.64], !P4 ;  /* 0x06100000100c1fae */ /* 0x0003e6000e101d56 */
[----:B------:R-:W-:Y:S01]  /*7f90*/  @P0 IMAD.WIDE R14, R5, 0x2, R14 ;  /* 0x00000002050e0825 */ /* 0x000fe200078e020e */
[----:B------:R1:W-:Y:S04]  /*7fa0*/  @P1 LDGSTS.E.BYPASS.LTC128B.128 [R12+0x8100], [R18.64], !P5 ;  /* 0x08100000120c1fae */ /* 0x0003e8000e901d56 */
[----:B------:R1:W-:Y:S04]  /*7fb0*/  @P1 LDGSTS.E.BYPASS.LTC128B.128 [R12+0xa100], [R20.64], !P6 ;  /* 0x0a100000140c1fae */ /* 0x0003e8000f101d56 */
[----:B------:R1:W-:Y:S04]  /*7fc0*/  @P0 LDGSTS.E.BYPASS.LTC128B.128 [R7+0x7100], [R24.64], !P4 ;  /* 0x0710000018070fae */ /* 0x0003e8000e101d56 */
[----:B------:R1:W-:Y:S04]  /*7fd0*/  @P0 LDGSTS.E.BYPASS.LTC128B.128 [R7+0x9100], [R22.64], !P5 ;  /* 0x0910000016070fae */ /* 0x0003e8000e901d56 */
[----:B------:R1:W-:Y:S01]  /*7fe0*/  @P0 LDGSTS.E.BYPASS.LTC128B.128 [R7+0xb100], [R14.64], !P6 ;  /* 0x0b1000000e070fae */ /* 0x0003e2000f101d56 */
[----:B------:R-:W-:-:S03]  /*7ff0*/  ISETP.LT.AND P0, PT, RZ, c[0x0][0x27c], PT ;  /* 0x00009f00ff007a0c */ /* 0x000fc60003f01270 */
[----:B------:R-:W0:Y:S10]  /*8000*/  LDGDEPBAR ;  /* 0x00000000000079af */ /* 0x000e340000000000 */
[----:B------:R-:W-:Y:S05]  /*8010*/  @P0 BRA `(.L_x_366) ;  /* 0x0000002000000947 */ /* 0x000fea0003800000 */
[----:B------:R-:W-:-:S04]  /*8020*/  DEPBAR.LE SB0, 0x1 ;  /* 0x000080400000791a */ /* 0x000fc80000000000 */
[----:B------:R-:W-:Y:S05]  /*8030*/  BRA `(.L_x_367) ;  /* 0x00006e8000007947 */ /* 0x000fea0003800000 */
.L_x_366:
[----:B------:R-:W-:Y:S01]  /*8040*/  ULDC.U8 UR4, c[0x0][0x298] ;  /* 0x0000a60000047ab9 */ /* 0x000fe20000000000 */
[----:B-1---5:R-:W-:Y:S01]  /*8050*/  SHF.R.S32.HI R17, RZ, 0x1f, R76 ;  /* 0x0000001fff117819 */ /* 0x022fe2000001144c */
[----:B------:R-:W-:Y:S01]  /*8060*/  IMAD.WIDE.U32 R12, R76, c[0x0][0x280], RZ ;  /* 0x0000a0004c0c7a25 */ /* 0x000fe200078e00ff */
[----:B------:R-:W-:Y:S01]  /*8070*/  ISETP.NE.AND P0, PT, RZ, UR4, PT ;  /* 0x00000004ff007c0c */ /* 0x000fe2000bf05270 */
[----:B------:R-:W-:Y:S01]  /*8080*/  BSSY B2, `(.L_x_367) ;  /* 0x00006e3000027945 */ /* 0x000fe20003800000 */
[-C--:B------:R-:W-:Y:S01]  /*8090*/  LEA.HI R90, R68, R71.reuse, RZ, 0x2 ;  /* 0x00000047445a7211 */ /* 0x080fe200078f10ff */
[C---:B------:R-:W-:Y:S02]  /*80a0*/  IMAD R19, R17.reuse, c[0x0][0x280], RZ ;  /* 0x0000a00011137a24 */ /* 0x040fe400078e02ff */
[----:B------:R-:W-:Y:S01]  /*80b0*/  IMAD R17, R17, c[0x0][0x290], RZ ;  /* 0x0000a40011117a24 */ /* 0x000fe200078e02ff */
[----:B------:R-:W-:Y:S01]  /*80c0*/  LOP3.LUT R92, R90, 0xfffffffc, RZ, 0xc0, !PT ;  /* 0xfffffffc5a5c7812 */ /* 0x000fe200078ec0ff */
[C---:B------:R-:W-:Y:S01]  /*80d0*/  IMAD R19, R76.reuse, c[0x0][0x284], R19 ;  /* 0x0000a1004c137a24 */ /* 0x040fe200078e0213 */
[----:B------:R-:W-:Y:S01]  /*80e0*/  SHF.R.S32.HI R90, RZ, 0x2, R90 ;  /* 0x00000002ff5a7819 */ /* 0x000fe2000001145a */
[----:B------:R-:W-:Y:S01]  /*80f0*/  IMAD R17, R76, c[0x0][0x294], R17 ;  /* 0x0000a5004c117a24 */ /* 0x000fe200078e0211 */
[----:B------:R-:W-:Y:S01]  /*8100*/  IADD3 R92, -R92, R71, RZ ;  /* 0x000000475c5c7210 */ /* 0x000fe20007ffe1ff */
[----:B------:R-:W-:Y:S01]  /*8110*/  IMAD.WIDE.U32 R76, R76, c[0x0][0x290], RZ ;  /* 0x0000a4004c4c7a25 */ /* 0x000fe200078e00ff */
[----:B------:R-:W-:-:S02]  /*8120*/  IADD3 R5, R90, UR17, RZ ;  /* 0x000000115a057c10 */ /* 0x000fc4000fffe0ff */
[----:B------:R-:W-:Y:S01]  /*8130*/  IADD3 R19, R19, R13, RZ ;  /* 0x0000000d13137210 */ /* 0x000fe20007ffe0ff */
[----:B------:R-:W-:Y:S01]  /*8140*/  IMAD.IADD R17, R17, 0x1, R77 ;  /* 0x0000000111117824 */ /* 0x000fe200078e024d */
[C---:B------:R-:W-:Y:S01]  /*8150*/  SHF.L.U32 R61, R92.reuse, 0x3, RZ ;  /* 0x000000035c3d7819 */ /* 0x040fe200000006ff */
[----:B------:R-:W-:Y:S01]  /*8160*/  IMAD R15, R92, 0x40, R5 ;  /* 0x000000405c0f7824 */ /* 0x000fe200078e0205 */
[----:B------:R-:W-:Y:S05]  /*8170*/  @!P0 BRA `(.L_x_368) ;  /* 0x0000352000008947 */ /* 0x000fea0003800000 */
[----:B------:R-:W-:Y:S01]  /*8180*/  PLOP3.LUT P1, PT, PT, PT, UP3, 0x80, 0x0 ;  /* 0x000000000000781c */ /* 0x000fe20003f2f038 */
[----:B------:R-:W-:Y:S01]  /*8190*/  IMAD.MOV.U32 R18, RZ, RZ, R12 ;  /* 0x000000ffff127224 */ /* 0x000fe200078e000c */
[----:B------:R-:W-:Y:S01]  /*81a0*/  PLOP3.LUT P0, PT, PT, PT, UP3, 0x80, 0x0 ;  /* 0x000000000000781c */ /* 0x000fe20003f0f038 */
[----:B------:R-:W-:Y:S01]  /*81b0*/  BSSY B0, `(.L_x_369) ;  /* 0x0000063000007945 */ /* 0x000fe20003800000 */
[----:B------:R-:W-:Y:S01]  /*81c0*/  MOV R16, R76 ;  /* 0x0000004c00107202 */ /* 0x000fe20000000f00 */
[----:B------:R-:W-:Y:S01]  /*81d0*/  IMAD.SHL.U32 R92, R92, 0x4, RZ ;  /* 0x000000045c5c7824 */ /* 0x000fe200078e00ff */
[----:B------:R-:W-:Y:S01]  /*81e0*/  CS2R R72, SRZ ;  /* 0x0000000000487805 */ /* 0x000fe2000001ff00 */
[----:B------:R-:W-:Y:S01]  /*81f0*/  CS2R R78, SRZ ;  /* 0x00000000004e7805 */ /* 0x000fe2000001ff00 */
[----:B------:R-:W-:Y:S01]  /*8200*/  CS2R R88, SRZ ;  /* 0x0000000000587805 */ /* 0x000fe2000001ff00 */
[----:B------:R-:W-:Y:S01]  /*8210*/  CS2R R100, SRZ ;  /* 0x0000000000647805 */ /* 0x000fe2000001ff00 */
[----:B------:R-:W-:Y:S01]  /*8220*/  CS2R R110, SRZ ;  /* 0x00000000006e7805 */ /* 0x000fe2000001ff00 */
[----:B------:R-:W-:Y:S01]  /*8230*/  CS2R R98, SRZ ;  /* 0x0000000000627805 */ /* 0x000fe2000001ff00 */
[----:B------:R-:W-:Y:S01]  /*8240*/  CS2R R66, SRZ ;  /* 0x0000000000427805 */ /* 0x000fe2000001ff00 */
[----:B------:R-:W-:Y:S01]  /*8250*/  @P1 IMAD.HI.U32 R6, R15, c[0x0][0x2c8], RZ ;  /* 0x0000b2000f061a27 */ /* 0x000fe200078e00ff */
[----:B------:R-:W-:Y:S01]  /*8260*/  CS2R R74, SRZ ;  /* 0x00000000004a7805 */ /* 0x000fe2000001ff00 */
[----:B------:R-:W-:Y:S01]  /*8270*/  CS2R R82, SRZ ;  /* 0x0000000000527805 */ /* 0x000fe2000001ff00 */
[----:B------:R-:W-:Y:S01]  /*8280*/  CS2R R96, SRZ ;  /* 0x0000000000607805 */ /* 0x000fe2000001ff00 */
[----:B------:R-:W-:Y:S01]  /*8290*/  CS2R R108, SRZ ;  /* 0x00000000006c7805 */ /* 0x000fe2000001ff00 */
[----:B------:R-:W-:Y:S01]  /*82a0*/  @P0 SHF.R.U32.HI R15, RZ, c[0x0][0x2cc], R6 ;  /* 0x0000b300ff0f0a19 */ /* 0x000fe20000011606 */
[----:B------:R-:W-:-:S03]  /*82b0*/  CS2R R94, SRZ ;  /* 0x00000000005e7805 */ /* 0x000fc6000001ff00 */
[----:B------:R-:W-:Y:S01]  /*82c0*/  SHF.R.S32.HI R6, RZ, 0x1f, R15 ;  /* 0x0000001fff067819 */ /* 0x000fe2000001140f */
[----:B------:R-:W-:-:S04]  /*82d0*/  IMAD.WIDE.U32 R22, R15, c[0x0][0x280], R18 ;  /* 0x0000a0000f167a25 */ /* 0x000fc800078e0012 */
[C---:B------:R-:W-:Y:S02]  /*82e0*/  IMAD R12, R6.reuse, c[0x0][0x280], RZ ;  /* 0x0000a000060c7a24 */ /* 0x040fe400078e02ff */
[----:B------:R-:W-:Y:S02]  /*82f0*/  IMAD R6, R6, c[0x0][0x290], RZ ;  /* 0x0000a40006067a24 */ /* 0x000fe400078e02ff */
[----:B------:R-:W-:Y:S01]  /*8300*/  IMAD.WIDE.U32 R18, R15, c[0x0][0x290], R16 ;  /* 0x0000a4000f127a25 */ /* 0x000fe200078e0010 */
[----:B------:R-:W-:-:S03]  /*8310*/  LEA R17, P1, R22, c[0x0][0x270], 0x1 ;  /* 0x00009c0016117a11 */ /* 0x000fc600078208ff */
[C---:B------:R-:W-:Y:S01]  /*8320*/  IMAD R12, R15.reuse, c[0x0][0x284], R12 ;  /* 0x0000a1000f0c7a24 */ /* 0x040fe200078e020c */
[----:B------:R-:W-:Y:S01]  /*8330*/  LEA R13, P0, R18, c[0x0][0x288], 0x1 ;  /* 0x0000a200120d7a11 */ /* 0x000fe200078008ff */
[----:B------:R-:W-:Y:S01]  /*8340*/  IMAD R15, R15, c[0x0][0x294], R6 ;  /* 0x0000a5000f0f7a24 */ /* 0x000fe200078e0206 */
[----:B------:R1:W2:Y:S01]  /*8350*/  SHFL.IDX PT, R24, R17, RZ, 0x1c1f ;  /* 0x001c1fff11187589 */ /* 0x0002a200000e0000 */
[----:B------:R-:W-:-:S03]  /*8360*/  IMAD.IADD R7, R23, 0x1, R12 ;  /* 0x0000000117077824 */ /* 0x000fc600078e020c */
[----:B------:R-:W-:Y:S01]  /*8370*/  IADD3 R15, R19, R15, RZ ;  /* 0x0000000f130f7210 */ /* 0x000fe20007ffe0ff */
[----:B------:R1:W3:Y:S01]  /*8380*/  SHFL.IDX PT, R20, R13, RZ, 0x1c1f ;  /* 0x001c1fff0d147589 */ /* 0x0002e200000e0000 */
[----:B------:R-:W-:Y:S02]  /*8390*/  LEA.HI.X R22, R22, c[0x0][0x274], R7, 0x1, P1 ;  /* 0x00009d0016167a11 */ /* 0x000fe400008f0c07 */
[----:B------:R-:W-:Y:S02]  /*83a0*/  LEA.HI.X R16, R18, c[0x0][0x28c], R15, 0x1, P0 ;  /* 0x0000a30012107a11 */ /* 0x000fe400000f0c0f */
[----:B------:R-:W-:Y:S01]  /*83b0*/  ISETP.GE.AND P0, PT, R5, R4, PT ;  /* 0x000000040500720c */ /* 0x000fe20003f06270 */
[----:B------:R1:W4:Y:S01]  /*83c0*/  SHFL.IDX PT, R25, R22, RZ, 0x1c1f ;  /* 0x001c1fff16197589 */ /* 0x00032200000e0000 */
[----:B------:R-:W-:-:S03]  /*83d0*/  CS2R R18, SRZ ;  /* 0x0000000000127805 */ /* 0x000fc6000001ff00 */
[----:B------:R1:W1:Y:S08]  /*83e0*/  SHFL.IDX PT, R21, R16, RZ, 0x1c1f ;  /* 0x001c1fff10157589 */ /* 0x00027000000e0000 */
[----:B------:R-:W-:Y:S05]  /*83f0*/  @P0 BRA `(.L_x_370) ;  /* 0x000003e000000947 */ /* 0x000fea0003800000 */
[C---:B------:R-:W-:Y:S01]  /*8400*/  IADD3 R15, R92.reuse, 0x10, RZ ;  /* 0x000000105c0f7810 */ /* 0x040fe20007ffe0ff */
[----:B------:R-:W-:Y:S01]  /*8410*/  CS2R R98, SRZ ;  /* 0x0000000000627805 */ /* 0x000fe2000001ff00 */
[----:B------:R-:W-:Y:S01]  /*8420*/  ISETP.GE.AND P0, PT, R92, c[0x0][0x27c], PT ;  /* 0x00009f005c007a0c */ /* 0x000fe20003f06270 */
[----:B------:R-:W-:Y:S01]  /*8430*/  CS2R R94, SRZ ;  /* 0x00000000005e7805 */ /* 0x000fe2000001ff00 */
[----:B------:R-:W-:-:S02]  /*8440*/  ISETP.GE.AND P2, PT, R15, c[0x0][0x27c], PT ;  /* 0x00009f000f007a0c */ /* 0x000fc40003f46270 */
[----:B------:R-:W-:-:S04]  /*8450*/  IADD3 R7, R92, 0x20, RZ ;  /* 0x000000205c077810 */ /* 0x000fc80007ffe0ff */
[----:B------:R-:W-:-:S05]  /*8460*/  ISETP.GE.AND P1, PT, R7, c[0x0][0x27c], PT ;  /* 0x00009f0007007a0c */ /* 0x000fca0003f26270 */
[C---:B--2-4-:R-:W-:Y:S02]  /*8470*/  @!P0 IMAD.WIDE R32, R92.reuse, 0x2, R24 ;  /* 0x000000025c208825 */ /* 0x054fe400078e0218 */
[----:B------:R-:W-:Y:S02]  /*8480*/  @!P2 SHF.R.S32.HI R6, RZ, 0x1f, R15 ;  /* 0x0000001fff06a819 */ /* 0x000fe4000001140f */
[----:B-1-3--:R-:W-:Y:S01]  /*8490*/  @!P0 IMAD.WIDE R30, R92, 0x2, R20 ;  /* 0x000000025c1e8825 */ /* 0x00afe200078e0214 */
[----:B------:R1:W5:Y:S01]  /*84a0*/  @!P0 LD.E.64 R98, [R32.64] ;  /* 0x0000001620628980 */ /* 0x000362000c101b00 */
[----:B------:R-:W-:Y:S02]  /*84b0*/  @!P2 LEA.HI R15, R6, R15, RZ, 0x2 ;  /* 0x0000000f060fa211 */ /* 0x000fe400078f10ff */
[----:B------:R-:W-:Y:S01]  /*84c0*/  IADD3 R6, R92, 0x30, RZ ;  /* 0x000000305c067810 */ /* 0x000fe20007ffe0ff */
[----:B------:R2:W5:Y:S03]  /*84d0*/  @!P0 LD.E.64 R94, [R30.64] ;  /* 0x000000161e5e8980 */ /* 0x000566000c101b00 */
[----:B------:R-:W-:-:S02]  /*84e0*/  ISETP.GE.AND P0, PT, R6, c[0x0][0x27c], PT ;  /* 0x00009f0006007a0c */ /* 0x000fc40003f06270 */
[----:B------:R-:W-:Y:S02]  /*84f0*/  @!P1 SHF.R.S32.HI R12, RZ, 0x1f, R7 ;  /* 0x0000001fff0c9819 */ /* 0x000fe40000011407 */
[----:B------:R-:W-:Y:S02]  /*8500*/  @!P2 LOP3.LUT R15, R15, 0xfffffffc, RZ, 0xc0, !PT ;  /* 0xfffffffc0f0fa812 */ /* 0x000fe400078ec0ff */
[----:B------:R-:W-:Y:S01]  /*8510*/  @!P1 LEA.HI R12, R12, R7, RZ, 0x2 ;  /* 0x000000070c0c9211 */ /* 0x000fe200078f10ff */
[----:B------:R-:W-:-:S06]  /*8520*/  CS2R R110, SRZ ;  /* 0x00000000006e7805 */ /* 0x000fcc000001ff00 */
[----:B------:R-:W-:Y:S01]  /*8530*/  @!P0 SHF.R.S32.HI R7, RZ, 0x1f, R6 ;  /* 0x0000001fff078819 */ /* 0x000fe20000011406 */
[----:B------:R-:W-:Y:S01]  /*8540*/  CS2R R108, SRZ ;  /* 0x00000000006c7805 */ /* 0x000fe2000001ff00 */
[----:B------:R-:W-:Y:S02]  /*8550*/  @!P2 IMAD.WIDE R26, R15, 0x2, R24 ;  /* 0x000000020f1aa825 */ /* 0x000fe400078e0218 */
[----:B------:R-:W-:Y:S02]  /*8560*/  @!P0 LEA.HI R7, R7, R6, RZ, 0x2 ;  /* 0x0000000607078211 */ /* 0x000fe400078f10ff */
[----:B------:R-:W-:Y:S01]  /*8570*/  @!P2 IMAD.WIDE R28, R15, 0x2, R20 ;  /* 0x000000020f1ca825 */ /* 0x000fe200078e0214 */
[----:B------:R-:W-:Y:S01]  /*8580*/  @!P1 LOP3.LUT R15, R12, 0xfffffffc, RZ, 0xc0, !PT ;  /* 0xfffffffc0c0f9812 */ /* 0x000fe200078ec0ff */
[----:B------:R3:W5:Y:S01]  /*8590*/  @!P2 LD.E.64 R110, [R26.64] ;  /* 0x000000161a6ea980 */ /* 0x000762000c101b00 */
[----:B------:R-:W-:Y:S01]  /*85a0*/  @!P0 LOP3.LUT R7, R7, 0xfffffffc, RZ, 0xc0, !PT ;  /* 0xfffffffc07078812 */ /* 0x000fe200078ec0ff */
[----:B------:R-:W-:Y:S01]  /*85b0*/  CS2R R100, SRZ ;  /* 0x0000000000647805 */ /* 0x000fe2000001ff00 */
[----:B------:R-:W-:Y:S01]  /*85c0*/  CS2R R96, SRZ ;  /* 0x0000000000607805 */ /* 0x000fe2000001ff00 */
[----:B------:R4:W5:Y:S01]  /*85d0*/  @!P2 LD.E.64 R108, [R28.64] ;  /* 0x000000161c6ca980 */ /* 0x000962000c101b00 */
[----:B-1----:R-:W-:Y:S01]  /*85e0*/  @!P1 IMAD.WIDE R32, R15, 0x2, R24 ;  /* 0x000000020f209825 */ /* 0x002fe200078e0218 */
[----:B------:R-:W-:Y:S01]  /*85f0*/  CS2R R88, SRZ ;  /* 0x0000000000587805 */ /* 0x000fe2000001ff00 */
[----:B------:R-:W-:-:S02]  /*8600*/  CS2R R82, SRZ ;  /* 0x0000000000527805 */ /* 0x000fc4000001ff00 */
[--C-:B--2---:R-:W-:Y:S01]  /*8610*/  @!P0 IMAD.WIDE R30, R7, 0x2, R20.reuse ;  /* 0x00000002071e8825 */ /* 0x104fe200078e0214 */
[----:B------:R-:W-:Y:S01]  /*8620*/  IADD3 R6, R92, 0x50, RZ ;  /* 0x000000505c067810 */ /* 0x000fe20007ffe0ff */
[----:B------:R1:W5:Y:S04]  /*8630*/  @!P1 LD.E.64 R100, [R32.64] ;  /* 0x0000001620649980 */ /* 0x000368000c101b00 */
[----:B------:R1:W5:Y:S01]  /*8640*/  @!P0 LD.E.64 R82, [R30.64] ;  /* 0x000000161e528980 */ /* 0x000362000c101b00 */
[----:B---3--:R-:W-:-:S04]  /*8650*/  @!P1 IMAD.WIDE R26, R15, 0x2, R20 ;  /* 0x000000020f1a9825 */ /* 0x008fc800078e0214 */
[----:B----4-:R-:W-:Y:S01]  /*8660*/  @!P0 IMAD.WIDE R28, R7, 0x2, R24 ;  /* 0x00000002071c8825 */ /* 0x010fe200078e0218 */
[----:B------:R-:W-:Y:S01]  /*8670*/  IADD3 R7, R92, 0x40, RZ ;  /* 0x000000405c077810 */ /* 0x000fe20007ffe0ff */
[----:B------:R2:W5:Y:S03]  /*8680*/  @!P1 LD.E.64 R96, [R26.64] ;  /* 0x000000161a609980 */ /* 0x000566000c101b00 */
[----:B------:R-:W-:Y:S01]  /*8690*/  ISETP.GE.AND P1, PT, R7, c[0x0][0x27c], PT ;  /* 0x00009f0007007a0c */ /* 0x000fe20003f26270 */
[----:B------:R1:W5:Y:S01]  /*86a0*/  @!P0 LD.E.64 R88, [R28.64] ;  /* 0x000000161c588980 */ /* 0x000362000c101b00 */
[----:B------:R-:W-:-:S11]  /*86b0*/  ISETP.GE.AND P0, PT, R6, c[0x0][0x27c], PT ;  /* 0x00009f0006007a0c */ /* 0x000fd60003f06270 */
[----:B------:R-:W-:Y:S02]  /*86c0*/  @!P1 SHF.R.S32.HI R12, RZ, 0x1f, R7 ;  /* 0x0000001fff0c9819 */ /* 0x000fe40000011407 */
[----:B------:R-:W-:Y:S02]  /*86d0*/  @!P0 SHF.R.S32.HI R15, RZ, 0x1f, R6 ;  /* 0x0000001fff0f8819 */ /* 0x000fe40000011406 */
[----:B------:R-:W-:Y:S02]  /*86e0*/  @!P1 LEA.HI R12, R12, R7, RZ, 0x2 ;  /* 0x000000070c0c9211 */ /* 0x000fe400078f10ff */
[----:B------:R-:W-:Y:S02]  /*86f0*/  @!P0 LEA.HI R15, R15, R6, RZ, 0x2 ;  /* 0x000000060f0f8211 */ /* 0x000fe400078f10ff */
[----:B------:R-:W-:Y:S02]  /*8700*/  @!P1 LOP3.LUT R7, R12, 0xfffffffc, RZ, 0xc0, !PT ;  /* 0xfffffffc0c079812 */ /* 0x000fe400078ec0ff */
[----:B------:R-:W-:Y:S01]  /*8710*/  @!P0 LOP3.LUT R15, R15, 0xfffffffc, RZ, 0xc0, !PT ;  /* 0xfffffffc0f0f8812 */ /* 0x000fe200078ec0ff */
[----:B------:R-:W-:Y:S01]  /*8720*/  CS2R R78, SRZ ;  /* 0x00000000004e7805 */ /* 0x000fe2000001ff00 */
[----:B------:R-:W-:Y:S01]  /*8730*/  CS2R R72, SRZ ;  /* 0x0000000000487805 */ /* 0x000fe2000001ff00 */
[----:B--2---:R-:W-:Y:S01]  /*8740*/  @!P1 IMAD.WIDE R26, R7, 0x2, R24 ;  /* 0x00000002071a9825 */ /* 0x004fe200078e0218 */
[----:B------:R-:W-:Y:S01]  /*8750*/  CS2R R74, SRZ ;  /* 0x00000000004a7805 */ /* 0x000fe2000001ff00 */
[----:B------:R-:W-:-:S02]  /*8760*/  CS2R R66, SRZ ;  /* 0x0000000000427805 */ /* 0x000fc4000001ff00 */
[----:B------:R-:W-:Y:S01]  /*8770*/  @!P1 IMAD.WIDE R6, R7, 0x2, R20 ;  /* 0x0000000207069825 */ /* 0x000fe200078e0214 */
[----:B------:R1:W5:Y:S03]  /*8780*/  @!P1 LD.E.64 R78, [R26.64] ;  /* 0x000000161a4e9980 */ /* 0x000366000c101b00 */
[C---:B------:R-:W-:Y:S01]  /*8790*/  @!P0 IMAD.WIDE R24, R15.reuse, 0x2, R24 ;  /* 0x000000020f188825 */ /* 0x040fe200078e0218 */
[----:B------:R1:W5:Y:S03]  /*87a0*/  @!P1 LD.E.64 R74, [R6.64] ;  /* 0x00000016064a9980 */ /* 0x000366000c101b00 */
[----:B------:R-:W-:Y:S01]  /*87b0*/  @!P0 IMAD.WIDE R20, R15, 0x2, R20 ;  /* 0x000000020f148825 */ /* 0x000fe200078e0214 */
[----:B------:R1:W5:Y:S04]  /*87c0*/  @!P0 LD.E.64 R72, [R24.64] ;  /* 0x0000001618488980 */ /* 0x000368000c101b00 */
[----:B------:R1:W5:Y:S02]  /*87d0*/  @!P0 LD.E.64 R66, [R20.64] ;  /* 0x0000001614428980 */ /* 0x000364000c101b00 */
.L_x_370:
[----:B------:R-:W-:Y:S05]  /*87e0*/  BSYNC B0 ;  /* 0x0000000000007941 */ /* 0x000fea0003800000 */
.L_x_369:
[----:B-1----:R-:W-:Y:S01]  /*87f0*/  IADD3 R7, R5, 0x40, RZ ;  /* 0x0000004005077810 */ /* 0x002fe20007ffe0ff */
[----:B-----5:R-:W-:Y:S01]  /*8800*/  IMAD.MOV.U32 R5, RZ, RZ, R72 ;  /* 0x000000ffff057224 */ /* 0x020fe200078e0048 */
[----:B------:R-:W1:Y:S01]  /*8810*/  SHFL.IDX PT, R21, R22, 0x1, 0x1c1f ;  /* 0x003c1f0016157f89 */ /* 0x000e6200000e0000 */
[----:B------:R-:W-:Y:S01]  /*8820*/  IMAD.MOV.U32 R12, RZ, RZ, R73 ;  /* 0x000000ffff0c7224 */ /* 0x000fe200078e0049 */
[----:B------:R-:W-:Y:S01]  /*8830*/  ISETP.GE.AND P0, PT, R7, R4, PT ;  /* 0x000000040700720c */ /* 0x000fe20003f06270 */
[----:B------:R-:W-:Y:S01]  /*8840*/  IMAD.MOV.U32 R7, RZ, RZ, R78 ;  /* 0x000000ffff077224 */ /* 0x000fe200078e004e */
[----:B---3--:R-:W3:Y:S01]  /*8850*/  SHFL.IDX PT, R20, R17, 0x1, 0x1c1f ;  /* 0x003c1f0011147f89 */ /* 0x008ee200000e0000 */
[----:B------:R-:W-:Y:S01]  /*8860*/  IMAD.MOV.U32 R6, RZ, RZ, R79 ;  /* 0x000000ffff067224 */ /* 0x000fe200078e004f */
[----:B------:R-:W-:Y:S01]  /*8870*/  PRMT R57, R12, 0x5410, R5 ;  /* 0x000054100c397816 */ /* 0x000fe20000000005 */
[----:B------:R-:W-:Y:S01]  /*8880*/  IMAD.MOV.U32 R5, RZ, RZ, R88 ;  /* 0x000000ffff057224 */ /* 0x000fe200078e0058 */
[----:B------:R4:W2:Y:S01]  /*8890*/  SHFL.IDX PT, R15, R16, 0x1, 0x1c1f ;  /* 0x003c1f00100f7f89 */ /* 0x0008a200000e0000 */
[----:B------:R-:W-:Y:S01]  /*88a0*/  IMAD.MOV.U32 R12, RZ, RZ, R89 ;  /* 0x000000ffff0c7224 */ /* 0x000fe200078e0059 */
[----:B------:R-:W-:Y:S01]  /*88b0*/  PRMT R64, R6, 0x5410, R7 ;  /* 0x0000541006407816 */ /* 0x000fe20000000007 */
[----:B------:R-:W-:Y:S01]  /*88c0*/  IMAD.MOV.U32 R6, RZ, RZ, R101 ;  /* 0x000000ffff067224 */ /* 0x000fe200078e0065 */
[----:B------:R-:W-:Y:S01]  /*88d0*/  PRMT R69, R69, 0x5410, R5 ;  /* 0x0000541045457816 */ /* 0x000fe20000000005 */
[----:B------:R-:W-:Y:S01]  /*88e0*/  IMAD.MOV.U32 R5, RZ, RZ, R110 ;  /* 0x000000ffff057224 */ /* 0x000fe200078e006e */
[----:B------:R-:W-:Y:S01]  /*88f0*/  MOV R7, R100 ;  /* 0x0000006400077202 */ /* 0x000fe20000000f00 */
[----:B------:R1:W1:Y:S01]  /*8900*/  SHFL.IDX PT, R14, R13, 0x1, 0x1c1f ;  /* 0x003c1f000d0e7f89 */ /* 0x00026200000e0000 */
[----:B------:R-:W-:Y:S01]  /*8910*/  PRMT R69, R12, 0x7610, R69 ;  /* 0x000076100c457816 */ /* 0x000fe20000000045 */
[----:B------:R-:W-:Y:S01]  /*8920*/  IMAD.MOV.U32 R12, RZ, RZ, R111 ;  /* 0x000000ffff0c7224 */ /* 0x000fe200078e006f */
[----:B------:R-:W-:Y:S01]  /*8930*/  PRMT R76, R6, 0x5410, R7 ;  /* 0x00005410064c7816 */ /* 0x000fe20000000007 */
[----:B------:R-:W-:Y:S01]  /*8940*/  IMAD.MOV.U32 R7, RZ, RZ, R98 ;  /* 0x000000ffff077224 */ /* 0x000fe200078e0062 */
[----:B------:R-:W-:Y:S01]  /*8950*/  PRMT R80, R80, 0x5410, R5 ;  /* 0x0000541050507816 */ /* 0x000fe20000000005 */
[----:B------:R-:W-:Y:S01]  /*8960*/  IMAD.MOV.U32 R5, RZ, RZ, R66 ;  /* 0x000000ffff057224 */ /* 0x000fe200078e0042 */
[----:B------:R-:W-:Y:S01]  /*8970*/  MOV R6, R99 ;  /* 0x0000006300067202 */ /* 0x000fe20000000f00 */
[----:B------:R-:W-:Y:S01]  /*8980*/  BSSY B0, `(.L_x_371) ;  /* 0x0000060000007945 */ /* 0x000fe20003800000 */
[----:B------:R-:W-:Y:S01]  /*8990*/  PRMT R80, R12, 0x7610, R80 ;  /* 0x000076100c507816 */ /* 0x000fe20000000050 */
[----:B------:R-:W-:Y:S01]  /*89a0*/  IMAD.MOV.U32 R12, RZ, RZ, R67 ;  /* 0x000000ffff0c7224 */ /* 0x000fe200078e0043 */
[----:B------:R-:W-:Y:S01]  /*89b0*/  PRMT R85, R6, 0x5410, R7 ;  /* 0x0000541006557816 */ /* 0x000fe20000000007 */
[----:B------:R-:W-:Y:S01]  /*89c0*/  IMAD.MOV.U32 R7, RZ, RZ, R74 ;  /* 0x000000ffff077224 */ /* 0x000fe200078e004a */
[----:B------:R-:W-:Y:S01]  /*89d0*/  PRMT R50, R50, 0x5410, R5 ;  /* 0x0000541032327816 */ /* 0x000fe20000000005 */
[----:B------:R-:W-:Y:S01]  /*89e0*/  IMAD.MOV.U32 R6, RZ, RZ, R75 ;  /* 0x000000ffff067224 */ /* 0x000fe200078e004b */
[----:B------:R-:W-:Y:S01]  /*89f0*/  MOV R5, R82 ;  /* 0x0000005200057202 */ /* 0x000fe20000000f00 */
[----:B--2-4-:R-:W-:Y:S01]  /*8a00*/  CS2R R24, SRZ ;  /* 0x0000000000187805 */ /* 0x014fe2000001ff00 */
[----:B------:R-:W-:Y:S01]  /*8a10*/  PRMT R50, R12, 0x7610, R50 ;  /* 0x000076100c327816 */ /* 0x000fe20000000032 */
[----:B------:R-:W-:Y:S01]  /*8a20*/  IMAD.MOV.U32 R12, RZ, RZ, R108 ;  /* 0x000000ffff0c7224 */ /* 0x000fe200078e006c */
[----:B------:R-:W-:Y:S01]  /*8a30*/  PRMT R60, R6, 0x5410, R7 ;  /* 0x00005410063c7816 */ /* 0x000fe20000000007 */
[----:B------:R-:W-:Y:S01]  /*8a40*/  IMAD.MOV.U32 R6, RZ, RZ, R96 ;  /* 0x000000ffff067224 */ /* 0x000fe200078e0060 */
[----:B------:R-:W-:Y:S01]  /*8a50*/  PRMT R65, R65, 0x5410, R5 ;  /* 0x0000541041417816 */ /* 0x000fe20000000005 */
[----:B------:R-:W-:Y:S01]  /*8a60*/  IMAD.MOV.U32 R5, RZ, RZ, R97 ;  /* 0x000000ffff057224 */ /* 0x000fe200078e0061 */
[----:B------:R-:W-:Y:S01]  /*8a70*/  CS2R R30, SRZ ;  /* 0x00000000001e7805 */ /* 0x000fe2000001ff00 */
[----:B------:R-:W-:Y:S01]  /*8a80*/  IMAD.MOV.U32 R7, RZ, RZ, R83 ;  /* 0x000000ffff077224 */ /* 0x000fe200078e0053 */
[----:B------:R-:W-:Y:S01]  /*8a90*/  CS2R R38, SRZ ;  /* 0x0000000000267805 */ /* 0x000fe2000001ff00 */
[----:B------:R-:W-:Y:S01]  /*8aa0*/  CS2R R48, SRZ ;  /* 0x0000000000307805 */ /* 0x000fe2000001ff00 */
[----:B------:R-:W-:Y:S01]  /*8ab0*/  PRMT R70, R5, 0x5410, R6 ;  /* 0x0000541005467816 */ /* 0x000fe20000000006 */
[----:B------:R-:W-:Y:S01]  /*8ac0*/  IMAD.MOV.U32 R6, RZ, RZ, R94 ;  /* 0x000000ffff067224 */ /* 0x000fe200078e005e */
[----:B------:R-:W-:Y:S01]  /*8ad0*/  PRMT R65, R7, 0x7610, R65 ;  /* 0x0000761007417816 */ /* 0x000fe20000000041 */
[----:B------:R-:W-:Y:S01]  /*8ae0*/  IMAD.MOV.U32 R5, RZ, RZ, R95 ;  /* 0x000000ffff057224 */ /* 0x000fe200078e005f */
[----:B------:R-:W-:Y:S01]  /*8af0*/  MOV R7, R109 ;  /* 0x0000006d00077202 */ /* 0x000fe20000000f00 */
[----:B------:R-:W-:Y:S01]  /*8b00*/  CS2R R62, SRZ ;  /* 0x00000000003e7805 */ /* 0x000fe2000001ff00 */
[----:B------:R-:W-:Y:S01]  /*8b10*/  CS2R R16, SRZ ;  /* 0x0000000000107805 */ /* 0x000fe2000001ff00 */
[----:B------:R-:W-:Y:S01]  /*8b20*/  CS2R R22, SRZ ;  /* 0x0000000000167805 */ /* 0x000fe2000001ff00 */
[----:B------:R-:W-:Y:S01]  /*8b30*/  PRMT R77, R7, 0x5410, R12 ;  /* 0x00005410074d7816 */ /* 0x000fe2000000000c */
[----:B------:R-:W-:Y:S01]  /*8b40*/  CS2R R28, SRZ ;  /* 0x00000000001c7805 */ /* 0x000fe2000001ff00 */
[----:B------:R-:W-:Y:S01]  /*8b50*/  PRMT R81, R5, 0x5410, R6 ;  /* 0x0000541005517816 */ /* 0x000fe20000000006 */
[----:B------:R-:W-:Y:S01]  /*8b60*/  CS2R R34, SRZ ;  /* 0x0000000000227805 */ /* 0x000fe2000001ff00 */
[----:B------:R-:W-:Y:S01]  /*8b70*/  CS2R R42, SRZ ;  /* 0x00000000002a7805 */ /* 0x000fe2000001ff00 */
[----:B------:R-:W-:Y:S01]  /*8b80*/  CS2R R58, SRZ ;  /* 0x00000000003a7805 */ /* 0x000fe2000001ff00 */
[----:B------:R-:W-:Y:S05]  /*8b90*/  @P0 BRA `(.L_x_372) ;  /* 0x000003e000000947 */ /* 0x000fea0003800000 */
[C---:B-1-3--:R-:W-:Y:S01]  /*8ba0*/  IADD3 R6, R92.reuse, 0x10, RZ ;  /* 0x000000105c067810 */ /* 0x04afe20007ffe0ff */
[----:B------:R-:W-:Y:S01]  /*8bb0*/  CS2R R62, SRZ ;  /* 0x00000000003e7805 */ /* 0x000fe2000001ff00 */
[----:B------:R-:W-:Y:S01]  /*8bc0*/  ISETP.GE.AND P0, PT, R92, c[0x0][0x27c], PT ;  /* 0x00009f005c007a0c */ /* 0x000fe20003f06270 */
[----:B------:R-:W-:Y:S01]  /*8bd0*/  CS2R R58, SRZ ;  /* 0x00000000003a7805 */ /* 0x000fe2000001ff00 */
[----:B------:R-:W-:-:S02]  /*8be0*/  ISETP.GE.AND P2, PT, R6, c[0x0][0x27c], PT ;  /* 0x00009f0006007a0c */ /* 0x000fc40003f46270 */
[----:B------:R-:W-:-:S09]  /*8bf0*/  IADD3 R12, R92, 0x30, RZ ;  /* 0x000000305c0c7810 */ /* 0x000fd20007ffe0ff */
[C---:B------:R-:W-:Y:S02]  /*8c00*/  @!P0 IMAD.WIDE R24, R92.reuse, 0x2, R20 ;  /* 0x000000025c188825 */ /* 0x040fe400078e0214 */
[----:B------:R-:W-:Y:S02]  /*8c10*/  @!P2 SHF.R.S32.HI R5, RZ, 0x1f, R6 ;  /* 0x0000001fff05a819 */ /* 0x000fe40000011406 */
[C---:B------:R-:W-:Y:S01]  /*8c20*/  @!P0 IMAD.WIDE R22, R92.reuse, 0x2, R14 ;  /* 0x000000025c168825 */ /* 0x040fe200078e020e */
[----:B------:R1:W5:Y:S01]  /*8c30*/  @!P0 LD.E.64 R62, [R24.64] ;  /* 0x00000016183e8980 */ /* 0x000362000c101b00 */
[----:B------:R-:W-:Y:S02]  /*8c40*/  @!P2 LEA.HI R5, R5, R6, RZ, 0x2 ;  /* 0x000000060505a211 */ /* 0x000fe400078f10ff */
[----:B------:R-:W-:Y:S01]  /*8c50*/  IADD3 R6, R92, 0x20, RZ ;  /* 0x000000205c067810 */ /* 0x000fe20007ffe0ff */
[----:B------:R2:W5:Y:S03]  /*8c60*/  @!P0 LD.E.64 R58, [R22.64] ;  /* 0x00000016163a8980 */ /* 0x000566000c101b00 */
[----:B------:R-:W-:-:S02]  /*8c70*/  ISETP.GE.AND P1, PT, R6, c[0x0][0x27c], PT ;  /* 0x00009f0006007a0c */ /* 0x000fc40003f26270 */
[----:B------:R-:W-:Y:S02]  /*8c80*/  ISETP.GE.AND P0, PT, R12, c[0x0][0x27c], PT ;  /* 0x00009f000c007a0c */ /* 0x000fe40003f06270 */
[----:B------:R-:W-:-:S05]  /*8c90*/  @!P2 LOP3.LUT R5, R5, 0xfffffffc, RZ, 0xc0, !PT ;  /* 0xfffffffc0505a812 */ /* 0x000fca00078ec0ff */
[----:B------:R-:W-:-:S04]  /*8ca0*/  @!P2 IMAD.WIDE R16, R5, 0x2, R20 ;  /* 0x000000020510a825 */ /* 0x000fc800078e0214 */
[----:B------:R-:W-:Y:S01]  /*8cb0*/  @!P2 IMAD.WIDE R18, R5, 0x2, R14 ;  /* 0x000000020512a825 */ /* 0x000fe200078e020e */
[----:B------:R-:W-:-:S04]  /*8cc0*/  @!P1 SHF.R.S32.HI R5, RZ, 0x1f, R6 ;  /* 0x0000001fff059819 */ /* 0x000fc80000011406 */
[----:B------:R-:W-:Y:S02]  /*8cd0*/  @!P1 LEA.HI R6, R5, R6, RZ, 0x2 ;  /* 0x0000000605069211 */ /* 0x000fe400078f10ff */
[----:B------:R-:W-:Y:S01]  /*8ce0*/  @!P0 SHF.R.S32.HI R5, RZ, 0x1f, R12 ;  /* 0x0000001fff058819 */ /* 0x000fe2000001140c */
[----:B------:R-:W-:Y:S01]  /*8cf0*/  CS2R R48, SRZ ;  /* 0x0000000000307805 */ /* 0x000fe2000001ff00 */
[----:B------:R-:W-:Y:S02]  /*8d00*/  CS2R R42, SRZ ;  /* 0x00000000002a7805 */ /* 0x000fe4000001ff00 */
[----:B------:R-:W-:Y:S02]  /*8d10*/  @!P0 LEA.HI R5, R5, R12, RZ, 0x2 ;  /* 0x0000000c05058211 */ /* 0x000fe400078f10ff */
[----:B------:R-:W-:Y:S01]  /*8d20*/  @!P1 LOP3.LUT R6, R6, 0xfffffffc, RZ, 0xc0, !PT ;  /* 0xfffffffc06069812 */ /* 0x000fe200078ec0ff */
[----:B------:R-:W-:Y:S01]  /*8d30*/  CS2R R38, SRZ ;  /* 0x0000000000267805 */ /* 0x000fe2000001ff00 */
[----:B------:R-:W-:Y:S01]  /*8d40*/  @!P0 LOP3.LUT R5, R5, 0xfffffffc, RZ, 0xc0, !PT ;  /* 0xfffffffc05058812 */ /* 0x000fe200078ec0ff */
[----:B------:R-:W-:Y:S01]  /*8d50*/  CS2R R34, SRZ ;  /* 0x0000000000227805 */ /* 0x000fe2000001ff00 */
[----:B------:R3:W5:Y:S01]  /*8d60*/  @!P2 LD.E.64 R48, [R16.64] ;  /* 0x000000161030a980 */ /* 0x000762000c101b00 */
[C---:B-1----:R-:W-:Y:S01]  /*8d70*/  @!P1 IMAD.WIDE R24, R6.reuse, 0x2, R20 ;  /* 0x0000000206189825 */ /* 0x042fe200078e0214 */
[----:B------:R-:W-:Y:S01]  /*8d80*/  CS2R R30, SRZ ;  /* 0x00000000001e7805 */ /* 0x000fe2000001ff00 */
[----:B------:R-:W-:Y:S01]  /*8d90*/  CS2R R28, SRZ ;  /* 0x00000000001c7805 */ /* 0x000fe2000001ff00 */
[----:B------:R1:W5:Y:S01]  /*8da0*/  @!P2 LD.E.64 R42, [R18.64] ;  /* 0x00000016122aa980 */ /* 0x000362000c101b00 */
[----:B--2---:R-:W-:Y:S01]  /*8db0*/  @!P1 IMAD.WIDE R22, R6, 0x2, R14 ;  /* 0x0000000206169825 */ /* 0x004fe200078e020e */
[----:B------:R-:W-:-:S02]  /*8dc0*/  IADD3 R12, R92, 0x40, RZ ;  /* 0x000000405c0c7810 */ /* 0x000fc40007ffe0ff */
[----:B------:R-:W-:Y:S01]  /*8dd0*/  IADD3 R6, R92, 0x50, RZ ;  /* 0x000000505c067810 */ /* 0x000fe20007ffe0ff */
[----:B------:R2:W5:Y:S04]  /*8de0*/  @!P1 LD.E.64 R38, [R24.64] ;  /* 0x0000001618269980 */ /* 0x000568000c101b00 */
[----:B------:R4:W5:Y:S01]  /*8df0*/  @!P1 LD.E.64 R34, [R22.64] ;  /* 0x0000001616229980 */ /* 0x000962000c101b00 */
[----:B------:R-:W-:Y:S01]  /*8e00*/  ISETP.GE.AND P1, PT, R12, c[0x0][0x27c], PT ;  /* 0x00009f000c007a0c */ /* 0x000fe20003f26270 */
[----:B---3--:R-:W-:-:S04]  /*8e10*/  @!P0 IMAD.WIDE R16, R5, 0x2, R20 ;  /* 0x0000000205108825 */ /* 0x008fc800078e0214 */
[----:B-1----:R-:W-:Y:S01]  /*8e20*/  @!P0 IMAD.WIDE R18, R5, 0x2, R14 ;  /* 0x0000000205128825 */ /* 0x002fe200078e020e */
[----:B------:R1:W5:Y:S04]  /*8e30*/  @!P0 LD.E.64 R30, [R16.64] ;  /* 0x00000016101e8980 */ /* 0x000368000c101b00 */
[----:B------:R3:W5:Y:S01]  /*8e40*/  @!P0 LD.E.64 R28, [R18.64] ;  /* 0x00000016121c8980 */ /* 0x000762000c101b00 */
[----:B------:R-:W-:Y:S02]  /*8e50*/  ISETP.GE.AND P0, PT, R6, c[0x0][0x27c], PT ;  /* 0x00009f0006007a0c */ /* 0x000fe40003f06270 */
[----:B------:R-:W-:-:S04]  /*8e60*/  @!P1 SHF.R.S32.HI R7, RZ, 0x1f, R12 ;  /* 0x0000001fff079819 */ /* 0x000fc8000001140c */
[----:B------:R-:W-:-:S07]  /*8e70*/  @!P1 LEA.HI R7, R7, R12, RZ, 0x2 ;  /* 0x0000000c07079211 */ /* 0x000fce00078f10ff */
[----:B------:R-:W-:Y:S02]  /*8e80*/  @!P0 SHF.R.S32.HI R5, RZ, 0x1f, R6 ;  /* 0x0000001fff058819 */ /* 0x000fe40000011406 */
[----:B------:R-:W-:Y:S02]  /*8e90*/  @!P1 LOP3.LUT R7, R7, 0xfffffffc, RZ, 0xc0, !PT ;  /* 0xfffffffc07079812 */ /* 0x000fe400078ec0ff */
[----:B------:R-:W-:-:S04]  /*8ea0*/  @!P0 LEA.HI R5, R5, R6, RZ, 0x2 ;  /* 0x0000000605058211 */ /* 0x000fc800078f10ff */
[----:B------:R-:W-:Y:S01]  /*8eb0*/  @!P0 LOP3.LUT R5, R5, 0xfffffffc, RZ, 0xc0, !PT ;  /* 0xfffffffc05058812 */ /* 0x000fe200078ec0ff */
[C---:B------:R-:W-:Y:S01]  /*8ec0*/  @!P1 IMAD.WIDE R12, R7.reuse, 0x2, R20 ;  /* 0x00000002070c9825 */ /* 0x040fe200078e0214 */
[----:B--2---:R-:W-:Y:S01]  /*8ed0*/  CS2R R24, SRZ ;  /* 0x0000000000187805 */ /* 0x004fe2000001ff00 */
[----:B---3--:R-:W-:Y:S01]  /*8ee0*/  CS2R R18, SRZ ;  /* 0x0000000000127805 */ /* 0x008fe2000001ff00 */
[----:B----4-:R-:W-:Y:S01]  /*8ef0*/  CS2R R22, SRZ ;  /* 0x0000000000167805 */ /* 0x010fe2000001ff00 */
[----:B------:R-:W-:Y:S01]  /*8f00*/  @!P1 IMAD.WIDE R6, R7, 0x2, R14 ;  /* 0x0000000207069825 */ /* 0x000fe200078e020e */
[----:B-1----:R-:W-:Y:S02]  /*8f10*/  CS2R R16, SRZ ;  /* 0x0000000000107805 */ /* 0x002fe4000001ff00 */
[----:B------:R1:W5:Y:S01]  /*8f20*/  @!P1 LD.E.64 R24, [R12.64] ;  /* 0x000000160c189980 */ /* 0x000362000c101b00 */
[----:B------:R-:W-:-:S03]  /*8f30*/  @!P0 IMAD.WIDE R20, R5, 0x2, R20 ;  /* 0x0000000205148825 */ /* 0x000fc600078e0214 */
[----:B------:R1:W5:Y:S01]  /*8f40*/  @!P1 LD.E.64 R22, [R6.64] ;  /* 0x0000001606169980 */ /* 0x000362000c101b00 */
[----:B------:R-:W-:-:S03]  /*8f50*/  @!P0 IMAD.WIDE R14, R5, 0x2, R14 ;  /* 0x00000002050e8825 */ /* 0x000fc600078e020e */
[----:B------:R1:W5:Y:S04]  /*8f60*/  @!P0 LD.E.64 R18, [R20.64] ;  /* 0x0000001614128980 */ /* 0x000368000c101b00 */
[----:B------:R1:W5:Y:S02]  /*8f70*/  @!P0 LD.E.64 R16, [R14.64] ;  /* 0x000000160e108980 */ /* 0x000364000c101b00 */
.L_x_372:
[----:B-1-3--:R-:W-:Y:S05]  /*8f80*/  BSYNC B0 ;  /* 0x0000000000007941 */ /* 0x00afea0003800000 */
.L_x_371:
[----:B-----5:R-:W-:Y:S01]  /*8f90*/  IMAD.MOV.U32 R7, RZ, RZ, R18 ;  /* 0x000000ffff077224 */ /* 0x020fe200078e0012 */
[----:B------:R-:W-:Y:S01]  /*8fa0*/  IADD3 R51, R4, -UR17, RZ ;  /* 0x8000001104337c10 */ /* 0x000fe2000fffe0ff */
[----:B------:R-:W-:Y:S01]  /*8fb0*/  IMAD.MOV.U32 R5, RZ, RZ, R19 ;  /* 0x000000ffff057224 */ /* 0x000fe200078e0013 */
[----:B------:R-:W-:-:S04]  /*8fc0*/  DEPBAR.LE SB0, 0x1 ;  /* 0x000080400000791a */ /* 0x000fc80000000000 */
[----:B------:R-:W-:Y:S01]  /*8fd0*/  PRMT R14, R5, 0x5410, R7 ;  /* 0x00005410050e7816 */ /* 0x000fe20000000007 */
[----:B------:R-:W-:Y:S01]  /*8fe0*/  IMAD.MOV.U32 R6, RZ, RZ, R24 ;  /* 0x000000ffff067224 */ /* 0x000fe200078e0018 */
[----:B------:R-:W-:Y:S01]  /*8ff0*/  IMNMX R51, R51, 0x80, PT ;  /* 0x0000008033337817 */ /* 0x000fe20003800200 */
[----:B------:R-:W-:Y:S01]  /*9000*/  IMAD.MOV.U32 R7, RZ, RZ, R25 ;  /* 0x000000ffff077224 */ /* 0x000fe200078e0019 */
[----:B------:R-:W-:Y:S01]  /*9010*/  BSSY B1, `(.L_x_373) ;  /* 0x000014d000017945 */ /* 0x000fe20003800000 */
[----:B------:R-:W-:Y:S01]  /*9020*/  IMAD.MOV.U32 R5, RZ, RZ, R30 ;  /* 0x000000ffff057224 */ /* 0x000fe200078e001e */
[----:B------:R-:W-:Y:S01]  /*9030*/  BAR.SYNC.DEFER_BLOCKING 0x0 ;  /* 0x0000000000007b1d */ /* 0x000fe20000010000 */
[----:B------:R-:W-:Y:S01]  /*9040*/  IMAD.MOV.U32 R12, RZ, RZ, R17 ;  /* 0x000000ffff0c7224 */ /* 0x000fe200078e0011 */
[----:B------:R-:W-:Y:S01]  /*9050*/  PRMT R21, R7, 0x5410, R6 ;  /* 0x0000541007157816 */ /* 0x000fe20000000006 */
[----:B------:R-:W-:Y:S01]  /*9060*/  IMAD.MOV.U32 R6, RZ, RZ, R31 ;  /* 0x000000ffff067224 */ /* 0x000fe200078e001f */
[----:B------:R-:W-:Y:S01]  /*9070*/  ISETP.GE.AND P0, PT, R90, R51, PT ;  /* 0x000000335a00720c */ /* 0x000fe20003f06270 */
[----:B------:R-:W-:-:S02]  /*9080*/  IMAD.MOV.U32 R7, RZ, RZ, R39 ;  /* 0x000000ffff077224 */ /* 0x000fc400078e0027 */
[----:B------:R-:W-:Y:S01]  /*9090*/  IMAD.MOV.U32 R4, RZ, RZ, R59 ;  /* 0x000000ffff047224 */ /* 0x000fe200078e003b */
[----:B------:R-:W-:Y:S01]  /*90a0*/  PRMT R27, R6, 0x5410, R5 ;  /* 0x00005410061b7816 */ /* 0x000fe20000000005 */
[----:B------:R-:W-:Y:S01]  /*90b0*/  IMAD.MOV.U32 R5, RZ, RZ, R38 ;  /* 0x000000ffff057224 */ /* 0x000fe200078e0026 */
[----:B------:R-:W-:Y:S01]  /*90c0*/  PRMT R32, R32, 0x5410, R7 ;  /* 0x0000541020207816 */ /* 0x000fe20000000007 */
[----:B------:R-:W-:Y:S02]  /*90d0*/  IMAD.MOV.U32 R6, RZ, RZ, R48 ;  /* 0x000000ffff067224 */ /* 0x000fe400078e0030 */
[----:B------:R-:W-:Y:S01]  /*90e0*/  IMAD.MOV.U32 R7, RZ, RZ, R62 ;  /* 0x000000ffff077224 */ /* 0x000fe200078e003e */
[----:B------:R-:W-:Y:S01]  /*90f0*/  PRMT R33, R5, 0x7610, R33 ;  /* 0x0000761005217816 */ /* 0x000fe20000000021 */
[----:B------:R-:W-:-:S05]  /*9100*/  IMAD.MOV.U32 R5, RZ, RZ, R49 ;  /* 0x000000ffff057224 */ /* 0x000fca00078e0031 */
[----:B------:R-:W-:Y:S01]  /*9110*/  PRMT R36, R5, 0x5410, R6 ;  /* 0x0000541005247816 */ /* 0x000fe20000000006 */
[----:B------:R-:W-:Y:S02]  /*9120*/  IMAD.MOV.U32 R6, RZ, RZ, R63 ;  /* 0x000000ffff067224 */ /* 0x000fe400078e003f */
[----:B------:R-:W-:-:S03]  /*9130*/  IMAD.MOV.U32 R5, RZ, RZ, R16 ;  /* 0x000000ffff057224 */ /* 0x000fc600078e0010 */
[----:B------:R-:W-:Y:S01]  /*9140*/  PRMT R40, R6, 0x5410, R7 ;  /* 0x0000541006287816 */ /* 0x000fe20000000007 */
[----:B------:R-:W-:Y:S01]  /*9150*/  IMAD.MOV.U32 R6, RZ, RZ, R22 ;  /* 0x000000ffff067224 */ /* 0x000fe200078e0016 */
[----:B------:R-:W-:Y:S02]  /*9160*/  SHF.R.S32.HI R7, RZ, 0x1f, R90 ;  /* 0x0000001fff077819 */ /* 0x000fe4000001145a */
[----:B------:R-:W-:Y:S01]  /*9170*/  PRMT R13, R13, 0x5410, R5 ;  /* 0x000054100d0d7816 */ /* 0x000fe20000000005 */
[----:B------:R-:W-:Y:S01]  /*9180*/  IMAD.MOV.U32 R5, RZ, RZ, R23 ;  /* 0x000000ffff057224 */ /* 0x000fe200078e0017 */
[----:B------:R-:W-:Y:S02]  /*9190*/  LEA.HI R7, R7, R90, RZ, 0x3 ;  /* 0x0000005a07077211 */ /* 0x000fe400078f18ff */
[----:B------:R-:W-:Y:S01]  /*91a0*/  PRMT R13, R12, 0x7610, R13 ;  /* 0x000076100c0d7816 */ /* 0x000fe2000000000d */
[----:B------:R-:W-:Y:S01]  /*91b0*/  IMAD.MOV.U32 R12, RZ, RZ, R29 ;  /* 0x000000ffff0c7224 */ /* 0x000fe200078e001d */
[----:B------:R-:W-:-:S02]  /*91c0*/  LOP3.LUT R7, R7, 0xfffffff8, RZ, 0xc0, !PT ;  /* 0xfffffff807077812 */ /* 0x000fc400078ec0ff */
[----:B------:R-:W-:Y:S01]  /*91d0*/  PRMT R20, R5, 0x5410, R6 ;  /* 0x0000541005147816 */ /* 0x000fe20000000006 */
[----:B------:R-:W-:Y:S02]  /*91e0*/  IMAD.MOV.U32 R5, RZ, RZ, R28 ;  /* 0x000000ffff057224 */ /* 0x000fe400078e001c */
[----:B------:R-:W-:Y:S02]  /*91f0*/  IMAD.IADD R6, R90, 0x1, -R7 ;  /* 0x000000015a067824 */ /* 0x000fe400078e0a07 */
[----:B------:R-:W-:Y:S01]  /*9200*/  IMAD.MOV.U32 R7, RZ, RZ, R34 ;  /* 0x000000ffff077224 */ /* 0x000fe200078e0022 */
[----:B------:R-:W-:Y:S01]  /*9210*/  PRMT R26, R12, 0x5410, R5 ;  /* 0x000054100c1a7816 */ /* 0x000fe20000000005 */
[C---:B------:R-:W-:Y:S01]  /*9220*/  IMAD.SHL.U32 R5, R6.reuse, 0x40, RZ ;  /* 0x0000004006057824 */ /* 0x040fe200078e00ff */
[----:B------:R-:W-:Y:S02]  /*9230*/  LOP3.LUT P1, RZ, R6, 0x4, RZ, 0xc0, !PT ;  /* 0x0000000406ff7812 */ /* 0x000fe4000782c0ff */
[----:B------:R-:W-:Y:S01]  /*9240*/  PRMT R32, R7, 0x7610, R32 ;  /* 0x0000761007207816 */ /* 0x000fe20000000020 */
[----:B------:R-:W-:Y:S01]  /*9250*/  IMAD.MOV.U32 R7, RZ, RZ, R35 ;  /* 0x000000ffff077224 */ /* 0x000fe200078e0023 */
[----:B------:R-:W-:Y:S01]  /*9260*/  LOP3.LUT R6, R5, 0x1c0, RZ, 0xc0, !PT ;  /* 0x000001c005067812 */ /* 0x000fe200078ec0ff */
[----:B------:R-:W-:-:S03]  /*9270*/  IMAD.MOV.U32 R5, RZ, RZ, R42 ;  /* 0x000000ffff057224 */ /* 0x000fc600078e002a */
[----:B------:R-:W-:Y:S02]  /*9280*/  LOP3.LUT R61, R6, 0x18, R61, 0xf8, !PT ;  /* 0x00000018063d7812 */ /* 0x000fe400078ef83d */
[----:B------:R-:W-:Y:S02]  /*9290*/  SHF.R.U32.HI R6, RZ, 0x3, R6 ;  /* 0x00000003ff067819 */ /* 0x000fe40000011606 */
[----:B------:R-:W-:Y:S01]  /*92a0*/  PRMT R37, R37, 0x5410, R5 ;  /* 0x0000541025257816 */ /* 0x000fe20000000005 */
[----:B------:R-:W-:Y:S01]  /*92b0*/  IMAD.MOV.U32 R5, RZ, RZ, R58 ;  /* 0x000000ffff057224 */ /* 0x000fe200078e003a */
[----:B------:R-:W-:Y:S02]  /*92c0*/  LOP3.LUT R6, R61, R6, RZ, 0x3c, !PT ;  /* 0x000000063d067212 */ /* 0x000fe400078e3cff */
[----:B------:R-:W-:Y:S02]  /*92d0*/  PRMT R33, R33, 0x5410, R7 ;  /* 0x0000541021217816 */ /* 0x000fe40000000007 */
[----:B------:R-:W-:Y:S01]  /*92e0*/  PRMT R41, R4, 0x5410, R5 ;  /* 0x0000541004297816 */ /* 0x000fe20000000005 */
[----:B------:R-:W-:-:S02]  /*92f0*/  IMAD R15, R11, 0x200, R6 ;  /* 0x000002000b0f7824 */ /* 0x000fc400078e0206 */
[----:B------:R-:W-:-:S03]  /*9300*/  IMAD.MOV.U32 R6, RZ, RZ, R43 ;  /* 0x000000ffff067224 */ /* 0x000fc600078e002b */
[C---:B------:R-:W-:Y:S02]  /*9310*/  IADD3 R12, R15.reuse, 0x20, RZ ;  /* 0x000000200f0c7810 */ /* 0x040fe40007ffe0ff */
[C---:B------:R-:W-:Y:S02]  /*9320*/  @P1 IADD3 R12, R15.reuse, -0x20, RZ ;  /* 0xffffffe00f0c1810 */ /* 0x040fe40007ffe0ff */
[----:B------:R-:W-:Y:S02]  /*9330*/  PRMT R37, R6, 0x7610, R37 ;  /* 0x0000761006257816 */ /* 0x000fe40000000025 */
[----:B------:R-:W-:Y:S02]  /*9340*/  LEA R15, R15, 0xc100, 0x1 ;  /* 0x0000c1000f0f7811 */ /* 0x000fe400078e08ff */
[----:B------:R-:W-:Y:S01]  /*9350*/  LEA R12, R12, 0xc100, 0x1 ;  /* 0x0000c1000c0c7811 */ /* 0x000fe200078e08ff */
[----:B------:R-:W-:Y:S05]  /*9360*/  @P0 BRA `(.L_x_374) ;  /* 0x0000117000000947 */ /* 0x000fea0003800000 */
[----:B------:R-:W-:Y:S01]  /*9370*/  ISETP.GE.AND P0, PT, R92, c[0x0][0x27c], PT ;  /* 0x00009f005c007a0c */ /* 0x000fe20003f06270 */
[----:B------:R-:W-:-:S12]  /*9380*/  BSSY B0, `(.L_x_375) ;  /* 0x000002c000007945 */ /* 0x000fd80003800000 */
[----:B------:R-:W-:Y:S05]  /*9390*/  @P0 BRA `(.L_x_376) ;  /* 0x000002a000000947 */ /* 0x000fea0003800000 */
[----:B------:R-:W1:Y:S01]  /*93a0*/  LDS.128 R4, [R15] ;  /* 0x000000000f047984 */ /* 0x000e620000000c00 */
[--C-:B------:R-:W-:Y:S01]  /*93b0*/  SHF.R.U32.HI R93, RZ, 0x10, R95.reuse ;  /* 0x00000010ff5d7819 */ /* 0x100fe2000001165f */
[----:B------:R-:W-:Y:S01]  /*93c0*/  HADD2.F32 R102, -RZ, R81.H1_H1 ;  /* 0x30000051ff667230 */ /* 0x000fe20000004100 */
[----:B------:R-:W-:Y:S01]  /*93d0*/  SHF.R.U64 R91, R94, 0x10, R95 ;  /* 0x000000105e5b7819 */ /* 0x000fe2000000125f */
[----:B------:R-:W-:Y:S01]  /*93e0*/  HADD2.F32 R103, -RZ, R85.H1_H1 ;  /* 0x30000055ff677230 */ /* 0x000fe20000004100 */
[--C-:B------:R-:W-:Y:S01]  /*93f0*/  SHF.R.U32.HI R87, RZ, 0x10, R99.reuse ;  /* 0x00000010ff577819 */ /* 0x100fe20000011663 */
[----:B------:R-:W-:Y:S01]  /*9400*/  HADD2.F32 R93, -RZ, R93.H0_H0 ;  /* 0x2000005dff5d7230 */ /* 0x000fe20000004100 */
[----:B------:R-:W-:Y:S01]  /*9410*/  SHF.R.U64 R61, R98, 0x10, R99 ;  /* 0x00000010623d7819 */ /* 0x000fe20000001263 */
[----:B------:R-:W-:Y:S02]  /*9420*/  HADD2.F32 R81, -RZ, R81.H0_H0 ;  /* 0x20000051ff517230 */ /* 0x000fe40000004100 */
[----:B------:R-:W-:-:S02]  /*9430*/  HADD2.F32 R104, -RZ, R87.H0_H0 ;  /* 0x20000057ff687230 */ /* 0x000fc40000004100 */
[----:B------:R-:W-:Y:S02]  /*9440*/  HADD2.F32 R85, -RZ, R85.H0_H0 ;  /* 0x20000055ff557230 */ /* 0x000fe40000004100 */
[--C-:B-1----:R-:W-:Y:S02]  /*9450*/  HADD2.F32 R94, -RZ, R7.reuse.H0_H0 ;  /* 0x20000007ff5e7230 */ /* 0x102fe40000004100 */
[----:B------:R-:W-:Y:S02]  /*9460*/  HADD2.F32 R7, -RZ, R7.H1_H1 ;  /* 0x30000007ff077230 */ /* 0x000fe40000004100 */
[--C-:B------:R-:W-:Y:S02]  /*9470*/  HADD2.F32 R98, -RZ, R4.reuse.H1_H1 ;  /* 0x30000004ff627230 */ /* 0x100fe40000004100 */
[----:B------:R-:W-:Y:S01]  /*9480*/  HADD2.F32 R95, -RZ, R4.H0_H0 ;  /* 0x20000004ff5f7230 */ /* 0x000fe20000004100 */
[-C--:B------:R-:W-:Y:S01]  /*9490*/  FMUL.FTZ R87, R7, R93.reuse ;  /* 0x0000005d07577220 */ /* 0x080fe20000410000 */
[--C-:B------:R-:W-:Y:S01]  /*94a0*/  HADD2.F32 R4, -RZ, R6.reuse.H0_H0 ;  /* 0x20000006ff047230 */ /* 0x100fe20000004100 */
[----:B------:R-:W-:Y:S01]  /*94b0*/  FMUL.FTZ R106, R98, R102 ;  /* 0x00000066626a7220 */ /* 0x000fe20000410000 */
[----:B------:R-:W-:Y:S01]  /*94c0*/  HADD2.F32 R6, -RZ, R6.H1_H1 ;  /* 0x30000006ff067230 */ /* 0x000fe20000004100 */
[C---:B------:R-:W-:Y:S01]  /*94d0*/  FMUL.FTZ R93, R94.reuse, R93 ;  /* 0x0000005d5e5d7220 */ /* 0x040fe20000410000 */
[--C-:B------:R-:W-:Y:S01]  /*94e0*/  HADD2.F32 R99, -RZ, R5.reuse.H0_H0 ;  /* 0x20000005ff637230 */ /* 0x100fe20000004100 */
[----:B------:R-:W-:Y:S01]  /*94f0*/  FFMA.FTZ R87, R94, R104, -R87 ;  /* 0x000000685e577223 */ /* 0x000fe20000010857 */
[----:B------:R-:W-:Y:S01]  /*9500*/  HADD2.F32 R5, -RZ, R5.H1_H1 ;  /* 0x30000005ff057230 */ /* 0x000fe20000004100 */
[C---:B------:R-:W-:Y:S01]  /*9510*/  FMUL.FTZ R102, R95.reuse, R102 ;  /* 0x000000665f667220 */ /* 0x040fe20000410000 */
[----:B------:R-:W-:Y:S01]  /*9520*/  HADD2.F32 R94, -RZ, R91.H0_H0 ;  /* 0x2000005bff5e7230 */ /* 0x000fe20000004100 */
[----:B------:R-:W-:-:S02]  /*9530*/  FFMA.FTZ R106, R95, R103, -R106 ;  /* 0x000000675f6a7223 */ /* 0x000fc4000001086a */
[----:B------:R-:W-:Y:S02]  /*9540*/  FFMA.FTZ R104, R7, R104, R93 ;  /* 0x0000006807687223 */ /* 0x000fe4000001005d */
[----:B------:R-:W-:Y:S01]  /*9550*/  FFMA.FTZ R103, R98, R103, R102 ;  /* 0x0000006762677223 */ /* 0x000fe20000010066 */
[----:B------:R-:W-:Y:S01]  /*9560*/  HADD2.F32 R98, -RZ, R61.H0_H0 ;  /* 0x2000003dff627230 */ /* 0x000fe20000004100 */
[-C--:B------:R-:W-:Y:S02]  /*9570*/  FMUL.FTZ R7, R6, R81.reuse ;  /* 0x0000005106077220 */ /* 0x080fe40000410000 */
[----:B------:R-:W-:Y:S02]  /*9580*/  FMUL.FTZ R81, R4, R81 ;  /* 0x0000005104517220 */ /* 0x000fe40000410000 */
[-C--:B------:R-:W-:Y:S02]  /*9590*/  FMUL.FTZ R61, R5, R94.reuse ;  /* 0x0000005e053d7220 */ /* 0x080fe40000410000 */
[----:B------:R-:W-:-:S02]  /*95a0*/  FMUL.FTZ R94, R99, R94 ;  /* 0x0000005e635e7220 */ /* 0x000fc40000410000 */
[----:B------:R-:W-:Y:S01]  /*95b0*/  FFMA.FTZ R4, R4, R85, -R7 ;  /* 0x0000005504047223 */ /* 0x000fe20000010807 */
[----:B------:R-:W-:Y:S01]  /*95c0*/  F2FP.PACK_AB R7, R104, R87 ;  /* 0x000000576807723e */ /* 0x000fe200000000ff */
[----:B------:R-:W-:Y:S02]  /*95d0*/  FFMA.FTZ R81, R6, R85, R81 ;  /* 0x0000005506517223 */ /* 0x000fe40000010051 */
[-C--:B------:R-:W-:Y:S02]  /*95e0*/  FFMA.FTZ R61, R99, R98.reuse, -R61 ;  /* 0x00000062633d7223 */ /* 0x080fe4000001083d */
[----:B------:R-:W-:Y:S01]  /*95f0*/  FFMA.FTZ R94, R5, R98, R94 ;  /* 0x00000062055e7223 */ /* 0x000fe2000001005e */
[----:B------:R-:W-:Y:S02]  /*9600*/  F2FP.PACK_AB R6, R81, R4 ;  /* 0x000000045106723e */ /* 0x000fe400000000ff */
[----:B------:R-:W-:Y:S02]  /*9610*/  F2FP.PACK_AB R4, R103, R106 ;  /* 0x0000006a6704723e */ /* 0x000fe400000000ff */
[----:B------:R-:W-:-:S05]  /*9620*/  F2FP.PACK_AB R5, R94, R61 ;  /* 0x0000003d5e05723e */ /* 0x000fca00000000ff */
[----:B------:R1:W-:Y:S02]  /*9630*/  STS.128 [R15], R4 ;  /* 0x000000040f007388 */ /* 0x0003e40000000c00 */
.L_x_376:
[----:B------:R-:W-:Y:S05]  /*9640*/  BSYNC B0 ;  /* 0x0000000000007941 */ /* 0x000fea0003800000 */
.L_x_375:
[----:B-1----:R-:W-:Y:S01]  /*9650*/  IADD3 R4, R92, 0x10, RZ ;  /* 0x000000105c047810 */ /* 0x002fe20007ffe0ff */
[----:B------:R-:W-:Y:S03]  /*9660*/  BSSY B0, `(.L_x_377) ;  /* 0x000002d000007945 */ /* 0x000fe60003800000 */
[----:B------:R-:W-:-:S13]  /*9670*/  ISETP.GE.AND P0, PT, R4, c[0x0][0x27c], PT ;  /* 0x00009f0004007a0c */ /* 0x000fda0003f06270 */
[----:B------:R-:W-:Y:S05]  /*9680*/  @P0 BRA `(.L_x_378) ;  /* 0x000002a000000947 */ /* 0x000fea0003800000 */
[----:B------:R-:W1:Y:S01]  /*9690*/  LDS.128 R4, [R12] ;  /* 0x000000000c047984 */ /* 0x000e620000000c00 */
[--C-:B------:R-:W-:Y:S01]  /*96a0*/  SHF.R.U64 R81, R108, 0x10, R109.reuse ;  /* 0x000000106c517819 */ /* 0x100fe2000000126d */
[--C-:B------:R-:W-:Y:S01]  /*96b0*/  HADD2.F32 R94, -RZ, R77.reuse.H1_H1 ;  /* 0x3000004dff5e7230 */ /* 0x100fe20000004100 */
[----:B------:R-:W-:Y:S01]  /*96c0*/  SHF.R.U32.HI R108, RZ, 0x10, R109 ;  /* 0x00000010ff6c7819 */ /* 0x000fe2000001166d */
[----:B------:R-:W-:Y:S01]  /*96d0*/  HADD2.F32 R102, -RZ, R80.H1_H1 ;  /* 0x30000050ff667230 */ /* 0x000fe20000004100 */
[--C-:B------:R-:W-:Y:S01]  /*96e0*/  SHF.R.U64 R61, R110, 0x10, R111.reuse ;  /* 0x000000106e3d7819 */ /* 0x100fe2000000126f */
[----:B------:R-:W-:Y:S01]  /*96f0*/  HADD2.F32 R77, -RZ, R77.H0_H0 ;  /* 0x2000004dff4d7230 */ /* 0x000fe20000004100 */
[----:B------:R-:W-:Y:S01]  /*9700*/  SHF.R.U32.HI R110, RZ, 0x10, R111 ;  /* 0x00000010ff6e7819 */ /* 0x000fe2000001166f */
[----:B------:R-:W-:-:S04]  /*9710*/  HADD2.F32 R108, -RZ, R108.H0_H0 ;  /* 0x2000006cff6c7230 */ /* 0x000fc80000004100 */
[----:B------:R-:W-:Y:S02]  /*9720*/  HADD2.F32 R110, -RZ, R110.H0_H0 ;  /* 0x2000006eff6e7230 */ /* 0x000fe40000004100 */
[--C-:B-1----:R-:W-:Y:S02]  /*9730*/  HADD2.F32 R91, -RZ, R4.reuse.H1_H1 ;  /* 0x30000004ff5b7230 */ /* 0x102fe40000004100 */
[----:B------:R-:W-:Y:S02]  /*9740*/  HADD2.F32 R87, -RZ, R4.H0_H0 ;  /* 0x20000004ff577230 */ /* 0x000fe40000004100 */
[--C-:B------:R-:W-:Y:S01]  /*9750*/  HADD2.F32 R85, -RZ, R7.reuse.H0_H0 ;  /* 0x20000007ff557230 */ /* 0x100fe20000004100 */
[-C--:B------:R-:W-:Y:S01]  /*9760*/  FMUL.FTZ R95, R91, R94.reuse ;  /* 0x0000005e5b5f7220 */ /* 0x080fe20000410000 */
[----:B------:R-:W-:Y:S01]  /*9770*/  HADD2.F32 R7, -RZ, R7.H1_H1 ;  /* 0x30000007ff077230 */ /* 0x000fe20000004100 */
[C---:B------:R-:W-:Y:S01]  /*9780*/  FMUL.FTZ R94, R87.reuse, R94 ;  /* 0x0000005e575e7220 */ /* 0x040fe20000410000 */
[--C-:B------:R-:W-:Y:S01]  /*9790*/  HADD2.F32 R4, -RZ, R6.reuse.H0_H0 ;  /* 0x20000006ff047230 */ /* 0x100fe20000004100 */
[-C--:B------:R-:W-:Y:S01]  /*97a0*/  FFMA.FTZ R95, R87, R102.reuse, -R95 ;  /* 0x00000066575f7223 */ /* 0x080fe2000001085f */
[--C-:B------:R-:W-:Y:S01]  /*97b0*/  HADD2.F32 R93, -RZ, R5.reuse.H0_H0 ;  /* 0x20000005ff5d7230 */ /* 0x100fe20000004100 */
[----:B------:R-:W-:Y:S01]  /*97c0*/  FFMA.FTZ R94, R91, R102, R94 ;  /* 0x000000665b5e7223 */ /* 0x000fe2000001005e */
[----:B------:R-:W-:Y:S01]  /*97d0*/  HADD2.F32 R6, -RZ, R6.H1_H1 ;  /* 0x30000006ff067230 */ /* 0x000fe20000004100 */
[-C--:B------:R-:W-:Y:S01]  /*97e0*/  FMUL.FTZ R98, R7, R108.reuse ;  /* 0x0000006c07627220 */ /* 0x080fe20000410000 */
[----:B------:R-:W-:Y:S01]  /*97f0*/  HADD2.F32 R5, -RZ, R5.H1_H1 ;  /* 0x30000005ff057230 */ /* 0x000fe20000004100 */
[C---:B------:R-:W-:Y:S01]  /*9800*/  FMUL.FTZ R108, R85.reuse, R108 ;  /* 0x0000006c556c7220 */ /* 0x040fe20000410000 */
[----:B------:R-:W-:Y:S01]  /*9810*/  HADD2.F32 R102, -RZ, R81.H0_H0 ;  /* 0x20000051ff667230 */ /* 0x000fe20000004100 */
[-C--:B------:R-:W-:Y:S01]  /*9820*/  FFMA.FTZ R98, R85, R110.reuse, -R98 ;  /* 0x0000006e55627223 */ /* 0x080fe20000010862 */
[----:B------:R-:W-:Y:S01]  /*9830*/  HADD2.F32 R81, -RZ, R80.H0_H0 ;  /* 0x20000050ff517230 */ /* 0x000fe20000004100 */
[----:B------:R-:W-:Y:S01]  /*9840*/  FFMA.FTZ R7, R7, R110, R108 ;  /* 0x0000006e07077223 */ /* 0x000fe2000001006c */
[----:B------:R-:W-:Y:S01]  /*9850*/  HADD2.F32 R80, -RZ, R61.H0_H0 ;  /* 0x2000003dff507230 */ /* 0x000fe20000004100 */
[----:B------:R-:W-:-:S02]  /*9860*/  FMUL.FTZ R61, R6, R77 ;  /* 0x0000004d063d7220 */ /* 0x000fc40000410000 */
[----:B------:R-:W-:Y:S01]  /*9870*/  FMUL.FTZ R85, R5, R102 ;  /* 0x0000006605557220 */ /* 0x000fe20000410000 */
[----:B------:R-:W-:Y:S01]  /*9880*/  F2FP.PACK_AB R7, R7, R98 ;  /* 0x000000620707723e */ /* 0x000fe200000000ff */
[C---:B------:R-:W-:Y:S02]  /*9890*/  FMUL.FTZ R77, R4.reuse, R77 ;  /* 0x0000004d044d7220 */ /* 0x040fe40000410000 */
[C---:B------:R-:W-:Y:S02]  /*98a0*/  FMUL.FTZ R102, R93.reuse, R102 ;  /* 0x000000665d667220 */ /* 0x040fe40000410000 */
[----:B------:R-:W-:Y:S01]  /*98b0*/  FFMA.FTZ R61, R4, R81, -R61 ;  /* 0x00000051043d7223 */ /* 0x000fe2000001083d */
[----:B------:R-:W-:Y:S01]  /*98c0*/  F2FP.PACK_AB R4, R94, R95 ;  /* 0x0000005f5e04723e */ /* 0x000fe200000000ff */
[----:B------:R-:W-:Y:S02]  /*98d0*/  FFMA.FTZ R6, R6, R81, R77 ;  /* 0x0000005106067223 */ /* 0x000fe4000001004d */
[----:B------:R-:W-:-:S02]  /*98e0*/  FFMA.FTZ R85, R93, R80, -R85 ;  /* 0x000000505d557223 */ /* 0x000fc40000010855 */
[----:B------:R-:W-:Y:S01]  /*98f0*/  FFMA.FTZ R102, R5, R80, R102 ;  /* 0x0000005005667223 */ /* 0x000fe20000010066 */
[----:B------:R-:W-:-:S04]  /*9900*/  F2FP.PACK_AB R6, R6, R61 ;  /* 0x0000003d0606723e */ /* 0x000fc800000000ff */
[----:B------:R-:W-:-:S05]  /*9910*/  F2FP.PACK_AB R5, R102, R85 ;  /* 0x000000556605723e */ /* 0x000fca00000000ff */
[----:B------:R1:W-:Y:S02]  /*9920*/  STS.128 [R12], R4 ;  /* 0x000000040c007388 */ /* 0x0003e40000000c00 */
.L_x_378:
[----:B------:R-:W-:Y:S05]  /*9930*/  BSYNC B0 ;  /* 0x0000000000007941 */ /* 0x000fea0003800000 */
.L_x_377:
[----:B-1----:R-:W-:Y:S01]  /*9940*/  IADD3 R4, R92, 0x20, RZ ;  /* 0x000000205c047810 */ /* 0x002fe20007ffe0ff */
[----:B------:R-:W-:Y:S03]  /*9950*/  BSSY B0, `(.L_x_379) ;  /* 0x000002d000007945 */ /* 0x000fe60003800000 */
[----:B------:R-:W-:-:S13]  /*9960*/  ISETP.GE.AND P0, PT, R4, c[0x0][0x27c], PT ;  /* 0x00009f0004007a0c */ /* 0x000fda0003f06270 */
[----:B------:R-:W-:Y:S05]  /*9970*/  @P0 BRA `(.L_x_380) ;  /* 0x000002a000000947 */ /* 0x000fea0003800000 */
[----:B------:R-:W1:Y:S01]  /*9980*/  LDS.128 R4, [R15+0x4000] ;  /* 0x004000000f047984 */ /* 0x000e620000000c00 */
[--C-:B------:R-:W-:Y:S01]  /*9990*/  SHF.R.U64 R77, R96, 0x10, R97.reuse ;  /* 0x00000010604d7819 */ /* 0x100fe20000001261 */
[----:B------:R-:W-:Y:S01]  /*99a0*/  HADD2.F32 R94, -RZ, R70.H1_H1 ;  /* 0x30000046ff5e7230 */ /* 0x000fe20000004100 */
[----:B------:R-:W-:Y:S01]  /*99b0*/  SHF.R.U32.HI R96, RZ, 0x10, R97 ;  /* 0x00000010ff607819 */ /* 0x000fe20000011661 */
[----:B------:R-:W-:Y:S01]  /*99c0*/  HADD2.F32 R98, -RZ, R76.H1_H1 ;  /* 0x3000004cff627230 */ /* 0x000fe20000004100 */
[--C-:B------:R-:W-:Y:S02]  /*99d0*/  SHF.R.U64 R61, R100, 0x10, R101.reuse ;  /* 0x00000010643d7819 */ /* 0x100fe40000001265 */
[----:B------:R-:W-:Y:S01]  /*99e0*/  SHF.R.U32.HI R100, RZ, 0x10, R101 ;  /* 0x00000010ff647819 */ /* 0x000fe20000011665 */
[----:B------:R-:W-:-:S04]  /*99f0*/  HADD2.F32 R96, -RZ, R96.H0_H0 ;  /* 0x20000060ff607230 */ /* 0x000fc80000004100 */
[----:B------:R-:W-:Y:S02]  /*9a00*/  HADD2.F32 R100, -RZ, R100.H0_H0 ;  /* 0x20000064ff647230 */ /* 0x000fe40000004100 */
[--C-:B-1----:R-:W-:Y:S02]  /*9a10*/  HADD2.F32 R80, -RZ, R7.reuse.H0_H0 ;  /* 0x20000007ff507230 */ /* 0x102fe40000004100 */
[----:B------:R-:W-:Y:S02]  /*9a20*/  HADD2.F32 R7, -RZ, R7.H1_H1 ;  /* 0x30000007ff077230 */ /* 0x000fe40000004100 */
[--C-:B------:R-:W-:Y:S02]  /*9a30*/  HADD2.F32 R81, -RZ, R4.reuse.H0_H0 ;  /* 0x20000004ff517230 */ /* 0x100fe40000004100 */
[----:B------:R-:W-:Y:S01]  /*9a40*/  HADD2.F32 R85, -RZ, R4.H1_H1 ;  /* 0x30000004ff557230 */ /* 0x000fe20000004100 */
[CC--:B------:R-:W-:Y:S01]  /*9a50*/  FMUL.FTZ R91, R7.reuse, R96.reuse ;  /* 0x00000060075b7220 */ /* 0x0c0fe20000410000 */
[--C-:B------:R-:W-:Y:S01]  /*9a60*/  HADD2.F32 R4, -RZ, R6.reuse.H0_H0 ;  /* 0x20000006ff047230 */ /* 0x100fe20000004100 */
[C---:B------:R-:W-:Y:S01]  /*9a70*/  FMUL.FTZ R96, R80.reuse, R96 ;  /* 0x0000006050607220 */ /* 0x040fe20000410000 */
[--C-:B------:R-:W-:Y:S01]  /*9a80*/  HADD2.F32 R87, -RZ, R5.reuse.H0_H0 ;  /* 0x20000005ff577230 */ /* 0x100fe20000004100 */
[-C--:B------:R-:W-:Y:S01]  /*9a90*/  FFMA.FTZ R91, R80, R100.reuse, -R91 ;  /* 0x00000064505b7223 */ /* 0x080fe2000001085b */
[----:B------:R-:W-:Y:S01]  /*9aa0*/  HADD2.F32 R6, -RZ, R6.H1_H1 ;  /* 0x30000006ff067230 */ /* 0x000fe20000004100 */
[----:B------:R-:W-:Y:S01]  /*9ab0*/  FFMA.FTZ R96, R7, R100, R96 ;  /* 0x0000006407607223 */ /* 0x000fe20000010060 */
[----:B------:R-:W-:Y:S01]  /*9ac0*/  HADD2.F32 R7, -RZ, R70.H0_H0 ;  /* 0x20000046ff077230 */ /* 0x000fe20000004100 */
        /* <DEDUP_REMOVED lines=9> */
[-C--:B------:R-:W-:Y:S02]  /*9b60*/  FMUL.FTZ R80, R5, R70.reuse ;  /* 0x0000004605507220 */ /* 0x080fe40000410000 */
[C---:B------:R-:W-:Y:S02]  /*9b70*/  FMUL.FTZ R7, R4.reuse, R7 ;  /* 0x0000000704077220 */ /* 0x040fe40000410000 */
[C---:B------:R-:W-:Y:S02]  /*9b80*/  FMUL.FTZ R70, R87.reuse, R70 ;  /* 0x0000004657467220 */ /* 0x040fe40000410000 */
[----:B------:R-:W-:Y:S01]  /*9b90*/  FFMA.FTZ R61, R4, R77, -R61 ;  /* 0x0000004d043d7223 */ /* 0x000fe2000001083d */
[----:B------:R-:W-:Y:S01]  /*9ba0*/  F2FP.PACK_AB R4, R94, R93 ;  /* 0x0000005d5e04723e */ /* 0x000fe200000000ff */
[----:B------:R-:W-:Y:S01]  /*9bb0*/  FFMA.FTZ R6, R6, R77, R7 ;  /* 0x0000004d06067223 */ /* 0x000fe20000010007 */
[----:B------:R-:W-:Y:S01]  /*9bc0*/  F2FP.PACK_AB R7, R96, R91 ;  /* 0x0000005b6007723e */ /* 0x000fe200000000ff */
[----:B------:R-:W-:-:S02]  /*9bd0*/  FFMA.FTZ R80, R87, R76, -R80 ;  /* 0x0000004c57507223 */ /* 0x000fc40000010850 */
[----:B------:R-:W-:Y:S01]  /*9be0*/  FFMA.FTZ R5, R5, R76, R70 ;  /* 0x0000004c05057223 */ /* 0x000fe20000010046 */
[----:B------:R-:W-:-:S04]  /*9bf0*/  F2FP.PACK_AB R6, R6, R61 ;  /* 0x0000003d0606723e */ /* 0x000fc800000000ff */
[----:B------:R-:W-:-:S05]  /*9c00*/  F2FP.PACK_AB R5, R5, R80 ;  /* 0x000000500505723e */ /* 0x000fca00000000ff */
[----:B------:R1:W-:Y:S02]  /*9c10*/  STS.128 [R15+0x4000], R4 ;  /* 0x004000040f007388 */ /* 0x0003e40000000c00 */
.L_x_380:
[----:B------:R-:W-:Y:S05]  /*9c20*/  BSYNC B0 ;  /* 0x0000000000007941 */ /* 0x000fea0003800000 */
.L_x_379:
        /* <DEDUP_REMOVED lines=8> */
[--C-:B------:R-:W-:Y:S01]  /*9cb0*/  HADD2.F32 R83, -RZ, R65.reuse.H1_H1 ;  /* 0x30000041ff537230 */ /* 0x100fe20000004100 */
[--C-:B------:R-:W-:Y:S01]  /*9cc0*/  SHF.R.U64 R61, R88, 0x10, R89.reuse ;  /* 0x00000010583d7819 */ /* 0x100fe20000001259 */
[----:B------:R-:W-:Y:S01]  /*9cd0*/  HADD2.F32 R65, -RZ, R65.H0_H0 ;  /* 0x20000041ff417230 */ /* 0x000fe20000004100 */
[----:B------:R-:W-:Y:S01]  /*9ce0*/  SHF.R.U32.HI R88, RZ, 0x10, R89 ;  /* 0x00000010ff587819 */ /* 0x000fe20000011659 */
[----:B------:R-:W-:Y:S02]  /*9cf0*/  HADD2.F32 R82, -RZ, R82.H0_H0 ;  /* 0x20000052ff527230 */ /* 0x000fe40000004100 */
[----:B------:R-:W-:-:S02]  /*9d00*/  HADD2.F32 R70, -RZ, R70.H0_H0 ;  /* 0x20000046ff467230 */ /* 0x000fc40000004100 */
[----:B------:R-:W-:Y:S02]  /*9d10*/  HADD2.F32 R88, -RZ, R88.H0_H0 ;  /* 0x20000058ff587230 */ /* 0x000fe40000004100 */
        /* <DEDUP_REMOVED lines=8> */
[----:B------:R-:W-:Y:S01]  /*9da0*/  HADD2.F32 R6, -RZ, R6.H1_H1 ;  /* 0x30000006ff067230 */ /* 0x000fe20000004100 */
[-C--:B------:R-:W-:Y:S01]  /*9db0*/  FFMA.FTZ R85, R76, R88.reuse, -R85 ;  /* 0x000000584c557223 */ /* 0x080fe20000010855 */
[--C-:B------:R-:W-:Y:S01]  /*9dc0*/  HADD2.F32 R81, -RZ, R5.reuse.H0_H0 ;  /* 0x20000005ff517230 */ /* 0x100fe20000004100 */
[----:B------:R-:W-:Y:S01]  /*9dd0*/  FFMA.FTZ R82, R7, R88, R82 ;  /* 0x0000005807527223 */ /* 0x000fe20000010052 */
[----:B------:R-:W-:Y:S01]  /*9de0*/  HADD2.F32 R5, -RZ, R5.H1_H1 ;  /* 0x30000005ff057230 */ /* 0x000fe20000004100 */
[----:B------:R-:W-:Y:S01]  /*9df0*/  FMUL.FTZ R7, R6, R65 ;  /* 0x0000004106077220 */ /* 0x000fe20000410000 */
[----:B------:R-:W-:Y:S01]  /*9e00*/  HADD2.F32 R76, -RZ, R61.H0_H0 ;  /* 0x2000003dff4c7230 */ /* 0x000fe20000004100 */
[----:B------:R-:W-:-:S02]  /*9e10*/  FMUL.FTZ R94, R80, R83 ;  /* 0x00000053505e7220 */ /* 0x000fc40000410000 */
[C---:B------:R-:W-:Y:S02]  /*9e20*/  FMUL.FTZ R65, R4.reuse, R65 ;  /* 0x0000004104417220 */ /* 0x040fe40000410000 */
[-C--:B------:R-:W-:Y:S02]  /*9e30*/  FMUL.FTZ R61, R5, R70.reuse ;  /* 0x00000046053d7220 */ /* 0x080fe40000410000 */
[----:B------:R-:W-:Y:S02]  /*9e40*/  FMUL.FTZ R83, R77, R83 ;  /* 0x000000534d537220 */ /* 0x000fe40000410000 */
[----:B------:R-:W-:Y:S02]  /*9e50*/  FMUL.FTZ R70, R81, R70 ;  /* 0x0000004651467220 */ /* 0x000fe40000410000 */
[----:B------:R-:W-:Y:S01]  /*9e60*/  FFMA.FTZ R4, R4, R69, -R7 ;  /* 0x0000004504047223 */ /* 0x000fe20000010807 */
[----:B------:R-:W-:Y:S01]  /*9e70*/  F2FP.PACK_AB R7, R82, R85 ;  /* 0x000000555207723e */ /* 0x000fe200000000ff */
[----:B------:R-:W-:-:S02]  /*9e80*/  FFMA.FTZ R65, R6, R69, R65 ;  /* 0x0000004506417223 */ /* 0x000fc40000010041 */
[-C--:B------:R-:W-:Y:S02]  /*9e90*/  FFMA.FTZ R94, R77, R87.reuse, -R94 ;  /* 0x000000574d5e7223 */ /* 0x080fe4000001085e */
[----:B------:R-:W-:Y:S01]  /*9ea0*/  FFMA.FTZ R83, R80, R87, R83 ;  /* 0x0000005750537223 */ /* 0x000fe20000010053 */
[----:B------:R-:W-:Y:S01]  /*9eb0*/  F2FP.PACK_AB R6, R65, R4 ;  /* 0x000000044106723e */ /* 0x000fe200000000ff */
[-C--:B------:R-:W-:Y:S02]  /*9ec0*/  FFMA.FTZ R61, R81, R76.reuse, -R61 ;  /* 0x0000004c513d7223 */ /* 0x080fe4000001083d */
[----:B------:R-:W-:Y:S01]  /*9ed0*/  FFMA.FTZ R70, R5, R76, R70 ;  /* 0x0000004c05467223 */ /* 0x000fe20000010046 */
[----:B------:R-:W-:-:S04]  /*9ee0*/  F2FP.PACK_AB R4, R83, R94 ;  /* 0x0000005e5304723e */ /* 0x000fc800000000ff */
[----:B------:R-:W-:-:S05]  /*9ef0*/  F2FP.PACK_AB R5, R70, R61 ;  /* 0x0000003d4605723e */ /* 0x000fca00000000ff */
[----:B------:R1:W-:Y:S02]  /*9f00*/  STS.128 [R12+0x4000], R4 ;  /* 0x004000040c007388 */ /* 0x0003e40000000c00 */
.L_x_382:
[----:B------:R-:W-:Y:S05]  /*9f10*/  BSYNC B0 ;  /* 0x0000000000007941 */ /* 0x000fea0003800000 */
.L_x_381:
[----:B-1----:R-:W-:Y:S01]  /*9f20*/  IADD3 R4, R92, 0x40, RZ ;  /* 0x000000405c047810 */ /* 0x002fe20007ffe0ff */
[----:B------:R-:W-:Y:S03]  /*9f30*/  BSSY B0, `(.L_x_383) ;  /* 0x000002d000007945 */ /* 0x000fe60003800000 */
[----:B------:R-:W-:-:S13]  /*9f40*/  ISETP.GE.AND P0, PT, R4, c[0x0][0x27c], PT ;  /* 0x00009f0004007a0c */ /* 0x000fda0003f06270 */
[----:B------:R-:W-:Y:S05]  /*9f50*/  @P0 BRA `(.L_x_384) ;  /* 0x000002a000000947 */ /* 0x000fea0003800000 */
[----:B------:R-:W1:Y:S01]  /*9f60*/  LDS.128 R4, [R15+0x8000] ;  /* 0x008000000f047984 */ /* 0x000e620000000c00 */
[--C-:B------:R-:W-:Y:S01]  /*9f70*/  SHF.R.U64 R65, R74, 0x10, R75.reuse ;  /* 0x000000104a417819 */ /* 0x100fe2000000124b */
[----:B------:R-:W-:Y:S01]  /*9f80*/  HADD2.F32 R77, -RZ, R60.H1_H1 ;  /* 0x3000003cff4d7230 */ /* 0x000fe20000004100 */
[----:B------:R-:W-:Y:S02]  /*9f90*/  SHF.R.U32.HI R74, RZ, 0x10, R75 ;  /* 0x00000010ff4a7819 */ /* 0x000fe4000001164b */
[--C-:B------:R-:W-:Y:S01]  /*9fa0*/  SHF.R.U64 R61, R78, 0x10, R79.reuse ;  /* 0x000000104e3d7819 */ /* 0x100fe2000000124f */
[----:B------:R-:W-:Y:S01]  /*9fb0*/  HADD2.F32 R65, -RZ, R65.H0_H0 ;  /* 0x20000041ff417230 */ /* 0x000fe20000004100 */
[----:B------:R-:W-:Y:S01]  /*9fc0*/  SHF.R.U32.HI R78, RZ, 0x10, R79 ;  /* 0x00000010ff4e7819 */ /* 0x000fe2000001164f */
[----:B------:R-:W-:Y:S02]  /*9fd0*/  HADD2.F32 R74, -RZ, R74.H0_H0 ;  /* 0x2000004aff4a7230 */ /* 0x000fe40000004100 */
[----:B------:R-:W-:-:S02]  /*9fe0*/  HADD2.F32 R79, -RZ, R64.H1_H1 ;  /* 0x30000040ff4f7230 */ /* 0x000fc40000004100 */
[----:B------:R-:W-:Y:S02]  /*9ff0*/  HADD2.F32 R80, -RZ, R78.H0_H0 ;  /* 0x2000004eff507230 */ /* 0x000fe40000004100 */
[----:B------:R-:W-:Y:S02]  /*a000*/  HADD2.F32 R61, -RZ, R61.H0_H0 ;  /* 0x2000003dff3d7230 */ /* 0x000fe40000004100 */
[--C-:B-1----:R-:W-:Y:S02]  /*a010*/  HADD2.F32 R69, -RZ, R7.reuse.H0_H0 ;  /* 0x20000007ff457230 */ /* 0x102fe40000004100 */
[----:B------:R-:W-:Y:S02]  /*a020*/  HADD2.F32 R7, -RZ, R7.H1_H1 ;  /* 0x30000007ff077230 */ /* 0x000fe40000004100 */
[--C-:B------:R-:W-:Y:S02]  /*a030*/  HADD2.F32 R70, -RZ, R4.reuse.H0_H0 ;  /* 0x20000004ff467230 */ /* 0x100fe40000004100 */
[----:B------:R-:W-:Y:S01]  /*a040*/  HADD2.F32 R75, -RZ, R4.H1_H1 ;  /* 0x30000004ff4b7230 */ /* 0x000fe20000004100 */
[-C--:B------:R-:W-:Y:S01]  /*a050*/  FMUL.FTZ R78, R7, R74.reuse ;  /* 0x0000004a074e7220 */ /* 0x080fe20000410000 */
[--C-:B------:R-:W-:Y:S01]  /*a060*/  HADD2.F32 R4, -RZ, R6.reuse.H0_H0 ;  /* 0x20000006ff047230 */ /* 0x100fe20000004100 */
[C---:B------:R-:W-:Y:S01]  /*a070*/  FMUL.FTZ R74, R69.reuse, R74 ;  /* 0x0000004a454a7220 */ /* 0x040fe20000410000 */
[----:B------:R-:W-:Y:S01]  /*a080*/  HADD2.F32 R6, -RZ, R6.H1_H1 ;  /* 0x30000006ff067230 */ /* 0x000fe20000004100 */
[----:B------:R-:W-:Y:S01]  /*a090*/  FFMA.FTZ R78, R69, R80, -R78 ;  /* 0x00000050454e7223 */ /* 0x000fe2000001084e */
[--C-:B------:R-:W-:Y:S01]  /*a0a0*/  HADD2.F32 R76, -RZ, R5.reuse.H0_H0 ;  /* 0x20000005ff4c7230 */ /* 0x100fe20000004100 */
[CC--:B------:R-:W-:Y:S01]  /*a0b0*/  FMUL.FTZ R82, R70.reuse, R77.reuse ;  /* 0x0000004d46527220 */ /* 0x0c0fe20000410000 */
[----:B------:R-:W-:Y:S01]  /*a0c0*/  HADD2.F32 R69, -RZ, R60.H0_H0 ;  /* 0x2000003cff457230 */ /* 0x000fe20000004100 */
[C---:B------:R-:W-:Y:S01]  /*a0d0*/  FMUL.FTZ R81, R75.reuse, R77 ;  /* 0x0000004d4b517220 */ /* 0x040fe20000410000 */
[----:B------:R-:W-:Y:S01]  /*a0e0*/  HADD2.F32 R5, -RZ, R5.H1_H1 ;  /* 0x30000005ff057230 */ /* 0x000fe20000004100 */
[-C--:B------:R-:W-:Y:S01]  /*a0f0*/  FFMA.FTZ R82, R75, R79.reuse, R82 ;  /* 0x0000004f4b527223 */ /* 0x080fe20000010052 */
[----:B------:R-:W-:Y:S01]  /*a100*/  HADD2.F32 R75, -RZ, R64.H0_H0 ;  /* 0x20000040ff4b7230 */ /* 0x000fe20000004100 */
[----:B------:R-:W-:-:S02]  /*a110*/  FFMA.FTZ R81, R70, R79, -R81 ;  /* 0x0000004f46517223 */ /* 0x000fc40000010851 */
[-C--:B------:R-:W-:Y:S02]  /*a120*/  FMUL.FTZ R60, R6, R69.reuse ;  /* 0x00000045063c7220 */ /* 0x080fe40000410000 */
[----:B------:R-:W-:Y:S02]  /*a130*/  FMUL.FTZ R69, R4, R69 ;  /* 0x0000004504457220 */ /* 0x000fe40000410000 */
[-C--:B------:R-:W-:Y:S02]  /*a140*/  FMUL.FTZ R64, R5, R65.reuse ;  /* 0x0000004105407220 */ /* 0x080fe40000410000 */
[----:B------:R-:W-:Y:S02]  /*a150*/  FMUL.FTZ R70, R76, R65 ;  /* 0x000000414c467220 */ /* 0x000fe40000410000 */
[----:B------:R-:W-:Y:S02]  /*a160*/  FFMA.FTZ R7, R7, R80, R74 ;  /* 0x0000005007077223 */ /* 0x000fe4000001004a */
        /* <DEDUP_REMOVED lines=9> */
.L_x_384:
[----:B------:R-:W-:Y:S05]  /*a200*/  BSYNC B0 ;  /* 0x0000000000007941 */ /* 0x000fea0003800000 */
.L_x_383:
[----:B-1----:R-:W-:-:S04]  /*a210*/  IADD3 R4, R92, 0x50, RZ ;  /* 0x000000505c047810 */ /* 0x002fc80007ffe0ff */
        /* <DEDUP_REMOVED lines=28> */
[----:B------:R-:W-:Y:S01]  /*a3e0*/  FFMA.FTZ R75, R65, R74, -R75 ;  /* 0x0000004a414b7223 */ /* 0x000fe2000001084b */
[----:B------:R-:W-:Y:S01]  /*a3f0*/  HADD2.F32 R64, -RZ, R60.H0_H0 ;  /* 0x2000003cff407230 */ /* 0x000fe20000004100 */
[----:B------:R-:W-:-:S02]  /*a400*/  FMUL.FTZ R60, R6, R7 ;  /* 0x00000007063c7220 */ /* 0x000fc40000410000 */
[-C--:B------:R-:W-:Y:S02]  /*a410*/  FMUL.FTZ R61, R5, R50.reuse ;  /* 0x00000032053d7220 */ /* 0x080fe40000410000 */
[C---:B------:R-:W-:Y:S02]  /*a420*/  FMUL.FTZ R7, R4.reuse, R7 ;  /* 0x0000000704077220 */ /* 0x040fe40000410000 */
[----:B------:R-:W-:Y:S02]  /*a430*/  FMUL.FTZ R50, R69, R50 ;  /* 0x0000003245327220 */ /* 0x000fe40000410000 */
[-C--:B------:R-:W-:Y:S02]  /*a440*/  FFMA.FTZ R60, R4, R57.reuse, -R60 ;  /* 0x00000039043c7223 */ /* 0x080fe4000001083c */
[----:B------:R-:W-:Y:S02]  /*a450*/  FFMA.FTZ R70, R67, R74, R70 ;  /* 0x0000004a43467223 */ /* 0x000fe40000010046 */
[----:B------:R-:W-:Y:S01]  /*a460*/  FFMA.FTZ R57, R6, R57, R7 ;  /* 0x0000003906397223 */ /* 0x000fe20000010007 */
[----:B------:R-:W-:Y:S01]  /*a470*/  F2FP.PACK_AB R7, R66, R73 ;  /* 0x000000494207723e */ /* 0x000fe200000000ff */
[-C--:B------:R-:W-:Y:S01]  /*a480*/  FFMA.FTZ R61, R69, R64.reuse, -R61 ;  /* 0x00000040453d7223 */ /* 0x080fe2000001083d */
[----:B------:R-:W-:Y:S01]  /*a490*/  F2FP.PACK_AB R4, R70, R75 ;  /* 0x0000004b4604723e */ /* 0x000fe200000000ff */
[----:B------:R-:W-:Y:S01]  /*a4a0*/  FFMA.FTZ R50, R5, R64, R50 ;  /* 0x0000004005327223 */ /* 0x000fe20000010032 */
[----:B------:R-:W-:-:S04]  /*a4b0*/  F2FP.PACK_AB R6, R57, R60 ;  /* 0x0000003c3906723e */ /* 0x000fc800000000ff */
[----:B------:R-:W-:-:S05]  /*a4c0*/  F2FP.PACK_AB R5, R50, R61 ;  /* 0x0000003d3205723e */ /* 0x000fca00000000ff */
[----:B------:R1:W-:Y:S02]  /*a4d0*/  STS.128 [R12+0x8000], R4 ;  /* 0x008000040c007388 */ /* 0x0003e40000000c00 */
.L_x_374:
[----:B------:R-:W-:Y:S05]  /*a4e0*/  BSYNC B1 ;  /* 0x0000000000017941 */ /* 0x000fea0003800000 */
.L_x_373:
[----:B------:R-:W-:-:S04]  /*a4f0*/  IADD3 R90, R90, 0x40, RZ ;  /* 0x000000405a5a7810 */ /* 0x000fc80007ffe0ff */
[----:B------:R-:W-:-:S13]  /*a500*/  ISETP.GE.AND P0, PT, R90, R51, PT ;  /* 0x000000335a00720c */ /* 0x000fda0003f06270 */
[----:B------:R-:W-:Y:S05]  /*a510*/  @P0 BRA `(.L_x_385) ;  /* 0x0000499000000947 */ /* 0x000fea0003800000 */
[----:B------:R-:W-:Y:S01]  /*a520*/  ISETP.GE.AND P0, PT, R92, c[0x0][0x27c], PT ;  /* 0x00009f005c007a0c */ /* 0x000fe20003f06270 */
[----:B------:R-:W-:-:S12]  /*a530*/  BSSY B0, `(.L_x_386) ;  /* 0x000002c000007945 */ /* 0x000fd80003800000 */
[----:B------:R-:W-:Y:S05]  /*a540*/  @P0 BRA `(.L_x_387) ;  /* 0x000002a000000947 */ /* 0x000fea0003800000 */
[----:B-1----:R-:W1:Y:S01]  /*a550*/  LDS.128 R4, [R15+0x2000] ;  /* 0x002000000f047984 */ /* 0x002e620000000c00 */
[--C-:B------:R-:W-:Y:S01]  /*a560*/  SHF.R.U64 R51, R58, 0x10, R59.reuse ;  /* 0x000000103a337819 */ /* 0x100fe2000000123b */
[----:B------:R-:W-:Y:S01]  /*a570*/  HADD2.F32 R65, -RZ, R40.H1_H1 ;  /* 0x30000028ff417230 */ /* 0x000fe20000004100 */
[----:B------:R-:W-:Y:S02]  /*a580*/  SHF.R.U32.HI R58, RZ, 0x10, R59 ;  /* 0x00000010ff3a7819 */ /* 0x000fe4000001163b */
[--C-:B------:R-:W-:Y:S02]  /*a590*/  SHF.R.U64 R50, R62, 0x10, R63.reuse ;  /* 0x000000103e327819 */ /* 0x100fe4000000123f */
[----:B------:R-:W-:Y:S01]  /*a5a0*/  SHF.R.U32.HI R62, RZ, 0x10, R63 ;  /* 0x00000010ff3e7819 */ /* 0x000fe2000001163f */
[----:B------:R-:W-:Y:S02]  /*a5b0*/  HADD2.F32 R58, -RZ, R58.H0_H0 ;  /* 0x2000003aff3a7230 */ /* 0x000fe40000004100 */
[----:B------:R-:W-:-:S02]  /*a5c0*/  HADD2.F32 R63, -RZ, R41.H1_H1 ;  /* 0x30000029ff3f7230 */ /* 0x000fc40000004100 */
[----:B------:R-:W-:Y:S02]  /*a5d0*/  HADD2.F32 R64, -RZ, R62.H0_H0 ;  /* 0x2000003eff407230 */ /* 0x000fe40000004100 */
[----:B------:R-:W-:Y:S02]  /*a5e0*/  HADD2.F32 R41, -RZ, R41.H0_H0 ;  /* 0x20000029ff297230 */ /* 0x000fe40000004100 */
[----:B------:R-:W-:Y:S02]  /*a5f0*/  HADD2.F32 R50, -RZ, R50.H0_H0 ;  /* 0x20000032ff327230 */ /* 0x000fe40000004100 */
[--C-:B-1----:R-:W-:Y:S02]  /*a600*/  HADD2.F32 R57, -RZ, R7.reuse.H0_H0 ;  /* 0x20000007ff397230 */ /* 0x102fe40000004100 */
[----:B------:R-:W-:Y:S02]  /*a610*/  HADD2.F32 R7, -RZ, R7.H1_H1 ;  /* 0x30000007ff077230 */ /* 0x000fe40000004100 */
[----:B------:R-:W-:-:S02]  /*a620*/  HADD2.F32 R59, -RZ, R4.H0_H0 ;  /* 0x20000004ff3b7230 */ /* 0x000fc40000004100 */
[----:B------:R-:W-:Y:S01]  /*a630*/  HADD2.F32 R60, -RZ, R4.H1_H1 ;  /* 0x30000004ff3c7230 */ /* 0x000fe20000004100 */
[-C--:B------:R-:W-:Y:S01]  /*a640*/  FMUL.FTZ R62, R7, R58.reuse ;  /* 0x0000003a073e7220 */ /* 0x080fe20000410000 */
[--C-:B------:R-:W-:Y:S01]  /*a650*/  HADD2.F32 R4, -RZ, R6.reuse.H0_H0 ;  /* 0x20000006ff047230 */ /* 0x100fe20000004100 */
[C---:B------:R-:W-:Y:S01]  /*a660*/  FMUL.FTZ R58, R57.reuse, R58 ;  /* 0x0000003a393a7220 */ /* 0x040fe20000410000 */
[--C-:B------:R-:W-:Y:S01]  /*a670*/  HADD2.F32 R61, -RZ, R5.reuse.H0_H0 ;  /* 0x20000005ff3d7230 */ /* 0x100fe20000004100 */
[-C--:B------:R-:W-:Y:S01]  /*a680*/  FFMA.FTZ R62, R57, R64.reuse, -R62 ;  /* 0x00000040393e7223 */ /* 0x080fe2000001083e */
[----:B------:R-:W-:Y:S01]  /*a690*/  HADD2.F32 R6, -RZ, R6.H1_H1 ;  /* 0x30000006ff067230 */ /* 0x000fe20000004100 */
[----:B------:R-:W-:Y:S01]  /*a6a0*/  FFMA.FTZ R7, R7, R64, R58 ;  /* 0x0000004007077223 */ /* 0x000fe2000001003a */
[----:B------:R-:W-:Y:S01]  /*a6b0*/  HADD2.F32 R5, -RZ, R5.H1_H1 ;  /* 0x30000005ff057230 */ /* 0x000fe20000004100 */
[-C--:B------:R-:W-:Y:S01]  /*a6c0*/  FMUL.FTZ R66, R60, R63.reuse ;  /* 0x0000003f3c427220 */ /* 0x080fe20000410000 */
[----:B------:R-:W-:Y:S01]  /*a6d0*/  HADD2.F32 R58, -RZ, R51.H0_H0 ;  /* 0x20000033ff3a7230 */ /* 0x000fe20000004100 */
[----:B------:R-:W-:Y:S01]  /*a6e0*/  FMUL.FTZ R63, R59, R63 ;  /* 0x0000003f3b3f7220 */ /* 0x000fe20000410000 */
[----:B------:R-:W-:Y:S01]  /*a6f0*/  HADD2.F32 R51, -RZ, R40.H0_H0 ;  /* 0x20000028ff337230 */ /* 0x000fe20000004100 */
[----:B------:R-:W-:Y:S01]  /*a700*/  FMUL.FTZ R40, R6, R41 ;  /* 0x0000002906287220 */ /* 0x000fe20000410000 */
[----:B------:R-:W-:Y:S01]  /*a710*/  F2FP.PACK_AB R7, R7, R62 ;  /* 0x0000003e0707723e */ /* 0x000fe200000000ff */
[----:B------:R-:W-:-:S02]  /*a720*/  FMUL.FTZ R57, R5, R58 ;  /* 0x0000003a05397220 */ /* 0x000fc40000410000 */
[----:B------:R-:W-:Y:S02]  /*a730*/  FMUL.FTZ R41, R4, R41 ;  /* 0x0000002904297220 */ /* 0x000fe40000410000 */
[----:B------:R-:W-:Y:S02]  /*a740*/  FMUL.FTZ R58, R61, R58 ;  /* 0x0000003a3d3a7220 */ /* 0x000fe40000410000 */
[-C--:B------:R-:W-:Y:S02]  /*a750*/  FFMA.FTZ R66, R59, R65.reuse, -R66 ;  /* 0x000000413b427223 */ /* 0x080fe40000010842 */
[----:B------:R-:W-:Y:S02]  /*a760*/  FFMA.FTZ R63, R60, R65, R63 ;  /* 0x000000413c3f7223 */ /* 0x000fe4000001003f */
[-C--:B------:R-:W-:Y:S02]  /*a770*/  FFMA.FTZ R40, R4, R51.reuse, -R40 ;  /* 0x0000003304287223 */ /* 0x080fe40000010828 */
[----:B------:R-:W-:Y:S01]  /*a780*/  FFMA.FTZ R41, R6, R51, R41 ;  /* 0x0000003306297223 */ /* 0x000fe20000010029 */
[----:B------:R-:W-:Y:S01]  /*a790*/  F2FP.PACK_AB R4, R63, R66 ;  /* 0x000000423f04723e */ /* 0x000fe200000000ff */
[----:B------:R-:W-:-:S02]  /*a7a0*/  FFMA.FTZ R57, R61, R50, -R57 ;  /* 0x000000323d397223 */ /* 0x000fc40000010839 */
[----:B------:R-:W-:Y:S01]  /*a7b0*/  FFMA.FTZ R58, R5, R50, R58 ;  /* 0x00000032053a7223 */ /* 0x000fe2000001003a */
[----:B------:R-:W-:-:S04]  /*a7c0*/  F2FP.PACK_AB R6, R41, R40 ;  /* 0x000000282906723e */ /* 0x000fc800000000ff */
[----:B------:R-:W-:-:S05]  /*a7d0*/  F2FP.PACK_AB R5, R58, R57 ;  /* 0x000000393a05723e */ /* 0x000fca00000000ff */
[----:B------:R1:W-:Y:S02]  /*a7e0*/  STS.128 [R15+0x2000], R4 ;  /* 0x002000040f007388 */ /* 0x0003e40000000c00 */
.L_x_387:
[----:B------:R-:W-:Y:S05]  /*a7f0*/  BSYNC B0 ;  /* 0x0000000000007941 */ /* 0x000fea0003800000 */
.L_x_386:
[----:B-1----:R-:W-:Y:S01]  /*a800*/  IADD3 R4, R92, 0x10, RZ ;  /* 0x000000105c047810 */ /* 0x002fe20007ffe0ff */
[----:B------:R-:W-:Y:S03]  /*a810*/  BSSY B0, `(.L_x_388) ;  /* 0x000002d000007945 */ /* 0x000fe60003800000 */
[----:B------:R-:W-:-:S13]  /*a820*/  ISETP.GE.AND P0, PT, R4, c[0x0][0x27c], PT ;  /* 0x00009f0004007a0c */ /* 0x000fda0003f06270 */
[----:B------:R-:W-:Y:S05]  /*a830*/  @P0 BRA `(.L_x_389) ;  /* 0x000002a000000947 */ /* 0x000fea0003800000 */
[----:B------:R-:W1:Y:S01]  /*a840*/  LDS.128 R4, [R12+0x2000] ;  /* 0x002000000c047984 */ /* 0x000e620000000c00 */
[--C-:B------:R-:W-:Y:S01]  /*a850*/  SHF.R.U64 R41, R42, 0x10, R43.reuse ;  /* 0x000000102a297819 */ /* 0x100fe2000000122b */
[--C-:B------:R-:W-:Y:S01]  /*a860*/  HADD2.F32 R57, -RZ, R37.reuse.H1_H1 ;  /* 0x30000025ff397230 */ /* 0x100fe20000004100 */
[----:B------:R-:W-:Y:S01]  /*a870*/  SHF.R.U32.HI R42, RZ, 0x10, R43 ;  /* 0x00000010ff2a7819 */ /* 0x000fe2000001162b */
[----:B------:R-:W-:Y:S01]  /*a880*/  HADD2.F32 R37, -RZ, R37.H0_H0 ;  /* 0x20000025ff257230 */ /* 0x000fe20000004100 */
[--C-:B------:R-:W-:Y:S01]  /*a890*/  SHF.R.U64 R40, R48, 0x10, R49.reuse ;  /* 0x0000001030287819 */ /* 0x100fe20000001231 */
[----:B------:R-:W-:Y:S01]  /*a8a0*/  HADD2.F32 R59, -RZ, R36.H1_H1 ;  /* 0x30000024ff3b7230 */ /* 0x000fe20000004100 */
[----:B------:R-:W-:Y:S01]  /*a8b0*/  SHF.R.U32.HI R48, RZ, 0x10, R49 ;  /* 0x00000010ff307819 */ /* 0x000fe20000011631 */
[----:B------:R-:W-:Y:S02]  /*a8c0*/  HADD2.F32 R42, -RZ, R42.H0_H0 ;  /* 0x2000002aff2a7230 */ /* 0x000fe40000004100 */
[----:B------:R-:W-:-:S02]  /*a8d0*/  HADD2.F32 R40, -RZ, R40.H0_H0 ;  /* 0x20000028ff287230 */ /* 0x000fc40000004100 */
        /* <DEDUP_REMOVED lines=32> */
.L_x_389:
[----:B------:R-:W-:Y:S05]  /*aae0*/  BSYNC B0 ;  /* 0x0000000000007941 */ /* 0x000fea0003800000 */
.L_x_388:
[----:B-1----:R-:W-:Y:S01]  /*aaf0*/  IADD3 R4, R92, 0x20, RZ ;  /* 0x000000205c047810 */ /* 0x002fe20007ffe0ff */
[----:B------:R-:W-:Y:S03]  /*ab00*/  BSSY B0, `(.L_x_390) ;  /* 0x000002d000007945 */ /* 0x000fe60003800000 */
[----:B------:R-:W-:-:S13]  /*ab10*/  ISETP.GE.AND P0, PT, R4, c[0x0][0x27c], PT ;  /* 0x00009f0004007a0c */ /* 0x000fda0003f06270 */
[----:B------:R-:W-:Y:S05]  /*ab20*/  @P0 BRA `(.L_x_391) ;  /* 0x000002a000000947 */ /* 0x000fea0003800000 */
[----:B------:R-:W1:Y:S01]  /*ab30*/  LDS.128 R4, [R15+0x6000] ;  /* 0x006000000f047984 */ /* 0x000e620000000c00 */
[--C-:B------:R-:W-:Y:S01]  /*ab40*/  SHF.R.U64 R34, R34, 0x10, R35.reuse ;  /* 0x0000001022227819 */ /* 0x100fe20000001223 */
[----:B------:R-:W-:Y:S01]  /*ab50*/  HADD2.F32 R41, -RZ, R32.H0_H0 ;  /* 0x20000020ff297230 */ /* 0x000fe20000004100 */
[----:B------:R-:W-:Y:S01]  /*ab60*/  SHF.R.U32.HI R35, RZ, 0x10, R35 ;  /* 0x00000010ff237819 */ /* 0x000fe20000011623 */
[--C-:B------:R-:W-:Y:S01]  /*ab70*/  HADD2.F32 R43, -RZ, R33.reuse.H0_H0 ;  /* 0x20000021ff2b7230 */ /* 0x100fe20000004100 */
[--C-:B------:R-:W-:Y:S01]  /*ab80*/  SHF.R.U64 R36, R38, 0x10, R39.reuse ;  /* 0x0000001026247819 */ /* 0x100fe20000001227 */
[----:B------:R-:W-:Y:S01]  /*ab90*/  HADD2.F32 R33, -RZ, R33.H1_H1 ;  /* 0x30000021ff217230 */ /* 0x000fe20000004100 */
[----:B------:R-:W-:Y:S01]  /*aba0*/  SHF.R.U32.HI R38, RZ, 0x10, R39 ;  /* 0x00000010ff267819 */ /* 0x000fe20000011627 */
[----:B------:R-:W-:Y:S02]  /*abb0*/  HADD2.F32 R42, -RZ, R35.H0_H0 ;  /* 0x20000023ff2a7230 */ /* 0x000fe40000004100 */
[----:B------:R-:W-:-:S02]  /*abc0*/  HADD2.F32 R34, -RZ, R34.H0_H0 ;  /* 0x20000022ff227230 */ /* 0x000fc40000004100 */
[----:B------:R-:W-:Y:S02]  /*abd0*/  HADD2.F32 R48, -RZ, R38.H0_H0 ;  /* 0x20000026ff307230 */ /* 0x000fe40000004100 */
[----:B------:R-:W-:Y:S02]  /*abe0*/  HADD2.F32 R36, -RZ, R36.H0_H0 ;  /* 0x20000024ff247230 */ /* 0x000fe40000004100 */
[--C-:B-1----:R-:W-:Y:S02]  /*abf0*/  HADD2.F32 R37, -RZ, R7.reuse.H0_H0 ;  /* 0x20000007ff257230 */ /* 0x102fe40000004100 */
[----:B------:R-:W-:Y:S02]  /*ac00*/  HADD2.F32 R7, -RZ, R7.H1_H1 ;  /* 0x30000007ff077230 */ /* 0x000fe40000004100 */
[--C-:B------:R-:W-:Y:S02]  /*ac10*/  HADD2.F32 R40, -RZ, R4.reuse.H1_H1 ;  /* 0x30000004ff287230 */ /* 0x100fe40000004100 */
[----:B------:R-:W-:Y:S01]  /*ac20*/  HADD2.F32 R39, -RZ, R4.H0_H0 ;  /* 0x20000004ff277230 */ /* 0x000fe20000004100 */
[-C--:B------:R-:W-:Y:S01]  /*ac30*/  FMUL.FTZ R38, R7, R42.reuse ;  /* 0x0000002a07267220 */ /* 0x080fe20000410000 */
[--C-:B------:R-:W-:Y:S01]  /*ac40*/  HADD2.F32 R4, -RZ, R6.reuse.H0_H0 ;  /* 0x20000006ff047230 */ /* 0x100fe20000004100 */
[-C--:B------:R-:W-:Y:S01]  /*ac50*/  FMUL.FTZ R50, R40, R41.reuse ;  /* 0x0000002928327220 */ /* 0x080fe20000410000 */
[--C-:B------:R-:W-:Y:S01]  /*ac60*/  HADD2.F32 R35, -RZ, R5.reuse.H0_H0 ;  /* 0x20000005ff237230 */ /* 0x100fe20000004100 */
[C---:B------:R-:W-:Y:S01]  /*ac70*/  FMUL.FTZ R42, R37.reuse, R42 ;  /* 0x0000002a252a7220 */ /* 0x040fe20000410000 */
[----:B------:R-:W-:Y:S01]  /*ac80*/  HADD2.F32 R6, -RZ, R6.H1_H1 ;  /* 0x30000006ff067230 */ /* 0x000fe20000004100 */
[----:B------:R-:W-:Y:S01]  /*ac90*/  FFMA.FTZ R38, R37, R48, -R38 ;  /* 0x0000003025267223 */ /* 0x000fe20000010826 */
[----:B------:R-:W-:Y:S01]  /*aca0*/  HADD2.F32 R5, -RZ, R5.H1_H1 ;  /* 0x30000005ff057230 */ /* 0x000fe20000004100 */
[C---:B------:R-:W-:Y:S01]  /*acb0*/  FMUL.FTZ R41, R39.reuse, R41 ;  /* 0x0000002927297220 */ /* 0x040fe20000410000 */
[----:B------:R-:W-:Y:S01]  /*acc0*/  HADD2.F32 R37, -RZ, R32.H1_H1 ;  /* 0x30000020ff257230 */ /* 0x000fe20000004100 */
[----:B------:R-:W-:-:S02]  /*acd0*/  FFMA.FTZ R50, R39, R43, -R50 ;  /* 0x0000002b27327223 */ /* 0x000fc40000010832 */
[-C--:B------:R-:W-:Y:S02]  /*ace0*/  FMUL.FTZ R32, R6, R33.reuse ;  /* 0x0000002106207220 */ /* 0x080fe40000410000 */
[-C--:B------:R-:W-:Y:S02]  /*acf0*/  FMUL.FTZ R39, R5, R34.reuse ;  /* 0x0000002205277220 */ /* 0x080fe40000410000 */
[----:B------:R-:W-:Y:S02]  /*ad00*/  FMUL.FTZ R33, R4, R33 ;  /* 0x0000002104217220 */ /* 0x000fe40000410000 */
[----:B------:R-:W-:Y:S02]  /*ad10*/  FMUL.FTZ R34, R35, R34 ;  /* 0x0000002223227220 */ /* 0x000fe40000410000 */
[----:B------:R-:W-:Y:S02]  /*ad20*/  FFMA.FTZ R7, R7, R48, R42 ;  /* 0x0000003007077223 */ /* 0x000fe4000001002a */
[----:B------:R-:W-:-:S02]  /*ad30*/  FFMA.FTZ R41, R40, R43, R41 ;  /* 0x0000002b28297223 */ /* 0x000fc40000010029 */
[-C--:B------:R-:W-:Y:S01]  /*ad40*/  FFMA.FTZ R32, R4, R37.reuse, -R32 ;  /* 0x0000002504207223 */ /* 0x080fe20000010820 */
[----:B------:R-:W-:Y:S01]  /*ad50*/  F2FP.PACK_AB R7, R7, R38 ;  /* 0x000000260707723e */ /* 0x000fe200000000ff */
[----:B------:R-:W-:Y:S01]  /*ad60*/  FFMA.FTZ R33, R6, R37, R33 ;  /* 0x0000002506217223 */ /* 0x000fe20000010021 */
[----:B------:R-:W-:Y:S01]  /*ad70*/  F2FP.PACK_AB R4, R41, R50 ;  /* 0x000000322904723e */ /* 0x000fe200000000ff */
[-C--:B------:R-:W-:Y:S02]  /*ad80*/  FFMA.FTZ R39, R35, R36.reuse, -R39 ;  /* 0x0000002423277223 */ /* 0x080fe40000010827 */
[----:B------:R-:W-:Y:S01]  /*ad90*/  FFMA.FTZ R34, R5, R36, R34 ;  /* 0x0000002405227223 */ /* 0x000fe20000010022 */
[----:B------:R-:W-:-:S04]  /*ada0*/  F2FP.PACK_AB R6, R33, R32 ;  /* 0x000000202106723e */ /* 0x000fc800000000ff */
[----:B------:R-:W-:-:S05]  /*adb0*/  F2FP.PACK_AB R5, R34, R39 ;  /* 0x000000272205723e */ /* 0x000fca00000000ff */
[----:B------:R1:W-:Y:S02]  /*adc0*/  STS.128 [R15+0x6000], R4 ;  /* 0x006000040f007388 */ /* 0x0003e40000000c00 */
.L_x_391:
[----:B------:R-:W-:Y:S05]  /*add0*/  BSYNC B0 ;  /* 0x0000000000007941 */ /* 0x000fea0003800000 */
.L_x_390:
        /* <DEDUP_REMOVED lines=30> */
[----:B------:R-:W-:-:S02]  /*afc0*/  FMUL.FTZ R36, R33, R36 ;  /* 0x0000002421247220 */ /* 0x000fc40000410000 */
[-C--:B------:R-:W-:Y:S02]  /*afd0*/  FMUL.FTZ R29, R5, R28.reuse ;  /* 0x0000001c051d7220 */ /* 0x080fe40000410000 */
[-C--:B------:R-:W-:Y:S02]  /*afe0*/  FMUL.FTZ R26, R6, R7.reuse ;  /* 0x00000007061a7220 */ /* 0x080fe40000410000 */
[C---:B------:R-:W-:Y:S02]  /*aff0*/  FMUL.FTZ R7, R4.reuse, R7 ;  /* 0x0000000704077220 */ /* 0x040fe40000410000 */
[----:B------:R-:W-:Y:S02]  /*b000*/  FMUL.FTZ R28, R35, R28 ;  /* 0x0000001c231c7220 */ /* 0x000fe40000410000 */
[----:B------:R-:W-:Y:S02]  /*b010*/  FFMA.FTZ R40, R33, R37, -R40 ;  /* 0x0000002521287223 */ /* 0x000fe40000010828 */
[----:B------:R-:W-:-:S02]  /*b020*/  FFMA.FTZ R26, R4, R27, -R26 ;  /* 0x0000001b041a7223 */ /* 0x000fc4000001081a */
[----:B------:R-:W-:Y:S02]  /*b030*/  FFMA.FTZ R37, R34, R37, R36 ;  /* 0x0000002522257223 */ /* 0x000fe40000010024 */
[----:B------:R-:W-:Y:S01]  /*b040*/  FFMA.FTZ R27, R6, R27, R7 ;  /* 0x0000001b061b7223 */ /* 0x000fe20000010007 */
[----:B------:R-:W-:Y:S01]  /*b050*/  F2FP.PACK_AB R7, R38, R31 ;  /* 0x0000001f2607723e */ /* 0x000fe200000000ff */
[----:B------:R-:W-:Y:S01]  /*b060*/  FFMA.FTZ R29, R35, R30, -R29 ;  /* 0x0000001e231d7223 */ /* 0x000fe2000001081d */
[----:B------:R-:W-:Y:S01]  /*b070*/  F2FP.PACK_AB R4, R37, R40 ;  /* 0x000000282504723e */ /* 0x000fe200000000ff */
[----:B------:R-:W-:Y:S01]  /*b080*/  FFMA.FTZ R28, R5, R30, R28 ;  /* 0x0000001e051c7223 */ /* 0x000fe2000001001c */
[----:B------:R-:W-:-:S04]  /*b090*/  F2FP.PACK_AB R6, R27, R26 ;  /* 0x0000001a1b06723e */ /* 0x000fc800000000ff */
[----:B------:R-:W-:-:S05]  /*b0a0*/  F2FP.PACK_AB R5, R28, R29 ;  /* 0x0000001d1c05723e */ /* 0x000fca00000000ff */
[----:B------:R1:W-:Y:S02]  /*b0b0*/  STS.128 [R12+0x6000], R4 ;  /* 0x006000040c007388 */ /* 0x0003e40000000c00 */
.L_x_393:
[----:B------:R-:W-:Y:S05]  /*b0c0*/  BSYNC B0 ;  /* 0x0000000000007941 */ /* 0x000fea0003800000 */
.L_x_392:
        /* <DEDUP_REMOVED lines=46> */
.L_x_395:
[----:B------:R-:W-:Y:S05]  /*b3b0*/  BSYNC B0 ;  /* 0x0000000000007941 */ /* 0x000fea0003800000 */
.L_x_394:
[----:B------:R-:W-:-:S04]  /*b3c0*/  IADD3 R92, R92, 0x50, RZ ;  /* 0x000000505c5c7810 */ /* 0x000fc80007ffe0ff */
[----:B------:R-:W-:-:S13]  /*b3d0*/  ISETP.GE.AND P0, PT, R92, c[0x0][0x27c], PT ;  /* 0x00009f005c007a0c */ /* 0x000fda0003f06270 */
[----:B------:R-:W-:Y:S05]  /*b3e0*/  @P0 BRA `(.L_x_385) ;  /* 0x00003ac000000947 */ /* 0x000fea0003800000 */
[----:B-1----:R-:W1:Y:S01]  /*b3f0*/  LDS.128 R4, [R12+0xa000] ;  /* 0x00a000000c047984 */ /* 0x002e620000000c00 */
[--C-:B------:R-:W-:Y:S01]  /*b400*/  SHF.R.U64 R16, R16, 0x10, R17.reuse ;  /* 0x0000001010107819 */ /* 0x100fe20000001211 */
[--C-:B------:R-:W-:Y:S01]  /*b410*/  HADD2.F32 R23, -RZ, R13.reuse.H1_H1 ;  /* 0x3000000dff177230 */ /* 0x100fe20000004100 */
        /* <DEDUP_REMOVED lines=28> */
[----:B------:R-:W-:Y:S02]  /*b5e0*/  FFMA.FTZ R7, R7, R24, R22 ;  /* 0x0000001807077223 */ /* 0x000fe40000010016 */
[----:B------:R-:W-:Y:S02]  /*b5f0*/  FFMA.FTZ R21, R21, R25, R28 ;  /* 0x0000001915157223 */ /* 0x000fe4000001001c */
[-C--:B------:R-:W-:Y:S01]  /*b600*/  FFMA.FTZ R14, R4, R19.reuse, -R14 ;  /* 0x00000013040e7223 */ /* 0x080fe2000001080e */
[----:B------:R-:W-:Y:S01]  /*b610*/  F2FP.PACK_AB R7, R7, R18 ;  /* 0x000000120707723e */ /* 0x000fe200000000ff */
[----:B------:R-:W-:Y:S01]  /*b620*/  FFMA.FTZ R13, R6, R19, R13 ;  /* 0x00000013060d7223 */ /* 0x000fe2000001000d */
[----:B------:R-:W-:Y:S01]  /*b630*/  F2FP.PACK_AB R4, R21, R26 ;  /* 0x0000001a1504723e */ /* 0x000fe200000000ff */
[----:B------:R-:W-:-:S02]  /*b640*/  FFMA.FTZ R15, R17, R20, -R15 ;  /* 0x00000014110f7223 */ /* 0x000fc4000001080f */
[----:B------:R-:W-:Y:S01]  /*b650*/  FFMA.FTZ R16, R5, R20, R16 ;  /* 0x0000001405107223 */ /* 0x000fe20000010010 */
[----:B------:R-:W-:-:S04]  /*b660*/  F2FP.PACK_AB R6, R13, R14 ;  /* 0x0000000e0d06723e */ /* 0x000fc800000000ff */
[----:B------:R-:W-:-:S05]  /*b670*/  F2FP.PACK_AB R5, R16, R15 ;  /* 0x0000000f1005723e */ /* 0x000fca00000000ff */
[----:B------:R1:W-:Y:S01]  /*b680*/  STS.128 [R12+0xa000], R4 ;  /* 0x00a000040c007388 */ /* 0x0003e20000000c00 */
[----:B------:R-:W-:Y:S05]  /*b690*/  BRA `(.L_x_385) ;  /* 0x0000381000007947 */ /* 0x000fea0003800000 */
.L_x_368:
[----:B------:R-:W-:Y:S01]  /*b6a0*/  PLOP3.LUT P1, PT, PT, PT, UP3, 0x80, 0x0 ;  /* 0x000000000000781c */ /* 0x000fe20003f2f038 */
[----:B------:R-:W-:Y:S01]  /*b6b0*/  IMAD.MOV.U32 R20, RZ, RZ, R12 ;  /* 0x000000ffff147224 */ /* 0x000fe200078e000c */
[----:B------:R-:W-:Y:S01]  /*b6c0*/  PLOP3.LUT P0, PT, PT, PT, UP3, 0x80, 0x0 ;  /* 0x000000000000781c */ /* 0x000fe20003f0f038 */
[----:B------:R-:W-:Y:S01]  /*b6d0*/  IMAD.MOV.U32 R16, RZ, RZ, R76 ;  /* 0x000000ffff107224 */ /* 0x000fe200078e004c */
[----:B------:R-:W-:Y:S01]  /*b6e0*/  MOV R21, R19 ;  /* 0x0000001300157202 */ /* 0x000fe20000000f00 */
        /* <DEDUP_REMOVED lines=14> */
[----:B------:R-:W-:Y:S01]  /*b7d0*/  CS2R R78, SRZ ;  /* 0x00000000004e7805 */ /* 0x000fe2000001ff00 */
[----:B------:R-:W-:-:S02]  /*b7e0*/  CS2R R76, SRZ ;  /* 0x00000000004c7805 */ /* 0x000fc4000001ff00 */
        /* <DEDUP_REMOVED lines=9> */
[----:B------:R1:W2:Y:S02]  /*b880*/  SHFL.IDX PT, R14, R17, RZ, 0x1c1f ;  /* 0x001c1fff110e7589 */ /* 0x0002a400000e0000 */
[----:B------:R-:W-:Y:S01]  /*b890*/  IADD3 R18, R21, R18, RZ ;  /* 0x0000001215127210 */ /* 0x000fe20007ffe0ff */
[----:B------:R-:W-:-:S03]  /*b8a0*/  IMAD.IADD R16, R7, 0x1, R15 ;  /* 0x0000000107107824 */ /* 0x000fc600078e020f */
[----:B------:R-:W-:Y:S02]  /*b8b0*/  LEA.HI.X R18, R20, c[0x0][0x274], R18, 0x1, P1 ;  /* 0x00009d0014127a11 */ /* 0x000fe400008f0c12 */
[----:B------:R-:W-:Y:S02]  /*b8c0*/  LEA.HI.X R16, R6, c[0x0][0x28c], R16, 0x1, P0 ;  /* 0x0000a30006107a11 */ /* 0x000fe400000f0c10 */
[----:B------:R-:W-:Y:S01]  /*b8d0*/  ISETP.GE.AND P0, PT, R5, R4, PT ;  /* 0x000000040500720c */ /* 0x000fe20003f06270 */
[----:B------:R1:W3:Y:S04]  /*b8e0*/  SHFL.IDX PT, R6, R13, RZ, 0x1c1f ;  /* 0x001c1fff0d067589 */ /* 0x0002e800000e0000 */
[----:B------:R1:W4:Y:S04]  /*b8f0*/  SHFL.IDX PT, R15, R18, RZ, 0x1c1f ;  /* 0x001c1fff120f7589 */ /* 0x00032800000e0000 */
[----:B------:R1:W1:Y:S04]  /*b900*/  SHFL.IDX PT, R7, R16, RZ, 0x1c1f ;  /* 0x001c1fff10077589 */ /* 0x00026800000e0000 */
[----:B------:R-:W-:Y:S05]  /*b910*/  @P0 BRA `(.L_x_397) ;  /* 0x0000023000000947 */ /* 0x000fea0003800000 */
[C---:B------:R-:W-:Y:S01]  /*b920*/  ISETP.GE.AND P0, PT, R61.reuse, c[0x0][0x27c], PT ;  /* 0x00009f003d007a0c */ /* 0x040fe20003f06270 */
[----:B------:R-:W-:Y:S01]  /*b930*/  CS2R R82, SRZ ;  /* 0x0000000000527805 */ /* 0x000fe2000001ff00 */
[----:B------:R-:W-:Y:S01]  /*b940*/  CS2R R80, SRZ ;  /* 0x0000000000507805 */ /* 0x000fe2000001ff00 */
[----:B------:R-:W-:Y:S01]  /*b950*/  CS2R R78, SRZ ;  /* 0x00000000004e7805 */ /* 0x000fe2000001ff00 */
[----:B------:R-:W-:Y:S01]  /*b960*/  CS2R R76, SRZ ;  /* 0x00000000004c7805 */ /* 0x000fe2000001ff00 */
[----:B------:R-:W-:-:S02]  /*b970*/  IADD3 R21, R61, 0x20, RZ ;  /* 0x000000203d157810 */ /* 0x000fc40007ffe0ff */
[----:B------:R-:W-:Y:S02]  /*b980*/  IADD3 R19, R61, 0x40, RZ ;  /* 0x000000403d137810 */ /* 0x000fe40007ffe0ff */
[----:B------:R-:W-:-:S04]  /*b990*/  ISETP.GE.AND P1, PT, R21, c[0x0][0x27c], PT ;  /* 0x00009f0015007a0c */ /* 0x000fc80003f26270 */
[----:B--2-4-:R-:W-:-:S04]  /*b9a0*/  @!P0 IMAD.WIDE R26, R61, 0x2, R14 ;  /* 0x000000023d1a8825 */ /* 0x014fc800078e020e */
[----:B-1-3--:R-:W-:Y:S01]  /*b9b0*/  @!P0 IMAD.WIDE R24, R61, 0x2, R6 ;  /* 0x000000023d188825 */ /* 0x00afe200078e0206 */
[----:B------:R1:W5:Y:S04]  /*b9c0*/  @!P0 LD.E.128 R80, [R26.64] ;  /* 0x000000161a508980 */ /* 0x000368000c101d00 */
[----:B------:R1:W5:Y:S01]  /*b9d0*/  @!P0 LD.E.128 R76, [R24.64] ;  /* 0x00000016184c8980 */ /* 0x000362000c101d00 */
[----:B------:R-:W-:Y:S01]  /*b9e0*/  ISETP.GE.AND P0, PT, R19, c[0x0][0x27c], PT ;  /* 0x00009f0013007a0c */ /* 0x000fe20003f06270 */
[----:B------:R-:W-:Y:S01]  /*b9f0*/  CS2R R74, SRZ ;  /* 0x00000000004a7805 */ /* 0x000fe2000001ff00 */
[----:B------:R-:W-:Y:S01]  /*ba00*/  @!P1 SHF.R.S32.HI R20, RZ, 0x1f, R21 ;  /* 0x0000001fff149819 */ /* 0x000fe20000011415 */
[----:B------:R-:W-:Y:S01]  /*ba10*/  CS2R R72, SRZ ;  /* 0x0000000000487805 */ /* 0x000fe2000001ff00 */
[----:B------:R-:W-:Y:S01]  /*ba20*/  CS2R R66, SRZ ;  /* 0x0000000000427805 */ /* 0x000fe2000001ff00 */
[----:B------:R-:W-:Y:S01]  /*ba30*/  CS2R R64, SRZ ;  /* 0x0000000000407805 */ /* 0x000fe2000001ff00 */
[----:B------:R-:W-:Y:S01]  /*ba40*/  @!P1 LEA.HI R20, R20, R21, RZ, 0x3 ;  /* 0x0000001514149211 */ /* 0x000fe200078f18ff */
[----:B------:R-:W-:Y:S01]  /*ba50*/  CS2R R50, SRZ ;  /* 0x0000000000327805 */ /* 0x000fe2000001ff00 */
[----:B------:R-:W-:Y:S01]  /*ba60*/  CS2R R48, SRZ ;  /* 0x0000000000307805 */ /* 0x000fe2000001ff00 */
[----:B------:R-:W-:Y:S01]  /*ba70*/  CS2R R42, SRZ ;  /* 0x00000000002a7805 */ /* 0x000fe2000001ff00 */
[----:B------:R-:W-:Y:S01]  /*ba80*/  @!P1 LOP3.LUT R23, R20, 0xfffffff8, RZ, 0xc0, !PT ;  /* 0xfffffff814179812 */ /* 0x000fe200078ec0ff */
[----:B------:R-:W-:-:S02]  /*ba90*/  CS2R R40, SRZ ;  /* 0x0000000000287805 */ /* 0x000fc4000001ff00 */
[----:B------:R-:W-:Y:S02]  /*baa0*/  @!P0 SHF.R.S32.HI R12, RZ, 0x1f, R19 ;  /* 0x0000001fff0c8819 */ /* 0x000fe40000011413 */
[C---:B------:R-:W-:Y:S02]  /*bab0*/  @!P1 IMAD.WIDE R20, R23.reuse, 0x2, R14 ;  /* 0x0000000217149825 */ /* 0x040fe400078e020e */
[----:B------:R-:W-:Y:S02]  /*bac0*/  @!P0 LEA.HI R19, R12, R19, RZ, 0x3 ;  /* 0x000000130c138211 */ /* 0x000fe400078f18ff */
[----:B------:R-:W-:Y:S01]  /*bad0*/  @!P1 IMAD.WIDE R22, R23, 0x2, R6 ;  /* 0x0000000217169825 */ /* 0x000fe200078e0206 */
[----:B------:R1:W5:Y:S01]  /*bae0*/  @!P1 LD.E.128 R72, [R20.64] ;  /* 0x0000001614489980 */ /* 0x000362000c101d00 */
[----:B------:R-:W-:-:S03]  /*baf0*/  @!P0 LOP3.LUT R19, R19, 0xfffffff8, RZ, 0xc0, !PT ;  /* 0xfffffff813138812 */ /* 0x000fc600078ec0ff */
[----:B------:R1:W5:Y:S02]  /*bb00*/  @!P1 LD.E.128 R64, [R22.64] ;  /* 0x0000001616409980 */ /* 0x000364000c101d00 */
[----:B------:R-:W-:-:S04]  /*bb10*/  @!P0 IMAD.WIDE R14, R19, 0x2, R14 ;  /* 0x00000002130e8825 */ /* 0x000fc800078e020e */
[----:B------:R-:W-:Y:S01]  /*bb20*/  @!P0 IMAD.WIDE R6, R19, 0x2, R6 ;  /* 0x0000000213068825 */ /* 0x000fe200078e0206 */
[----:B------:R1:W5:Y:S04]  /*bb30*/  @!P0 LD.E.128 R48, [R14.64] ;  /* 0x000000160e308980 */ /* 0x000368000c101d00 */
[----:B------:R1:W5:Y:S02]  /*bb40*/  @!P0 LD.E.128 R40, [R6.64] ;  /* 0x0000001606288980 */ /* 0x000364000c101d00 */
.L_x_397:
[----:B------:R-:W-:Y:S05]  /*bb50*/  BSYNC B0 ;  /* 0x0000000000007941 */ /* 0x000fea0003800000 */
.L_x_396:
[----:B-1----:R-:W-:Y:S01]  /*bb60*/  IADD3 R7, R5, 0x40, RZ ;  /* 0x0000004005077810 */ /* 0x002fe20007ffe0ff */
[----:B-----5:R-:W-:Y:S01]  /*bb70*/  IMAD.MOV.U32 R5, RZ, RZ, R50 ;  /* 0x000000ffff057224 */ /* 0x020fe200078e0032 */
[----:B------:R1:W4:Y:S01]  /*bb80*/  SHFL.IDX PT, R59, R18, 0x1, 0x1c1f ;  /* 0x003c1f00123b7f89 */ /* 0x00032200000e0000 */
[----:B------:R-:W-:Y:S01]  /*bb90*/  IMAD.MOV.U32 R12, RZ, RZ, R51 ;  /* 0x000000ffff0c7224 */ /* 0x000fe200078e0033 */
[----:B------:R-:W-:Y:S01]  /*bba0*/  ISETP.GE.AND P0, PT, R7, R4, PT ;  /* 0x000000040700720c */ /* 0x000fe20003f06270 */
[----:B------:R-:W-:Y:S01]  /*bbb0*/  IMAD.MOV.U32 R7, RZ, RZ, R48 ;  /* 0x000000ffff077224 */ /* 0x000fe200078e0030 */
[----:B------:R-:W3:Y:S02]  /*bbc0*/  SHFL.IDX PT, R58, R17, 0x1, 0x1c1f ;  /* 0x003c1f00113a7f89 */ /* 0x000ee400000e0000 */
[----:B---3--:R-:W-:Y:S01]  /*bbd0*/  IMAD.MOV.U32 R6, RZ, RZ, R49 ;  /* 0x000000ffff067224 */ /* 0x008fe200078e0031 */
[----:B------:R-:W-:Y:S01]  /*bbe0*/  PRMT R96, R12, 0x5410, R5 ;  /* 0x000054100c607816 */ /* 0x000fe20000000005 */
[----:B------:R-:W-:Y:S01]  /*bbf0*/  IMAD.MOV.U32 R5, RZ, RZ, R74 ;  /* 0x000000ffff057224 */ /* 0x000fe200078e004a */
[----:B----4-:R3:W4:Y:S01]  /*bc00*/  SHFL.IDX PT, R15, R16, 0x1, 0x1c1f ;  /* 0x003c1f00100f7f89 */ /* 0x01072200000e0000 */
[----:B------:R-:W-:Y:S01]  /*bc10*/  IMAD.MOV.U32 R12, RZ, RZ, R75 ;  /* 0x000000ffff0c7224 */ /* 0x000fe200078e004b */
[----:B------:R-:W-:Y:S01]  /*bc20*/  PRMT R95, R6, 0x5410, R7 ;  /* 0x00005410065f7816 */ /* 0x000fe20000000007 */
[----:B------:R-:W-:Y:S01]  /*bc30*/  IMAD.MOV.U32 R6, RZ, RZ, R73 ;  /* 0x000000ffff067224 */ /* 0x000fe200078e0049 */
[----:B------:R-:W-:Y:S01]  /*bc40*/  PRMT R100, R100, 0x5410, R5 ;  /* 0x0000541064647816 */ /* 0x000fe20000000005 */
[----:B------:R-:W-:Y:S01]  /*bc50*/  IMAD.MOV.U32 R5, RZ, RZ, R82 ;  /* 0x000000ffff057224 */ /* 0x000fe200078e0052 */
[----:B------:R-:W-:Y:S01]  /*bc60*/  MOV R7, R72 ;  /* 0x0000004800077202 */ /* 0x000fe20000000f00 */
[----:B--2---:R2:W1:Y:S01]  /*bc70*/  SHFL.IDX PT, R14, R13, 0x1, 0x1c1f ;  /* 0x003c1f000d0e7f89 */ /* 0x00446200000e0000 */
        /* <DEDUP_REMOVED lines=15> */
[----:B------:R-:W-:Y:S01]  /*bd70*/  CS2R R28, SRZ ;  /* 0x00000000001c7805 */ /* 0x000fe2000001ff00 */
        /* <DEDUP_REMOVED lines=19> */
[----:B-1----:R-:W-:Y:S01]  /*beb0*/  CS2R R18, SRZ ;  /* 0x0000000000127805 */ /* 0x002fe2000001ff00 */
[----:B------:R-:W-:Y:S01]  /*bec0*/  PRMT R103, R5, 0x5410, R6 ;  /* 0x0000541005677816 */ /* 0x000fe20000000006 */
[----:B---3--:R-:W-:Y:S01]  /*bed0*/  CS2R R16, SRZ ;  /* 0x0000000000107805 */ /* 0x008fe2000001ff00 */
[----:B------:R-:W-:Y:S01]  /*bee0*/  CS2R R34, SRZ ;  /* 0x0000000000227805 */ /* 0x000fe2000001ff00 */
[----:B------:R-:W-:Y:S01]  /*bef0*/  CS2R R32, SRZ ;  /* 0x0000000000207805 */ /* 0x000fe2000001ff00 */
[----:B------:R-:W-:Y:S05]  /*bf00*/  @P0 BRA `(.L_x_399) ;  /* 0x0000023000000947 */ /* 0x000fea0003800000 */
[C---:B--2-4-:R-:W-:Y:S01]  /*bf10*/  ISETP.GE.AND P0, PT, R61.reuse, c[0x0][0x27c], PT ;  /* 0x00009f003d007a0c */ /* 0x054fe20003f06270 */
[----:B------:R-:W-:Y:S01]  /*bf20*/  CS2R R38, SRZ ;  /* 0x0000000000267805 */ /* 0x000fe2000001ff00 */
[----:B------:R-:W-:Y:S01]  /*bf30*/  CS2R R36, SRZ ;  /* 0x0000000000247805 */ /* 0x000fe2000001ff00 */
[----:B------:R-:W-:Y:S01]  /*bf40*/  CS2R R34, SRZ ;  /* 0x0000000000227805 */ /* 0x000fe2000001ff00 */
[----:B------:R-:W-:Y:S01]  /*bf50*/  CS2R R32, SRZ ;  /* 0x0000000000207805 */ /* 0x000fe2000001ff00 */
[----:B------:R-:W-:-:S02]  /*bf60*/  IADD3 R12, R61, 0x20, RZ ;  /* 0x000000203d0c7810 */ /* 0x000fc40007ffe0ff */
[----:B------:R-:W-:Y:S02]  /*bf70*/  IADD3 R6, R61, 0x40, RZ ;  /* 0x000000403d067810 */ /* 0x000fe40007ffe0ff */
[----:B------:R-:W-:-:S04]  /*bf80*/  ISETP.GE.AND P1, PT, R12, c[0x0][0x27c], PT ;  /* 0x00009f000c007a0c */ /* 0x000fc80003f26270 */
[----:B------:R-:W-:-:S04]  /*bf90*/  @!P0 IMAD.WIDE R18, R61, 0x2, R58 ;  /* 0x000000023d128825 */ /* 0x000fc800078e023a */
[----:B------:R-:W-:Y:S01]  /*bfa0*/  @!P0 IMAD.WIDE R16, R61, 0x2, R14 ;  /* 0x000000023d108825 */ /* 0x000fe200078e020e */
        /* <DEDUP_REMOVED lines=10> */
[----:B------:R-:W-:-:S02]  /*c050*/  CS2R R20, SRZ ;  /* 0x0000000000147805 */ /* 0x000fc4000001ff00 */
[----:B------:R-:W-:-:S03]  /*c060*/  @!P1 LOP3.LUT R7, R7, 0xfffffff8, RZ, 0xc0, !PT ;  /* 0xfffffff807079812 */ /* 0x000fc600078ec0ff */
[----:B------:R-:W-:Y:S02]  /*c070*/  @!P0 SHF.R.S32.HI R5, RZ, 0x1f, R6 ;  /* 0x0000001fff058819 */ /* 0x000fe40000011406 */
[----:B------:R-:W-:Y:S02]  /*c080*/  @!P1 IMAD.WIDE R12, R7, 0x2, R58 ;  /* 0x00000002070c9825 */ /* 0x000fe400078e023a */
[----:B------:R-:W-:Y:S02]  /*c090*/  @!P0 LEA.HI R5, R5, R6, RZ, 0x3 ;  /* 0x0000000605058211 */ /* 0x000fe400078f18ff */
[----:B------:R-:W-:Y:S01]  /*c0a0*/  @!P1 IMAD.WIDE R6, R7, 0x2, R14 ;  /* 0x0000000207069825 */ /* 0x000fe200078e020e */
[----:B-1----:R-:W-:Y:S01]  /*c0b0*/  CS2R R18, SRZ ;  /* 0x0000000000127805 */ /* 0x002fe2000001ff00 */
[----:B------:R-:W-:Y:S01]  /*c0c0*/  @!P0 LOP3.LUT R5, R5, 0xfffffff8, RZ, 0xc0, !PT ;  /* 0xfffffff805058812 */ /* 0x000fe200078ec0ff */
[----:B------:R1:W5:Y:S01]  /*c0d0*/  @!P1 LD.E.128 R24, [R12.64] ;  /* 0x000000160c189980 */ /* 0x000362000c101d00 */
[----:B--2---:R-:W-:-:S03]  /*c0e0*/  CS2R R16, SRZ ;  /* 0x0000000000107805 */ /* 0x004fc6000001ff00 */
[----:B------:R-:W-:-:S04]  /*c0f0*/  @!P0 IMAD.WIDE R58, R5, 0x2, R58 ;  /* 0x00000002053a8825 */ /* 0x000fc800078e023a */
[----:B------:R-:W-:Y:S01]  /*c100*/  @!P0 IMAD.WIDE R14, R5, 0x2, R14 ;  /* 0x00000002050e8825 */ /* 0x000fe200078e020e */
[----:B------:R1:W5:Y:S04]  /*c110*/  @!P1 LD.E.128 R16, [R6.64] ;  /* 0x0000001606109980 */ /* 0x000368000c101d00 */
[----:B------:R1:W5:Y:S04]  /*c120*/  @!P0 LD.E.128 R28, [R58.64] ;  /* 0x000000163a1c8980 */ /* 0x000368000c101d00 */
[----:B------:R1:W5:Y:S02]  /*c130*/  @!P0 LD.E.128 R20, [R14.64] ;  /* 0x000000160e148980 */ /* 0x000364000c101d00 */
.L_x_399:
[----:B--2-4-:R-:W-:Y:S05]  /*c140*/  BSYNC B0 ;  /* 0x0000000000007941 */ /* 0x014fea0003800000 */
.L_x_398:
[----:B-----5:R-:W-:Y:S01]  /*c150*/  IMAD.MOV.U32 R5, RZ, RZ, R30 ;  /* 0x000000ffff057224 */ /* 0x020fe200078e001e */
[----:B------:R-:W-:Y:S01]  /*c160*/  IADD3 R91, R4, -UR17, RZ ;  /* 0x80000011045b7c10 */ /* 0x000fe2000fffe0ff */
[----:B-1----:R-:W-:Y:S01]  /*c170*/  IMAD.MOV.U32 R12, RZ, RZ, R31 ;  /* 0x000000ffff0c7224 */ /* 0x002fe200078e001f */
        /* <DEDUP_REMOVED lines=11> */
[----:B------:R-:W-:Y:S01]  /*c230*/  PRMT R70, R70, 0x5410, R5 ;  /* 0x0000541046467816 */ /* 0x000fe20000000005 */
[----:B------:R-:W-:Y:S01]  /*c240*/  IMAD.MOV.U32 R5, RZ, RZ, R38 ;  /* 0x000000ffff057224 */ /* 0x000fe200078e0026 */
[----:B------:R-:W-:Y:S01]  /*c250*/  MOV R7, R24 ;  /* 0x0000001800077202 */ /* 0x000fe20000000f00 */
[----:B------:R-:W-:Y:S01]  /*c260*/  IMAD.MOV.U32 R4, RZ, RZ, R17 ;  /* 0x000000ffff047224 */ /* 0x000fe200078e0011 */
[----:B------:R-:W-:-:S02]  /*c270*/  ISETP.GE.AND P0, PT, R90, R91, PT ;  /* 0x0000005b5a00720c */ /* 0x000fc40003f06270 */
[----:B------:R-:W-:Y:S01]  /*c280*/  PRMT R69, R6, 0x5410, R7 ;  /* 0x0000541006457816 */ /* 0x000fe20000000007 */
[----:B------:R-:W-:Y:S01]  /*c290*/  IMAD.MOV.U32 R7, RZ, RZ, R36 ;  /* 0x000000ffff077224 */ /* 0x000fe200078e0024 */
[----:B------:R-:W-:Y:S01]  /*c2a0*/  PRMT R89, R89, 0x5410, R5 ;  /* 0x0000541059597816 */ /* 0x000fe20000000005 */
[----:B------:R-:W-:Y:S01]  /*c2b0*/  IMAD.MOV.U32 R5, RZ, RZ, R22 ;  /* 0x000000ffff057224 */ /* 0x000fe200078e0016 */
[----:B------:R-:W-:Y:S02]  /*c2c0*/  MOV R6, R37 ;  /* 0x0000002500067202 */ /* 0x000fe40000000f00 */
[----:B------:R-:W-:Y:S01]  /*c2d0*/  PRMT R70, R12, 0x7610, R70 ;  /* 0x000076100c467816 */ /* 0x000fe20000000046 */
[----:B------:R-:W-:Y:S01]  /*c2e0*/  IMAD.MOV.U32 R12, RZ, RZ, R39 ;  /* 0x000000ffff0c7224 */ /* 0x000fe200078e0027 */
[----:B------:R-:W-:Y:S01]  /*c2f0*/  PRMT R88, R6, 0x5410, R7 ;  /* 0x0000541006587816 */ /* 0x000fe20000000007 */
[----:B------:R-:W-:Y:S01]  /*c300*/  IMAD.MOV.U32 R7, RZ, RZ, R20 ;  /* 0x000000ffff077224 */ /* 0x000fe200078e0014 */
[----:B------:R-:W-:Y:S01]  /*c310*/  PRMT R58, R58, 0x5410, R5 ;  /* 0x000054103a3a7816 */ /* 0x000fe20000000005 */
[----:B------:R-:W-:Y:S01]  /*c320*/  IMAD.MOV.U32 R6, RZ, RZ, R21 ;  /* 0x000000ffff067224 */ /* 0x000fe200078e0015 */
[----:B------:R-:W-:-:S02]  /*c330*/  MOV R5, R18 ;  /* 0x0000001200057202 */ /* 0x000fc40000000f00 */
        /* <DEDUP_REMOVED lines=12> */
[----:B------:R-:W-:-:S04]  /*c400*/  MOV R6, R35 ;  /* 0x0000002300067202 */ /* 0x000fc80000000f00 */
[----:B------:R-:W-:Y:S02]  /*c410*/  PRMT R87, R6, 0x5410, R7 ;  /* 0x0000541006577816 */ /* 0x000fe40000000007 */
[----:B------:R-:W-:Y:S01]  /*c420*/  PRMT R85, R4, 0x5410, R5 ;  /* 0x0000541004557816 */ /* 0x000fe20000000005 */
[----:B------:R-:W-:Y:S05]  /*c430*/  @P0 BRA `(.L_x_401) ;  /* 0x000014e000000947 */ /* 0x000fea0003800000 */
[----:B------:R-:W-:Y:S01]  /*c440*/  ISETP.GE.AND P0, PT, R61, c[0x0][0x27c], PT ;  /* 0x00009f003d007a0c */ /* 0x000fe20003f06270 */
[----:B------:R-:W-:-:S12]  /*c450*/  BSSY B0, `(.L_x_402) ;  /* 0x0000068000007945 */ /* 0x000fd80003800000 */
[----:B------:R-:W-:Y:S05]  /*c460*/  @P0 BRA `(.L_x_403) ;  /* 0x0000066000000947 */ /* 0x000fea0003800000 */
[----:B------:R-:W-:Y:S01]  /*c470*/  MOV R5, c[0x0][0x27c] ;  /* 0x00009f0000057a02 */ /* 0x000fe20000000f00 */
[----:B------:R-:W-:Y:S01]  /*c480*/  HADD2.F32 R112, -RZ, R104.H0_H0 ;  /* 0x20000068ff707230 */ /* 0x000fe20000004100 */
[----:B------:R-:W-:Y:S01]  /*c490*/  SHF.L.U32 R12, R90, 0x6, RZ ;  /* 0x000000065a0c7819 */ /* 0x000fe200000006ff */
[----:B------:R-:W-:Y:S01]  /*c4a0*/  HADD2.F32 R118, -RZ, R106.H0_H0 ;  /* 0x2000006aff767230 */ /* 0x000fe20000004100 */
[----:B------:R-:W-:Y:S02]  /*c4b0*/  LEA.HI R14, R5, R92, RZ, 0x1d ;  /* 0x0000005c050e7211 */ /* 0x000fe400078fe8ff */
[----:B------:R-:W-:Y:S02]  /*c4c0*/  LOP3.LUT R12, R12, 0x1c0, RZ, 0xc0, !PT ;  /* 0x000001c00c0c7812 */ /* 0x000fe400078ec0ff */
[----:B------:R-:W-:Y:S02]  /*c4d0*/  SHF.R.S32.HI R5, RZ, 0x1f, R14 ;  /* 0x0000001fff057819 */ /* 0x000fe4000001140e */
[----:B------:R-:W-:-:S02]  /*c4e0*/  SHF.L.U32 R4, R14, 0x3, RZ ;  /* 0x000000030e047819 */ /* 0x000fc400000006ff */
[----:B------:R-:W-:Y:S02]  /*c4f0*/  LEA.HI R5, R5, R14, RZ, 0x3 ;  /* 0x0000000e05057211 */ /* 0x000fe400078f18ff */
[----:B------:R-:W-:Y:S02]  /*c500*/  SHF.R.U32.HI R7, RZ, 0x3, R12 ;  /* 0x00000003ff077819 */ /* 0x000fe4000001160c */
[C---:B------:R-:W-:Y:S02]  /*c510*/  LOP3.LUT R4, R12.reuse, 0x38, R4, 0xf8, !PT ;  /* 0x000000380c047812 */ /* 0x040fe400078ef804 */
[----:B------:R-:W-:Y:S02]  /*c520*/  SHF.L.U32 R5, R5, 0xa, RZ ;  /* 0x0000000a05057819 */ /* 0x000fe400000006ff */
[----:B------:R-:W-:Y:S02]  /*c530*/  SHF.L.U32 R6, R11, 0x9, RZ ;  /* 0x000000090b067819 */ /* 0x000fe400000006ff */
[----:B------:R-:W-:-:S02]  /*c540*/  LOP3.LUT R102, R12, 0x38, R61, 0xf8, !PT ;  /* 0x000000380c667812 */ /* 0x000fc400078ef83d */
[----:B------:R-:W-:Y:S02]  /*c550*/  LOP3.LUT R4, R4, R7, RZ, 0x3c, !PT ;  /* 0x0000000704047212 */ /* 0x000fe400078e3cff */
[----:B------:R-:W-:Y:S02]  /*c560*/  LOP3.LUT R5, R5, 0x7fffe000, RZ, 0xc0, !PT ;  /* 0x7fffe00005057812 */ /* 0x000fe400078ec0ff */
[----:B------:R-:W-:Y:S02]  /*c570*/  LOP3.LUT R102, R6, R102, R7, 0xf6, !PT ;  /* 0x0000006606667212 */ /* 0x000fe400078ef607 */
[----:B------:R-:W-:Y:S02]  /*c580*/  IADD3 R4, R4, R5, R6 ;  /* 0x0000000504047210 */ /* 0x000fe40007ffe006 */
[----:B------:R-:W-:Y:S02]  /*c590*/  SHF.L.U32 R102, R102, 0x1, RZ ;  /* 0x0000000166667819 */ /* 0x000fe400000006ff */
[----:B------:R-:W-:-:S02]  /*c5a0*/  SHF.L.U32 R101, R4, 0x1, RZ ;  /* 0x0000000104657819 */ /* 0x000fc400000006ff */
[--C-:B------:R-:W-:Y:S01]  /*c5b0*/  SHF.R.U32.HI R107, RZ, 0x10, R79.reuse ;  /* 0x00000010ff6b7819 */ /* 0x100fe2000001164f */
[----:B------:R-:W1:Y:S01]  /*c5c0*/  LDS.128 R12, [R102+0xc100] ;  /* 0x00c10000660c7984 */ /* 0x000e620000000c00 */
[----:B------:R-:W-:Y:S02]  /*c5d0*/  SHF.R.U64 R78, R78, 0x10, R79 ;  /* 0x000000104e4e7819 */ /* 0x000fe4000000124f */
[----:B------:R-:W-:Y:S01]  /*c5e0*/  SHF.R.U64 R79, R80, 0x10, R81 ;  /* 0x00000010504f7819 */ /* 0x000fe20000001251 */
[----:B------:R-:W2:Y:S01]  /*c5f0*/  LDS.128 R4, [R101+0xc100] ;  /* 0x00c1000065047984 */ /* 0x000ea20000000c00 */
[----:B------:R-:W-:Y:S01]  /*c600*/  SHF.R.U64 R82, R82, 0x10, R83 ;  /* 0x0000001052527819 */ /* 0x000fe20000001253 */
[----:B------:R-:W-:Y:S01]  /*c610*/  HADD2.F32 R120, -RZ, R107.H0_H0 ;  /* 0x2000006bff787230 */ /* 0x000fe20000004100 */
[----:B------:R-:W-:Y:S01]  /*c620*/  SHF.R.U32.HI R80, RZ, 0x10, R81 ;  /* 0x00000010ff507819 */ /* 0x000fe20000011651 */
[--C-:B------:R-:W-:Y:S01]  /*c630*/  HADD2.F32 R107, -RZ, R103.reuse.H0_H0 ;  /* 0x20000067ff6b7230 */ /* 0x100fe20000004100 */
[----:B------:R-:W-:Y:S01]  /*c640*/  SHF.R.U32.HI R83, RZ, 0x10, R83 ;  /* 0x00000010ff537819 */ /* 0x000fe20000011653 */
[----:B------:R-:W-:Y:S01]  /*c650*/  HADD2.F32 R103, -RZ, R103.H1_H1 ;  /* 0x30000067ff677230 */ /* 0x000fe20000004100 */
[--C-:B------:R-:W-:Y:S01]  /*c660*/  SHF.R.U64 R76, R76, 0x10, R77.reuse ;  /* 0x000000104c4c7819 */ /* 0x100fe2000000124d */
[----:B------:R-:W-:Y:S01]  /*c670*/  HADD2.F32 R128, -RZ, R80.H0_H0 ;  /* 0x20000050ff807230 */ /* 0x000fe20000004100 */
[----:B------:R-:W-:Y:S01]  /*c680*/  SHF.R.U32.HI R77, RZ, 0x10, R77 ;  /* 0x00000010ff4d7819 */ /* 0x000fe2000001164d */
[----:B------:R-:W-:-:S02]  /*c690*/  HADD2.F32 R124, -RZ, R83.H0_H0 ;  /* 0x20000053ff7c7230 */ /* 0x000fc40000004100 */
[--C-:B------:R-:W-:Y:S02]  /*c6a0*/  HADD2.F32 R83, -RZ, R105.reuse.H0_H0 ;  /* 0x20000069ff537230 */ /* 0x100fe40000004100 */
[----:B------:R-:W-:Y:S02]  /*c6b0*/  HADD2.F32 R105, -RZ, R105.H1_H1 ;  /* 0x30000069ff697230 */ /* 0x000fe40000004100 */
[----:B------:R-:W-:Y:S02]  /*c6c0*/  HADD2.F32 R117, -RZ, R82.H0_H0 ;  /* 0x20000052ff757230 */ /* 0x000fe40000004100 */
[--C-:B-1----:R-:W-:Y:S02]  /*c6d0*/  HADD2.F32 R81, -RZ, R15.reuse.H0_H0 ;  /* 0x2000000fff517230 */ /* 0x102fe40000004100 */
[----:B------:R-:W-:Y:S02]  /*c6e0*/  HADD2.F32 R15, -RZ, R15.H1_H1 ;  /* 0x3000000fff0f7230 */ /* 0x000fe40000004100 */
[--C-:B--2---:R-:W-:Y:S01]  /*c6f0*/  HADD2.F32 R111, -RZ, R7.reuse.H0_H0 ;  /* 0x20000007ff6f7230 */ /* 0x104fe20000004100 */
[----:B------:R-:W-:Y:S01]  /*c700*/  FMUL.FTZ R116, R81, R112 ;  /* 0x0000007051747220 */ /* 0x000fe20000410000 */
[----:B------:R-:W-:Y:S01]  /*c710*/  HADD2.F32 R7, -RZ, R7.H1_H1 ;  /* 0x30000007ff077230 */ /* 0x000fe20000004100 */
[----:B------:R-:W-:Y:S01]  /*c720*/  FMUL.FTZ R122, R15, R120 ;  /* 0x000000780f7a7220 */ /* 0x000fe20000410000 */
[--C-:B------:R-:W-:Y:S01]  /*c730*/  HADD2.F32 R108, -RZ, R13.reuse.H0_H0 ;  /* 0x2000000dff6c7230 */ /* 0x100fe20000004100 */
[----:B------:R-:W-:Y:S01]  /*c740*/  FMUL.FTZ R112, R111, R112 ;  /* 0x000000706f707220 */ /* 0x000fe20000410000 */
[----:B------:R-:W-:Y:S01]  /*c750*/  HADD2.F32 R13, -RZ, R13.H1_H1 ;  /* 0x3000000dff0d7230 */ /* 0x000fe20000004100 */
[C---:B------:R-:W-:Y:S01]  /*c760*/  FMUL.FTZ R120, R7.reuse, R120 ;  /* 0x0000007807787220 */ /* 0x040fe20000410000 */
[----:B------:R-:W-:Y:S01]  /*c770*/  HADD2.F32 R113, -RZ, R5.H0_H0 ;  /* 0x20000005ff717230 */ /* 0x000fe20000004100 */
[----:B------:R-:W-:Y:S01]  /*c780*/  FFMA.FTZ R7, R7, R124, R122 ;  /* 0x0000007c07077223 */ /* 0x000fe2000001007a */
[----:B------:R-:W-:Y:S01]  /*c790*/  HADD2.F32 R122, -RZ, R77.H0_H0 ;  /* 0x2000004dff7a7230 */ /* 0x000fe20000004100 */
[----:B------:R-:W-:Y:S01]  /*c7a0*/  FFMA.FTZ R116, R111, R118, R116 ;  /* 0x000000766f747223 */ /* 0x000fe20000010074 */
[----:B------:R-:W-:Y:S01]  /*c7b0*/  HADD2.F32 R5, -RZ, R5.H1_H1 ;  /* 0x30000005ff057230 */ /* 0x000fe20000004100 */
[----:B------:R-:W-:Y:S01]  /*c7c0*/  FMUL.FTZ R126, R108, R107 ;  /* 0x0000006b6c7e7220 */ /* 0x000fe20000410000 */
[----:B------:R-:W-:Y:S01]  /*c7d0*/  HADD2.F32 R109, -RZ, R12.H0_H0 ;  /* 0x2000000cff6d7230 */ /* 0x000fe20000004100 */
[-C--:B------:R-:W-:Y:S01]  /*c7e0*/  FMUL.FTZ R80, R13, R122.reuse ;  /* 0x0000007a0d507220 */ /* 0x080fe20000410000 */
[----:B------:R-:W-:Y:S01]  /*c7f0*/  HADD2.F32 R114, -RZ, R4.H0_H0 ;  /* 0x20000004ff727230 */ /* 0x000fe20000004100 */
[C---:B------:R-:W-:Y:S01]  /*c800*/  FMUL.FTZ R122, R5.reuse, R122 ;  /* 0x0000007a057a7220 */ /* 0x040fe20000410000 */
[----:B------:R-:W-:Y:S01]  /*c810*/  HADD2.F32 R110, -RZ, R12.H1_H1 ;  /* 0x3000000cff6e7230 */ /* 0x000fe20000004100 */
[----:B------:R-:W-:Y:S01]  /*c820*/  FFMA.FTZ R5, R5, R128, R80 ;  /* 0x0000008005057223 */ /* 0x000fe20000010050 */
[----:B------:R-:W-:Y:S01]  /*c830*/  HADD2.F32 R12, -RZ, R14.H0_H0 ;  /* 0x2000000eff0c7230 */ /* 0x000fe20000004100 */
[-C--:B------:R-:W-:Y:S01]  /*c840*/  FMUL.FTZ R77, R109, R103.reuse ;  /* 0x000000676d4d7220 */ /* 0x080fe20000410000 */
[----:B------:R-:W-:Y:S01]  /*c850*/  HADD2.F32 R111, -RZ, R104.H1_H1 ;  /* 0x30000068ff6f7230 */ /* 0x000fe20000004100 */
[----:B------:R-:W-:Y:S01]  /*c860*/  FMUL.FTZ R80, R114, R103 ;  /* 0x0000006772507220 */ /* 0x000fe20000410000 */
[----:B------:R-:W-:Y:S01]  /*c870*/  HADD2.F32 R115, -RZ, R4.H1_H1 ;  /* 0x30000004ff737230 */ /* 0x000fe20000004100 */
[C---:B------:R-:W-:Y:S01]  /*c880*/  FMUL.FTZ R107, R113.reuse, R107 ;  /* 0x0000006b716b7220 */ /* 0x040fe20000410000 */
[----:B------:R-:W-:Y:S01]  /*c890*/  HADD2.F32 R4, -RZ, R6.H0_H0 ;  /* 0x20000006ff047230 */ /* 0x000fe20000004100 */
[----:B------:R-:W-:Y:S01]  /*c8a0*/  FFMA.FTZ R126, R113, R83, R126 ;  /* 0x00000053717e7223 */ /* 0x000fe2000001007e */
[----:B------:R-:W-:Y:S01]  /*c8b0*/  HADD2.F32 R103, -RZ, R106.H1_H1 ;  /* 0x3000006aff677230 */ /* 0x000fe20000004100 */
[-C--:B------:R-:W-:Y:S01]  /*c8c0*/  FMUL.FTZ R104, R12, R111.reuse ;  /* 0x0000006f0c687220 */ /* 0x080fe20000410000 */
[----:B------:R-:W-:Y:S01]  /*c8d0*/  HADD2.F32 R14, -RZ, R14.H1_H1 ;  /* 0x3000000eff0e7230 */ /* 0x000fe20000004100 */
[C---:B------:R-:W-:Y:S01]  /*c8e0*/  FMUL.FTZ R111, R4.reuse, R111 ;  /* 0x0000006f046f7220 */ /* 0x040fe20000410000 */
[----:B------:R-:W-:Y:S01]  /*c8f0*/  HADD2.F32 R113, -RZ, R78.H0_H0 ;  /* 0x2000004eff717230 */ /* 0x000fe20000004100 */
[----:B------:R-:W-:Y:S01]  /*c900*/  FFMA.FTZ R112, R81, R118, -R112 ;  /* 0x0000007651707223 */ /* 0x000fe20000010870 */
[----:B------:R-:W-:Y:S01]  /*c910*/  HADD2.F32 R6, -RZ, R6.H1_H1 ;  /* 0x30000006ff067230 */ /* 0x000fe20000004100 */
[----:B------:R-:W-:Y:S01]  /*c920*/  FFMA.FTZ R15, R15, R124, -R120 ;  /* 0x0000007c0f0f7223 */ /* 0x000fe20000010878 */
[----:B------:R-:W-:Y:S01]  /*c930*/  HADD2.F32 R106, -RZ, R76.H0_H0 ;  /* 0x2000004cff6a7230 */ /* 0x000fe20000004100 */
[----:B------:R-:W-:Y:S01]  /*c940*/  FFMA.FTZ R76, R4, R103, R104 ;  /* 0x00000067044c7223 */ /* 0x000fe20000010068 */
[----:B------:R-:W-:Y:S01]  /*c950*/  HADD2.F32 R4, -RZ, R79.H0_H0 ;  /* 0x2000004fff047230 */ /* 0x000fe20000004100 */
[-C--:B------:R-:W-:Y:S01]  /*c960*/  FMUL.FTZ R79, R14, R113.reuse ;  /* 0x000000710e4f7220 */ /* 0x080fe20000410000 */
[----:B------:R-:W-:Y:S01]  /*c970*/  F2FP.PACK_AB R15, R15, R112 ;  /* 0x000000700f0f723e */ /* 0x000fe200000000ff */
[----:B------:R-:W-:Y:S01]  /*c980*/  FMUL.FTZ R119, R115, R106 ;  /* 0x0000006a73777220 */ /* 0x000fe20000410000 */
[----:B------:R-:W-:Y:S01]  /*c990*/  F2FP.PACK_AB R7, R7, R116 ;  /* 0x000000740707723e */ /* 0x000fe200000000ff */
[----:B------:R-:W-:Y:S01]  /*c9a0*/  FMUL.FTZ R113, R6, R113 ;  /* 0x0000007106717220 */ /* 0x000fe20000410000 */
[----:B------:R-:W-:Y:S01]  /*c9b0*/  F2FP.PACK_AB R5, R5, R126 ;  /* 0x0000007e0505723e */ /* 0x000fe200000000ff */
[----:B------:R-:W-:-:S02]  /*c9c0*/  FMUL.FTZ R78, R110, R106 ;  /* 0x0000006a6e4e7220 */ /* 0x000fc40000410000 */
[----:B------:R-:W-:Y:S02]  /*c9d0*/  FFMA.FTZ R107, R108, R83, -R107 ;  /* 0x000000536c6b7223 */ /* 0x000fe4000001086b */
[----:B------:R-:W-:Y:S02]  /*c9e0*/  FFMA.FTZ R122, R13, R128, -R122 ;  /* 0x000000800d7a7223 */ /* 0x000fe4000001087a */
[----:B------:R-:W-:Y:S02]  /*c9f0*/  FFMA.FTZ R80, R109, R105, -R80 ;  /* 0x000000696d507223 */ /* 0x000fe40000010850 */
[----:B------:R-:W-:Y:S01]  /*ca00*/  FFMA.FTZ R111, R12, R103, -R111 ;  /* 0x000000670c6f7223 */ /* 0x000fe2000001086f */
[----:B------:R-:W-:Y:S01]  /*ca10*/  F2FP.PACK_AB R13, R122, R107 ;  /* 0x0000006b7a0d723e */ /* 0x000fe200000000ff */
[----:B------:R-:W-:Y:S02]  /*ca20*/  FFMA.FTZ R119, R110, R4, -R119 ;  /* 0x000000046e777223 */ /* 0x000fe40000010877 */
[----:B------:R-:W-:-:S02]  /*ca30*/  FFMA.FTZ R14, R14, R117, -R113 ;  /* 0x000000750e0e7223 */ /* 0x000fc40000010871 */
[----:B------:R-:W-:Y:S01]  /*ca40*/  FFMA.FTZ R77, R114, R105, R77 ;  /* 0x00000069724d7223 */ /* 0x000fe2000001004d */
[----:B------:R-:W-:Y:S01]  /*ca50*/  F2FP.PACK_AB R12, R119, R80 ;  /* 0x00000050770c723e */ /* 0x000fe200000000ff */
[----:B------:R-:W-:Y:S01]  /*ca60*/  FFMA.FTZ R78, R115, R4, R78 ;  /* 0x00000004734e7223 */ /* 0x000fe2000001004e */
[----:B------:R-:W-:Y:S01]  /*ca70*/  F2FP.PACK_AB R14, R14, R111 ;  /* 0x0000006f0e0e723e */ /* 0x000fe200000000ff */
[----:B------:R-:W-:-:S03]  /*ca80*/  FFMA.FTZ R79, R6, R117, R79 ;  /* 0x00000075064f7223 */ /* 0x000fc6000001004f */
[----:B------:R-:W-:Y:S01]  /*ca90*/  F2FP.PACK_AB R4, R78, R77 ;  /* 0x0000004d4e04723e */ /* 0x000fe200000000ff */
[----:B------:R1:W-:Y:S01]  /*caa0*/  STS.128 [R102+0xc100], R12 ;  /* 0x00c1000c66007388 */ /* 0x0003e20000000c00 */
[----:B------:R-:W-:-:S05]  /*cab0*/  F2FP.PACK_AB R6, R79, R76 ;  /* 0x0000004c4f06723e */ /* 0x000fca00000000ff */
[----:B------:R1:W-:Y:S02]  /*cac0*/  STS.128 [R101+0xc100], R4 ;  /* 0x00c1000465007388 */ /* 0x0003e40000000c00 */
.L_x_403:
[----:B------:R-:W-:Y:S05]  /*cad0*/  BSYNC B0 ;  /* 0x0000000000007941 */ /* 0x000fea0003800000 */
.L_x_402:
[----:B-1----:R-:W-:Y:S01]  /*cae0*/  IADD3 R12, R61, 0x20, RZ ;  /* 0x000000203d0c7810 */ /* 0x002fe20007ffe0ff */
[----:B------:R-:W-:Y:S03]  /*caf0*/  BSSY B0, `(.L_x_404) ;  /* 0x0000071000007945 */ /* 0x000fe60003800000 */
[----:B------:R-:W-:-:S13]  /*cb00*/  ISETP.GE.AND P0, PT, R12, c[0x0][0x27c], PT ;  /* 0x00009f000c007a0c */ /* 0x000fda0003f06270 */
[----:B------:R-:W-:Y:S05]  /*cb10*/  @P0 BRA `(.L_x_405) ;  /* 0x000006e000000947 */ /* 0x000fea0003800000 */
[----:B------:R-:W-:Y:S01]  /*cb20*/  SHF.R.S32.HI R7, RZ, 0x1f, R12 ;  /* 0x0000001fff077819 */ /* 0x000fe2000001140c */
[----:B------:R-:W-:Y:S01]  /*cb30*/  HADD2.F32 R108, -RZ, R98.H0_H0 ;  /* 0x20000062ff6c7230 */ /* 0x000fe20000004100 */
[----:B------:R-:W-:Y:S01]  /*cb40*/  MOV R4, c[0x0][0x27c] ;  /* 0x00009f0000047a02 */ /* 0x000fe20000000f00 */
[--C-:B------:R-:W-:Y:S01]  /*cb50*/  HADD2.F32 R82, -RZ, R97.reuse.H0_H0 ;  /* 0x20000061ff527230 */ /* 0x100fe20000004100 */
[CC--:B------:R-:W-:Y:S01]  /*cb60*/  LEA.HI R6, R7.reuse, R12.reuse, RZ, 0x3 ;  /* 0x0000000c07067211 */ /* 0x0c0fe200078f18ff */
[----:B------:R-:W-:Y:S01]  /*cb70*/  HADD2.F32 R116, -RZ, R100.H0_H0 ;  /* 0x20000064ff747230 */ /* 0x000fe20000004100 */
[----:B------:R-:W-:Y:S01]  /*cb80*/  LEA.HI R7, R7, R12, RZ, 0x6 ;  /* 0x0000000c07077211 */ /* 0x000fe200078f30ff */
[----:B------:R-:W-:Y:S01]  /*cb90*/  HADD2.F32 R97, -RZ, R97.H1_H1 ;  /* 0x30000061ff617230 */ /* 0x000fe20000004100 */
[----:B------:R-:W-:Y:S01]  /*cba0*/  SHF.R.S32.HI R13, RZ, 0x3, R6 ;  /* 0x00000003ff0d7819 */ /* 0x000fe20000011406 */
[--C-:B------:R-:W-:Y:S01]  /*cbb0*/  HADD2.F32 R106, -RZ, R99.reuse.H0_H0 ;  /* 0x20000063ff6a7230 */ /* 0x100fe20000004100 */
[----:B------:R-:W-:Y:S01]  /*cbc0*/  SHF.L.U32 R5, R90, 0x6, RZ ;  /* 0x000000065a057819 */ /* 0x000fe200000006ff */
[----:B------:R-:W-:Y:S01]  /*cbd0*/  IMAD.SHL.U32 R7, R7, 0x80, RZ ;  /* 0x0000008007077824 */ /* 0x000fe200078e00ff */
[----:B------:R-:W-:Y:S01]  /*cbe0*/  LEA.HI R4, R4, R13, RZ, 0x1d ;  /* 0x0000000d04047211 */ /* 0x000fe200078fe8ff */
[----:B------:R-:W-:Y:S01]  /*cbf0*/  HADD2.F32 R99, -RZ, R99.H1_H1 ;  /* 0x30000063ff637230 */ /* 0x000fe20000004100 */
[----:B------:R-:W-:-:S02]  /*cc00*/  LOP3.LUT R5, R5, 0x1c0, RZ, 0xc0, !PT ;  /* 0x000001c005057812 */ /* 0x000fc400078ec0ff */
[----:B------:R-:W-:Y:S02]  /*cc10*/  SHF.R.S32.HI R13, RZ, 0x1f, R4 ;  /* 0x0000001fff0d7819 */ /* 0x000fe40000011404 */
[----:B------:R-:W-:Y:S02]  /*cc20*/  LOP3.LUT R15, R5, 0x38, R6, 0xf8, !PT ;  /* 0x00000038050f7812 */ /* 0x000fe400078ef806 */
[----:B------:R-:W-:Y:S01]  /*cc30*/  LEA.HI R13, R13, R4, RZ, 0x3 ;  /* 0x000000040d0d7211 */ /* 0x000fe200078f18ff */
[----:B------:R-:W-:Y:S01]  /*cc40*/  IMAD.SHL.U32 R4, R4, 0x8, RZ ;  /* 0x0000000804047824 */ /* 0x000fe200078e00ff */
[----:B------:R-:W-:Y:S02]  /*cc50*/  SHF.R.U32.HI R6, RZ, 0x3, R5 ;  /* 0x00000003ff067819 */ /* 0x000fe40000011605 */
[----:B------:R-:W-:Y:S02]  /*cc60*/  SHF.L.U32 R13, R13, 0xa, RZ ;  /* 0x0000000a0d0d7819 */ /* 0x000fe400000006ff */
[----:B------:R-:W-:-:S02]  /*cc70*/  LOP3.LUT R12, R7, 0x7fffe000, RZ, 0xc0, !PT ;  /* 0x7fffe000070c7812 */ /* 0x000fc400078ec0ff */
[----:B------:R-:W-:Y:S02]  /*cc80*/  LOP3.LUT R5, R5, 0x38, R4, 0xf8, !PT ;  /* 0x0000003805057812 */ /* 0x000fe400078ef804 */
[----:B------:R-:W-:Y:S02]  /*cc90*/  LOP3.LUT R14, R13, 0x7fffe000, RZ, 0xc0, !PT ;  /* 0x7fffe0000d0e7812 */ /* 0x000fe400078ec0ff */
[----:B------:R-:W-:Y:S02]  /*cca0*/  LOP3.LUT R15, R15, R6, RZ, 0x3c, !PT ;  /* 0x000000060f0f7212 */ /* 0x000fe400078e3cff */
[----:B------:R-:W-:Y:S02]  /*ccb0*/  LEA R12, R11, R12, 0x9 ;  /* 0x0000000c0b0c7211 */ /* 0x000fe400078e48ff */
[----:B------:R-:W-:Y:S01]  /*ccc0*/  LOP3.LUT R4, R5, R6, RZ, 0x3c, !PT ;  /* 0x0000000605047212 */ /* 0x000fe200078e3cff */
[----:B------:R-:W-:Y:S01]  /*ccd0*/  IMAD R5, R11, 0x200, R14 ;  /* 0x000002000b057824 */ /* 0x000fe200078e020e */
[----:B------:R-:W-:Y:S01]  /*cce0*/  SHF.R.U32.HI R78, RZ, 0x10, R65 ;  /* 0x00000010ff4e7819 */ /* 0x000fe20000011641 */
[----:B------:R-:W-:Y:S01]  /*ccf0*/  IMAD.IADD R12, R12, 0x1, R15 ;  /* 0x000000010c0c7824 */ /* 0x000fe200078e020f */
[----:B------:R-:W-:-:S02]  /*cd00*/  SHF.R.U64 R72, R72, 0x10, R73 ;  /* 0x0000001048487819 */ /* 0x000fc40000001249 */
[----:B------:R-:W-:Y:S01]  /*cd10*/  IADD3 R4, R5, R4, RZ ;  /* 0x0000000405047210 */ /* 0x000fe20007ffe0ff */
[----:B------:R-:W-:Y:S01]  /*cd20*/  HADD2.F32 R78, -RZ, R78.H0_H0 ;  /* 0x2000004eff4e7230 */ /* 0x000fe20000004100 */
[----:B------:R-:W-:Y:S01]  /*cd30*/  SHF.L.U32 R77, R12, 0x1, RZ ;  /* 0x000000010c4d7819 */ /* 0x000fe200000006ff */
[----:B------:R-:W-:Y:S01]  /*cd40*/  HADD2.F32 R72, -RZ, R72.H0_H0 ;  /* 0x20000048ff487230 */ /* 0x000fe20000004100 */
[----:B------:R-:W-:Y:S01]  /*cd50*/  SHF.R.U32.HI R73, RZ, 0x10, R73 ;  /* 0x00000010ff497819 */ /* 0x000fe20000011649 */
[----:B------:R-:W-:Y:S01]  /*cd60*/  IMAD.SHL.U32 R76, R4, 0x2, RZ ;  /* 0x00000002044c7824 */ /* 0x000fe200078e00ff */
[----:B------:R-:W-:Y:S01]  /*cd70*/  SHF.R.U64 R64, R64, 0x10, R65 ;  /* 0x0000001040407819 */ /* 0x000fe20000001241 */
[----:B------:R-:W1:Y:S01]  /*cd80*/  LDS.128 R12, [R77+0xc100] ;  /* 0x00c100004d0c7984 */ /* 0x000e620000000c00 */
[--C-:B------:R-:W-:Y:S01]  /*cd90*/  SHF.R.U64 R65, R74, 0x10, R75.reuse ;  /* 0x000000104a417819 */ /* 0x100fe2000000124b */
[----:B------:R-:W-:Y:S01]  /*cda0*/  HADD2.F32 R112, -RZ, R73.H0_H0 ;  /* 0x20000049ff707230 */ /* 0x000fe20000004100 */
[----:B------:R-:W-:Y:S01]  /*cdb0*/  SHF.R.U32.HI R74, RZ, 0x10, R75 ;  /* 0x00000010ff4a7819 */ /* 0x000fe2000001164b */
[----:B------:R-:W2:Y:S01]  /*cdc0*/  LDS.128 R4, [R76+0xc100] ;  /* 0x00c100004c047984 */ /* 0x000ea20000000c00 */
[----:B------:R-:W-:-:S02]  /*cdd0*/  SHF.R.U64 R66, R66, 0x10, R67 ;  /* 0x0000001042427819 */ /* 0x000fc40000001243 */
[----:B------:R-:W-:Y:S01]  /*cde0*/  SHF.R.U32.HI R67, RZ, 0x10, R67 ;  /* 0x00000010ff437819 */ /* 0x000fe20000011643 */
[----:B------:R-:W-:Y:S02]  /*cdf0*/  HADD2.F32 R118, -RZ, R74.H0_H0 ;  /* 0x2000004aff767230 */ /* 0x000fe40000004100 */
[--C-:B-1----:R-:W-:Y:S02]  /*ce00*/  HADD2.F32 R79, -RZ, R13.reuse.H1_H1 ;  /* 0x3000000dff4f7230 */ /* 0x102fe40000004100 */
[----:B------:R-:W-:Y:S02]  /*ce10*/  HADD2.F32 R75, -RZ, R13.H0_H0 ;  /* 0x2000000dff4b7230 */ /* 0x000fe40000004100 */
[----:B------:R-:W-:Y:S01]  /*ce20*/  HADD2.F32 R13, -RZ, R15.H0_H0 ;  /* 0x2000000fff0d7230 */ /* 0x000fe20000004100 */
[----:B------:R-:W-:Y:S01]  /*ce30*/  FMUL.FTZ R110, R79, R78 ;  /* 0x0000004e4f6e7220 */ /* 0x000fe20000410000 */
[--C-:B--2---:R-:W-:Y:S01]  /*ce40*/  HADD2.F32 R101, -RZ, R5.reuse.H1_H1 ;  /* 0x30000005ff657230 */ /* 0x104fe20000004100 */
[----:B------:R-:W-:Y:S01]  /*ce50*/  FMUL.FTZ R104, R75, R82 ;  /* 0x000000524b687220 */ /* 0x000fe20000410000 */
[----:B------:R-:W-:Y:S01]  /*ce60*/  HADD2.F32 R83, -RZ, R5.H0_H0 ;  /* 0x20000005ff537230 */ /* 0x000fe20000004100 */
[----:B------:R-:W-:Y:S01]  /*ce70*/  FMUL.FTZ R114, R13, R108 ;  /* 0x0000006c0d727220 */ /* 0x000fe20000410000 */
[----:B------:R-:W-:Y:S01]  /*ce80*/  HADD2.F32 R5, -RZ, R7.H0_H0 ;  /* 0x20000007ff057230 */ /* 0x000fe20000004100 */
[C---:B------:R-:W-:Y:S01]  /*ce90*/  FMUL.FTZ R78, R101.reuse, R78 ;  /* 0x0000004e654e7220 */ /* 0x040fe20000410000 */
[----:B------:R-:W-:Y:S01]  /*cea0*/  HADD2.F32 R80, -RZ, R12.H0_H0 ;  /* 0x2000000cff507230 */ /* 0x000fe20000004100 */
[----:B------:R-:W-:Y:S01]  /*ceb0*/  FFMA.FTZ R101, R101, R112, R110 ;  /* 0x0000007065657223 */ /* 0x000fe2000001006e */
[----:B------:R-:W-:Y:S01]  /*cec0*/  HADD2.F32 R15, -RZ, R15.H1_H1 ;  /* 0x3000000fff0f7230 */ /* 0x000fe20000004100 */
[C---:B------:R-:W-:Y:S01]  /*ced0*/  FMUL.FTZ R108, R5.reuse, R108 ;  /* 0x0000006c056c7220 */ /* 0x040fe20000410000 */
[----:B------:R-:W-:Y:S01]  /*cee0*/  HADD2.F32 R110, -RZ, R67.H0_H0 ;  /* 0x20000043ff6e7230 */ /* 0x000fe20000004100 */
[----:B------:R-:W-:Y:S01]  /*cef0*/  FFMA.FTZ R114, R5, R116, R114 ;  /* 0x0000007405727223 */ /* 0x000fe20000010072 */
[----:B------:R-:W-:Y:S01]  /*cf00*/  HADD2.F32 R102, -RZ, R4.H0_H0 ;  /* 0x20000004ff667230 */ /* 0x000fe20000004100 */
[-C--:B------:R-:W-:Y:S01]  /*cf10*/  FMUL.FTZ R5, R80, R97.reuse ;  /* 0x0000006150057220 */ /* 0x080fe20000410000 */
[----:B------:R-:W-:Y:S01]  /*cf20*/  HADD2.F32 R81, -RZ, R12.H1_H1 ;  /* 0x3000000cff517230 */ /* 0x000fe20000004100 */
[-C--:B------:R-:W-:Y:S01]  /*cf30*/  FMUL.FTZ R74, R15, R110.reuse ;  /* 0x0000006e0f4a7220 */ /* 0x080fe20000410000 */
[----:B------:R-:W-:Y:S01]  /*cf40*/  HADD2.F32 R7, -RZ, R7.H1_H1 ;  /* 0x30000007ff077230 */ /* 0x000fe20000004100 */
[C---:B------:R-:W-:Y:S01]  /*cf50*/  FMUL.FTZ R97, R102.reuse, R97 ;  /* 0x0000006166617220 */ /* 0x040fe20000410000 */
[----:B------:R-:W-:Y:S01]  /*cf60*/  HADD2.F32 R12, -RZ, R14.H0_H0 ;  /* 0x2000000eff0c7230 */ /* 0x000fe20000004100 */
[----:B------:R-:W-:Y:S01]  /*cf70*/  FFMA.FTZ R102, R102, R99, R5 ;  /* 0x0000006366667223 */ /* 0x000fe20000010005 */
[----:B------:R-:W-:Y:S01]  /*cf80*/  HADD2.F32 R67, -RZ, R98.H1_H1 ;  /* 0x30000062ff437230 */ /* 0x000fe20000004100 */
[----:B------:R-:W-:Y:S01]  /*cf90*/  FMUL.FTZ R110, R7, R110 ;  /* 0x0000006e076e7220 */ /* 0x000fe20000410000 */
[----:B------:R-:W-:Y:S01]  /*cfa0*/  HADD2.F32 R103, -RZ, R4.H1_H1 ;  /* 0x30000004ff677230 */ /* 0x000fe20000004100 */
[C---:B------:R-:W-:Y:S01]  /*cfb0*/  FMUL.FTZ R82, R83.reuse, R82 ;  /* 0x0000005253527220 */ /* 0x040fe20000410000 */
[----:B------:R-:W-:Y:S01]  /*cfc0*/  HADD2.F32 R4, -RZ, R6.H0_H0 ;  /* 0x20000006ff047230 */ /* 0x000fe20000004100 */
[----:B------:R-:W-:Y:S01]  /*cfd0*/  FFMA.FTZ R104, R83, R106, R104 ;  /* 0x0000006a53687223 */ /* 0x000fe20000010068 */
[----:B------:R-:W-:Y:S01]  /*cfe0*/  HADD2.F32 R5, -RZ, R100.H1_H1 ;  /* 0x30000064ff057230 */ /* 0x000fe20000004100 */
[----:B------:R-:W-:Y:S01]  /*cff0*/  FFMA.FTZ R7, R7, R118, R74 ;  /* 0x0000007607077223 */ /* 0x000fe2000001004a */
[----:B------:R-:W-:Y:S01]  /*d000*/  HADD2.F32 R14, -RZ, R14.H1_H1 ;  /* 0x3000000eff0e7230 */ /* 0x000fe20000004100 */
[-C--:B------:R-:W-:Y:S01]  /*d010*/  FMUL.FTZ R73, R12, R67.reuse ;  /* 0x000000430c497220 */ /* 0x080fe20000410000 */
[----:B------:R-:W-:Y:S01]  /*d020*/  HADD2.F32 R74, -RZ, R64.H0_H0 ;  /* 0x20000040ff4a7230 */ /* 0x000fe20000004100 */
[C---:B------:R-:W-:Y:S01]  /*d030*/  FMUL.FTZ R67, R4.reuse, R67 ;  /* 0x0000004304437220 */ /* 0x040fe20000410000 */
[----:B------:R-:W-:Y:S01]  /*d040*/  HADD2.F32 R83, -RZ, R66.H0_H0 ;  /* 0x20000042ff537230 */ /* 0x000fe20000004100 */
[----:B------:R-:W-:Y:S01]  /*d050*/  FFMA.FTZ R64, R4, R5, R73 ;  /* 0x0000000504407223 */ /* 0x000fe20000010049 */
[----:B------:R-:W-:Y:S01]  /*d060*/  HADD2.F32 R6, -RZ, R6.H1_H1 ;  /* 0x30000006ff067230 */ /* 0x000fe20000004100 */
[----:B------:R-:W-:Y:S01]  /*d070*/  FMUL.FTZ R4, R81, R74 ;  /* 0x0000004a51047220 */ /* 0x000fe20000410000 */
[----:B------:R-:W-:Y:S01]  /*d080*/  HADD2.F32 R73, -RZ, R65.H0_H0 ;  /* 0x20000041ff497230 */ /* 0x000fe20000004100 */
[----:B------:R-:W-:Y:S01]  /*d090*/  FMUL.FTZ R65, R14, R83 ;  /* 0x000000530e417220 */ /* 0x000fe20000410000 */
[----:B------:R-:W-:Y:S01]  /*d0a0*/  F2FP.PACK_AB R7, R7, R114 ;  /* 0x000000720707723e */ /* 0x000fe200000000ff */
[----:B------:R-:W-:-:S02]  /*d0b0*/  FMUL.FTZ R74, R103, R74 ;  /* 0x0000004a674a7220 */ /* 0x000fc40000410000 */
[----:B------:R-:W-:Y:S02]  /*d0c0*/  FMUL.FTZ R83, R6, R83 ;  /* 0x0000005306537220 */ /* 0x000fe40000410000 */
[----:B------:R-:W-:Y:S01]  /*d0d0*/  FFMA.FTZ R67, R12, R5, -R67 ;  /* 0x000000050c437223 */ /* 0x000fe20000010843 */
[----:B------:R-:W-:Y:S01]  /*d0e0*/  F2FP.PACK_AB R5, R101, R104 ;  /* 0x000000686505723e */ /* 0x000fe200000000ff */
        /* <DEDUP_REMOVED lines=9> */
[----:B------:R-:W-:Y:S01]  /*d180*/  FFMA.FTZ R103, R103, R72, R4 ;  /* 0x0000004867677223 */ /* 0x000fe20000010004 */
[----:B------:R-:W-:Y:S01]  /*d190*/  F2FP.PACK_AB R12, R12, R97 ;  /* 0x000000610c0c723e */ /* 0x000fe200000000ff */
[----:B------:R-:W-:Y:S01]  /*d1a0*/  FFMA.FTZ R65, R6, R73, R65 ;  /* 0x0000004906417223 */ /* 0x000fe20000010041 */
[----:B------:R-:W-:Y:S02]  /*d1b0*/  F2FP.PACK_AB R14, R14, R67 ;  /* 0x000000430e0e723e */ /* 0x000fe400000000ff */
[----:B------:R-:W-:Y:S02]  /*d1c0*/  F2FP.PACK_AB R4, R103, R102 ;  /* 0x000000666704723e */ /* 0x000fe400000000ff */
[----:B------:R-:W-:Y:S01]  /*d1d0*/  F2FP.PACK_AB R6, R65, R64 ;  /* 0x000000404106723e */ /* 0x000fe200000000ff */
[----:B------:R1:W-:Y:S04]  /*d1e0*/  STS.128 [R77+0xc100], R12 ;  /* 0x00c1000c4d007388 */ /* 0x0003e80000000c00 */
[----:B------:R1:W-:Y:S02]  /*d1f0*/  STS.128 [R76+0xc100], R4 ;  /* 0x00c100044c007388 */ /* 0x0003e40000000c00 */
.L_x_405:
[----:B------:R-:W-:Y:S05]  /*d200*/  BSYNC B0 ;  /* 0x0000000000007941 */ /* 0x000fea0003800000 */
.L_x_404:
[----:B-1----:R-:W-:-:S04]  /*d210*/  IADD3 R12, R61, 0x40, RZ ;  /* 0x000000403d0c7810 */ /* 0x002fc80007ffe0ff */
[----:B------:R-:W-:-:S13]  /*d220*/  ISETP.GE.AND P0, PT, R12, c[0x0][0x27c], PT ;  /* 0x00009f000c007a0c */ /* 0x000fda0003f06270 */
[----:B------:R-:W-:Y:S05]  /*d230*/  @P0 BRA `(.L_x_401) ;  /* 0x000006e000000947 */ /* 0x000fea0003800000 */
[----:B------:R-:W-:Y:S01]  /*d240*/  SHF.R.S32.HI R7, RZ, 0x1f, R12 ;  /* 0x0000001fff077819 */ /* 0x000fe2000001140c */
[----:B------:R-:W-:Y:S01]  /*d250*/  HADD2.F32 R98, -RZ, R94.H0_H0 ;  /* 0x2000005eff627230 */ /* 0x000fe20000004100 */
[----:B------:R-:W-:Y:S01]  /*d260*/  MOV R4, c[0x0][0x27c] ;  /* 0x00009f0000047a02 */ /* 0x000fe20000000f00 */
[----:B------:R-:W-:Y:S01]  /*d270*/  HADD2.F32 R104, -RZ, R96.H0_H0 ;  /* 0x20000060ff687230 */ /* 0x000fe20000004100 */
[CC--:B------:R-:W-:Y:S01]  /*d280*/  LEA.HI R6, R7.reuse, R12.reuse, RZ, 0x3 ;  /* 0x0000000c07067211 */ /* 0x0c0fe200078f18ff */
[--C-:B------:R-:W-:Y:S01]  /*d290*/  HADD2.F32 R74, -RZ, R93.reuse.H0_H0 ;  /* 0x2000005dff4a7230 */ /* 0x100fe20000004100 */
        /* <DEDUP_REMOVED lines=37> */
[--C-:B------:R-:W-:Y:S01]  /*d4f0*/  SHF.R.U64 R42, R42, 0x10, R43.reuse ;  /* 0x000000102a2a7819 */ /* 0x100fe2000000122b */
[----:B------:R-:W-:Y:S01]  /*d500*/  HADD2.F32 R79, -RZ, R41.H0_H0 ;  /* 0x20000029ff4f7230 */ /* 0x000fe20000004100 */
[----:B------:R-:W-:Y:S01]  /*d510*/  SHF.R.U32.HI R43, RZ, 0x10, R43 ;  /* 0x00000010ff2b7819 */ /* 0x000fe2000001162b */
[----:B------:R-:W-:-:S02]  /*d520*/  HADD2.F32 R106, -RZ, R50.H0_H0 ;  /* 0x20000032ff6a7230 */ /* 0x000fc40000004100 */
        /* <DEDUP_REMOVED lines=16> */
[----:B------:R-:W-:Y:S01]  /*d630*/  HADD2.F32 R7, -RZ, R7.H1_H1 ;  /* 0x30000007ff077230 */ /* 0x000fe20000004100 */
[----:B------:R-:W-:Y:S01]  /*d640*/  FMUL.FTZ R74, R75, R74 ;  /* 0x0000004a4b4a7220 */ /* 0x000fe20000410000 */
[----:B------:R-:W-:Y:S01]  /*d650*/  HADD2.F32 R77, -RZ, R4.H0_H0 ;  /* 0x20000004ff4d7230 */ /* 0x000fe20000004100 */
[-C--:B------:R-:W-:Y:S01]  /*d660*/  FMUL.FTZ R50, R15, R76.reuse ;  /* 0x0000004c0f327220 */ /* 0x080fe20000410000 */
[----:B------:R-:W-:Y:S01]  /*d670*/  HADD2.F32 R5, -RZ, R94.H1_H1 ;  /* 0x3000005eff057230 */ /* 0x000fe20000004100 */
[-C--:B------:R-:W-:Y:S01]  /*d680*/  FMUL.FTZ R94, R72, R93.reuse ;  /* 0x0000005d485e7220 */ /* 0x080fe20000410000 */
[----:B------:R-:W-:Y:S01]  /*d690*/  HADD2.F32 R73, -RZ, R12.H1_H1 ;  /* 0x3000000cff497230 */ /* 0x000fe20000004100 */
[----:B------:R-:W-:Y:S01]  /*d6a0*/  FMUL.FTZ R76, R7, R76 ;  /* 0x0000004c074c7220 */ /* 0x000fe20000410000 */
[----:B------:R-:W-:Y:S01]  /*d6b0*/  HADD2.F32 R12, -RZ, R14.H0_H0 ;  /* 0x2000000eff0c7230 */ /* 0x000fe20000004100 */
[C---:B------:R-:W-:Y:S01]  /*d6c0*/  FMUL.FTZ R93, R77.reuse, R93 ;  /* 0x0000005d4d5d7220 */ /* 0x040fe20000410000 */
[----:B------:R-:W-:Y:S01]  /*d6d0*/  HADD2.F32 R78, -RZ, R4.H1_H1 ;  /* 0x30000004ff4e7230 */ /* 0x000fe20000004100 */
[----:B------:R-:W-:Y:S01]  /*d6e0*/  FFMA.FTZ R94, R77, R95, R94 ;  /* 0x0000005f4d5e7223 */ /* 0x000fe2000001005e */
[----:B------:R-:W-:Y:S01]  /*d6f0*/  HADD2.F32 R14, -RZ, R14.H1_H1 ;  /* 0x3000000eff0e7230 */ /* 0x000fe20000004100 */
[----:B------:R-:W-:Y:S01]  /*d700*/  FFMA.FTZ R80, R75, R82, R80 ;  /* 0x000000524b507223 */ /* 0x000fe20000010050 */
[----:B------:R-:W-:Y:S01]  /*d710*/  HADD2.F32 R4, -RZ, R6.H0_H0 ;  /* 0x20000006ff047230 */ /* 0x000fe20000004100 */
[----:B------:R-:W-:Y:S01]  /*d720*/  FFMA.FTZ R7, R7, R106, R50 ;  /* 0x0000006a07077223 */ /* 0x000fe20000010032 */
[----:B------:R-:W-:Y:S01]  /*d730*/  HADD2.F32 R43, -RZ, R96.H1_H1 ;  /* 0x30000060ff2b7230 */ /* 0x000fe20000004100 */
[-C--:B------:R-:W-:Y:S01]  /*d740*/  FMUL.FTZ R50, R12, R5.reuse ;  /* 0x000000050c327220 */ /* 0x080fe20000410000 */
[----:B------:R-:W-:Y:S01]  /*d750*/  HADD2.F32 R77, -RZ, R42.H0_H0 ;  /* 0x2000002aff4d7230 */ /* 0x000fe20000004100 */
[C---:B------:R-:W-:Y:S01]  /*d760*/  FMUL.FTZ R5, R4.reuse, R5 ;  /* 0x0000000504057220 */ /* 0x040fe20000410000 */
[----:B------:R-:W-:Y:S01]  /*d770*/  HADD2.F32 R6, -RZ, R6.H1_H1 ;  /* 0x30000006ff067230 */ /* 0x000fe20000004100 */
[----:B------:R-:W-:Y:S01]  /*d780*/  FFMA.FTZ R74, R51, R82, -R74 ;  /* 0x00000052334a7223 */ /* 0x000fe2000001084a */
[----:B------:R-:W-:Y:S01]  /*d790*/  HADD2.F32 R75, -RZ, R40.H0_H0 ;  /* 0x20000028ff4b7230 */ /* 0x000fe20000004100 */
[----:B------:R-:W-:Y:S01]  /*d7a0*/  FFMA.FTZ R40, R4, R43, R50 ;  /* 0x0000002b04287223 */ /* 0x000fe20000010032 */
[----:B------:R-:W-:Y:S01]  /*d7b0*/  F2FP.PACK_AB R7, R7, R102 ;  /* 0x000000660707723e */ /* 0x000fe200000000ff */
[----:B------:R-:W-:-:S02]  /*d7c0*/  FMUL.FTZ R41, R14, R77 ;  /* 0x0000004d0e297220 */ /* 0x000fc40000410000 */
[----:B------:R-:W-:Y:S02]  /*d7d0*/  FMUL.FTZ R4, R78, R75 ;  /* 0x0000004b4e047220 */ /* 0x000fe40000410000 */
[----:B------:R-:W-:Y:S02]  /*d7e0*/  FMUL.FTZ R77, R6, R77 ;  /* 0x0000004d064d7220 */ /* 0x000fe40000410000 */
[----:B------:R-:W-:Y:S02]  /*d7f0*/  FMUL.FTZ R81, R73, R75 ;  /* 0x0000004b49517220 */ /* 0x000fe40000410000 */
[----:B------:R-:W-:Y:S01]  /*d800*/  FFMA.FTZ R43, R12, R43, -R5 ;  /* 0x0000002b0c2b7223 */ /* 0x000fe20000010805 */
[----:B------:R-:W-:Y:S01]  /*d810*/  F2FP.PACK_AB R5, R49, R80 ;  /* 0x000000503105723e */ /* 0x000fe200000000ff */
[----:B------:R-:W-:Y:S02]  /*d820*/  FFMA.FTZ R67, R67, R100, -R66 ;  /* 0x0000006443437223 */ /* 0x000fe40000010842 */
[----:B------:R-:W-:-:S02]  /*d830*/  FFMA.FTZ R98, R13, R104, -R98 ;  /* 0x000000680d627223 */ /* 0x000fc40000010862 */
[----:B------:R-:W-:Y:S01]  /*d840*/  FFMA.FTZ R15, R15, R106, -R76 ;  /* 0x0000006a0f0f7223 */ /* 0x000fe2000001084c */
[----:B------:R-:W-:Y:S01]  /*d850*/  F2FP.PACK_AB R13, R67, R74 ;  /* 0x0000004a430d723e */ /* 0x000fe200000000ff */
[----:B------:R-:W-:Y:S02]  /*d860*/  FFMA.FTZ R93, R72, R95, -R93 ;  /* 0x0000005f485d7223 */ /* 0x000fe4000001085d */
[----:B------:R-:W-:Y:S01]  /*d870*/  FFMA.FTZ R12, R73, R48, -R4 ;  /* 0x00000030490c7223 */ /* 0x000fe20000010804 */
[----:B------:R-:W-:Y:S01]  /*d880*/  F2FP.PACK_AB R15, R15, R98 ;  /* 0x000000620f0f723e */ /* 0x000fe200000000ff */
[----:B------:R-:W-:Y:S02]  /*d890*/  FFMA.FTZ R14, R14, R79, -R77 ;  /* 0x0000004f0e0e7223 */ /* 0x000fe4000001084d */
[----:B------:R-:W-:Y:S01]  /*d8a0*/  FFMA.FTZ R75, R78, R48, R81 ;  /* 0x000000304e4b7223 */ /* 0x000fe20000010051 */
[----:B------:R-:W-:Y:S01]  /*d8b0*/  F2FP.PACK_AB R12, R12, R93 ;  /* 0x0000005d0c0c723e */ /* 0x000fe200000000ff */
[----:B------:R-:W-:Y:S01]  /*d8c0*/  FFMA.FTZ R41, R6, R79, R41 ;  /* 0x0000004f06297223 */ /* 0x000fe20000010029 */
[----:B------:R-:W-:-:S02]  /*d8d0*/  F2FP.PACK_AB R14, R14, R43 ;  /* 0x0000002b0e0e723e */ /* 0x000fc400000000ff */
[----:B------:R-:W-:Y:S02]  /*d8e0*/  F2FP.PACK_AB R4, R75, R94 ;  /* 0x0000005e4b04723e */ /* 0x000fe400000000ff */
[----:B------:R-:W-:Y:S01]  /*d8f0*/  F2FP.PACK_AB R6, R41, R40 ;  /* 0x000000282906723e */ /* 0x000fe200000000ff */
[----:B------:R1:W-:Y:S04]  /*d900*/  STS.128 [R65+0xc100], R12 ;  /* 0x00c1000c41007388 */ /* 0x0003e80000000c00 */
[----:B------:R1:W-:Y:S02]  /*d910*/  STS.128 [R64+0xc100], R4 ;  /* 0x00c1000440007388 */ /* 0x0003e40000000c00 */
.L_x_401:
[----:B------:R-:W-:Y:S05]  /*d920*/  BSYNC B1 ;  /* 0x0000000000017941 */ /* 0x000fea0003800000 */
.L_x_400:
        /* <DEDUP_REMOVED lines=9> */
[--C-:B------:R-:W-:Y:S01]  /*d9c0*/  HADD2.F32 R80, -RZ, R88.reuse.H0_H0 ;  /* 0x20000058ff507230 */ /* 0x100fe20000004100 */
[----:B------:R-:W-:Y:S01]  /*d9d0*/  LEA.HI R92, R5, R92, RZ, 0x1d ;  /* 0x0000005c055c7211 */ /* 0x000fe200078fe8ff */
[----:B------:R-:W-:Y:S01]  /*d9e0*/  HADD2.F32 R50, -RZ, R87.H0_H0 ;  /* 0x20000057ff327230 */ /* 0x000fe20000004100 */
[----:B------:R-:W-:Y:S01]  /*d9f0*/  LEA.HI R4, R7, R90, RZ, 0x3 ;  /* 0x0000005a07047211 */ /* 0x000fe200078f18ff */
[----:B------:R-:W-:Y:S01]  /*da00*/  HADD2.F32 R85, -RZ, R85.H1_H1 ;  /* 0x30000055ff557230 */ /* 0x000fe20000004100 */
[----:B------:R-:W-:Y:S01]  /*da10*/  SHF.R.S32.HI R5, RZ, 0x1f, R92 ;  /* 0x0000001fff057819 */ /* 0x000fe2000001145c */
[----:B------:R-:W-:Y:S01]  /*da20*/  HADD2.F32 R74, -RZ, R89.H0_H0 ;  /* 0x20000059ff4a7230 */ /* 0x000fe20000004100 */
[----:B------:R-:W-:Y:S01]  /*da30*/  SHF.L.U32 R6, R90, 0x6, RZ ;  /* 0x000000065a067819 */ /* 0x000fe200000006ff */
[----:B------:R-:W-:Y:S01]  /*da40*/  IMAD.SHL.U32 R4, R4, 0x40, RZ ;  /* 0x0000004004047824 */ /* 0x000fe200078e00ff */
[----:B------:R-:W-:Y:S01]  /*da50*/  LEA.HI R5, R5, R92, RZ, 0x3 ;  /* 0x0000005c05057211 */ /* 0x000fe200078f18ff */
[----:B------:R-:W-:Y:S01]  /*da60*/  HADD2.F32 R88, -RZ, R88.H1_H1 ;  /* 0x30000058ff587230 */ /* 0x000fe20000004100 */
[----:B------:R-:W-:Y:S01]  /*da70*/  LOP3.LUT R6, R6, 0x1c0, RZ, 0xc0, !PT ;  /* 0x000001c006067812 */ /* 0x000fe200078ec0ff */
[----:B------:R-:W-:Y:S01]  /*da80*/  HADD2.F32 R87, -RZ, R87.H1_H1 ;  /* 0x30000057ff577230 */ /* 0x000fe20000004100 */
[----:B------:R-:W-:Y:S01]  /*da90*/  SHF.L.U32 R7, R92, 0x3, RZ ;  /* 0x000000035c077819 */ /* 0x000fe200000006ff */
[----:B------:R-:W-:Y:S01]  /*daa0*/  IMAD.SHL.U32 R5, R5, 0x400, RZ ;  /* 0x0000040005057824 */ /* 0x000fe200078e00ff */
[----:B------:R-:W-:Y:S01]  /*dab0*/  LOP3.LUT R12, R6, 0x38, R61, 0xf8, !PT ;  /* 0x00000038060c7812 */ /* 0x000fe200078ef83d */
[----:B------:R-:W-:Y:S01]  /*dac0*/  HADD2.F32 R89, -RZ, R89.H1_H1 ;  /* 0x30000059ff597230 */ /* 0x000fe20000004100 */
[----:B------:R-:W-:-:S02]  /*dad0*/  SHF.R.U32.HI R13, RZ, 0x3, R6 ;  /* 0x00000003ff0d7819 */ /* 0x000fc40000011606 */
[----:B------:R-:W-:Y:S02]  /*dae0*/  LOP3.LUT R4, R4, 0xfffffe00, RZ, 0xc0, !PT ;  /* 0xfffffe0004047812 */ /* 0x000fe400078ec0ff */
[----:B------:R-:W-:Y:S02]  /*daf0*/  LOP3.LUT R6, R6, 0x38, R7, 0xf8, !PT ;  /* 0x0000003806067812 */ /* 0x000fe400078ef807 */
[----:B------:R-:W-:Y:S02]  /*db00*/  LOP3.LUT R12, R4, R12, R13, 0xf6, !PT ;  /* 0x0000000c040c7212 */ /* 0x000fe400078ef60d */
[----:B------:R-:W-:Y:S02]  /*db10*/  LOP3.LUT R13, R6, R13, RZ, 0x3c, !PT ;  /* 0x0000000d060d7212 */ /* 0x000fe400078e3cff */
[----:B------:R-:W-:Y:S02]  /*db20*/  LOP3.LUT R5, R5, 0x7fffe000, RZ, 0xc0, !PT ;  /* 0x7fffe00005057812 */ /* 0x000fe400078ec0ff */
[----:B------:R-:W-:-:S02]  /*db30*/  SHF.L.U32 R41, R12, 0x1, RZ ;  /* 0x000000010c297819 */ /* 0x000fc400000006ff */
[----:B------:R-:W-:Y:S02]  /*db40*/  IADD3 R40, R13, R5, R4 ;  /* 0x000000050d287210 */ /* 0x000fe40007ffe004 */
[--C-:B------:R-:W-:Y:S01]  /*db50*/  SHF.R.U32.HI R42, RZ, 0x10, R35.reuse ;  /* 0x00000010ff2a7819 */ /* 0x100fe20000011623 */
[----:B------:R-:W1:Y:S01]  /*db60*/  LDS.128 R12, [R41+0xc100] ;  /* 0x00c10000290c7984 */ /* 0x000e620000000c00 */
[----:B------:R-:W-:Y:S02]  /*db70*/  SHF.L.U32 R40, R40, 0x1, RZ ;  /* 0x0000000128287819 */ /* 0x000fe400000006ff */
[----:B------:R-:W-:Y:S01]  /*db80*/  SHF.R.U64 R34, R34, 0x10, R35 ;  /* 0x0000001022227819 */ /* 0x000fe20000001223 */
[----:B------:R-:W-:Y:S01]  /*db90*/  HADD2.F32 R42, -RZ, R42.H0_H0 ;  /* 0x2000002aff2a7230 */ /* 0x000fe20000004100 */
[----:B------:R-:W-:Y:S01]  /*dba0*/  SHF.R.U64 R35, R36, 0x10, R37 ;  /* 0x0000001024237819 */ /* 0x000fe20000001225 */
[----:B------:R-:W2:Y:S01]  /*dbb0*/  LDS.128 R4, [R40+0xc100] ;  /* 0x00c1000028047984 */ /* 0x000ea20000000c00 */
[----:B------:R-:W-:-:S02]  /*dbc0*/  SHF.R.U64 R38, R38, 0x10, R39 ;  /* 0x0000001026267819 */ /* 0x000fc40000001227 */
[----:B------:R-:W-:Y:S02]  /*dbd0*/  SHF.R.U32.HI R36, RZ, 0x10, R37 ;  /* 0x00000010ff247819 */ /* 0x000fe40000011625 */
[----:B------:R-:W-:Y:S02]  /*dbe0*/  SHF.R.U32.HI R39, RZ, 0x10, R39 ;  /* 0x00000010ff277819 */ /* 0x000fe40000011627 */
[--C-:B------:R-:W-:Y:S02]  /*dbf0*/  SHF.R.U64 R32, R32, 0x10, R33.reuse ;  /* 0x0000001020207819 */ /* 0x100fe40000001221 */
[----:B------:R-:W-:Y:S01]  /*dc00*/  SHF.R.U32.HI R33, RZ, 0x10, R33 ;  /* 0x00000010ff217819 */ /* 0x000fe20000011621 */
[----:B------:R-:W-:Y:S02]  /*dc10*/  HADD2.F32 R78, -RZ, R39.H0_H0 ;  /* 0x20000027ff4e7230 */ /* 0x000fe40000004100 */
[--C-:B-1----:R-:W-:Y:S02]  /*dc20*/  HADD2.F32 R37, -RZ, R15.reuse.H0_H0 ;  /* 0x2000000fff257230 */ /* 0x102fe40000004100 */
[----:B------:R-:W-:-:S02]  /*dc30*/  HADD2.F32 R15, -RZ, R15.H1_H1 ;  /* 0x3000000fff0f7230 */ /* 0x000fc40000004100 */
[----:B------:R-:W-:Y:S01]  /*dc40*/  HADD2.F32 R43, -RZ, R13.H0_H0 ;  /* 0x2000000dff2b7230 */ /* 0x000fe20000004100 */
[----:B------:R-:W-:Y:S01]  /*dc50*/  FMUL.FTZ R72, R37, R50 ;  /* 0x0000003225487220 */ /* 0x000fe20000410000 */
[--C-:B--2---:R-:W-:Y:S01]  /*dc60*/  HADD2.F32 R51, -RZ, R7.reuse.H0_H0 ;  /* 0x20000007ff337230 */ /* 0x104fe20000004100 */
[----:B------:R-:W-:Y:S01]  /*dc70*/  FMUL.FTZ R76, R15, R42 ;  /* 0x0000002a0f4c7220 */ /* 0x000fe20000410000 */
[----:B------:R-:W-:Y:S01]  /*dc80*/  HADD2.F32 R7, -RZ, R7.H1_H1 ;  /* 0x30000007ff077230 */ /* 0x000fe20000004100 */
[-C--:B------:R-:W-:Y:S01]  /*dc90*/  FMUL.FTZ R39, R43, R67.reuse ;  /* 0x000000432b277220 */ /* 0x080fe20000410000 */
[----:B------:R-:W-:Y:S01]  /*dca0*/  HADD2.F32 R64, -RZ, R5.H0_H0 ;  /* 0x20000005ff407230 */ /* 0x000fe20000004100 */
[----:B------:R-:W-:Y:S01]  /*dcb0*/  FMUL.FTZ R50, R51, R50 ;  /* 0x0000003233327220 */ /* 0x000fe20000410000 */
[----:B------:R-:W-:Y:S01]  /*dcc0*/  HADD2.F32 R13, -RZ, R13.H1_H1 ;  /* 0x3000000dff0d7230 */ /* 0x000fe20000004100 */
[C---:B------:R-:W-:Y:S01]  /*dcd0*/  FMUL.FTZ R42, R7.reuse, R42 ;  /* 0x0000002a072a7220 */ /* 0x040fe20000410000 */
[--C-:B------:R-:W-:Y:S01]  /*dce0*/  HADD2.F32 R48, -RZ, R12.reuse.H0_H0 ;  /* 0x2000000cff307230 */ /* 0x100fe20000004100 */
[----:B------:R-:W-:Y:S01]  /*dcf0*/  FFMA.FTZ R7, R7, R78, R76 ;  /* 0x0000004e07077223 */ /* 0x000fe2000001004c */
[----:B------:R-:W-:Y:S01]  /*dd00*/  HADD2.F32 R76, -RZ, R33.H0_H0 ;  /* 0x20000021ff4c7230 */ /* 0x000fe20000004100 */
[C---:B------:R-:W-:Y:S01]  /*dd10*/  FMUL.FTZ R67, R64.reuse, R67 ;  /* 0x0000004340437220 */ /* 0x040fe20000410000 */
[----:B------:R-:W-:Y:S01]  /*dd20*/  HADD2.F32 R49, -RZ, R12.H1_H1 ;  /* 0x3000000cff317230 */ /* 0x000fe20000004100 */
[----:B------:R-:W-:Y:S01]  /*dd30*/  FFMA.FTZ R39, R64, R80, R39 ;  /* 0x0000005040277223 */ /* 0x000fe20000010027 */
[----:B------:R-:W-:Y:S01]  /*dd40*/  HADD2.F32 R5, -RZ, R5.H1_H1 ;  /* 0x30000005ff057230 */ /* 0x000fe20000004100 */
[-C--:B------:R-:W-:Y:S01]  /*dd50*/  FMUL.FTZ R33, R48, R85.reuse ;  /* 0x0000005530217220 */ /* 0x080fe20000410000 */
[----:B------:R-:W-:Y:S01]  /*dd60*/  HADD2.F32 R64, -RZ, R36.H0_H0 ;  /* 0x20000024ff407230 */ /* 0x000fe20000004100 */
[-C--:B------:R-:W-:Y:S01]  /*dd70*/  FMUL.FTZ R36, R13, R76.reuse ;  /* 0x0000004c0d247220 */ /* 0x080fe20000410000 */
[----:B------:R-:W-:Y:S01]  /*dd80*/  HADD2.F32 R12, -RZ, R14.H0_H0 ;  /* 0x2000000eff0c7230 */ /* 0x000fe20000004100 */
[C---:B------:R-:W-:Y:S01]  /*dd90*/  FMUL.FTZ R76, R5.reuse, R76 ;  /* 0x0000004c054c7220 */ /* 0x040fe20000410000 */
[--C-:B------:R-:W-:Y:S01]  /*dda0*/  HADD2.F32 R65, -RZ, R4.reuse.H0_H0 ;  /* 0x20000004ff417230 */ /* 0x100fe20000004100 */
[----:B------:R-:W-:Y:S01]  /*ddb0*/  FFMA.FTZ R36, R5, R64, R36 ;  /* 0x0000004005247223 */ /* 0x000fe20000010024 */
[----:B------:R-:W-:Y:S01]  /*ddc0*/  HADD2.F32 R66, -RZ, R4.H1_H1 ;  /* 0x30000004ff427230 */ /* 0x000fe20000004100 */
[----:B------:R-:W-:Y:S01]  /*ddd0*/  FFMA.FTZ R72, R51, R74, R72 ;  /* 0x0000004a33487223 */ /* 0x000fe20000010048 */
[----:B------:R-:W-:Y:S01]  /*dde0*/  HADD2.F32 R4, -RZ, R6.H0_H0 ;  /* 0x20000006ff047230 */ /* 0x000fe20000004100 */
[C---:B------:R-:W-:Y:S01]  /*ddf0*/  FMUL.FTZ R85, R65.reuse, R85 ;  /* 0x0000005541557220 */ /* 0x040fe20000410000 */
[----:B------:R-:W-:Y:S01]  /*de00*/  HADD2.F32 R14, -RZ, R14.H1_H1 ;  /* 0x3000000eff0e7230 */ /* 0x000fe20000004100 */
[----:B------:R-:W-:Y:S01]  /*de10*/  FFMA.FTZ R33, R65, R88, R33 ;  /* 0x0000005841217223 */ /* 0x000fe20000010021 */
[----:B------:R-:W-:Y:S01]  /*de20*/  HADD2.F32 R51, -RZ, R32.H0_H0 ;  /* 0x20000020ff337230 */ /* 0x000fe20000004100 */
[-C--:B------:R-:W-:Y:S01]  /*de30*/  FMUL.FTZ R5, R12, R87.reuse ;  /* 0x000000570c057220 */ /* 0x080fe20000410000 */
[----:B------:R-:W-:Y:S01]  /*de40*/  HADD2.F32 R65, -RZ, R34.H0_H0 ;  /* 0x20000022ff417230 */ /* 0x000fe20000004100 */
[C---:B------:R-:W-:Y:S01]  /*de50*/  FMUL.FTZ R87, R4.reuse, R87 ;  /* 0x0000005704577220 */ /* 0x040fe20000410000 */
[----:B------:R-:W-:Y:S01]  /*de60*/  HADD2.F32 R6, -RZ, R6.H1_H1 ;  /* 0x30000006ff067230 */ /* 0x000fe20000004100 */
[----:B------:R-:W-:Y:S01]  /*de70*/  FFMA.FTZ R32, R4, R89, R5 ;  /* 0x0000005904207223 */ /* 0x000fe20000010005 */
[----:B------:R-:W-:Y:S01]  /*de80*/  HADD2.F32 R4, -RZ, R35.H0_H0 ;  /* 0x20000023ff047230 */ /* 0x000fe20000004100 */
[----:B------:R-:W-:Y:S01]  /*de90*/  FMUL.FTZ R73, R49, R51 ;  /* 0x0000003331497220 */ /* 0x000fe20000410000 */
[----:B------:R-:W-:Y:S01]  /*dea0*/  HADD2.F32 R5, -RZ, R38.H0_H0 ;  /* 0x20000026ff057230 */ /* 0x000fe20000004100 */
[----:B------:R-:W-:Y:S01]  /*deb0*/  FMUL.FTZ R35, R14, R65 ;  /* 0x000000410e237220 */ /* 0x000fe20000410000 */
[----:B------:R-:W-:Y:S01]  /*dec0*/  F2FP.PACK_AB R7, R7, R72 ;  /* 0x000000480707723e */ /* 0x000fe200000000ff */
[----:B------:R-:W-:-:S02]  /*ded0*/  FMUL.FTZ R51, R66, R51 ;  /* 0x0000003342337220 */ /* 0x000fc40000410000 */
[----:B------:R-:W-:Y:S02]  /*dee0*/  FMUL.FTZ R65, R6, R65 ;  /* 0x0000004106417220 */ /* 0x000fe40000410000 */
[----:B------:R-:W-:Y:S02]  /*def0*/  FFMA.FTZ R87, R12, R89, -R87 ;  /* 0x000000590c577223 */ /* 0x000fe40000010857 */
[----:B------:R-:W-:Y:S02]  /*df00*/  FFMA.FTZ R50, R37, R74, -R50 ;  /* 0x0000004a25327223 */ /* 0x000fe40000010832 */
[----:B------:R-:W-:Y:S02]  /*df10*/  FFMA.FTZ R15, R15, R78, -R42 ;  /* 0x0000004e0f0f7223 */ /* 0x000fe4000001082a */
[----:B------:R-:W-:Y:S02]  /*df20*/  FFMA.FTZ R67, R43, R80, -R67 ;  /* 0x000000502b437223 */ /* 0x000fe40000010843 */
[----:B------:R-:W-:Y:S01]  /*df30*/  FFMA.FTZ R76, R13, R64, -R76 ;  /* 0x000000400d4c7223 */ /* 0x000fe2000001084c */
[----:B------:R-:W-:Y:S01]  /*df40*/  F2FP.PACK_AB R15, R15, R50 ;  /* 0x000000320f0f723e */ /* 0x000fe200000000ff */
[----:B------:R-:W-:-:S02]  /*df50*/  FFMA.FTZ R85, R48, R88, -R85 ;  /* 0x0000005830557223 */ /* 0x000fc40000010855 */
[-C--:B------:R-:W-:Y:S01]  /*df60*/  FFMA.FTZ R12, R49, R4.reuse, -R51 ;  /* 0x00000004310c7223 */ /* 0x080fe20000010833 */
        /* <DEDUP_REMOVED lines=8> */
[----:B------:R1:W-:Y:S01]  /*dff0*/  STS.128 [R41+0xc100], R12 ;  /* 0x00c1000c29007388 */ /* 0x0003e20000000c00 */
[----:B------:R-:W-:-:S05]  /*e000*/  F2FP.PACK_AB R6, R35, R32 ;  /* 0x000000202306723e */ /* 0x000fca00000000ff */
[----:B------:R1:W-:Y:S02]  /*e010*/  STS.128 [R40+0xc100], R4 ;  /* 0x00c1000428007388 */ /* 0x0003e40000000c00 */
.L_x_407:
[----:B------:R-:W-:Y:S05]  /*e020*/  BSYNC B0 ;  /* 0x0000000000007941 */ /* 0x000fea0003800000 */
.L_x_406:
[----:B-1----:R-:W-:Y:S01]  /*e030*/  IADD3 R7, R61, 0x20, RZ ;  /* 0x000000203d077810 */ /* 0x002fe20007ffe0ff */
[----:B------:R-:W-:Y:S03]  /*e040*/  BSSY B0, `(.L_x_408) ;  /* 0x0000073000007945 */ /* 0x000fe60003800000 */
[----:B------:R-:W-:-:S13]  /*e050*/  ISETP.GE.AND P0, PT, R7, c[0x0][0x27c], PT ;  /* 0x00009f0007007a0c */ /* 0x000fda0003f06270 */
[----:B------:R-:W-:Y:S05]  /*e060*/  @P0 BRA `(.L_x_409) ;  /* 0x0000070000000947 */ /* 0x000fea0003800000 */
[----:B------:R-:W-:Y:S01]  /*e070*/  SHF.R.S32.HI R12, RZ, 0x1f, R7 ;  /* 0x0000001fff0c7819 */ /* 0x000fe20000011407 */
[----:B------:R-:W-:Y:S01]  /*e080*/  IMAD.MOV.U32 R13, RZ, RZ, c[0x0][0x27c] ;  /* 0x00009f00ff0d7624 */ /* 0x000fe200078e00ff */
[----:B------:R-:W-:Y:S01]  /*e090*/  SHF.R.S32.HI R5, RZ, 0x1f, R90 ;  /* 0x0000001fff057819 */ /* 0x000fe2000001145a */
[----:B------:R-:W-:Y:S01]  /*e0a0*/  IMAD.SHL.U32 R14, R90, 0x40, RZ ;  /* 0x000000405a0e7824 */ /* 0x000fe200078e00ff */
[CC--:B------:R-:W-:Y:S01]  /*e0b0*/  LEA.HI R15, R12.reuse, R7.reuse, RZ, 0x3 ;  /* 0x000000070c0f7211 */ /* 0x0c0fe200078f18ff */
[----:B------:R-:W-:Y:S01]  /*e0c0*/  HADD2.F32 R64, -RZ, R63.H0_H0 ;  /* 0x2000003fff407230 */ /* 0x000fe20000004100 */
[----:B------:R-:W-:Y:S01]  /*e0d0*/  LEA.HI R5, R5, R90, RZ, 0x3 ;  /* 0x0000005a05057211 */ /* 0x000fe200078f18ff */
[----:B------:R-:W-:Y:S01]  /*e0e0*/  HADD2.F32 R38, -RZ, R62.H0_H0 ;  /* 0x2000003eff267230 */ /* 0x000fe20000004100 */
[----:B------:R-:W-:Y:S01]  /*e0f0*/  SHF.R.S32.HI R4, RZ, 0x3, R15 ;  /* 0x00000003ff047819 */ /* 0x000fe2000001140f */
[----:B------:R-:W-:Y:S01]  /*e100*/  HADD2.F32 R74, -RZ, R70.H0_H0 ;  /* 0x20000046ff4a7230 */ /* 0x000fe20000004100 */
[----:B------:R-:W-:Y:S01]  /*e110*/  LEA.HI R12, R12, R7, RZ, 0x6 ;  /* 0x000000070c0c7211 */ /* 0x000fe200078f30ff */
[----:B------:R-:W-:Y:S01]  /*e120*/  IMAD.SHL.U32 R5, R5, 0x40, RZ ;  /* 0x0000004005057824 */ /* 0x000fe200078e00ff */
[----:B------:R-:W-:Y:S01]  /*e130*/  LEA.HI R13, R13, R4, RZ, 0x1d ;  /* 0x000000040d0d7211 */ /* 0x000fe200078fe8ff */
[----:B------:R-:W-:Y:S01]  /*e140*/  HADD2.F32 R50, -RZ, R69.H0_H0 ;  /* 0x20000045ff327230 */ /* 0x000fe20000004100 */
[----:B------:R-:W-:Y:S01]  /*e150*/  LOP3.LUT R14, R14, 0x1c0, RZ, 0xc0, !PT ;  /* 0x000001c00e0e7812 */ /* 0x000fe200078ec0ff */
[----:B------:R-:W-:Y:S01]  /*e160*/  HADD2.F32 R62, -RZ, R62.H1_H1 ;  /* 0x3000003eff3e7230 */ /* 0x000fe20000004100 */
[----:B------:R-:W-:Y:S01]  /*e170*/  SHF.R.S32.HI R4, RZ, 0x1f, R13 ;  /* 0x0000001fff047819 */ /* 0x000fe2000001140d */
[----:B------:R-:W-:Y:S01]  /*e180*/  IMAD.SHL.U32 R7, R13, 0x8, RZ ;  /* 0x000000080d077824 */ /* 0x000fe200078e00ff */
[----:B------:R-:W-:Y:S01]  /*e190*/  SHF.L.U32 R12, R12, 0x7, RZ ;  /* 0x000000070c0c7819 */ /* 0x000fe200000006ff */
[----:B------:R-:W-:Y:S01]  /*e1a0*/  HADD2.F32 R63, -RZ, R63.H1_H1 ;  /* 0x3000003fff3f7230 */ /* 0x000fe20000004100 */
[----:B------:R-:W-:Y:S01]  /*e1b0*/  LOP3.LUT R15, R14, 0x38, R15, 0xf8, !PT ;  /* 0x000000380e0f7812 */ /* 0x000fe200078ef80f */
[----:B------:R-:W-:Y:S01]  /*e1c0*/  HADD2.F32 R69, -RZ, R69.H1_H1 ;  /* 0x30000045ff457230 */ /* 0x000fe20000004100 */
[----:B------:R-:W-:-:S02]  /*e1d0*/  SHF.R.U32.HI R6, RZ, 0x3, R14 ;  /* 0x00000003ff067819 */ /* 0x000fc4000001160e */
[----:B------:R-:W-:Y:S02]  /*e1e0*/  LEA.HI R4, R4, R13, RZ, 0x3 ;  /* 0x0000000d04047211 */ /* 0x000fe400078f18ff */
[----:B------:R-:W-:Y:S02]  /*e1f0*/  LOP3.LUT R12, R12, 0x7fffe000, RZ, 0xc0, !PT ;  /* 0x7fffe0000c0c7812 */ /* 0x000fe400078ec0ff */
[----:B------:R-:W-:Y:S02]  /*e200*/  LOP3.LUT R15, R15, R6, RZ, 0x3c, !PT ;  /* 0x000000060f0f7212 */ /* 0x000fe400078e3cff */
[----:B------:R-:W-:Y:S02]  /*e210*/  LOP3.LUT R5, R5, 0xfffffe00, RZ, 0xc0, !PT ;  /* 0xfffffe0005057812 */ /* 0x000fe400078ec0ff */
[----:B------:R-:W-:Y:S02]  /*e220*/  LOP3.LUT R7, R14, 0x38, R7, 0xf8, !PT ;  /* 0x000000380e077812 */ /* 0x000fe400078ef807 */
[----:B------:R-:W-:-:S02]  /*e230*/  SHF.L.U32 R4, R4, 0xa, RZ ;  /* 0x0000000a04047819 */ /* 0x000fc400000006ff */
[----:B------:R-:W-:Y:S02]  /*e240*/  IADD3 R12, R15, R12, R5 ;  /* 0x0000000c0f0c7210 */ /* 0x000fe40007ffe005 */
[----:B------:R-:W-:Y:S02]  /*e250*/  LOP3.LUT R6, R7, R6, RZ, 0x3c, !PT ;  /* 0x0000000607067212 */ /* 0x000fe400078e3cff */
[----:B------:R-:W-:Y:S01]  /*e260*/  LOP3.LUT R4, R4, 0x7fffe000, RZ, 0xc0, !PT ;  /* 0x7fffe00004047812 */ /* 0x000fe200078ec0ff */
[----:B------:R-:W-:Y:S01]  /*e270*/  IMAD.SHL.U32 R33, R12, 0x2, RZ ;  /* 0x000000020c217824 */ /* 0x000fe200078e00ff */
[----:B------:R-:W-:Y:S02]  /*e280*/  SHF.R.U32.HI R34, RZ, 0x10, R17 ;  /* 0x00000010ff227819 */ /* 0x000fe40000011611 */
[----:B------:R-:W-:Y:S02]  /*e290*/  IADD3 R4, R6, R4, R5 ;  /* 0x0000000406047210 */ /* 0x000fe40007ffe005 */
[----:B------:R-:W1:Y:S01]  /*e2a0*/  LDS.128 R12, [R33+0xc100] ;  /* 0x00c10000210c7984 */ /* 0x000e620000000c00 */
[----:B------:R-:W-:Y:S01]  /*e2b0*/  SHF.R.U64 R24, R24, 0x10, R25 ;  /* 0x0000001018187819 */ /* 0x000fe20000001219 */
[----:B------:R-:W-:Y:S01]  /*e2c0*/  HADD2.F32 R34, -RZ, R34.H0_H0 ;  /* 0x20000022ff227230 */ /* 0x000fe20000004100 */
[----:B------:R-:W-:-:S02]  /*e2d0*/  SHF.L.U32 R32, R4, 0x1, RZ ;  /* 0x0000000104207819 */ /* 0x000fc400000006ff */
[----:B------:R-:W-:Y:S01]  /*e2e0*/  SHF.R.U32.HI R25, RZ, 0x10, R25 ;  /* 0x00000010ff197819 */ /* 0x000fe20000011619 */
[----:B------:R-:W-:Y:S01]  /*e2f0*/  HADD2.F32 R24, -RZ, R24.H0_H0 ;  /* 0x20000018ff187230 */ /* 0x000fe20000004100 */
[----:B------:R-:W-:Y:S01]  /*e300*/  SHF.R.U64 R18, R18, 0x10, R19 ;  /* 0x0000001012127819 */ /* 0x000fe20000001213 */
[----:B------:R-:W2:Y:S01]  /*e310*/  LDS.128 R4, [R32+0xc100] ;  /* 0x00c1000020047984 */ /* 0x000ea20000000c00 */
[----:B------:R-:W-:Y:S01]  /*e320*/  SHF.R.U64 R16, R16, 0x10, R17 ;  /* 0x0000001010107819 */ /* 0x000fe20000001211 */
[----:B------:R-:W-:Y:S01]  /*e330*/  HADD2.F32 R66, -RZ, R25.H0_H0 ;  /* 0x20000019ff427230 */ /* 0x000fe20000004100 */
[----:B------:R-:W-:Y:S02]  /*e340*/  SHF.R.U32.HI R19, RZ, 0x10, R19 ;  /* 0x00000010ff137819 */ /* 0x000fe40000011613 */
[--C-:B------:R-:W-:Y:S02]  /*e350*/  SHF.R.U64 R17, R26, 0x10, R27.reuse ;  /* 0x000000101a117819 */ /* 0x100fe4000000121b */
[----:B------:R-:W-:-:S05]  /*e360*/  SHF.R.U32.HI R26, RZ, 0x10, R27 ;  /* 0x00000010ff1a7819 */ /* 0x000fca000001161b */
[----:B------:R-:W-:Y:S02]  /*e370*/  HADD2.F32 R76, -RZ, R26.H0_H0 ;  /* 0x2000001aff4c7230 */ /* 0x000fe40000004100 */
[--C-:B-1----:R-:W-:Y:S02]  /*e380*/  HADD2.F32 R35, -RZ, R13.reuse.H1_H1 ;  /* 0x3000000dff237230 */ /* 0x102fe40000004100 */
[----:B------:R-:W-:Y:S02]  /*e390*/  HADD2.F32 R27, -RZ, R13.H0_H0 ;  /* 0x2000000dff1b7230 */ /* 0x000fe40000004100 */
[--C-:B------:R-:W-:Y:S01]  /*e3a0*/  HADD2.F32 R13, -RZ, R15.reuse.H0_H0 ;  /* 0x2000000fff0d7230 */ /* 0x100fe20000004100 */
[----:B------:R-:W-:Y:S01]  /*e3b0*/  FMUL.FTZ R25, R35, R34 ;  /* 0x0000002223197220 */ /* 0x000fe20000410000 */
[----:B------:R-:W-:Y:S01]  /*e3c0*/  HADD2.F32 R15, -RZ, R15.H1_H1 ;  /* 0x3000000fff0f7230 */ /* 0x000fe20000004100 */
[----:B------:R-:W-:Y:S01]  /*e3d0*/  FMUL.FTZ R48, R27, R38 ;  /* 0x000000261b307220 */ /* 0x000fe20000410000 */
[--C-:B--2---:R-:W-:Y:S01]  /*e3e0*/  HADD2.F32 R40, -RZ, R5.reuse.H1_H1 ;  /* 0x30000005ff287230 */ /* 0x104fe20000004100 */
[----:B------:R-:W-:Y:S01]  /*e3f0*/  FMUL.FTZ R72, R13, R64 ;  /* 0x000000400d487220 */ /* 0x000fe20000410000 */
[----:B------:R-:W-:-:S02]  /*e400*/  HADD2.F32 R39, -RZ, R5.H0_H0 ;  /* 0x20000005ff277230 */ /* 0x000fc40000004100 */
[--C-:B------:R-:W-:Y:S01]  /*e410*/  HADD2.F32 R5, -RZ, R7.reuse.H0_H0 ;  /* 0x20000007ff057230 */ /* 0x100fe20000004100 */
[C---:B------:R-:W-:Y:S01]  /*e420*/  FMUL.FTZ R34, R40.reuse, R34 ;  /* 0x0000002228227220 */ /* 0x040fe20000410000 */
[----:B------:R-:W-:Y:S01]  /*e430*/  HADD2.F32 R7, -RZ, R7.H1_H1 ;  /* 0x30000007ff077230 */ /* 0x000fe20000004100 */
[----:B------:R-:W-:Y:S01]  /*e440*/  FFMA.FTZ R25, R40, R66, R25 ;  /* 0x0000004228197223 */ /* 0x000fe20000010019 */
[----:B------:R-:W-:Y:S01]  /*e450*/  HADD2.F32 R40, -RZ, R19.H0_H0 ;  /* 0x20000013ff287230 */ /* 0x000fe20000004100 */
[C---:B------:R-:W-:Y:S01]  /*e460*/  FMUL.FTZ R64, R5.reuse, R64 ;  /* 0x0000004005407220 */ /* 0x040fe20000410000 */
[--C-:B------:R-:W-:Y:S01]  /*e470*/  HADD2.F32 R36, -RZ, R12.reuse.H0_H0 ;  /* 0x2000000cff247230 */ /* 0x100fe20000004100 */
[----:B------:R-:W-:Y:S01]  /*e480*/  FFMA.FTZ R72, R5, R74, R72 ;  /* 0x0000004a05487223 */ /* 0x000fe20000010048 */
[----:B------:R-:W-:Y:S01]  /*e490*/  HADD2.F32 R37, -RZ, R12.H1_H1 ;  /* 0x3000000cff257230 */ /* 0x000fe20000004100 */
[-C--:B------:R-:W-:Y:S01]  /*e4a0*/  FMUL.FTZ R26, R15, R40.reuse ;  /* 0x000000280f1a7220 */ /* 0x080fe20000410000 */
[----:B------:R-:W-:Y:S01]  /*e4b0*/  HADD2.F32 R12, -RZ, R14.H0_H0 ;  /* 0x2000000eff0c7230 */ /* 0x000fe20000004100 */
[----:B------:R-:W-:Y:S01]  /*e4c0*/  FMUL.FTZ R40, R7, R40 ;  /* 0x0000002807287220 */ /* 0x000fe20000410000 */
[--C-:B------:R-:W-:Y:S01]  /*e4d0*/  HADD2.F32 R41, -RZ, R4.reuse.H0_H0 ;  /* 0x20000004ff297230 */ /* 0x100fe20000004100 */
[C---:B------:R-:W-:Y:S01]  /*e4e0*/  FMUL.FTZ R38, R39.reuse, R38 ;  /* 0x0000002627267220 */ /* 0x040fe20000410000 */
[----:B------:R-:W-:Y:S01]  /*e4f0*/  HADD2.F32 R42, -RZ, R4.H1_H1 ;  /* 0x30000004ff2a7230 */ /* 0x000fe20000004100 */
[----:B------:R-:W-:Y:S01]  /*e500*/  FFMA.FTZ R48, R39, R50, R48 ;  /* 0x0000003227307223 */ /* 0x000fe20000010030 */
[----:B------:R-:W-:Y:S01]  /*e510*/  HADD2.F32 R4, -RZ, R6.H0_H0 ;  /* 0x20000006ff047230 */ /* 0x000fe20000004100 */
[----:B------:R-:W-:Y:S01]  /*e520*/  FMUL.FTZ R78, R36, R62 ;  /* 0x0000003e244e7220 */ /* 0x000fe20000410000 */
[----:B------:R-:W-:Y:S01]  /*e530*/  HADD2.F32 R5, -RZ, R70.H1_H1 ;  /* 0x30000046ff057230 */ /* 0x000fe20000004100 */
[----:B------:R-:W-:Y:S01]  /*e540*/  FFMA.FTZ R7, R7, R76, R26 ;  /* 0x0000004c07077223 */ /* 0x000fe2000001001a */
[----:B------:R-:W-:Y:S01]  /*e550*/  HADD2.F32 R14, -RZ, R14.H1_H1 ;  /* 0x3000000eff0e7230 */ /* 0x000fe20000004100 */
[----:B------:R-:W-:Y:S01]  /*e560*/  FMUL.FTZ R19, R12, R63 ;  /* 0x0000003f0c137220 */ /* 0x000fe20000410000 */
[----:B------:R-:W-:Y:S01]  /*e570*/  HADD2.F32 R26, -RZ, R16.H0_H0 ;  /* 0x20000010ff1a7230 */ /* 0x000fe20000004100 */
[C---:B------:R-:W-:Y:S01]  /*e580*/  FMUL.FTZ R62, R41.reuse, R62 ;  /* 0x0000003e293e7220 */ /* 0x040fe20000410000 */
[----:B------:R-:W-:Y:S01]  /*e590*/  HADD2.F32 R39, -RZ, R18.H0_H0 ;  /* 0x20000012ff277230 */ /* 0x000fe20000004100 */
[----:B------:R-:W-:Y:S01]  /*e5a0*/  FFMA.FTZ R78, R41, R69, R78 ;  /* 0x00000045294e7223 */ /* 0x000fe2000001004e */
[----:B------:R-:W-:Y:S01]  /*e5b0*/  HADD2.F32 R6, -RZ, R6.H1_H1 ;  /* 0x30000006ff067230 */ /* 0x000fe20000004100 */
[----:B------:R-:W-:Y:S01]  /*e5c0*/  FFMA.FTZ R16, R4, R5, R19 ;  /* 0x0000000504107223 */ /* 0x000fe20000010013 */
[----:B------:R-:W-:Y:S01]  /*e5d0*/  HADD2.F32 R41, -RZ, R17.H0_H0 ;  /* 0x20000011ff297230 */ /* 0x000fe20000004100 */
[----:B------:R-:W-:Y:S01]  /*e5e0*/  FMUL.FTZ R19, R37, R26 ;  /* 0x0000001a25137220 */ /* 0x000fe20000410000 */
[----:B------:R-:W-:Y:S01]  /*e5f0*/  F2FP.PACK_AB R7, R7, R72 ;  /* 0x000000480707723e */ /* 0x000fe200000000ff */
[----:B------:R-:W-:-:S02]  /*e600*/  FMUL.FTZ R17, R14, R39 ;  /* 0x000000270e117220 */ /* 0x000fc40000410000 */
[----:B------:R-:W-:Y:S02]  /*e610*/  FMUL.FTZ R63, R4, R63 ;  /* 0x0000003f043f7220 */ /* 0x000fe40000410000 */
[----:B------:R-:W-:Y:S02]  /*e620*/  FMUL.FTZ R26, R42, R26 ;  /* 0x0000001a2a1a7220 */ /* 0x000fe40000410000 */
[----:B------:R-:W-:Y:S02]  /*e630*/  FMUL.FTZ R39, R6, R39 ;  /* 0x0000002706277220 */ /* 0x000fe40000410000 */
[----:B------:R-:W-:Y:S02]  /*e640*/  FFMA.FTZ R38, R27, R50, -R38 ;  /* 0x000000321b267223 */ /* 0x000fe40000010826 */
[----:B------:R-:W-:Y:S02]  /*e650*/  FFMA.FTZ R35, R35, R66, -R34 ;  /* 0x0000004223237223 */ /* 0x000fe40000010822 */
[----:B------:R-:W-:-:S02]  /*e660*/  FFMA.FTZ R64, R13, R74, -R64 ;  /* 0x0000004a0d407223 */ /* 0x000fc40000010840 */
[----:B------:R-:W-:Y:S01]  /*e670*/  FFMA.FTZ R15, R15, R76, -R40 ;  /* 0x0000004c0f0f7223 */ /* 0x000fe20000010828 */
[----:B------:R-:W-:Y:S01]  /*e680*/  F2FP.PACK_AB R13, R35, R38 ;  /* 0x00000026230d723e */ /* 0x000fe200000000ff */
[----:B------:R-:W-:Y:S02]  /*e690*/  FFMA.FTZ R62, R36, R69, -R62 ;  /* 0x00000045243e7223 */ /* 0x000fe4000001083e */
[----:B------:R-:W-:Y:S01]  /*e6a0*/  FFMA.FTZ R63, R12, R5, -R63 ;  /* 0x000000050c3f7223 */ /* 0x000fe2000001083f */
[----:B------:R-:W-:Y:S01]  /*e6b0*/  F2FP.PACK_AB R15, R15, R64 ;  /* 0x000000400f0f723e */ /* 0x000fe200000000ff */
[----:B------:R-:W-:Y:S01]  /*e6c0*/  FFMA.FTZ R37, R37, R24, -R26 ;  /* 0x0000001825257223 */ /* 0x000fe2000001081a */
[----:B------:R-:W-:Y:S01]  /*e6d0*/  F2FP.PACK_AB R5, R25, R48 ;  /* 0x000000301905723e */ /* 0x000fe200000000ff */
[-C--:B------:R-:W-:Y:S02]  /*e6e0*/  FFMA.FTZ R14, R14, R41.reuse, -R39 ;  /* 0x000000290e0e7223 */ /* 0x080fe40000010827 */
        /* <DEDUP_REMOVED lines=8> */
.L_x_409:
[----:B------:R-:W-:Y:S05]  /*e770*/  BSYNC B0 ;  /* 0x0000000000007941 */ /* 0x000fea0003800000 */
.L_x_408:
[----:B-1----:R-:W-:-:S04]  /*e780*/  IADD3 R4, R61, 0x40, RZ ;  /* 0x000000403d047810 */ /* 0x002fc80007ffe0ff */
        /* <DEDUP_REMOVED lines=13> */
[----:B------:R-:W-:Y:S01]  /*e860*/  HADD2.F32 R57, -RZ, R57.H1_H1 ;  /* 0x30000039ff397230 */ /* 0x000fe20000004100 */
[----:B------:R-:W-:Y:S01]  /*e870*/  LEA.HI R7, R7, R6, RZ, 0x1d ;  /* 0x0000000607077211 */ /* 0x000fe200078fe8ff */
[----:B------:R-:W-:Y:S01]  /*e880*/  HADD2.F32 R59, -RZ, R59.H1_H1 ;  /* 0x3000003bff3b7230 */ /* 0x000fe20000004100 */
[----:B------:R-:W-:Y:S01]  /*e890*/  LOP3.LUT R12, R12, 0x1c0, RZ, 0xc0, !PT ;  /* 0x000001c00c0c7812 */ /* 0x000fe200078ec0ff */
[----:B------:R-:W-:Y:S01]  /*e8a0*/  IMAD.SHL.U32 R4, R4, 0x40, RZ ;  /* 0x0000004004047824 */ /* 0x000fe200078e00ff */
[----:B------:R-:W-:Y:S01]  /*e8b0*/  SHF.R.S32.HI R6, RZ, 0x1f, R7 ;  /* 0x0000001fff067819 */ /* 0x000fe20000011407 */
[----:B------:R-:W-:Y:S01]  /*e8c0*/  IMAD.SHL.U32 R15, R7, 0x8, RZ ;  /* 0x00000008070f7824 */ /* 0x000fe200078e00ff */
[----:B------:R-:W-:-:S02]  /*e8d0*/  LOP3.LUT R14, R12, 0x38, R5, 0xf8, !PT ;  /* 0x000000380c0e7812 */ /* 0x000fc400078ef805 */
[----:B------:R-:W-:Y:S02]  /*e8e0*/  SHF.L.U32 R13, R13, 0x7, RZ ;  /* 0x000000070d0d7819 */ /* 0x000fe400000006ff */
[----:B------:R-:W-:Y:S02]  /*e8f0*/  SHF.R.U32.HI R5, RZ, 0x3, R12 ;  /* 0x00000003ff057819 */ /* 0x000fe4000001160c */
[----:B------:R-:W-:Y:S02]  /*e900*/  LEA.HI R6, R6, R7, RZ, 0x3 ;  /* 0x0000000706067211 */ /* 0x000fe400078f18ff */
[----:B------:R-:W-:Y:S02]  /*e910*/  LOP3.LUT R13, R13, 0x7fffe000, RZ, 0xc0, !PT ;  /* 0x7fffe0000d0d7812 */ /* 0x000fe400078ec0ff */
[----:B------:R-:W-:Y:S02]  /*e920*/  LOP3.LUT R4, R4, 0xfffffe00, RZ, 0xc0, !PT ;  /* 0xfffffe0004047812 */ /* 0x000fe400078ec0ff */
[----:B------:R-:W-:-:S02]  /*e930*/  LOP3.LUT R14, R14, R5, RZ, 0x3c, !PT ;  /* 0x000000050e0e7212 */ /* 0x000fc400078e3cff */
[----:B------:R-:W-:Y:S02]  /*e940*/  LOP3.LUT R12, R12, 0x38, R15, 0xf8, !PT ;  /* 0x000000380c0c7812 */ /* 0x000fe400078ef80f */
[----:B------:R-:W-:Y:S02]  /*e950*/  SHF.L.U32 R7, R6, 0xa, RZ ;  /* 0x0000000a06077819 */ /* 0x000fe400000006ff */
[----:B------:R-:W-:Y:S02]  /*e960*/  IADD3 R13, R14, R13, R4 ;  /* 0x0000000d0e0d7210 */ /* 0x000fe40007ffe004 */
[----:B------:R-:W-:Y:S02]  /*e970*/  LOP3.LUT R6, R12, R5, RZ, 0x3c, !PT ;  /* 0x000000050c067212 */ /* 0x000fe400078e3cff */
[----:B------:R-:W-:Y:S01]  /*e980*/  LOP3.LUT R5, R7, 0x7fffe000, RZ, 0xc0, !PT ;  /* 0x7fffe00007057812 */ /* 0x000fe200078ec0ff */
[----:B------:R-:W-:Y:S01]  /*e990*/  IMAD.SHL.U32 R17, R13, 0x2, RZ ;  /* 0x000000020d117824 */ /* 0x000fe200078e00ff */
[----:B------:R-:W-:-:S02]  /*e9a0*/  SHF.R.U64 R19, R22, 0x10, R23 ;  /* 0x0000001016137819 */ /* 0x000fc40000001217 */
[----:B------:R-:W-:Y:S02]  /*e9b0*/  IADD3 R5, R6, R5, R4 ;  /* 0x0000000506057210 */ /* 0x000fe40007ffe004 */
[----:B------:R-:W1:Y:S01]  /*e9c0*/  LDS.128 R12, [R17+0xc100] ;  /* 0x00c10000110c7984 */ /* 0x000e620000000c00 */
[--C-:B------:R-:W-:Y:S02]  /*e9d0*/  SHF.R.U64 R22, R28, 0x10, R29.reuse ;  /* 0x000000101c167819 */ /* 0x100fe4000000121d */
[----:B------:R-:W-:Y:S02]  /*e9e0*/  SHF.L.U32 R16, R5, 0x1, RZ ;  /* 0x0000000105107819 */ /* 0x000fe400000006ff */
[----:B------:R-:W-:Y:S01]  /*e9f0*/  SHF.R.U32.HI R28, RZ, 0x10, R29 ;  /* 0x00000010ff1c7819 */ /* 0x000fe2000001161d */
[----:B------:R-:W-:Y:S01]  /*ea00*/  HADD2.F32 R29, -RZ, R58.H0_H0 ;  /* 0x2000003aff1d7230 */ /* 0x000fe20000004100 */
[----:B------:R-:W-:Y:S01]  /*ea10*/  SHF.R.U32.HI R23, RZ, 0x10, R23 ;  /* 0x00000010ff177819 */ /* 0x000fe20000011617 */
[----:B------:R-:W2:Y:S01]  /*ea20*/  LDS.128 R4, [R16+0xc100] ;  /* 0x00c1000010047984 */ /* 0x000ea20000000c00 */
[--C-:B------:R-:W-:Y:S01]  /*ea30*/  SHF.R.U64 R18, R30, 0x10, R31.reuse ;  /* 0x000000101e127819 */ /* 0x100fe2000000121f */
[----:B------:R-:W-:Y:S01]  /*ea40*/  HADD2.F32 R50, -RZ, R28.H0_H0 ;  /* 0x2000001cff327230 */ /* 0x000fe20000004100 */
[----:B------:R-:W-:Y:S01]  /*ea50*/  SHF.R.U32.HI R30, RZ, 0x10, R31 ;  /* 0x00000010ff1e7819 */ /* 0x000fe2000001161f */
[----:B------:R-:W-:Y:S01]  /*ea60*/  HADD2.F32 R36, -RZ, R23.H0_H0 ;  /* 0x20000017ff247230 */ /* 0x000fe20000004100 */
[--C-:B------:R-:W-:Y:S01]  /*ea70*/  SHF.R.U64 R20, R20, 0x10, R21.reuse ;  /* 0x0000001014147819 */ /* 0x100fe20000001215 */
[----:B------:R-:W-:Y:S01]  /*ea80*/  HADD2.F32 R22, -RZ, R22.H0_H0 ;  /* 0x20000016ff167230 */ /* 0x000fe20000004100 */
[----:B------:R-:W-:-:S03]  /*ea90*/  SHF.R.U32.HI R21, RZ, 0x10, R21 ;  /* 0x00000010ff157819 */ /* 0x000fc60000011615 */
[----:B------:R-:W-:Y:S02]  /*eaa0*/  HADD2.F32 R20, -RZ, R20.H0_H0 ;  /* 0x20000014ff147230 */ /* 0x000fe40000004100 */
[----:B------:R-:W-:Y:S02]  /*eab0*/  HADD2.F32 R48, -RZ, R21.H0_H0 ;  /* 0x20000015ff307230 */ /* 0x000fe40000004100 */
[----:B------:R-:W-:Y:S02]  /*eac0*/  HADD2.F32 R21, -RZ, R60.H1_H1 ;  /* 0x3000003cff157230 */ /* 0x000fe40000004100 */
[--C-:B-1----:R-:W-:Y:S02]  /*ead0*/  HADD2.F32 R24, -RZ, R15.reuse.H0_H0 ;  /* 0x2000000fff187230 */ /* 0x102fe40000004100 */
[----:B------:R-:W-:Y:S02]  /*eae0*/  HADD2.F32 R15, -RZ, R15.H1_H1 ;  /* 0x3000000fff0f7230 */ /* 0x000fe40000004100 */
[----:B------:R-:W-:Y:S01]  /*eaf0*/  HADD2.F32 R25, -RZ, R13.H0_H0 ;  /* 0x2000000dff197230 */ /* 0x000fe20000004100 */
[----:B------:R-:W-:Y:S01]  /*eb00*/  FMUL.FTZ R35, R24, R29 ;  /* 0x0000001d18237220 */ /* 0x000fe20000410000 */
[----:B------:R-:W-:-:S02]  /*eb10*/  HADD2.F32 R26, -RZ, R12.H0_H0 ;  /* 0x2000000cff1a7230 */ /* 0x000fc40000004100 */
[--C-:B--2---:R-:W-:Y:S01]  /*eb20*/  HADD2.F32 R32, -RZ, R7.reuse.H0_H0 ;  /* 0x20000007ff207230 */ /* 0x104fe20000004100 */
[----:B------:R-:W-:Y:S01]  /*eb30*/  FMUL.FTZ R40, R25, R38 ;  /* 0x0000002619287220 */ /* 0x000fe20000410000 */
[----:B------:R-:W-:Y:S02]  /*eb40*/  HADD2.F32 R7, -RZ, R7.H1_H1 ;  /* 0x30000007ff077230 */ /* 0x000fe40000004100 */
[----:B------:R-:W-:Y:S01]  /*eb50*/  HADD2.F32 R27, -RZ, R12.H1_H1 ;  /* 0x3000000cff1b7230 */ /* 0x000fe20000004100 */
[C---:B------:R-:W-:Y:S01]  /*eb60*/  FMUL.FTZ R29, R32.reuse, R29 ;  /* 0x0000001d201d7220 */ /* 0x040fe20000410000 */
[----:B------:R-:W-:Y:S01]  /*eb70*/  HADD2.F32 R31, -RZ, R5.H0_H0 ;  /* 0x20000005ff1f7230 */ /* 0x000fe20000004100 */
[----:B------:R-:W-:Y:S01]  /*eb80*/  FFMA.FTZ R35, R32, R37, R35 ;  /* 0x0000002520237223 */ /* 0x000fe20000010023 */
[----:B------:R-:W-:Y:S01]  /*eb90*/  HADD2.F32 R32, -RZ, R30.H0_H0 ;  /* 0x2000001eff207230 */ /* 0x000fe20000004100 */
[-C--:B------:R-:W-:Y:S01]  /*eba0*/  FMUL.FTZ R30, R15, R36.reuse ;  /* 0x000000240f1e7220 */ /* 0x080fe20000410000 */
[----:B------:R-:W-:Y:S01]  /*ebb0*/  HADD2.F32 R12, -RZ, R14.H0_H0 ;  /* 0x2000000eff0c7230 */ /* 0x000fe20000004100 */
[C---:B------:R-:W-:Y:S01]  /*ebc0*/  FMUL.FTZ R36, R7.reuse, R36 ;  /* 0x0000002407247220 */ /* 0x040fe20000410000 */
[----:B------:R-:W-:Y:S01]  /*ebd0*/  HADD2.F32 R33, -RZ, R4.H0_H0 ;  /* 0x20000004ff217230 */ /* 0x000fe20000004100 */
[----:B------:R-:W-:Y:S01]  /*ebe0*/  FFMA.FTZ R30, R7, R32, R30 ;  /* 0x00000020071e7223 */ /* 0x000fe2000001001e */
[----:B------:R-:W-:Y:S01]  /*ebf0*/  HADD2.F32 R7, -RZ, R58.H1_H1 ;  /* 0x3000003aff077230 */ /* 0x000fe20000004100 */
[C---:B------:R-:W-:Y:S01]  /*ec00*/  FMUL.FTZ R38, R31.reuse, R38 ;  /* 0x000000261f267220 */ /* 0x040fe20000410000 */
[----:B------:R-:W-:Y:S01]  /*ec10*/  HADD2.F32 R34, -RZ, R4.H1_H1 ;  /* 0x30000004ff227230 */ /* 0x000fe20000004100 */
[----:B------:R-:W-:Y:S01]  /*ec20*/  FFMA.FTZ R40, R31, R42, R40 ;  /* 0x0000002a1f287223 */ /* 0x000fe20000010028 */
[----:B------:R-:W-:Y:S01]  /*ec30*/  HADD2.F32 R4, -RZ, R6.H0_H0 ;  /* 0x20000006ff047230 */ /* 0x000fe20000004100 */
[----:B------:R-:W-:Y:S01]  /*ec40*/  FMUL.FTZ R58, R26, R57 ;  /* 0x000000391a3a7220 */ /* 0x000fe20000410000 */
[----:B------:R-:W-:Y:S01]  /*ec50*/  HADD2.F32 R13, -RZ, R13.H1_H1 ;  /* 0x3000000dff0d7230 */ /* 0x000fe20000004100 */
[----:B------:R-:W-:Y:S01]  /*ec60*/  FMUL.FTZ R23, R12, R7 ;  /* 0x000000070c177220 */ /* 0x000fe20000410000 */
[----:B------:R-:W-:Y:S01]  /*ec70*/  HADD2.F32 R14, -RZ, R14.H1_H1 ;  /* 0x3000000eff0e7230 */ /* 0x000fe20000004100 */
        /* <DEDUP_REMOVED lines=8> */
[----:B------:R-:W-:-:S02]  /*ed00*/  FMUL.FTZ R28, R13, R48 ;  /* 0x000000300d1c7220 */ /* 0x000fc40000410000 */
[----:B------:R-:W-:Y:S02]  /*ed10*/  FMUL.FTZ R23, R27, R20 ;  /* 0x000000141b177220 */ /* 0x000fe40000410000 */
[-C--:B------:R-:W-:Y:S02]  /*ed20*/  FMUL.FTZ R4, R14, R31.reuse ;  /* 0x0000001f0e047220 */ /* 0x080fe40000410000 */
[----:B------:R-:W-:Y:S02]  /*ed30*/  FMUL.FTZ R48, R5, R48 ;  /* 0x0000003005307220 */ /* 0x000fe40000410000 */
[----:B------:R-:W-:Y:S02]  /*ed40*/  FMUL.FTZ R20, R34, R20 ;  /* 0x0000001422147220 */ /* 0x000fe40000410000 */
[----:B------:R-:W-:Y:S02]  /*ed50*/  FMUL.FTZ R31, R6, R31 ;  /* 0x0000001f061f7220 */ /* 0x000fe40000410000 */
[----:B------:R-:W-:Y:S01]  /*ed60*/  FFMA.FTZ R21, R12, R21, -R7 ;  /* 0x000000150c157223 */ /* 0x000fe20000010807 */
[----:B------:R-:W-:Y:S01]  /*ed70*/  F2FP.PACK_AB R7, R30, R35 ;  /* 0x000000231e07723e */ /* 0x000fe200000000ff */
[----:B------:R-:W-:-:S02]  /*ed80*/  FFMA.FTZ R29, R24, R37, -R29 ;  /* 0x00000025181d7223 */ /* 0x000fc4000001081d */
[----:B------:R-:W-:Y:S02]  /*ed90*/  FFMA.FTZ R36, R15, R32, -R36 ;  /* 0x000000200f247223 */ /* 0x000fe40000010824 */
[----:B------:R-:W-:Y:S02]  /*eda0*/  FFMA.FTZ R38, R25, R42, -R38 ;  /* 0x0000002a19267223 */ /* 0x000fe40000010826 */
[----:B------:R-:W-:Y:S01]  /*edb0*/  FFMA.FTZ R13, R13, R50, -R48 ;  /* 0x000000320d0d7223 */ /* 0x000fe20000010830 */
[----:B------:R-:W-:Y:S01]  /*edc0*/  F2FP.PACK_AB R15, R36, R29 ;  /* 0x0000001d240f723e */ /* 0x000fe200000000ff */
[----:B------:R-:W-:Y:S02]  /*edd0*/  FFMA.FTZ R57, R26, R59, -R57 ;  /* 0x0000003b1a397223 */ /* 0x000fe40000010839 */
[----:B------:R-:W-:Y:S01]  /*ede0*/  FFMA.FTZ R12, R27, R22, -R20 ;  /* 0x000000161b0c7223 */ /* 0x000fe20000010814 */
[----:B------:R-:W-:Y:S01]  /*edf0*/  F2FP.PACK_AB R13, R13, R38 ;  /* 0x000000260d0d723e */ /* 0x000fe200000000ff */
[----:B------:R-:W-:-:S02]  /*ee00*/  FFMA.FTZ R14, R14, R33, -R31 ;  /* 0x000000210e0e7223 */ /* 0x000fc4000001081f */
[----:B------:R-:W-:Y:S01]  /*ee10*/  FFMA.FTZ R5, R5, R50, R28 ;  /* 0x0000003205057223 */ /* 0x000fe2000001001c */
[----:B------:R-:W-:Y:S01]  /*ee20*/  F2FP.PACK_AB R12, R12, R57 ;  /* 0x000000390c0c723e */ /* 0x000fe200000000ff */
[----:B------:R-:W-:Y:S01]  /*ee30*/  FFMA.FTZ R23, R34, R22, R23 ;  /* 0x0000001622177223 */ /* 0x000fe20000010017 */
[----:B------:R-:W-:Y:S01]  /*ee40*/  F2FP.PACK_AB R14, R14, R21 ;  /* 0x000000150e0e723e */ /* 0x000fe200000000ff */
[----:B------:R-:W-:Y:S01]  /*ee50*/  FFMA.FTZ R6, R6, R33, R4 ;  /* 0x0000002106067223 */ /* 0x000fe20000010004 */
[----:B------:R-:W-:Y:S02]  /*ee60*/  F2FP.PACK_AB R5, R5, R40 ;  /* 0x000000280505723e */ /* 0x000fe400000000ff */
[----:B------:R-:W-:Y:S01]  /*ee70*/  F2FP.PACK_AB R4, R23, R58 ;  /* 0x0000003a1704723e */ /* 0x000fe200000000ff */
[----:B------:R1:W-:Y:S01]  /*ee80*/  STS.128 [R17+0xc100], R12 ;  /* 0x00c1000c11007388 */ /* 0x0003e20000000c00 */
[----:B------:R-:W-:-:S05]  /*ee90*/  F2FP.PACK_AB R6, R6, R19 ;  /* 0x000000130606723e */ /* 0x000fca00000000ff */
[----:B------:R1:W-:Y:S02]  /*eea0*/  STS.128 [R16+0xc100], R4 ;  /* 0x00c1000410007388 */ /* 0x0003e40000000c00 */
.L_x_385:
[----:B------:R-:W-:Y:S05]  /*eeb0*/  BSYNC B2 ;  /* 0x0000000000027941 */ /* 0x000fea0003800000 */
.L_x_367:
[----:B-1----:R-:W-:Y:S01]  /*eec0*/  IMAD R4, R55, c[0x0][0x208], RZ ;  /* 0x0000820037047a24 */ /* 0x002fe200078e02ff */
[----:B------:R-:W-:Y:S01]  /*eed0*/  SHF.R.S32.HI R5, RZ, 0x4, R56 ;  /* 0x00000004ff057819 */ /* 0x000fe20000011438 */
[----:B------:R-:W-:Y:S01]  /*eee0*/  IMAD.WIDE.U32 R6, R205, c[0x0][0x208], RZ ;  /* 0x00008200cd067a25 */ /* 0x000fe200078e00ff */
[----:B------:R-:W-:-:S04]  /*eef0*/  DEPBAR.LE SB0, 0x0 ;  /* 0x000080000000791a */ /* 0x000fc80000000000 */
[----:B------:R-:W-:Y:S01]  /*ef00*/  IMAD R4, R205, c[0x0][0x20c], R4 ;  /* 0x00008300cd047a24 */ /* 0x000fe200078e0204 */
[----:B------:R-:W-:Y:S01]  /*ef10*/  LEA.HI R14, R56, R5, RZ, 0x1 ;  /* 0x00000005380e7211 */ /* 0x000fe200078f08ff */
[----:B------:R-:W-:Y:S01]  /*ef20*/  IMAD R13, R54, c[0x0][0x218], RZ ;  /* 0x00008600360d7a24 */ /* 0x000fe200078e02ff */
[----:B------:R-:W-:Y:S01]  /*ef30*/  ISETP.GE.AND P5, PT, R206, c[0x0][0x1d4], PT ;  /* 0x00007500ce007a0c */ /* 0x000fe20003fa6270 */
[----:B------:R-:W-:Y:S01]  /*ef40*/  IMAD.IADD R7, R7, 0x1, R4 ;  /* 0x0000000107077824 */ /* 0x000fe200078e0204 */
[----:B------:R-:W-:Y:S01]  /*ef50*/  LOP3.LUT R14, R14, 0xfffffffe, RZ, 0xc0, !PT ;  /* 0xfffffffe0e0e7812 */ /* 0x000fe200078ec0ff */
[C---:B------:R-:W-:Y:S01]  /*ef60*/  IMAD R13, R204.reuse, c[0x0][0x21c], R13 ;  /* 0x00008700cc0d7a24 */ /* 0x040fe200078e020d */
[----:B------:R-:W-:Y:S01]  /*ef70*/  BAR.SYNC.DEFER_BLOCKING 0x0 ;  /* 0x0000000000007b1d */ /* 0x000fe20000010000 */
[----:B------:R-:W-:Y:S01]  /*ef80*/  IMAD.WIDE.U32 R6, R204, c[0x0][0x218], R6 ;  /* 0x00008600cc067a25 */ /* 0x000fe200078e0006 */
[----:B------:R-:W-:-:S03]  /*ef90*/  ISETP.GE.AND P2, PT, R45, c[0x0][0x1d4], PT ;  /* 0x000075002d007a0c */ /* 0x000fc60003f46270 */
[----:B------:R-:W-:Y:S01]  /*efa0*/  IMAD.IADD R14, R5, 0x1, -R14 ;  /* 0x00000001050e7824 */ /* 0x000fe200078e0a0e */
[----:B------:R-:W-:Y:S01]  /*efb0*/  IADD3 R4, P0, R6, UR18, RZ ;  /* 0x0000001206047c10 */ /* 0x000fe2000ff1e0ff */
[----:B------:R-:W-:Y:S02]  /*efc0*/  IMAD.SHL.U32 R6, R46, 0x40, RZ ;  /* 0x000000402e067824 */ /* 0x000fe400078e00ff */
[----:B------:R-:W-:Y:S01]  /*efd0*/  IMAD.WIDE R18, R214, 0x2, RZ ;  /* 0x00000002d6127825 */ /* 0x000fe200078e02ff */
[----:B------:R-:W-:Y:S02]  /*efe0*/  IADD3.X R13, R7, UR12, R13, P0, !PT ;  /* 0x0000000c070d7c10 */ /* 0x000fe400087fe40d */
[----:B------:R-:W-:Y:S01]  /*eff0*/  LOP3.LUT R6, R6, 0x1c0, RZ, 0xc0, !PT ;  /* 0x000001c006067812 */ /* 0x000fe200078ec0ff */
[----:B------:R-:W-:Y:S01]  /*f000*/  IMAD.SHL.U32 R7, R53, 0x8, RZ ;  /* 0x0000000835077824 */ /* 0x000fe200078e00ff */
[----:B------:R-:W-:Y:S01]  /*f010*/  LEA R15, P0, R4, c[0x0][0x1f8], 0x1 ;  /* 0x00007e00040f7a11 */ /* 0x000fe200078008ff */
[----:B------:R-:W-:-:S02]  /*f020*/  IMAD.SHL.U32 R69, R52, 0x40, RZ ;  /* 0x0000004034457824 */ /* 0x000fc400078e00ff */
[----:B------:R-:W-:Y:S01]  /*f030*/  IMAD.SHL.U32 R70, R47, 0x40, RZ ;  /* 0x000000402f467824 */ /* 0x000fe200078e00ff */
[----:B------:R-:W-:Y:S01]  /*f040*/  LOP3.LUT R7, R6, 0x8, R7, 0xf8, !PT ;  /* 0x0000000806077812 */ /* 0x000fe200078ef807 */
[----:B-----5:R-:W1:Y:S01]  /*f050*/  SHFL.IDX PT, R76, R15, 0x1, 0x181f ;  /* 0x00381f000f4c7f89 */ /* 0x020e6200000e0000 */
[----:B------:R-:W-:Y:S01]  /*f060*/  SHF.R.U32.HI R6, RZ, 0x3, R6 ;  /* 0x00000003ff067819 */ /* 0x000fe20000011606 */
[----:B------:R-:W-:Y:S01]  /*f070*/  IMAD.SHL.U32 R208, R0, 0x2, RZ ;  /* 0x0000000200d07824 */ /* 0x000fe200078e00ff */
[----:B------:R-:W-:Y:S02]  /*f080*/  LEA.HI.X R13, R4, c[0x0][0x1fc], R13, 0x1, P0 ;  /* 0x00007f00040d7a11 */ /* 0x000fe400000f0c0d */
[----:B------:R-:W-:Y:S01]  /*f090*/  LOP3.LUT R7, R7, R6, RZ, 0x3c, !PT ;  /* 0x0000000607077212 */ /* 0x000fe200078e3cff */
[----:B------:R-:W2:Y:S01]  /*f0a0*/  SHFL.IDX PT, R4, R15, RZ, 0x181f ;  /* 0x00181fff0f047589 */ /* 0x000ea200000e0000 */
[----:B------:R-:W-:Y:S02]  /*f0b0*/  LOP3.LUT P0, RZ, R46, 0x2, RZ, 0xc0, !PT ;  /* 0x000000022eff7812 */ /* 0x000fe4000780c0ff */
[----:B------:R-:W-:Y:S01]  /*f0c0*/  LOP3.LUT R69, R69, 0x1c0, RZ, 0xc0, !PT ;  /* 0x000001c045457812 */ /* 0x000fe200078ec0ff */
[C---:B------:R-:W-:Y:S01]  /*f0d0*/  IMAD R197, R14.reuse, 0x200, R7 ;  /* 0x000002000ec57824 */ /* 0x040fe200078e0207 */
[----:B------:R-:W3:Y:S01]  /*f0e0*/  SHFL.IDX PT, R12, R13, 0x1, 0x181f ;  /* 0x00381f000d0c7f89 */ /* 0x000ee200000e0000 */
[----:B------:R-:W-:Y:S01]  /*f0f0*/  SHF.R.S32.HI R7, RZ, 0x1f, R206 ;  /* 0x0000001fff077819 */ /* 0x000fe200000114ce */
[----:B------:R-:W-:Y:S01]  /*f100*/  IMAD.SHL.U32 R14, R14, 0x8, RZ ;  /* 0x000000080e0e7824 */ /* 0x000fe200078e00ff */
[----:B------:R-:W-:Y:S01]  /*f110*/  LOP3.LUT R70, R70, 0xfffffe00, RZ, 0xc0, !PT ;  /* 0xfffffe0046467812 */ /* 0x000fe200078ec0ff */
[----:B------:R-:W4:Y:S01]  /*f120*/  SHFL.IDX PT, R5, R13, RZ, 0x181f ;  /* 0x00181fff0d057589 */ /* 0x000f2200000e0000 */
[----:B------:R-:W-:Y:S01]  /*f130*/  IMAD.SHL.U32 R197, R197, 0x2, RZ ;  /* 0x00000002c5c57824 */ /* 0x000fe200078e00ff */
[----:B------:R-:W-:-:S02]  /*f140*/  LEA.HI R216, R7, R206, RZ, 0x3 ;  /* 0x000000ce07d87211 */ /* 0x000fc400078f18ff */
[----:B------:R-:W-:Y:S02]  /*f150*/  LOP3.LUT R14, R69, 0x8, R14, 0xf8, !PT ;  /* 0x00000008450e7812 */ /* 0x000fe400078ef80e */
[C---:B------:R-:W-:Y:S01]  /*f160*/  IADD3 R6, R197.reuse, 0x6100, RZ ;  /* 0x00006100c5067810 */ /* 0x040fe20007ffe0ff */
[----:B------:R-:W-:Y:S01]  /*f170*/  LDSM.16.M88.4 R28, [R197+0x6100] ;  /* 0x00610000c51c783b */ /* 0x000fe20000000200 */
[----:B------:R-:W-:Y:S02]  /*f180*/  IADD3 R196, R197, 0x6120, RZ ;  /* 0x00006120c5c47810 */ /* 0x000fe40007ffe0ff */
[----:B------:R-:W-:Y:S01]  /*f190*/  @P0 IADD3 R196, R6, -0x20, RZ ;  /* 0xffffffe006c40810 */ /* 0x000fe20007ffe0ff */
[----:B------:R-:W-:Y:S01]  /*f1a0*/  LDSM.16.M88.4 R40, [R197+0x7900] ;  /* 0x00790000c528783b */ /* 0x000fe20000000200 */
[----:B------:R-:W-:Y:S02]  /*f1b0*/  SHF.R.S32.HI R6, RZ, 0x1f, R45 ;  /* 0x0000001fff067819 */ /* 0x000fe4000001142d */
[----:B------:R-:W-:Y:S01]  /*f1c0*/  LOP3.LUT R216, R216, 0xfffffff8, RZ, 0xc0, !PT ;  /* 0xfffffff8d8d87812 */ /* 0x000fe200078ec0ff */
[----:B------:R-:W-:Y:S01]  /*f1d0*/  LDSM.16.M88.4 R36, [R196] ;  /* 0x00000000c424783b */ /* 0x000fe20000000200 */
[----:B------:R-:W-:-:S02]  /*f1e0*/  LEA.HI R215, R6, R45, RZ, 0x3 ;  /* 0x0000002d06d77211 */ /* 0x000fc400078f18ff */
[----:B-1----:R-:W-:Y:S01]  /*f1f0*/  IADD3 R48, P0, R18, R76, RZ ;  /* 0x0000004c12307210 */ /* 0x002fe20007f1e0ff */
[----:B------:R-:W-:Y:S01]  /*f200*/  IMAD.WIDE R20, R216, 0x2, RZ ;  /* 0x00000002d8147825 */ /* 0x000fe200078e02ff */
[----:B--2---:R-:W-:Y:S01]  /*f210*/  IADD3 R16, P1, R4, R18, RZ ;  /* 0x0000001204107210 */ /* 0x004fe20007f3e0ff */
[----:B------:R-:W-:Y:S01]  /*f220*/  LDSM.16.M88.4 R72, [R196+0x800] ;  /* 0x00080000c448783b */ /* 0x000fe20000000200 */
[----:B------:R-:W-:Y:S01]  /*f230*/  LOP3.LUT R215, R215, 0xfffffff8, RZ, 0xc0, !PT ;  /* 0xfffffff8d7d77812 */ /* 0x000fe200078ec0ff */
[--C-:B---3--:R-:W-:Y:S01]  /*f240*/  IMAD.X R49, R19, 0x1, R12.reuse, P0 ;  /* 0x0000000113317824 */ /* 0x108fe200000e060c */
[----:B------:R-:W-:Y:S01]  /*f250*/  IADD3 R78, P0, R20, R76, RZ ;  /* 0x0000004c144e7210 */ /* 0x000fe20007f1e0ff */
[----:B----4-:R-:W-:Y:S01]  /*f260*/  IMAD.X R17, R5, 0x1, R19, P1 ;  /* 0x0000000105117824 */ /* 0x010fe200008e0613 */
[----:B------:R-:W-:Y:S01]  /*f270*/  IADD3 R6, P1, R4, R20, RZ ;  /* 0x0000001404067210 */ /* 0x000fe20007f3e0ff */
[----:B------:R-:W-:Y:S01]  /*f280*/  IMAD.WIDE R18, R215, 0x2, RZ ;  /* 0x00000002d7127825 */ /* 0x000fe200078e02ff */
[----:B------:R-:W-:Y:S01]  /*f290*/  SHF.R.U32.HI R69, RZ, 0x3, R69 ;  /* 0x00000003ff457819 */ /* 0x000fe20000011645 */
[----:B------:R-:W-:Y:S01]  /*f2a0*/  LDSM.16.M88.4 R64, [R196+0x1000] ;  /* 0x00100000c440783b */ /* 0x000fe20000000200 */
[----:B------:R-:W-:Y:S01]  /*f2b0*/  IADD3 R211, R208, 0x100, RZ ;  /* 0x00000100d0d37810 */ /* 0x000fe20007ffe0ff */
[--C-:B------:R-:W-:Y:S01]  /*f2c0*/  IMAD.X R79, R21, 0x1, R12.reuse, P0 ;  /* 0x00000001154f7824 */ /* 0x100fe200000e060c */
[----:B------:R-:W-:Y:S01]  /*f2d0*/  IADD3 R76, P0, R18, R76, RZ ;  /* 0x0000004c124c7210 */ /* 0x000fe20007f1e0ff */
[----:B------:R-:W-:Y:S01]  /*f2e0*/  IMAD.X R7, R5, 0x1, R21, P1 ;  /* 0x0000000105077824 */ /* 0x000fe200008e0615 */
[----:B------:R-:W-:Y:S01]  /*f2f0*/  IADD3 R4, P1, R4, R18, RZ ;  /* 0x0000001204047210 */ /* 0x000fe20007f3e0ff */
[----:B------:R-:W-:Y:S01]  /*f300*/  LDSM.16.M88.4 R20, [R197+0x6900] ;  /* 0x00690000c514783b */ /* 0x000fe20000000200 */
[----:B------:R-:W-:Y:S01]  /*f310*/  LOP3.LUT R69, R14, R69, RZ, 0x3c, !PT ;  /* 0x000000450e457212 */ /* 0x000fe200078e3cff */
[----:B------:R-:W-:Y:S01]  /*f320*/  IMAD.X R77, R19, 0x1, R12, P0 ;  /* 0x00000001134d7824 */ /* 0x000fe200000e060c */
[----:B------:R-:W-:Y:S01]  /*f330*/  IADD3 R187, R196, 0x800, RZ ;  /* 0x00000800c4bb7810 */ /* 0x000fe20007ffe0ff */
[----:B------:R-:W-:Y:S01]  /*f340*/  IMAD.X R5, R5, 0x1, R19, P1 ;  /* 0x0000000105057824 */ /* 0x000fe200008e0613 */
[----:B------:R-:W-:Y:S01]  /*f350*/  ISETP.GE.AND P1, PT, R214, c[0x0][0x1d4], PT ;  /* 0x00007500d6007a0c */ /* 0x000fe20003f26270 */
[----:B------:R-:W-:Y:S01]  /*f360*/  IMAD R12, R11, 0x400, R70 ;  /* 0x000004000b0c7824 */ /* 0x000fe200078e0246 */
[----:B------:R-:W-:Y:S01]  /*f370*/  LDSM.16.M88.4 R60, [R196+0x1800] ;  /* 0x00180000c43c783b */ /* 0x000fe20000000200 */
[----:B------:R-:W-:-:S02]  /*f380*/  IADD3 R186, R196, 0x1000, RZ ;  /* 0x00001000c4ba7810 */ /* 0x000fc40007ffe0ff */
[----:B------:R-:W-:Y:S01]  /*f390*/  IMAD.IADD R0, R69, 0x1, R12 ;  /* 0x0000000145007824 */ /* 0x000fe200078e020c */
[----:B------:R-:W-:Y:S01]  /*f3a0*/  ISETP.LT.OR P0, PT, R44, 0x1, P1 ;  /* 0x000000012c00780c */ /* 0x000fe20000f01670 */
[----:B------:R-:W-:Y:S01]  /*f3b0*/  LDSM.16.M88.4 R12, [R197+0x7100] ;  /* 0x00710000c50c783b */ /* 0x000fe20000000200 */
[----:B------:R-:W-:Y:S01]  /*f3c0*/  IADD3 R185, R196, 0x1800, RZ ;  /* 0x00001800c4b97810 */ /* 0x000fe20007ffe0ff */
[----:B------:R-:W-:Y:S01]  /*f3d0*/  IMAD.SHL.U32 R198, R0, 0x2, RZ ;  /* 0x0000000200c67824 */ /* 0x000fe200078e00ff */
[C---:B------:R-:W-:Y:S01]  /*f3e0*/  IADD3 R183, R196.reuse, 0x2000, RZ ;  /* 0x00002000c4b77810 */ /* 0x040fe20007ffe0ff */
[----:B------:R-:W-:Y:S01]  /*f3f0*/  IMAD.MOV.U32 R0, RZ, RZ, 0x40 ;  /* 0x00000040ff007424 */ /* 0x000fe200078e00ff */
[----:B------:R-:W-:Y:S01]  /*f400*/  IADD3 R182, R196, 0x2800, RZ ;  /* 0x00002800c4b67810 */ /* 0x000fe20007ffe0ff */
[--C-:B------:R-:W-:Y:S01]  /*f410*/  IMAD R194, R2, 0x2, R198.reuse ;  /* 0x0000000202c27824 */ /* 0x100fe200078e02c6 */
[----:B------:R-:W1:Y:S01]  /*f420*/  LDSM.16.M88.4 R80, [R198+0xc100] ;  /* 0x00c10000c650783b */ /* 0x000e620000000200 */
[C---:B------:R-:W-:Y:S01]  /*f430*/  IMAD R193, R3.reuse, 0x2, R198 ;  /* 0x0000000203c17824 */ /* 0x040fe200078e02c6 */
[C---:B------:R-:W-:Y:S01]  /*f440*/  IADD3 R181, R196.reuse, 0x3000, RZ ;  /* 0x00003000c4b57810 */ /* 0x040fe20007ffe0ff */
[----:B------:R-:W-:Y:S01]  /*f450*/  IMAD R191, R3, 0x2, R194 ;  /* 0x0000000203bf7824 */ /* 0x000fe200078e02c2 */
[----:B------:R-:W2:Y:S01]  /*f460*/  LDSM.16.M88.4 R56, [R194+0xc100] ;  /* 0x00c10000c238783b */ /* 0x000ea20000000200 */
[----:B------:R-:W-:-:S02]  /*f470*/  IADD3 R180, R196, 0x3800, RZ ;  /* 0x00003800c4b47810 */ /* 0x000fc40007ffe0ff */
        /* <DEDUP_REMOVED lines=10> */
[----:B------:R-:W-:-:S13]  /*f520*/  ISETP.LT.OR P0, PT, R44, 0x1, P2 ;  /* 0x000000012c00780c */ /* 0x000fda0001701670 */
[----:B------:R4:W-:Y:S01]  /*f530*/  LDGSTS.E.BYPASS.LTC128B.128 [R208+0x4100], [R4.64], !P0 ;  /* 0x0410000004d07fae */ /* 0x0009e2000c101d56 */
[C---:B------:R-:W-:Y:S02]  /*f540*/  ISETP.LT.OR P0, PT, R44.reuse, 0x21, P1 ;  /* 0x000000212c00780c */ /* 0x040fe40000f01670 */
[----:B------:R-:W-:Y:S01]  /*f550*/  ISETP.LT.OR P1, PT, R44, 0x21, P5 ;  /* 0x000000212c00780c */ /* 0x000fe20002f21670 */
[C---:B-1----:R-:W-:Y:S08]  /*f560*/  HMMA.16816.F32 R32, R80.reuse, R28, RZ ;  /* 0x0000001c5020723c */ /* 0x042ff000000018ff */
[----:B------:R-:W-:Y:S02]  /*f570*/  HMMA.16816.F32 R28, R80, R30, RZ ;  /* 0x0000001e501c723c */ /* 0x000fe400000018ff */
[----:B------:R1:W-:Y:S01]  /*f580*/  LDGSTS.E.BYPASS.LTC128B.128 [R208+0x1100], [R48.64], !P0 ;  /* 0x0110000030d07fae */ /* 0x0003e2000c101d56 */
[----:B------:R-:W-:-:S03]  /*f590*/  LOP3.LUT P0, RZ, R46, 0x4, RZ, 0xc0, !PT ;  /* 0x000000042eff7812 */ /* 0x000fc6000780c0ff */
[----:B------:R2:W-:Y:S01]  /*f5a0*/  LDGSTS.E.BYPASS.LTC128B.128 [R208+0x3100], [R78.64], !P1 ;  /* 0x031000004ed07fae */ /* 0x0005e2000c901d56 */
[----:B------:R-:W-:Y:S01]  /*f5b0*/  SEL R0, R0, 0xffffffc0, !P0 ;  /* 0xffffffc000007807 */ /* 0x000fe20004000000 */
[----:B------:R-:W-:Y:S01]  /*f5c0*/  HMMA.16816.F32 R24, R80, R20, RZ ;  /* 0x000000145018723c */ /* 0x000fe200000018ff */
[----:B------:R-:W-:-:S03]  /*f5d0*/  ISETP.LT.OR P0, PT, R44, 0x21, P2 ;  /* 0x000000212c00780c */ /* 0x000fc60001701670 */
[----:B------:R-:W-:Y:S02]  /*f5e0*/  IMAD.IADD R192, R197, 0x1, R0 ;  /* 0x00000001c5c07824 */ /* 0x000fe400078e0200 */
[----:B------:R-:W-:Y:S02]  /*f5f0*/  IMAD.IADD R184, R0, 0x1, R196 ;  /* 0x0000000100b87824 */ /* 0x000fe400078e02c4 */
[C---:B---3--:R-:W-:Y:S06]  /*f600*/  HMMA.16816.F32 R16, R80.reuse, R12, RZ ;  /* 0x0000000c5010723c */ /* 0x048fec00000018ff */
[----:B------:R2:W-:Y:S01]  /*f610*/  LDGSTS.E.BYPASS.LTC128B.128 [R208+0x5100], [R76.64], !P0 ;  /* 0x051000004cd07fae */ /* 0x0005e2000c101d56 */
[----:B------:R-:W-:Y:S01]  /*f620*/  ISETP.GT.AND P0, PT, R86, R203, PT ;  /* 0x000000cb5600720c */ /* 0x000fe20003f04270 */
[C---:B------:R-:W-:Y:S02]  /*f630*/  HMMA.16816.F32 R20, R80.reuse, R22, RZ ;  /* 0x000000165014723c */ /* 0x040fe400000018ff */
[----:B------:R-:W-:Y:S04]  /*f640*/  LDSM.16.M88.4 R52, [R193+0xc100] ;  /* 0x00c10000c134783b */ /* 0x000fe80000000200 */
[----:B-1----:R-:W1:Y:S02]  /*f650*/  LDSM.16.M88.4 R48, [R192+0x6100] ;  /* 0x00610000c030783b */ /* 0x002e640000000200 */
[C---:B------:R-:W-:Y:S02]  /*f660*/  HMMA.16816.F32 R12, R80.reuse, R14, RZ ;  /* 0x0000000e500c723c */ /* 0x040fe400000018ff */
[----:B------:R-:W3:Y:S04]  /*f670*/  LDSM.16.M88.4 R44, [R192+0x6900] ;  /* 0x00690000c02c783b */ /* 0x000ee80000000200 */
[----:B------:R-:W0:Y:S02]  /*f680*/  LDGDEPBAR ;  /* 0x00000000000079af */ /* 0x000e240000000000 */
[C---:B----4-:R-:W-:Y:S08]  /*f690*/  HMMA.16816.F32 R4, R80.reuse, R40, RZ ;  /* 0x000000285004723c */ /* 0x050ff000000018ff */
[----:B------:R-:W-:Y:S01]  /*f6a0*/  HMMA.16816.F32 R80, R80, R42, RZ ;  /* 0x0000002a5050723c */ /* 0x000fe200000018ff */
[----:B------:R-:W4:Y:S04]  /*f6b0*/  LDSM.16.M88.4 R40, [R192+0x7100] ;  /* 0x00710000c028783b */ /* 0x000f280000000200 */
[----:B--2---:R-:W-:Y:S03]  /*f6c0*/  LDSM.16.M88.4 R76, [R191+0xc100] ;  /* 0x00c10000bf4c783b */ /* 0x004fe60000000200 */
[C---:B------:R-:W-:Y:S08]  /*f6d0*/  HMMA.16816.F32 R32, R56.reuse, R36, R32 ;  /* 0x000000243820723c */ /* 0x040ff00000001820 */
[C---:B------:R-:W-:Y:S01]  /*f6e0*/  HMMA.16816.F32 R28, R56.reuse, R38, R28 ;  /* 0x00000026381c723c */ /* 0x040fe2000000181c */
[----:B------:R-:W2:Y:S07]  /*f6f0*/  LDSM.16.M88.4 R36, [R192+0x7900] ;  /* 0x00790000c024783b */ /* 0x000eae0000000200 */
[C---:B------:R-:W-:Y:S08]  /*f700*/  HMMA.16816.F32 R24, R56.reuse, R72, R24 ;  /* 0x000000483818723c */ /* 0x040ff00000001818 */
[C---:B------:R-:W-:Y:S01]  /*f710*/  HMMA.16816.F32 R20, R56.reuse, R74, R20 ;  /* 0x0000004a3814723c */ /* 0x040fe20000001814 */
[----:B------:R-:W2:Y:S07]  /*f720*/  LDSM.16.M88.4 R72, [R184] ;  /* 0x00000000b848783b */ /* 0x000eae0000000200 */
        /* <DEDUP_REMOVED lines=10> */
[C---:B---3--:R-:W-:Y:S08]  /*f7d0*/  HMMA.16816.F32 R24, R52.reuse, R44, R24 ;  /* 0x0000002c3418723c */ /* 0x048ff00000001818 */
[C---:B------:R-:W-:Y:S01]  /*f7e0*/  HMMA.16816.F32 R20, R52.reuse, R46, R20 ;  /* 0x0000002e3414723c */ /* 0x040fe20000001814 */
[----:B------:R-:W-:Y:S07]  /*f7f0*/  LDSM.16.M88.4 R44, [R197+0x8900] ;  /* 0x00890000c52c783b */ /* 0x000fee0000000200 */
[C---:B----4-:R-:W-:Y:S08]  /*f800*/  HMMA.16816.F32 R16, R52.reuse, R40, R16 ;  /* 0x000000283410723c */ /* 0x050ff00000001810 */
        /* <DEDUP_REMOVED lines=102> */
[C---:B------:R-:W-:Y:S07]  /*fe70*/  HMMA.16816.F32 R16, R52.reuse, R40, R16 ;  /* 0x000000283410723c */ /* 0x040fee0000001810 */
[----:B------:R-:W-:Y:S01]  /*fe80*/  SHF.R.S32.HI R41, RZ, 0x1f, R214 ;  /* 0x0000001fff297819 */ /* 0x000fe200000114d6 */
[C---:B------:R-:W-:Y:S07]  /*fe90*/  HMMA.16816.F32 R12, R52.reuse, R42, R12 ;  /* 0x0000002a340c723c */ /* 0x040fee000000180c */
[----:B------:R-:W-:Y:S01]  /*fea0*/  SHF.R.S32.HI R42, RZ, 0x1f, R215 ;  /* 0x0000001fff2a7819 */ /* 0x000fe200000114d7 */
        /* <DEDUP_REMOVED lines=8> */
[C---:B----4-:R-:W-:Y:S07]  /*ff30*/  HMMA.16816.F32 R36, R76.reuse, R56, R4 ;  /* 0x000000384c24723c */ /* 0x050fee0000001804 */
[----:B------:R-:W-:Y:S01]  /*ff40*/  SHF.R.S32.HI R5, RZ, 0x1f, R216 ;  /* 0x0000001fff057819 */ /* 0x000fe200000114d8 */
        /* <DEDUP_REMOVED lines=16> */
[----:B------:R-:W-:Y:S01]  /*10050*/  ISETP.GE.AND P5, PT, R206, c[0x0][0x1d4], PT ;  /* 0x00007500ce007a0c */ /* 0x000fe20003fa6270 */
[C---:B------:R-:W-:Y:S01]  /*10060*/  IMAD.SHL.U32 R40, R214.reuse, 0x2, RZ ;  /* 0x00000002d6287824 */ /* 0x040fe200078e00ff */
[----:B------:R-:W-:Y:S01]  /*10070*/  SHF.L.U64.HI R41, R214, 0x1, R41 ;  /* 0x00000001d6297819 */ /* 0x000fe20000010229 */
[----:B------:R-:W-:Y:S01]  /*10080*/  IMAD R205, R0, c[0x0][0x2b8], R205 ;  /* 0x0000ae0000cd7a24 */ /* 0x000fe200078e02cd */
[----:B------:R-:W-:Y:S02]  /*10090*/  SEL R4, RZ, 0x10, P5 ;  /* 0x00000010ff047807 */ /* 0x000fe40002800000 */
[----:B------:R-:W-:Y:S01]  /*100a0*/  SHF.L.U64.HI R42, R215, 0x1, R42 ;  /* 0x00000001d72a7819 */ /* 0x000fe2000001022a */
[----:B------:R-:W-:Y:S01]  /*100b0*/  IMAD.WIDE.U32 R44, R205, c[0x0][0x1e0], RZ ;  /* 0x00007800cd2c7a25 */ /* 0x000fe200078e00ff */
[----:B------:R-:W-:-:S02]  /*100c0*/  SHF.R.S32.HI R0, RZ, 0x1f, R205 ;  /* 0x0000001fff007819 */ /* 0x000fc400000114cd */
[----:B------:R-:W-:-:S03]  /*100d0*/  IADD3 R48, -R4, 0x10, RZ ;  /* 0x0000001004307810 */ /* 0x000fc60007ffe1ff */
[----:B------:R-:W-:Y:S01]  /*100e0*/  IMAD R0, R0, c[0x0][0x1e0], RZ ;  /* 0x0000780000007a24 */ /* 0x000fe200078e02ff */
[----:B------:R-:W-:-:S03]  /*100f0*/  LOP3.LUT R48, R48, 0xf, RZ, 0xc0, !PT ;  /* 0x0000000f30307812 */ /* 0x000fc600078ec0ff */
[----:B------:R-:W-:-:S04]  /*10100*/  IMAD R43, R205, c[0x0][0x1e4], R0 ;  /* 0x00007900cd2b7a24 */ /* 0x000fc800078e0200 */
[----:B------:R-:W-:Y:S01]  /*10110*/  IMAD.IADD R45, R45, 0x1, R43 ;  /* 0x000000012d2d7824 */ /* 0x000fe200078e022b */
[----:B--2---:R-:W-:-:S03]  /*10120*/  SHF.R.S32.HI R43, RZ, 0x1f, R204 ;  /* 0x0000001fff2b7819 */ /* 0x004fc600000114cc */
[----:B------:R-:W-:-:S04]  /*10130*/  IMAD.WIDE.U32 R6, R204, c[0x0][0x1f0], R44 ;  /* 0x00007c00cc067a25 */ /* 0x000fc800078e002c */
[----:B------:R-:W-:Y:S01]  /*10140*/  IMAD R43, R43, c[0x0][0x1f0], RZ ;  /* 0x00007c002b2b7a24 */ /* 0x000fe200078e02ff */
[----:B------:R-:W-:Y:S02]  /*10150*/  IADD3 R52, P0, R6, UR10, RZ ;  /* 0x0000000a06347c10 */ /* 0x000fe4000ff1e0ff */
[----:B------:R-:W-:Y:S01]  /*10160*/  SHF.L.U64.HI R6, R216, 0x1, R5 ;  /* 0x00000001d8067819 */ /* 0x000fe20000010205 */
[----:B------:R-:W-:Y:S01]  /*10170*/  IMAD R0, R204, c[0x0][0x1f4], R43 ;  /* 0x00007d00cc007a24 */ /* 0x000fe200078e022b */
[----:B------:R-:W-:Y:S01]  /*10180*/  IADD3 R43, -R84, 0x10, RZ ;  /* 0x00000010542b7810 */ /* 0x000fe20007ffe1ff */
[----:B------:R-:W-:-:S03]  /*10190*/  IMAD.SHL.U32 R5, R216, 0x2, RZ ;  /* 0x00000002d8057824 */ /* 0x000fc600078e00ff */
[----:B------:R-:W-:Y:S02]  /*101a0*/  IADD3.X R7, R7, UR7, R0, P0, !PT ;  /* 0x0000000707077c10 */ /* 0x000fe400087fe400 */
[C---:B------:R-:W-:Y:S02]  /*101b0*/  LEA R0, P0, R52.reuse, c[0x0][0x1c8], 0x1 ;  /* 0x0000720034007a11 */ /* 0x040fe400078008ff */
[----:B------:R-:W-:Y:S02]  /*101c0*/  LOP3.LUT R43, R43, 0xf, RZ, 0xc0, !PT ;  /* 0x0000000f2b2b7812 */ /* 0x000fe400078ec0ff */
[----:B------:R-:W-:Y:S01]  /*101d0*/  LEA.HI.X R52, R52, c[0x0][0x1cc], R7, 0x1, P0 ;  /* 0x0000730034347a11 */ /* 0x000fe200000f0c07 */
[----:B------:R-:W1:Y:S01]  /*101e0*/  SHFL.IDX PT, R44, R0, 0x1, 0x181f ;  /* 0x00381f00002c7f89 */ /* 0x000e6200000e0000 */
[----:B------:R-:W-:-:S03]  /*101f0*/  SEL R7, RZ, 0x10, P4 ;  /* 0x00000010ff077807 */ /* 0x000fc60002000000 */
[----:B------:R-:W2:Y:S01]  /*10200*/  SHFL.IDX PT, R45, R52, 0x1, 0x181f ;  /* 0x00381f00342d7f89 */ /* 0x000ea200000e0000 */
[C---:B------:R-:W-:Y:S02]  /*10210*/  IADD3 R51, -R7.reuse, 0x10, RZ ;  /* 0x0000001007337810 */ /* 0x040fe40007ffe1ff */
[----:B------:R-:W-:Y:S01]  /*10220*/  ISETP.NE.U32.AND P2, PT, R7, RZ, PT ;  /* 0x000000ff0700720c */ /* 0x000fe20003f45070 */
[----:B------:R3:W4:Y:S01]  /*10230*/  SHFL.IDX PT, R47, R0, RZ, 0x181f ;  /* 0x00181fff002f7589 */ /* 0x00072200000e0000 */
[----:B------:R-:W-:-:S03]  /*10240*/  LOP3.LUT R51, R51, 0xf, RZ, 0xc0, !PT ;  /* 0x0000000f33337812 */ /* 0x000fc600078ec0ff */
[----:B------:R4:W5:Y:S01]  /*10250*/  SHFL.IDX PT, R46, R52, RZ, 0x181f ;  /* 0x00181fff342e7589 */ /* 0x00096200000e0000 */
[----:B-1----:R-:W-:-:S04]  /*10260*/  IADD3 R50, P1, P0, R51, R44, R40 ;  /* 0x0000002c33327210 */ /* 0x002fc8000783e028 */
[----:B--2---:R-:W-:Y:S02]  /*10270*/  IADD3.X R51, RZ, R45, R41, P1, P0 ;  /* 0x0000002dff337210 */ /* 0x004fe40000fe0429 */
[----:B------:R-:W-:Y:S01]  /*10280*/  IADD3 R48, P1, P0, R48, R44, R5 ;  /* 0x0000002c30307210 */ /* 0x000fe2000783e005 */
[----:B---3--:R-:W-:-:S03]  /*10290*/  IMAD.SHL.U32 R0, R215, 0x2, RZ ;  /* 0x00000002d7007824 */ /* 0x008fc600078e00ff */
[----:B------:R-:W-:Y:S02]  /*102a0*/  IADD3.X R49, RZ, R45, R6, P1, P0 ;  /* 0x0000002dff317210 */ /* 0x000fe40000fe0406 */
[----:B------:R-:W-:-:S04]  /*102b0*/  IADD3 R44, P1, P0, R43, R44, R0 ;  /* 0x0000002c2b2c7210 */ /* 0x000fc8000783e000 */
[----:B------:R-:W-:Y:S02]  /*102c0*/  IADD3.X R45, RZ, R45, R42, P1, P0 ;  /* 0x0000002dff2d7210 */ /* 0x000fe40000fe042a */
[C---:B----4-:R-:W-:Y:S02]  /*102d0*/  IADD3 R52, P0, R47.reuse, R5, RZ ;  /* 0x000000052f347210 */ /* 0x050fe40007f1e0ff */
[----:B------:R-:W-:-:S03]  /*102e0*/  IADD3 R40, P1, R47, R40, RZ ;  /* 0x000000282f287210 */ /* 0x000fc60007f3e0ff */
[C---:B-----5:R-:W-:Y:S01]  /*102f0*/  IMAD.X R53, R46.reuse, 0x1, R6, P0 ;  /* 0x000000012e357824 */ /* 0x060fe200000e0606 */
[----:B------:R-:W-:Y:S01]  /*10300*/  IADD3 R6, P0, R47, R0, RZ ;  /* 0x000000002f067210 */ /* 0x000fe20007f1e0ff */
[----:B------:R-:W-:Y:S01]  /*10310*/  IMAD.X R41, R46, 0x1, R41, P1 ;  /* 0x000000012e297824 */ /* 0x000fe200008e0629 */
[----:B------:R-:W-:-:S03]  /*10320*/  ISETP.NE.U32.AND P1, PT, R4, RZ, PT ;  /* 0x000000ff0400720c */ /* 0x000fc60003f25070 */
[----:B------:R-:W-:Y:S01]  /*10330*/  IMAD.X R7, R46, 0x1, R42, P0 ;  /* 0x000000012e077824 */ /* 0x000fe200000e062a */
[----:B------:R-:W-:Y:S01]  /*10340*/  ISETP.NE.U32.AND P0, PT, R84, RZ, PT ;  /* 0x000000ff5400720c */ /* 0x000fe20003f05070 */
[----:B------:R1:W-:Y:S04]  /*10350*/  LDGSTS.E.BYPASS.LTC128B.128 [R208+0x6100], [R40.64], !P4 ;  /* 0x0610000028d07fae */ /* 0x0003e8000e101d56 */
[----:B------:R1:W-:Y:S04]  /*10360*/  LDGSTS.E.BYPASS.LTC128B.128 [R208+0x8100], [R52.64], !P5 ;  /* 0x0810000034d07fae */ /* 0x0003e8000e901d56 */
[----:B------:R1:W-:Y:S04]  /*10370*/  LDGSTS.E.BYPASS.LTC128B.128 [R208+0xa100], [R6.64], !P6 ;  /* 0x0a10000006d07fae */ /* 0x0003e8000f101d56 */
[----:B------:R1:W-:Y:S04]  /*10380*/  LDGSTS.E.BYPASS.LTC128B.128.ZFILL [R208+0x7100], [R50.64], P2 ;  /* 0x0710000032d07fae */ /* 0x0003e80009141d56 */
[----:B------:R1:W-:Y:S04]  /*10390*/  LDGSTS.E.BYPASS.LTC128B.128.ZFILL [R208+0x9100], [R48.64], P1 ;  /* 0x0910000030d07fae */ /* 0x0003e80008941d56 */
[----:B------:R1:W-:Y:S02]  /*103a0*/  LDGSTS.E.BYPASS.LTC128B.128.ZFILL [R208+0xb100], [R44.64], P0 ;  /* 0x0b1000002cd07fae */ /* 0x0003e40008141d56 */
.L_x_410:
[----:B------:R-:W-:Y:S01]  /*103b0*/  LOP3.LUT R0, R9, 0xffffffe0, RZ, 0xc0, !PT ;  /* 0xffffffe009007812 */ /* 0x000fe200078ec0ff */
[----:B------:R-:W-:Y:S01]  /*103c0*/  ULDC UR13, c[0x0][0x324] ;  /* 0x0000c900000d7ab9 */ /* 0x000fe20000000800 */
[----:B-1----:R-:W-:Y:S01]  /*103d0*/  LEA.HI R6, R68, R71, RZ, 0x2 ;  /* 0x0000004744067211 */ /* 0x002fe200078f10ff */
[----:B------:R-:W-:Y:S01]  /*103e0*/  ULOP3.LUT UR13, URZ, UR13, URZ, 0x33, !UPT ;  /* 0x0000000d3f0d7292 */ /* 0x000fe2000f8e333f */
[----:B------:R-:W-:Y:S01]  /*103f0*/  SHF.R.S32.HI R4, RZ, 0x1f, R11 ;  /* 0x0000001fff047819 */ /* 0x000fe2000001140b */
        /* <DEDUP_REMOVED lines=24> */
[----:B------:R-:W-:Y:S01]  /*10580*/  IMAD.IADD R210, R0, 0x1, -R5 ;  /* 0x0000000100d27824 */ /* 0x000fe200078e0a05 */
[----:B------:R-:W-:-:S03]  /*10590*/  IADD3 R5, R199, 0x1, -R8 ;  /* 0x00000001c7057810 */ /* 0x000fc60007ffe808 */
[----:B------:R-:W-:-:S05]  /*105a0*/  IMAD.SHL.U32 R210, R210, 0x2, RZ ;  /* 0x00000002d2d27824 */ /* 0x000fca00078e00ff */
[----:B------:R-:W-:Y:S02]  /*105b0*/  IADD3 R5, -R202, R5, -R210 ;  /* 0x00000005ca057210 */ /* 0x000fe40007ffe9d2 */
[----:B------:R-:W-:Y:S02]  /*105c0*/  IADD3 R0, -R210, R199, -R8 ;  /* 0x000000c7d2007210 */ /* 0x000fe40007ffe908 */
[C---:B------:R-:W-:Y:S02]  /*105d0*/  IADD3 R9, R5.reuse, c[0x0][0x328], RZ ;  /* 0x0000ca0005097a10 */ /* 0x040fe40007ffe0ff */
[----:B------:R-:W-:-:S03]  /*105e0*/  IADD3 R5, R5, UR13, RZ ;  /* 0x0000000d05057c10 */ /* 0x000fc6000fffe0ff */
[--C-:B-1----:R-:W-:Y:S02]  /*105f0*/  IMAD.IADD R41, R9, 0x1, R6.reuse ;  /* 0x0000000109297824 */ /* 0x102fe400078e0206 */
[----:B------:R-:W-:-:S03]  /*10600*/  IMAD.IADD R11, R5, 0x1, R6 ;  /* 0x00000001050b7824 */ /* 0x000fc600078e0206 */
[----:B------:R-:W-:Y:S01]  /*10610*/  IMNMX R41, R41, R0, PT ;  /* 0x0000000029297217 */ /* 0x000fe20003800200 */
[----:B------:R-:W-:Y:S05]  /*10620*/  @P0 BRA `(.L_x_411) ;  /* 0x0000015000000947 */ /* 0x000fea0003800000 */
[----:B------:R-:W-:Y:S01]  /*10630*/  IADD3 R7, -R202, R199, R6 ;  /* 0x000000c7ca077210 */ /* 0x000fe20007ffe106 */
[----:B------:R-:W-:Y:S03]  /*10640*/  BSSY B0, `(.L_x_412) ;  /* 0x000000e000007945 */ /* 0x000fe60003800000 */
        /* <DEDUP_REMOVED lines=9> */
.L_x_413:
[----:B------:R-:W-:-:S04]  /*106e0*/  MOV R6, 0x1 ;  /* 0x0000000100067802 */ /* 0x000fc80000000f00 */
[----:B------:R-:W-:-:S13]  /*106f0*/  ISETP.NE.AND P0, PT, R6, c[0x0][0x32c], PT ;  /* 0x0000cb0006007a0c */ /* 0x000fda0003f05270 */
[----:B------:R-:W-:-:S05]  /*10700*/  @P0 IMAD.HI.U32 R6, R7, c[0x0][0x330], RZ ;  /* 0x0000cc0007060a27 */ /* 0x000fca00078e00ff */
[----:B------:R-:W-:Y:S02]  /*10710*/  @P0 SHF.R.U32.HI R7, RZ, c[0x0][0x334], R6 ;  /* 0x0000cd00ff070a19 */ /* 0x000fe40000011606 */
.L_x_414:
[----:B------:R-:W-:Y:S05]  /*10720*/  BSYNC B0 ;  /* 0x0000000000007941 */ /* 0x000fea0003800000 */
.L_x_412:
[----:B------:R-:W-:-:S04]  /*10730*/  IMAD R7, R7, c[0x0][0x32c], -R8 ;  /* 0x0000cb0007077a24 */ /* 0x000fc800078e0a08 */
[----:B------:R-:W-:-:S05]  /*10740*/  IMAD.IADD R40, R7, 0x1, -R210 ;  /* 0x0000000107287824 */ /* 0x000fca00078e0ad2 */
[----:B------:R-:W-:Y:S02]  /*10750*/  IADD3 R6, R40, c[0x0][0x32c], RZ ;  /* 0x0000cb0028067a10 */ /* 0x000fe40007ffe0ff */
[----:B------:R-:W-:Y:S02]  /*10760*/  IMNMX R11, R11, R40, !PT ;  /* 0x000000280b0b7217 */ /* 0x000fe40007800200 */
[----:B------:R-:W-:Y:S02]  /*10770*/  IMNMX R41, R41, R6, PT ;  /* 0x0000000629297217 */ /* 0x000fe40003800200 */
.L_x_411:
[----:B------:R-:W-:-:S04]  /*10780*/  ISETP.GT.AND P2, PT, R10, RZ, PT ;  /* 0x000000ff0a00720c */ /* 0x000fc80003f44270 */
        /* <DEDUP_REMOVED lines=35> */
[----:B------:R-:W-:Y:S01]  /*109c0*/  ISETP.LT.OR P0, PT, R41, 0x2a, P0 ;  /* 0x0000002a2900780c */ /* 0x000fe20000701670 */
[--C-:B-1----:R-:W-:Y:S02]  /*109d0*/  IMAD.IADD R9, R9, 0x1, R16.reuse ;  /* 0x0000000109097824 */ /* 0x102fe400078e0210 */
[----:B------:R-:W-:Y:S01]  /*109e0*/  IMAD.IADD R12, R5, 0x1, R16 ;  /* 0x00000001050c7824 */ /* 0x000fe200078e0210 */
[----:B------:R-:W-:Y:S02]  /*109f0*/  FSEL R160, R13, -INF , !P0 ;  /* 0xff8000000da07808 */ /* 0x000fe40004000000 */
[----:B------:R-:W-:Y:S02]  /*10a00*/  ISETP.GT.AND P0, PT, R11, 0x30, P2 ;  /* 0x000000300b00780c */ /* 0x000fe40001704270 */
[----:B------:R-:W-:Y:S02]  /*10a10*/  IMNMX R0, R9, R0, PT ;  /* 0x0000000009007217 */ /* 0x000fe40003800200 */
        /* <DEDUP_REMOVED lines=24> */
.L_x_417:
[----:B------:R-:W-:-:S04]  /*10ba0*/  MOV R5, 0x1 ;  /* 0x0000000100057802 */ /* 0x000fc80000000f00 */
[----:B------:R-:W-:-:S13]  /*10bb0*/  ISETP.NE.AND P0, PT, R5, c[0x0][0x32c], PT ;  /* 0x0000cb0005007a0c */ /* 0x000fda0003f05270 */
[----:B------:R-:W-:-:S05]  /*10bc0*/  @P0 IMAD.HI.U32 R5, R9, c[0x0][0x330], RZ ;  /* 0x0000cc0009050a27 */ /* 0x000fca00078e00ff */
[----:B------:R-:W-:Y:S02]  /*10bd0*/  @P0 SHF.R.U32.HI R9, RZ, c[0x0][0x334], R5 ;  /* 0x0000cd00ff090a19 */ /* 0x000fe40000011605 */
.L_x_418:
[----:B------:R-:W-:Y:S05]  /*10be0*/  BSYNC B0 ;  /* 0x0000000000007941 */ /* 0x000fea0003800000 */
.L_x_416:
[----:B------:R-:W-:-:S04]  /*10bf0*/  IMAD R9, R9, c[0x0][0x32c], -R8 ;  /* 0x0000cb0009097a24 */ /* 0x000fc800078e0a08 */
[----:B------:R-:W-:-:S05]  /*10c00*/  IMAD.IADD R9, R9, 0x1, -R210 ;  /* 0x0000000109097824 */ /* 0x000fca00078e0ad2 */
[----:B------:R-:W-:Y:S02]  /*10c10*/  IADD3 R5, R9, c[0x0][0x32c], RZ ;  /* 0x0000cb0009057a10 */ /* 0x000fe40007ffe0ff */
[----:B------:R-:W-:Y:S02]  /*10c20*/  IMNMX R12, R12, R9, !PT ;  /* 0x000000090c0c7217 */ /* 0x000fe40007800200 */
[----:B------:R-:W-:Y:S02]  /*10c30*/  IMNMX R0, R0, R5, PT ;  /* 0x0000000500007217 */ /* 0x000fe40003800200 */
.L_x_415:
[----:B------:R-:W-:Y:S01]  /*10c40*/  ISETP.GT.AND P0, PT, R12, 0x1, P2 ;  /* 0x000000010c00780c */ /* 0x000fe20001704270 */
[----:B------:R-:W-:Y:S01]  /*10c50*/  IMAD.SHL.U32 R195, R4, 0x2, RZ ;  /* 0x0000000204c37824 */ /* 0x000fe200078e00ff */
[----:B------:R-:W-:Y:S01]  /*10c60*/  FMNMX.FTZ R13, R7, R42, !PT ;  /* 0x0000002a070d7209 */ /* 0x000fe20007810000 */
[----:B------:R-:W-:Y:S01]  /*10c70*/  @UP3 USHF.L.U32 UR15, UR15, 0x7, URZ ;  /* 0x000000070f0f3899 */ /* 0x000fe2000800063f */
        /* <DEDUP_REMOVED lines=11> */
[----:B------:R-:W-:Y:S01]  /*10d30*/  ULDC.64 UR4, c[0x0][0x2c8] ;  /* 0x0000b20000047ab9 */ /* 0x000fe20000000a00 */
[----:B------:R-:W-:Y:S01]  /*10d40*/  FMNMX.FTZ R13, R28, R13, !PT ;  /* 0x0000000d1c0d7209 */ /* 0x000fe20007810000 */
[----:B------:R-:W-:Y:S01]  /*10d50*/  LDSM.16.MT88.4 R108, [R190+0x100] ;  /* 0x00010000be6c783b */ /* 0x000fe20000004200 */
[----:B------:R-:W-:Y:S01]  /*10d60*/  FSEL R5, R30, -INF , !P0 ;  /* 0xff8000001e057808 */ /* 0x000fe20004000000 */
[----:B------:R-:W-:Y:S01]  /*10d70*/  UIMAD.WIDE.U32 UR24, UR15, UR4, URZ ;  /* 0x000000040f1872a5 */ /* 0x000fe2000f8e003f */
[----:B------:R-:W-:Y:S01]  /*10d80*/  ISETP.GT.AND P0, PT, R12, 0x9, P2 ;  /* 0x000000090c00780c */ /* 0x000fe20001704270 */
[----:B------:R-:W-:Y:S01]  /*10d90*/  LDSM.16.MT88.4 R116, [R189+0x100] ;  /* 0x00010000bd74783b */ /* 0x000fe20000004200 */
[----:B------:R-:W-:-:S02]  /*10da0*/  FMNMX.FTZ R13, R24, R13, !PT ;  /* 0x0000000d180d7209 */ /* 0x000fc40007810000 */
[----:B------:R-:W-:Y:S01]  /*10db0*/  ISETP.LT.OR P0, PT, R0, 0xa, P0 ;  /* 0x0000000a0000780c */ /* 0x000fe20000701670 */
[----:B------:R-:W-:Y:S01]  /*10dc0*/  LDSM.16.MT88.4 R124, [R188+0x100] ;  /* 0x00010000bc7c783b */ /* 0x000fe20000004200 */
[----:B------:R-:W-:Y:S01]  /*10dd0*/  FMNMX.FTZ R13, R20, R13, !PT ;  /* 0x0000000d140d7209 */ /* 0x000fe20007810000 */
[----:B------:R-:W-:Y:S01]  /*10de0*/  @UP3 UMOV UR15, UR25 ;  /* 0x00000019000f3c82 */ /* 0x000fe20008000000 */
[----:B------:R-:W-:Y:S01]  /*10df0*/  FSEL R31, R31, -INF , !P0 ;  /* 0xff8000001f1f7808 */ /* 0x000fe20004000000 */
[----:B------:R-:W-:Y:S01]  /*10e00*/  LDSM.16.MT88.4 R48, [R190+0x2100] ;  /* 0x00210000be30783b */ /* 0x000fe20000004200 */
[----:B------:R-:W-:Y:S01]  /*10e10*/  ISETP.GT.AND P0, PT, R12, 0x10, P2 ;  /* 0x000000100c00780c */ /* 0x000fe20001704270 */
[----:B------:R-:W-:Y:S01]  /*10e20*/  @UP3 USHF.R.U32.HI UR17, URZ, UR5, UR15 ;  /* 0x000000053f113299 */ /* 0x000fe2000801160f */
[----:B------:R-:W-:Y:S01]  /*10e30*/  FMNMX.FTZ R13, R6, R13, !PT ;  /* 0x0000000d060d7209 */ /* 0x000fe20007810000 */
[----:B------:R-:W-:Y:S01]  /*10e40*/  LDSM.16.MT88.4 R64, [R188+0x2100] ;  /* 0x00210000bc40783b */ /* 0x000fe20000004200 */
[----:B------:R-:W-:-:S02]  /*10e50*/  ISETP.LT.OR P0, PT, R0, 0x11, P0 ;  /* 0x000000110000780c */ /* 0x000fc40000701670 */
[----:B------:R-:W-:Y:S01]  /*10e60*/  FMNMX.FTZ R13, R166, R13, !PT ;  /* 0x0000000da60d7209 */ /* 0x000fe20007810000 */
[----:B------:R-:W-:Y:S01]  /*10e70*/  LDSM.16.MT88.4 R72, [R195+0x4100] ;  /* 0x00410000c348783b */ /* 0x000fe20000004200 */
[----:B------:R-:W-:Y:S02]  /*10e80*/  FSEL R11, R26, -INF , !P0 ;  /* 0xff8000001a0b7808 */ /* 0x000fe40004000000 */
[----:B------:R-:W-:Y:S01]  /*10e90*/  ISETP.GT.AND P0, PT, R12, 0x11, P2 ;  /* 0x000000110c00780c */ /* 0x000fe20001704270 */
[----:B------:R-:W-:Y:S01]  /*10ea0*/  LDSM.16.MT88.4 R88, [R189+0x4100] ;  /* 0x00410000bd58783b */ /* 0x000fe20000004200 */
[----:B------:R-:W-:Y:S02]  /*10eb0*/  FMNMX.FTZ R13, R158, R13, !PT ;  /* 0x0000000d9e0d7209 */ /* 0x000fe40007810000 */
[----:B------:R-:W-:Y:S01]  /*10ec0*/  ISETP.LT.OR P0, PT, R0, 0x12, P0 ;  /* 0x000000120000780c */ /* 0x000fe20000701670 */
[----:B------:R-:W-:Y:S01]  /*10ed0*/  LDSM.16.MT88.4 R136, [R190+0x900] ;  /* 0x00090000be88783b */ /* 0x000fe20000004200 */
[----:B------:R-:W-:-:S02]  /*10ee0*/  FMNMX.FTZ R13, R164, R13, !PT ;  /* 0x0000000da40d7209 */ /* 0x000fc40007810000 */
[----:B------:R-:W-:Y:S01]  /*10ef0*/  FSEL R27, R27, -INF , !P0 ;  /* 0xff8000001b1b7808 */ /* 0x000fe20004000000 */
[----:B------:R-:W-:Y:S01]  /*10f00*/  LDSM.16.MT88.4 R132, [R189+0x900] ;  /* 0x00090000bd84783b */ /* 0x000fe20000004200 */
        /* <DEDUP_REMOVED lines=10> */
[----:B------:R-:W-:-:S02]  /*10fb0*/  ISETP.GT.AND P0, PT, R12, 0x20, P2 ;  /* 0x000000200c00780c */ /* 0x000fc40001704270 */
[----:B------:R-:W-:Y:S02]  /*10fc0*/  ISETP.GT.AND P1, PT, R12, 0x38, P2 ;  /* 0x000000380c00780c */ /* 0x000fe40001724270 */
[C---:B------:R-:W-:Y:S02]  /*10fd0*/  ISETP.LT.OR P0, PT, R0.reuse, 0x21, P0 ;  /* 0x000000210000780c */ /* 0x040fe40000701670 */
[----:B------:R-:W-:Y:S02]  /*10fe0*/  ISETP.LT.OR P1, PT, R0, 0x39, P1 ;  /* 0x000000390000780c */ /* 0x000fe40000f21670 */
[----:B------:R-:W-:Y:S02]  /*10ff0*/  FSEL R161, R18, -INF , !P0 ;  /* 0xff80000012a17808 */ /* 0x000fe40004000000 */
[----:B------:R-:W-:Y:S02]  /*11000*/  ISETP.GT.AND P0, PT, R12, 0x21, P2 ;  /* 0x000000210c00780c */ /* 0x000fe40001704270 */
[----:B------:R-:W-:-:S02]  /*11010*/  FSEL R141, R82, -INF , !P1 ;  /* 0xff800000528d7808 */ /* 0x000fc40004800000 */
        /* <DEDUP_REMOVED lines=22> */
[----:B------:R-:W-:-:S02]  /*11180*/  FMNMX.FTZ R8, R140, R13, !PT ;  /* 0x0000000d8c087209 */ /* 0x000fc40007810000 */
[----:B------:R-:W-:Y:S02]  /*11190*/  FMNMX.FTZ R14, R171, R14, !PT ;  /* 0x0000000eab0e7209 */ /* 0x000fe40007810000 */
[----:B------:R-:W-:Y:S01]  /*111a0*/  FSEL R165, R38, -INF , !P0 ;  /* 0xff80000026a57808 */ /* 0x000fe20004000000 */
[----:B------:R-:W1:Y:S01]  /*111b0*/  SHFL.BFLY PT, R13, R8, 0x2, 0x1f ;  /* 0x0c401f00080d7f89 */ /* 0x000e6200000e0000 */
[----:B------:R-:W-:Y:S02]  /*111c0*/  ISETP.GT.AND P0, PT, R12, 0x31, P2 ;  /* 0x000000310c00780c */ /* 0x000fe40001704270 */
[----:B------:R-:W-:Y:S02]  /*111d0*/  FMNMX.FTZ R14, R163, R14, !PT ;  /* 0x0000000ea30e7209 */ /* 0x000fe40007810000 */
[----:B------:R-:W-:Y:S02]  /*111e0*/  ISETP.LT.OR P0, PT, R0, 0x32, P0 ;  /* 0x000000320000780c */ /* 0x000fe40000701670 */
[----:B------:R-:W-:-:S02]  /*111f0*/  FMNMX.FTZ R14, R169, R14, !PT ;  /* 0x0000000ea90e7209 */ /* 0x000fc40007810000 */
[----:B------:R-:W-:Y:S02]  /*11200*/  FSEL R143, R39, -INF , !P0 ;  /* 0xff800000278f7808 */ /* 0x000fe40004000000 */
[----:B------:R-:W-:Y:S02]  /*11210*/  ISETP.GT.AND P0, PT, R12, 0x39, P2 ;  /* 0x000000390c00780c */ /* 0x000fe40001704270 */
[----:B------:R-:W-:Y:S02]  /*11220*/  FMNMX.FTZ R12, R165, R14, !PT ;  /* 0x0000000ea50c7209 */ /* 0x000fe40007810000 */
[----:B------:R-:W-:Y:S02]  /*11230*/  ISETP.LT.OR P0, PT, R0, 0x3a, P0 ;  /* 0x0000003a0000780c */ /* 0x000fe40000701670 */
[----:B------:R-:W-:Y:S02]  /*11240*/  FMNMX.FTZ R12, R143, R12, !PT ;  /* 0x0000000c8f0c7209 */ /* 0x000fe40007810000 */
[----:B------:R-:W-:-:S02]  /*11250*/  FSEL R159, R83, -INF , !P0 ;  /* 0xff800000539f7808 */ /* 0x000fc40004000000 */
[----:B------:R-:W-:Y:S01]  /*11260*/  FMNMX.FTZ R12, R141, R12, !PT ;  /* 0x0000000c8d0c7209 */ /* 0x000fe20007810000 */
[----:B------:R-:W-:Y:S01]  /*11270*/  LDSM.16.MT88.4 R80, [R190+0x4100] ;  /* 0x00410000be50783b */ /* 0x000fe20000004200 */
[----:B-1----:R-:W-:Y:S02]  /*11280*/  FMNMX.FTZ R14, R8, R13, !PT ;  /* 0x0000000d080e7209 */ /* 0x002fe40007810000 */
[----:B------:R-:W-:-:S03]  /*11290*/  FMNMX.FTZ R12, R159, R12, !PT ;  /* 0x0000000c9f0c7209 */ /* 0x000fc60007810000 */
[----:B------:R-:W1:Y:S04]  /*112a0*/  SHFL.BFLY PT, R15, R14, 0x1, 0x1f ;  /* 0x0c201f000e0f7f89 */ /* 0x000e6800000e0000 */
[----:B------:R-:W2:Y:S01]  /*112b0*/  SHFL.BFLY PT, R13, R12, 0x2, 0x1f ;  /* 0x0c401f000c0d7f89 */ /* 0x000ea200000e0000 */
[----:B-1----:R-:W-:Y:S02]  /*112c0*/  FMNMX.FTZ R0, R14, R15, !PT ;  /* 0x0000000f0e007209 */ /* 0x002fe40007810000 */
[----:B--2---:R-:W-:-:S03]  /*112d0*/  FMNMX.FTZ R13, R12, R13, !PT ;  /* 0x0000000d0c0d7209 */ /* 0x004fc60007810000 */
[C---:B------:R-:W-:Y:S01]  /*112e0*/  FMUL.FTZ R167, R0.reuse, c[0x0][0x2d0] ;  /* 0x0000b40000a77a20 */ /* 0x040fe20000410000 */
[----:B------:R-:W-:Y:S01]  /*112f0*/  FSETP.NEU.FTZ.AND P0, PT, R0, -INF , PT ;  /* 0xff8000000000780b */ /* 0x000fe20003f1d000 */
[----:B------:R-:W1:Y:S03]  /*11300*/  SHFL.BFLY PT, R8, R13, 0x1, 0x1f ;  /* 0x0c201f000d087f89 */ /* 0x000e6600000e0000 */
[----:B------:R-:W-:-:S05]  /*11310*/  FSEL R167, R167, RZ, P0 ;  /* 0x000000ffa7a77208 */ /* 0x000fca0000000000 */
[--C-:B------:R-:W-:Y:S02]  /*11320*/  FFMA.FTZ R151, R42, c[0x0][0x2d0], -R167.reuse ;  /* 0x0000b4002a977a23 */ /* 0x100fe400000108a7 */
[--C-:B------:R-:W-:Y:S02]  /*11330*/  FFMA.FTZ R149, R40, c[0x0][0x2d0], -R167.reuse ;  /* 0x0000b40028957a23 */ /* 0x100fe400000108a7 */
[----:B------:R-:W2:Y:S01]  /*11340*/  LDSM.16.MT88.4 R40, [R195+0x2100] ;  /* 0x00210000c328783b */ /* 0x000ea20000004200 */
[--C-:B------:R-:W-:Y:S01]  /*11350*/  FFMA.FTZ R152, R7, c[0x0][0x2d0], -R167.reuse ;  /* 0x0000b40007987a23 */ /* 0x100fe200000108a7 */
[----:B------:R-:W-:Y:S01]  /*11360*/  MUFU.EX2 R151, R151 ;  /* 0x0000009700977308 */ /* 0x000fe20000000800 */
[--C-:B------:R-:W-:Y:S02]  /*11370*/  FFMA.FTZ R146, R32, c[0x0][0x2d0], -R167.reuse ;  /* 0x0000b40020927a23 */ /* 0x100fe400000108a7 */
[--C-:B------:R-:W-:Y:S02]  /*11380*/  FFMA.FTZ R3, R6, c[0x0][0x2d0], -R167.reuse ;  /* 0x0000b40006037a23 */ /* 0x100fe400000108a7 */
[----:B------:R-:W-:-:S02]  /*11390*/  FFMA.FTZ R144, R20, c[0x0][0x2d0], -R167 ;  /* 0x0000b40014907a23 */ /* 0x000fc400000108a7 */
[--C-:B------:R-:W-:Y:S01]  /*113a0*/  FFMA.FTZ R150, R28, c[0x0][0x2d0], -R167.reuse ;  /* 0x0000b4001c967a23 */ /* 0x100fe200000108a7 */
[----:B------:R-:W3:Y:S01]  /*113b0*/  MUFU.EX2 R152, R152 ;  /* 0x0000009800987308 */ /* 0x000ee20000000800 */
[--C-:B------:R-:W-:Y:S02]  /*113c0*/  FFMA.FTZ R145, R24, c[0x0][0x2d0], -R167.reuse ;  /* 0x0000b40018917a23 */ /* 0x100fe400000108a7 */
        /* <DEDUP_REMOVED lines=8> */
[----:B------:R-:W-:-:S02]  /*11450*/  FFMA.FTZ R160, R160, c[0x0][0x2d0], -R167 ;  /* 0x0000b400a0a07a23 */ /* 0x000fc400000108a7 */
[----:B------:R-:W-:Y:S01]  /*11460*/  FFMA.FTZ R168, R168, c[0x0][0x2d0], -R167 ;  /* 0x0000b400a8a87a23 */ /* 0x000fe200000108a7 */
[----:B------:R-:W-:Y:S02]  /*11470*/  FSEL R162, R162, RZ, P0 ;  /* 0x000000ffa2a27208 */ /* 0x000fe40000000000 */
[----:B---3--:R-:W-:Y:S01]  /*11480*/  F2FP.PACK_AB R96, R151, R152 ;  /* 0x000000989760723e */ /* 0x008fe200000000ff */
[----:B------:R-:W-:Y:S01]  /*11490*/  FADD.FTZ R152, R152, R151 ;  /* 0x0000009798987221 */ /* 0x000fe20000010000 */
[----:B------:R-:W1:Y:S01]  /*114a0*/  MUFU.EX2 R146, R146 ;  /* 0x0000009200927308 */ /* 0x000e620000000800 */
[--C-:B------:R-:W-:Y:S01]  /*114b0*/  FFMA.FTZ R153, R34, c[0x0][0x2d0], -R162.reuse ;  /* 0x0000b40022997a23 */ /* 0x100fe200000108a2 */
[----:B------:R-:W-:Y:S01]  /*114c0*/  PLOP3.LUT P0, PT, PT, PT, UP2, 0x40, 0x0 ;  /* 0x000000000000781c */ /* 0x000fe20003f0e828 */
[--C-:B------:R-:W-:Y:S02]  /*114d0*/  FFMA.FTZ R154, R35, c[0x0][0x2d0], -R162.reuse ;  /* 0x0000b400239a7a23 */ /* 0x100fe400000108a2 */
[--C-:B------:R-:W-:Y:S01]  /*114e0*/  FFMA.FTZ R156, R5, c[0x0][0x2d0], -R162.reuse ;  /* 0x0000b400059c7a23 */ /* 0x100fe200000108a2 */
[----:B------:R-:W-:Y:S01]  /*114f0*/  LDSM.16.MT88.4 R32, [R188+0x900] ;  /* 0x00090000bc20783b */ /* 0x000fe20000004200 */
[--C-:B------:R-:W-:Y:S01]  /*11500*/  FFMA.FTZ R147, R31, c[0x0][0x2d0], -R162.reuse ;  /* 0x0000b4001f937a23 */ /* 0x100fe200000108a2 */
[----:B------:R-:W-:Y:S01]  /*11510*/  MUFU.EX2 R153, R153 ;  /* 0x0000009900997308 */ /* 0x000fe20000000800 */
[--C-:B------:R-:W-:Y:S01]  /*11520*/  FFMA.FTZ R2, R23, c[0x0][0x2d0], -R162.reuse ;  /* 0x0000b40017027a23 */ /* 0x100fe200000108a2 */
[----:B------:R-:W3:Y:S01]  /*11530*/  LDSM.16.MT88.4 R4, [R188+0x4100] ;  /* 0x00410000bc04783b */ /* 0x000ee20000004200 */
[----:B------:R-:W-:-:S02]  /*11540*/  FFMA.FTZ R148, R11, c[0x0][0x2d0], -R162 ;  /* 0x0000b4000b947a23 */ /* 0x000fc400000108a2 */
[--C-:B------:R-:W-:Y:S01]  /*11550*/  FFMA.FTZ R11, R27, c[0x0][0x2d0], -R162.reuse ;  /* 0x0000b4001b0b7a23 */ /* 0x100fe200000108a2 */
[----:B------:R-:W4:Y:S01]  /*11560*/  LDSM.16.MT88.4 R20, [R189+0x2900] ;  /* 0x00290000bd14783b */ /* 0x000f220000004200 */
[--C-:B------:R-:W-:Y:S01]  /*11570*/  FFMA.FTZ R9, R9, c[0x0][0x2d0], -R162.reuse ;  /* 0x0000b40009097a23 */ /* 0x100fe200000108a2 */
[----:B------:R-:W5:Y:S01]  /*11580*/  MUFU.EX2 R154, R154 ;  /* 0x0000009a009a7308 */ /* 0x000f620000000800 */
[----:B-1----:R-:W-:Y:S01]  /*11590*/  F2FP.PACK_AB R98, R146, R149 ;  /* 0x000000959262723e */ /* 0x002fe200000000ff */
[----:B------:R-:W1:Y:S01]  /*115a0*/  LDSM.16.MT88.4 R24, [R195+0x900] ;  /* 0x00090000c318783b */ /* 0x000e620000004200 */
        /* <DEDUP_REMOVED lines=10> */
[----:B-----5:R-:W-:Y:S01]  /*11650*/  F2FP.PACK_AB R97, R154, R153 ;  /* 0x000000999a61723e */ /* 0x020fe200000000ff */
[--C-:B------:R-:W-:Y:S02]  /*11660*/  FFMA.FTZ R172, R143, c[0x0][0x2d0], -R162.reuse ;  /* 0x0000b4008fac7a23 */ /* 0x100fe400000108a2 */
[----:B------:R-:W-:Y:S02]  /*11670*/  FFMA.FTZ R171, R141, c[0x0][0x2d0], -R162 ;  /* 0x0000b4008dab7a23 */ /* 0x000fe400000108a2 */
[----:B------:R-:W-:-:S02]  /*11680*/  FFMA.FTZ R167, R140, c[0x0][0x2d0], -R167 ;  /* 0x0000b4008ca77a23 */ /* 0x000fc400000108a7 */
[----:B------:R-:W-:Y:S01]  /*11690*/  MUFU.EX2 R150, R150 ;  /* 0x0000009600967308 */ /* 0x000fe20000000800 */
[----:B------:R-:W-:Y:S01]  /*116a0*/  FFMA.FTZ R162, R159, c[0x0][0x2d0], -R162 ;  /* 0x0000b4009fa27a23 */ /* 0x000fe200000108a2 */
[----:B------:R-:W-:Y:S01]  /*116b0*/  LDSM.16.MT88.4 R140, [R190+0x1900] ;  /* 0x00190000be8c783b */ /* 0x000fe20000004200 */
[----:B------:R-:W-:Y:S02]  /*116c0*/  FADD.FTZ R153, R153, R154 ;  /* 0x0000009a99997221 */ /* 0x000fe40000010000 */
[----:B------:R-:W-:Y:S01]  /*116d0*/  FADD.FTZ R149, R149, R152 ;  /* 0x0000009895957221 */ /* 0x000fe20000010000 */
[----:B--2---:R-:W-:Y:S02]  /*116e0*/  F2FP.PACK_AB R99, R147, R156 ;  /* 0x0000009c9363723e */ /* 0x004fe400000000ff */
[----:B------:R-:W2:Y:S01]  /*116f0*/  MUFU.EX2 R145, R145 ;  /* 0x0000009100917308 */ /* 0x000ea20000000800 */
[----:B------:R-:W-:Y:S02]  /*11700*/  FADD.FTZ R156, R156, R153 ;  /* 0x000000999c9c7221 */ /* 0x000fe40000010000 */
[----:B------:R-:W-:-:S02]  /*11710*/  FADD.FTZ R149, R146, R149 ;  /* 0x0000009592957221 */ /* 0x000fc40000010000 */
        /* <DEDUP_REMOVED lines=45> */
[C---:B---3--:R-:W-:Y:S07]  /*119f0*/  HMMA.16816.F32 R92, R96.reuse, R4, RZ ;  /* 0x00000004605c723c */ /* 0x048fee00000018ff */
[----:B--2---:R-:W-:Y:S01]  /*11a00*/  F2FP.PACK_AB R4, R145, R150 ;  /* 0x000000969104723e */ /* 0x004fe200000000ff */
        /* <DEDUP_REMOVED lines=15> */
[C---:B----4-:R-:W-:Y:S08]  /*11b00*/  HMMA.16816.F32 R52, R4.reuse, R20, R52 ;  /* 0x000000140434723c */ /* 0x050ff00000001834 */
        /* <DEDUP_REMOVED lines=44> */
[----:B------:R-:W-:Y:S02]  /*11dd0*/  FADD.FTZ R166, R166, R163 ;  /* 0x000000a3a6a67221 */ /* 0x000fe40000010000 */
[----:B------:R-:W-:Y:S01]  /*11de0*/  IMAD.IADD R2, R199, 0x1, -R202 ;  /* 0x00000001c7027824 */ /* 0x000fe200078e0aca */
[----:B------:R-:W-:Y:S01]  /*11df0*/  HMMA.16816.F32 R100, R4, R14, R100 ;  /* 0x0000000e0464723c */ /* 0x000fe20000001864 */
[----:B------:R-:W1:Y:S03]  /*11e00*/  LDSM.16.MT88.4 R12, [R189+0x3100] ;  /* 0x00310000bd0c783b */ /* 0x000e660000004200 */
[----:B------:R-:W-:-:S04]  /*11e10*/  IADD3 R2, R2, UR17, RZ ;  /* 0x0000001102027c10 */ /* 0x000fc8000fffe0ff */
        /* <DEDUP_REMOVED lines=43> */
[----:B------:R-:W-:Y:S01]  /*120d0*/  FADD.FTZ R171, R171, R172 ;  /* 0x000000acabab7221 */ /* 0x000fe20000010000 */
[----:B------:R-:W-:Y:S01]  /*120e0*/  IADD3 R172, R10, -0x2, RZ ;  /* 0xfffffffe0aac7810 */ /* 0x000fe20007ffe0ff */
[----:B------:R-:W-:-:S02]  /*120f0*/  FADD.FTZ R212, R167, R170 ;  /* 0x000000aaa7d47221 */ /* 0x000fc40000010000 */
        /* <DEDUP_REMOVED lines=26> */
[----:B------:R-:W-:Y:S07]  /*122a0*/  HMMA.16816.F32 R96, R4, R22, R96 ;  /* 0x000000160460723c */ /* 0x000fee0000001860 */
[----:B------:R-:W-:Y:S01]  /*122b0*/  IADD3 R4, R2, c[0x0][0x328], RZ ;  /* 0x0000ca0002047a10 */ /* 0x000fe20007ffe0ff */
[----:B------:R-:W-:Y:S05]  /*122c0*/  @P0 BRA `(.L_x_419) ;  /* 0x0000011000000947 */ /* 0x000fea0003800000 */
[C---:B------:R-:W-:Y:S02]  /*122d0*/  ISETP.GT.AND P0, PT, R2.reuse, RZ, PT ;  /* 0x000000ff0200720c */ /* 0x040fe40003f04270 */
[----:B------:R-:W-:-:S11]  /*122e0*/  IADD3 R3, R2, -0x1, RZ ;  /* 0xffffffff02037810 */ /* 0x000fd60007ffe0ff */
[----:B------:R-:W-:Y:S05]  /*122f0*/  @P0 BRA `(.L_x_420) ;  /* 0x0000007000000947 */ /* 0x000fea0003800000 */
[----:B------:R-:W-:-:S05]  /*12300*/  IMAD.MOV.U32 R3, RZ, RZ, 0x1 ;  /* 0x00000001ff037424 */ /* 0x000fca00078e00ff */
[----:B------:R-:W-:Y:S01]  /*12310*/  ISETP.NE.AND P0, PT, R3, c[0x0][0x32c], PT ;  /* 0x0000cb0003007a0c */ /* 0x000fe20003f05270 */
[----:B------:R-:W-:-:S12]  /*12320*/  IMAD.MOV R3, RZ, RZ, -R2 ;  /* 0x000000ffff037224 */ /* 0x000fd800078e0a02 */
[----:B------:R-:W-:-:S05]  /*12330*/  @P0 IMAD.HI.U32 R2, R3, c[0x0][0x330], RZ ;  /* 0x0000cc0003020a27 */ /* 0x000fca00078e00ff */
[----:B------:R-:W-:-:S04]  /*12340*/  @P0 SHF.R.U32.HI R3, RZ, c[0x0][0x334], R2 ;  /* 0x0000cd00ff030a19 */ /* 0x000fc80000011602 */
[----:B------:R-:W-:Y:S01]  /*12350*/  LOP3.LUT R3, RZ, R3, RZ, 0x33, !PT ;  /* 0x00000003ff037212 */ /* 0x000fe200078e33ff */
[----:B------:R-:W-:Y:S05]  /*12360*/  BRA `(.L_x_421) ;  /* 0x0000004000007947 */ /* 0x000fea0003800000 */
.L_x_420:
[----:B------:R-:W-:-:S04]  /*12370*/  MOV R2, 0x1 ;  /* 0x0000000100027802 */ /* 0x000fc80000000f00 */
[----:B------:R-:W-:-:S13]  /*12380*/  ISETP.NE.AND P0, PT, R2, c[0x0][0x32c], PT ;  /* 0x0000cb0002007a0c */ /* 0x000fda0003f05270 */
[----:B------:R-:W-:-:S05]  /*12390*/  @P0 IMAD.HI.U32 R2, R3, c[0x0][0x330], RZ ;  /* 0x0000cc0003020a27 */ /* 0x000fca00078e00ff */
[----:B------:R-:W-:Y:S02]  /*123a0*/  @P0 SHF.R.U32.HI R3, RZ, c[0x0][0x334], R2 ;  /* 0x0000cd00ff030a19 */ /* 0x000fe40000011602 */
.L_x_421:
[----:B------:R-:W-:-:S05]  /*123b0*/  MOV R2, c[0x0][0x32c] ;  /* 0x0000cb0000027a02 */ /* 0x000fca0000000f00 */
[----:B------:R-:W-:-:S05]  /*123c0*/  IMAD R3, R3, R2, c[0x0][0x32c] ;  /* 0x0000cb0003037624 */ /* 0x000fca00078e0202 */
[----:B------:R-:W-:-:S04]  /*123d0*/  IMNMX R4, R4, R3, PT ;  /* 0x0000000304047217 */ /* 0x000fc80003800200 */
.L_x_419:
[----:B------:R-:W-:-:S04]  /*123e0*/  SHF.R.S32.HI R3, RZ, 0x1f, R4 ;  /* 0x0000001fff037819 */ /* 0x000fc80000011404 */
[----:B------:R-:W-:-:S04]  /*123f0*/  LEA.HI R2, R3, R4, RZ, 0x6 ;  /* 0x0000000403027211 */ /* 0x000fc800078f30ff */
[----:B------:R-:W-:-:S04]  /*12400*/  SHF.R.S32.HI R2, RZ, 0x6, R2 ;  /* 0x00000006ff027819 */ /* 0x000fc80000011402 */
[----:B------:R-:W-:-:S04]  /*12410*/  IMNMX R223, R203, R2, !PT ;  /* 0x00000002cbdf7217 */ /* 0x000fc80007800200 */
[----:B------:R-:W-:-:S13]  /*12420*/  ISETP.GE.AND P0, PT, R172, R223, PT ;  /* 0x000000dfac00720c */ /* 0x000fda0003f06270 */
[----:B------:R-:W-:Y:S05]  /*12430*/  @!P0 BRA `(.L_x_422) ;  /* 0x0000359000008947 */ /* 0x000fea0003800000 */
[----:B------:R-:W-:Y:S01]  /*12440*/  SHF.R.S32.HI R221, RZ, 0x1f, R216 ;  /* 0x0000001fffdd7819 */ /* 0x000fe200000114d8 */
[----:B------:R-:W-:Y:S01]  /*12450*/  IMAD.MOV.U32 R2, RZ, RZ, R8 ;  /* 0x000000ffff027224 */ /* 0x000fe200078e0008 */
[----:B------:R-:W-:Y:S01]  /*12460*/  ISETP.GE.AND P1, PT, R206, c[0x0][0x1d4], PT ;  /* 0x00007500ce007a0c */ /* 0x000fe20003f26270 */
[----:B------:R-:W-:Y:S01]  /*12470*/  IMAD.MOV.U32 R3, RZ, RZ, R0 ;  /* 0x000000ffff037224 */ /* 0x000fe200078e0000 */
[----:B------:R-:W-:Y:S01]  /*12480*/  SHF.R.S32.HI R218, RZ, 0x1f, R215 ;  /* 0x0000001fffda7819 */ /* 0x000fe200000114d7 */
[----:B------:R-:W-:Y:S01]  /*12490*/  IMAD.MOV.U32 R222, RZ, RZ, R172 ;  /* 0x000000ffffde7224 */ /* 0x000fe200078e00ac */
[----:B------:R-:W-:Y:S01]  /*124a0*/  SHF.R.S32.HI R175, RZ, 0x1f, R214 ;  /* 0x0000001fffaf7819 */ /* 0x000fe200000114d6 */
[----:B------:R-:W-:Y:S01]  /*124b0*/  IMAD.SHL.U32 R220, R216, 0x2, RZ ;  /* 0x00000002d8dc7824 */ /* 0x000fe200078e00ff */
[----:B------:R-:W-:Y:S01]  /*124c0*/  SEL R219, RZ, 0x10, P1 ;  /* 0x00000010ffdb7807 */ /* 0x000fe20000800000 */
[----:B------:R-:W-:Y:S01]  /*124d0*/  IMAD.SHL.U32 R217, R215, 0x2, RZ ;  /* 0x00000002d7d97824 */ /* 0x000fe200078e00ff */
[----:B------:R-:W-:Y:S01]  /*124e0*/  SEL R173, RZ, 0x10, P6 ;  /* 0x00000010ffad7807 */ /* 0x000fe20003000000 */
[----:B------:R-:W-:Y:S01]  /*124f0*/  IMAD.SHL.U32 R174, R214, 0x2, RZ ;  /* 0x00000002d6ae7824 */ /* 0x000fe200078e00ff */
[----:B------:R-:W-:-:S02]  /*12500*/  SHF.L.U64.HI R221, R216, 0x1, R221 ;  /* 0x00000001d8dd7819 */ /* 0x000fc400000102dd */
[----:B------:R-:W-:Y:S02]  /*12510*/  SHF.L.U64.HI R218, R215, 0x1, R218 ;  /* 0x00000001d7da7819 */ /* 0x000fe400000102da */
[----:B------:R-:W-:Y:S02]  /*12520*/  SHF.L.U64.HI R175, R214, 0x1, R175 ;  /* 0x00000001d6af7819 */ /* 0x000fe400000102af */
.L_x_433:
[----:B------:R-:W-:Y:S04]  /*12530*/  DEPBAR.LE SB0, 0x0 ;  /* 0x000080000000791a */ /* 0x000fe80000000000 */
[----:B------:R-:W-:Y:S01]  /*12540*/  BAR.SYNC.DEFER_BLOCKING 0x0 ;  /* 0x0000000000007b1d */ /* 0x000fe20000010000 */
[----:B------:R-:W-:Y:S02]  /*12550*/  ISETP.GT.AND P0, PT, R203, R222, PT ;  /* 0x000000decb00720c */ /* 0x000fe40003f04270 */
[----:B------:R-:W-:Y:S03]  /*12560*/  ISETP.GE.AND P5, PT, R206, c[0x0][0x1d4], PT ;  /* 0x00007500ce007a0c */ /* 0x000fe60003fa6270 */
        /* <DEDUP_REMOVED lines=31> */
[----:B------:R2:W1:Y:S01]  /*12760*/  SHFL.IDX PT, R4, R14, RZ, 0x181f ;  /* 0x00181fff0e047589 */ /* 0x00046200000e0000 */
[-C--:B-----5:R-:W-:Y:S04]  /*12770*/  IADD3 R10, P1, P0, R10, R5.reuse, R220 ;  /* 0x000000050a0a7210 */ /* 0x0a0fe8000783e0dc */
[----:B----4-:R-:W-:Y:S02]  /*12780*/  IADD3.X R11, RZ, R0, R221, P1, P0 ;  /* 0x00000000ff0b7210 */ /* 0x010fe40000fe04dd */
[----:B------:R-:W-:Y:S02]  /*12790*/  IADD3 R8, P1, P0, R8, R5, R217 ;  /* 0x0000000508087210 */ /* 0x000fe4000783e0d9 */
[C---:B---3--:R-:W-:Y:S02]  /*127a0*/  IADD3 R6, P2, R7.reuse, R220, RZ ;  /* 0x000000dc07067210 */ /* 0x048fe40007f5e0ff */
[--C-:B------:R-:W-:Y:S02]  /*127b0*/  IADD3.X R9, RZ, R0, R218.reuse, P1, P0 ;  /* 0x00000000ff097210 */ /* 0x100fe40000fe04da */
[CC--:B------:R-:W-:Y:S02]  /*127c0*/  IADD3 R12, P0, R7.reuse, R174.reuse, RZ ;  /* 0x000000ae070c7210 */ /* 0x0c0fe40007f1e0ff */
[----:B--2---:R-:W-:Y:S01]  /*127d0*/  IADD3 R14, P1, R7, R217, RZ ;  /* 0x000000d9070e7210 */ /* 0x004fe20007f3e0ff */
[C---:B-1----:R-:W-:Y:S02]  /*127e0*/  IMAD.X R7, R4.reuse, 0x1, R221, P2 ;  /* 0x0000000104077824 */ /* 0x042fe400010e06dd */
[C-C-:B------:R-:W-:Y:S01]  /*127f0*/  IMAD.X R13, R4.reuse, 0x1, R175.reuse, P0 ;  /* 0x00000001040d7824 */ /* 0x140fe200000e06af */
[----:B------:R-:W-:Y:S01]  /*12800*/  IADD3 R16, P0, R5, R174, RZ ;  /* 0x000000ae05107210 */ /* 0x000fe20007f1e0ff */
[----:B------:R-:W-:Y:S01]  /*12810*/  IMAD.X R15, R4, 0x1, R218, P1 ;  /* 0x00000001040f7824 */ /* 0x000fe200008e06da */
[----:B------:R-:W-:Y:S02]  /*12820*/  ISETP.NE.U32.AND P1, PT, R219, RZ, PT ;  /* 0x000000ffdb00720c */ /* 0x000fe40003f25070 */
[----:B------:R1:W-:Y:S01]  /*12830*/  LDGSTS.E.BYPASS.LTC128B.128 [R211], [R12.64], !P4 ;  /* 0x000000000cd37fae */ /* 0x0003e2000e101d56 */
[----:B------:R-:W-:Y:S01]  /*12840*/  IMAD.X R17, R0, 0x1, R175, P0 ;  /* 0x0000000100117824 */ /* 0x000fe200000e06af */
[----:B------:R-:W-:Y:S02]  /*12850*/  ISETP.NE.U32.AND P0, PT, R173, RZ, PT ;  /* 0x000000ffad00720c */ /* 0x000fe40003f05070 */
[----:B------:R1:W-:Y:S04]  /*12860*/  LDGSTS.E.BYPASS.LTC128B.128 [R211+0x2000], [R6.64], !P5 ;  /* 0x0200000006d37fae */ /* 0x0003e8000e901d56 */
[----:B------:R1:W-:Y:S04]  /*12870*/  LDGSTS.E.BYPASS.LTC128B.128 [R211+0x4000], [R14.64], !P6 ;  /* 0x040000000ed37fae */ /* 0x0003e8000f101d56 */
[----:B------:R1:W-:Y:S04]  /*12880*/  LDGSTS.E.BYPASS.LTC128B.128 [R211+0x1000], [R16.64], !P4 ;  /* 0x0100000010d37fae */ /* 0x0003e8000e101d56 */
[----:B------:R1:W-:Y:S04]  /*12890*/  LDGSTS.E.BYPASS.LTC128B.128.ZFILL [R211+0x3000], [R10.64], P1 ;  /* 0x030000000ad37fae */ /* 0x0003e80008941d56 */
[----:B------:R1:W-:Y:S02]  /*128a0*/  LDGSTS.E.BYPASS.LTC128B.128.ZFILL [R211+0x5000], [R8.64], P0 ;  /* 0x0500000008d37fae */ /* 0x0003e40008141d56 */
.L_x_423:
[C---:B-123--:R-:W-:Y:S01]  /*128b0*/  HMMA.16816.F32 R4, R132.reuse, R136, RZ ;  /* 0x000000888404723c */ /* 0x04efe200000018ff */
[----:B------:R-:W0:Y:S02]  /*128c0*/  LDGDEPBAR ;  /* 0x00000000000079af */ /* 0x000e240000000000 */
[----:B------:R-:W-:Y:S05]  /*128d0*/  ISETP.GT.AND P0, PT, R222, R203, PT ;  /* 0x000000cbde00720c */ /* 0x000fea0003f04270 */
[C---:B------:R-:W-:Y:S01]  /*128e0*/  HMMA.16816.F32 R8, R132.reuse, R138, RZ ;  /* 0x0000008a8408723c */ /* 0x040fe200000018ff */
[----:B------:R-:W-:Y:S07]  /*128f0*/  LDSM.16.M88.4 R136, [R193+0xc100] ;  /* 0x00c10000c188783b */ /* 0x000fee0000000200 */
[C---:B----4-:R-:W-:Y:S08]  /*12900*/  HMMA.16816.F32 R12, R132.reuse, R140, RZ ;  /* 0x0000008c840c723c */ /* 0x050ff000000018ff */
[C---:B------:R-:W-:Y:S01]  /*12910*/  HMMA.16816.F32 R16, R132.reuse, R142, RZ ;  /* 0x0000008e8410723c */ /* 0x040fe200000018ff */
[----:B------:R-:W1:Y:S07]  /*12920*/  LDSM.16.M88.4 R140, [R192+0x6100] ;  /* 0x00610000c08c783b */ /* 0x000e6e0000000200 */
[C---:B------:R-:W-:Y:S08]  /*12930*/  HMMA.16816.F32 R20, R132.reuse, R144, RZ ;  /* 0x000000908414723c */ /* 0x040ff000000018ff */
[C---:B------:R-:W-:Y:S01]  /*12940*/  HMMA.16816.F32 R24, R132.reuse, R146, RZ ;  /* 0x000000928418723c */ /* 0x040fe200000018ff */
[----:B------:R-:W2:Y:S07]  /*12950*/  LDSM.16.M88.4 R144, [R192+0x6900] ;  /* 0x00690000c090783b */ /* 0x000eae0000000200 */
        /* <DEDUP_REMOVED lines=17> */
[C---:B-1----:R-:W-:Y:S08]  /*12a70*/  HMMA.16816.F32 R4, R136.reuse, R140, R4 ;  /* 0x0000008c8804723c */ /* 0x042ff00000001804 */
[C---:B------:R-:W-:Y:S01]  /*12a80*/  HMMA.16816.F32 R8, R136.reuse, R142, R8 ;  /* 0x0000008e8808723c */ /* 0x040fe20000001808 */
[----:B------:R-:W-:Y:S07]  /*12a90*/  LDSM.16.M88.4 R140, [R197+0x8100] ;  /* 0x00810000c58c783b */ /* 0x000fee0000000200 */
[C---:B--2---:R-:W-:Y:S08]  /*12aa0*/  HMMA.16816.F32 R12, R136.reuse, R144, R12 ;  /* 0x00000090880c723c */ /* 0x044ff0000000180c */
        /* <DEDUP_REMOVED lines=118> */
[----:B------:R-:W-:-:S07]  /*13210*/  @!P0 BRA `(.L_x_424) ;  /* 0x0000037000008947 */ /* 0x000fce0003800000 */
[----:B------:R-:W-:Y:S01]  /*13220*/  ISETP.NE.AND P1, PT, R201, 0x1, PT ;  /* 0x00000001c900780c */ /* 0x000fe20003f25270 */
[----:B------:R-:W-:Y:S01]  /*13230*/  IMAD R0, R222, 0x40, R200 ;  /* 0x00000040de007824 */ /* 0x000fe200078e02c8 */
[----:B------:R-:W-:Y:S01]  /*13240*/  IADD3 R138, -R219, 0x10, RZ ;  /* 0x00000010db8a7810 */ /* 0x000fe20007ffe1ff */
[----:B------:R-:W-:Y:S03]  /*13250*/  IMAD.MOV.U32 R204, RZ, RZ, RZ ;  /* 0x000000ffffcc7224 */ /* 0x000fe600078e00ff */
[----:B------:R-:W-:Y:S02]  /*13260*/  IADD3 R205, R0, -0x40, R207 ;  /* 0xffffffc000cd7810 */ /* 0x000fe40007ffe0cf */
[----:B------:R-:W-:Y:S03]  /*13270*/  LOP3.LUT R138, R138, 0xf, RZ, 0xc0, !PT ;  /* 0x0000000f8a8a7812 */ /* 0x000fe600078ec0ff */
[--C-:B------:R-:W-:Y:S02]  /*13280*/  IMAD.MOV.U32 R0, RZ, RZ, R205.reuse ;  /* 0x000000ffff007224 */ /* 0x100fe400078e00cd */
[----:B------:R-:W-:Y:S05]  /*13290*/  @P1 IMAD.HI.U32 R134, R205, c[0x0][0x2bc], RZ ;  /* 0x0000af00cd861a27 */ /* 0x000fea00078e00ff */
        /* <DEDUP_REMOVED lines=23> */
[----:B------:R-:W1:Y:S04]  /*13410*/  SHFL.IDX PT, R135, R134, RZ, 0x181f ;  /* 0x00181fff86877589 */ /* 0x000e6800000e0000 */
[----:B------:R1:W2:Y:S04]  /*13420*/  SHFL.IDX PT, R133, R134, 0x1, 0x181f ;  /* 0x00381f0086857f89 */ /* 0x0002a800000e0000 */
[----:B------:R-:W3:Y:S04]  /*13430*/  SHFL.IDX PT, R0, R142, 0x1, 0x181f ;  /* 0x00381f008e007f89 */ /* 0x000ee800000e0000 */
[----:B------:R4:W5:Y:S01]  /*13440*/  SHFL.IDX PT, R132, R142, RZ, 0x181f ;  /* 0x00181fff8e847589 */ /* 0x00096200000e0000 */
[C---:B-1----:R-:W-:Y:S02]  /*13450*/  IADD3 R134, P2, R135.reuse, R220, RZ ;  /* 0x000000dc87867210 */ /* 0x042fe40007f5e0ff */
[-C--:B--2---:R-:W-:Y:S04]  /*13460*/  IADD3 R138, P1, P0, R138, R133.reuse, R220 ;  /* 0x000000858a8a7210 */ /* 0x084fe8000783e0dc */
[-C--:B---3--:R-:W-:Y:S02]  /*13470*/  IADD3.X R139, RZ, R0.reuse, R221, P1, P0 ;  /* 0x00000000ff8b7210 */ /* 0x088fe40000fe04dd */
[----:B------:R-:W-:Y:S04]  /*13480*/  IADD3 R136, P1, P0, R136, R133, R217 ;  /* 0x0000008588887210 */ /* 0x000fe8000783e0d9 */
[--C-:B------:R-:W-:Y:S02]  /*13490*/  IADD3.X R137, RZ, R0, R218.reuse, P1, P0 ;  /* 0x00000000ff897210 */ /* 0x100fe40000fe04da */
[CC--:B------:R-:W-:Y:S02]  /*134a0*/  IADD3 R140, P0, R135.reuse, R174.reuse, RZ ;  /* 0x000000ae878c7210 */ /* 0x0c0fe40007f1e0ff */
[----:B----4-:R-:W-:Y:S01]  /*134b0*/  IADD3 R142, P1, R135, R217, RZ ;  /* 0x000000d9878e7210 */ /* 0x010fe20007f3e0ff */
[C---:B-----5:R-:W-:Y:S02]  /*134c0*/  IMAD.X R135, R132.reuse, 0x1, R221, P2 ;  /* 0x0000000184877824 */ /* 0x060fe400010e06dd */
[C-C-:B------:R-:W-:Y:S01]  /*134d0*/  IMAD.X R141, R132.reuse, 0x1, R175.reuse, P0 ;  /* 0x00000001848d7824 */ /* 0x140fe200000e06af */
[----:B------:R-:W-:Y:S01]  /*134e0*/  IADD3 R144, P0, R133, R174, RZ ;  /* 0x000000ae85907210 */ /* 0x000fe20007f1e0ff */
[----:B------:R-:W-:Y:S01]  /*134f0*/  IMAD.X R143, R132, 0x1, R218, P1 ;  /* 0x00000001848f7824 */ /* 0x000fe200008e06da */
[----:B------:R-:W-:Y:S02]  /*13500*/  ISETP.NE.U32.AND P1, PT, R219, RZ, PT ;  /* 0x000000ffdb00720c */ /* 0x000fe40003f25070 */
[----:B------:R1:W-:Y:S01]  /*13510*/  LDGSTS.E.BYPASS.LTC128B.128 [R208+0x6100], [R140.64], !P4 ;  /* 0x061000008cd07fae */ /* 0x0003e2000e101d56 */
[----:B------:R-:W-:Y:S01]  /*13520*/  IMAD.X R145, R0, 0x1, R175, P0 ;  /* 0x0000000100917824 */ /* 0x000fe200000e06af */
[----:B------:R-:W-:Y:S02]  /*13530*/  ISETP.NE.U32.AND P0, PT, R173, RZ, PT ;  /* 0x000000ffad00720c */ /* 0x000fe40003f05070 */
[----:B------:R1:W-:Y:S04]  /*13540*/  LDGSTS.E.BYPASS.LTC128B.128 [R208+0x8100], [R134.64], !P5 ;  /* 0x0810000086d07fae */ /* 0x0003e8000e901d56 */
[----:B------:R1:W-:Y:S04]  /*13550*/  LDGSTS.E.BYPASS.LTC128B.128 [R208+0xa100], [R142.64], !P6 ;  /* 0x0a1000008ed07fae */ /* 0x0003e8000f101d56 */
[----:B------:R1:W-:Y:S04]  /*13560*/  LDGSTS.E.BYPASS.LTC128B.128 [R208+0x7100], [R144.64], !P4 ;  /* 0x0710000090d07fae */ /* 0x0003e8000e101d56 */
[----:B------:R1:W-:Y:S04]  /*13570*/  LDGSTS.E.BYPASS.LTC128B.128.ZFILL [R208+0x9100], [R138.64], P1 ;  /* 0x091000008ad07fae */ /* 0x0003e80008941d56 */
[----:B------:R1:W-:Y:S02]  /*13580*/  LDGSTS.E.BYPASS.LTC128B.128.ZFILL [R208+0xb100], [R136.64], P0 ;  /* 0x0b10000088d07fae */ /* 0x0003e40008141d56 */
.L_x_424:
[----:B------:R-:W-:Y:S01]  /*13590*/  PLOP3.LUT P1, PT, PT, PT, UP3, 0x80, 0x0 ;  /* 0x000000000000781c */ /* 0x000fe20003f2f038 */
[----:B------:R-:W0:Y:S01]  /*135a0*/  LDGDEPBAR ;  /* 0x00000000000079af */ /* 0x000e220000000000 */
[----:B------:R-:W-:Y:S01]  /*135b0*/  PLOP3.LUT P0, PT, PT, PT, UP3, 0x80, 0x0 ;  /* 0x000000000000781c */ /* 0x000fe20003f0f038 */
[----:B-1----:R-:W-:Y:S02]  /*135c0*/  IMAD.MOV.U32 R139, RZ, RZ, R209 ;  /* 0x000000ffff8b7224 */ /* 0x002fe400078e00d1 */
[----:B------:R-:W-:Y:S08]  /*135d0*/  IMAD.SHL.U32 R133, R222, 0x40, RZ ;  /* 0x00000040de857824 */ /* 0x000ff000078e00ff */
[----:B------:R-:W-:Y:S05]  /*135e0*/  @P1 IMAD.HI.U32 R0, R209, c[0x0][0x2c8], RZ ;  /* 0x0000b200d1001a27 */ /* 0x000fea00078e00ff */
[----:B------:R-:W-:Y:S02]  /*135f0*/  @P0 SHF.R.U32.HI R139, RZ, c[0x0][0x2cc], R0 ;  /* 0x0000b300ff8b0a19 */ /* 0x000fe40000011600 */
[----:B------:R-:W-:Y:S02]  /*13600*/  PLOP3.LUT P0, PT, PT, PT, UP2, 0x40, 0x0 ;  /* 0x000000000000781c */ /* 0x000fe40003f0e828 */
[----:B------:R-:W-:Y:S01]  /*13610*/  IADD3 R0, -R210, 0x1, -R133 ;  /* 0x00000001d2007810 */ /* 0x000fe20007ffe985 */
[----:B------:R-:W1:Y:S03]  /*13620*/  SHFL.IDX PT, R141, R139, RZ, 0x1c1f ;  /* 0x001c1fff8b8d7589 */ /* 0x000e6600000e0000 */
[----:B------:R-:W-:Y:S04]  /*13630*/  IADD3 R0, -R202, R0, R199 ;  /* 0x00000000ca007210 */ /* 0x000fe80007ffe1c7 */
[C---:B------:R-:W-:Y:S02]  /*13640*/  IADD3 R132, R0.reuse, c[0x0][0x328], RZ ;  /* 0x0000ca0000847a10 */ /* 0x040fe40007ffe0ff */
[----:B------:R-:W-:Y:S03]  /*13650*/  IADD3 R0, R0, UR13, RZ ;  /* 0x0000000d00007c10 */ /* 0x000fe6000fffe0ff */
[--C-:B-1----:R-:W-:Y:S02]  /*13660*/  IMAD.IADD R137, R132, 0x1, R141.reuse ;  /* 0x0000000184897824 */ /* 0x102fe400078e028d */
[----:B------:R-:W-:Y:S01]  /*13670*/  IMAD.IADD R135, R0, 0x1, R141 ;  /* 0x0000000100877824 */ /* 0x000fe200078e028d */
[----:B------:R-:W-:-:S05]  /*13680*/  @P0 BRA `(.L_x_425) ;  /* 0x0000018000000947 */ /* 0x000fca0003800000 */
[----:B------:R-:W-:Y:S01]  /*13690*/  IADD3 R136, -R202, R199, R141 ;  /* 0x000000c7ca887210 */ /* 0x000fe20007ffe18d */
[----:B------:R-:W-:Y:S03]  /*136a0*/  BSSY B0, `(.L_x_426) ;  /* 0x0000011000007945 */ /* 0x000fe60003800000 */
        /* <DEDUP_REMOVED lines=11> */
.L_x_427:
[----:B------:R-:W-:Y:S04]  /*13760*/  MOV R134, 0x1 ;  /* 0x0000000100867802 */ /* 0x000fe80000000f00 */
[----:B------:R-:W-:Y:S11]  /*13770*/  ISETP.NE.AND P0, PT, R134, c[0x0][0x32c], PT ;  /* 0x0000cb0086007a0c */ /* 0x000ff60003f05270 */
[----:B------:R-:W-:Y:S02]  /*13780*/  @!UPT UIADD3 URZ, URZ, URZ, URZ ;  /* 0x0000003f3f3ff290 */ /* 0x000fe4000fffe03f */
[----:B------:R-:W-:Y:S05]  /*13790*/  @P0 IMAD.HI.U32 R134, R136, c[0x0][0x330], RZ ;  /* 0x0000cc0088860a27 */ /* 0x000fea00078e00ff */
[----:B------:R-:W-:Y:S02]  /*137a0*/  @P0 SHF.R.U32.HI R136, RZ, c[0x0][0x334], R134 ;  /* 0x0000cd00ff880a19 */ /* 0x000fe40000011686 */
.L_x_428:
[----:B------:R-:W-:Y:S05]  /*137b0*/  BSYNC B0 ;  /* 0x0000000000007941 */ /* 0x000fea0003800000 */
.L_x_426:
[----:B------:R-:W-:Y:S04]  /*137c0*/  IMAD R141, R136, c[0x0][0x32c], -R133 ;  /* 0x0000cb00888d7a24 */ /* 0x000fe800078e0a85 */
[----:B------:R-:W-:Y:S05]  /*137d0*/  IMAD.IADD R136, R141, 0x1, -R210 ;  /* 0x000000018d887824 */ /* 0x000fea00078e0ad2 */
[----:B------:R-:W-:Y:S02]  /*137e0*/  IADD3 R134, R136, c[0x0][0x32c], RZ ;  /* 0x0000cb0088867a10 */ /* 0x000fe40007ffe0ff */
[----:B------:R-:W-:Y:S02]  /*137f0*/  IMNMX R135, R135, R136, !PT ;  /* 0x0000008887877217 */ /* 0x000fe40007800200 */
[----:B------:R-:W-:Y:S02]  /*13800*/  IMNMX R137, R137, R134, PT ;  /* 0x0000008689897217 */ /* 0x000fe40003800200 */
.L_x_425:
[----:B------:R-:W-:Y:S04]  /*13810*/  ISETP.GT.AND P2, PT, R222, -0x1, PT ;  /* 0xffffffffde00780c */ /* 0x000fe80003f44270 */
[----:B------:R-:W-:Y:S04]  /*13820*/  ISETP.GT.AND P0, PT, R135, RZ, P2 ;  /* 0x000000ff8700720c */ /* 0x000fe80001704270 */
[----:B------:R-:W-:Y:S04]  /*13830*/  ISETP.LT.OR P0, PT, R137, 0x1, P0 ;  /* 0x000000018900780c */ /* 0x000fe80000701670 */
[----:B------:R-:W-:Y:S02]  /*13840*/  FSEL R138, R4, -INF , !P0 ;  /* 0xff800000048a7808 */ /* 0x000fe40004000000 */
[----:B------:R-:W-:Y:S04]  /*13850*/  ISETP.GT.AND P0, PT, R135, 0x1, P2 ;  /* 0x000000018700780c */ /* 0x000fe80001704270 */
[----:B------:R-:W-:Y:S04]  /*13860*/  ISETP.LT.OR P0, PT, R137, 0x2, P0 ;  /* 0x000000028900780c */ /* 0x000fe80000701670 */
[----:B------:R-:W-:Y:S02]  /*13870*/  FSEL R136, R5, -INF , !P0 ;  /* 0xff80000005887808 */ /* 0x000fe40004000000 */
[----:B------:R-:W-:Y:S01]  /*13880*/  ISETP.GT.AND P0, PT, R135, 0x8, P2 ;  /* 0x000000088700780c */ /* 0x000fe20001704270 */
[----:B------:R-:W1:Y:S03]  /*13890*/  SHFL.IDX PT, R5, R139, 0x1, 0x1c1f ;  /* 0x003c1f008b057f89 */ /* 0x000e6600000e0000 */
[----:B------:R-:W-:Y:S04]  /*138a0*/  ISETP.LT.OR P0, PT, R137, 0x9, P0 ;  /* 0x000000098900780c */ /* 0x000fe80000701670 */
[----:B------:R-:W-:Y:S02]  /*138b0*/  FSEL R134, R8, -INF , !P0 ;  /* 0xff80000008867808 */ /* 0x000fe40004000000 */
[----:B------:R-:W-:Y:S04]  /*138c0*/  ISETP.GT.AND P0, PT, R135, 0x9, P2 ;  /* 0x000000098700780c */ /* 0x000fe80001704270 */
[----:B------:R-:W-:Y:S04]  /*138d0*/  ISETP.LT.OR P0, PT, R137, 0xa, P0 ;  /* 0x0000000a8900780c */ /* 0x000fe80000701670 */
[----:B------:R-:W-:Y:S02]  /*138e0*/  FSEL R8, R9, -INF , !P0 ;  /* 0xff80000009087808 */ /* 0x000fe40004000000 */
[----:B------:R-:W-:Y:S04]  /*138f0*/  ISETP.GT.AND P0, PT, R135, 0x10, P2 ;  /* 0x000000108700780c */ /* 0x000fe80001704270 */
[----:B------:R-:W-:Y:S01]  /*13900*/  ISETP.LT.OR P0, PT, R137, 0x11, P0 ;  /* 0x000000118900780c */ /* 0x000fe20000701670 */
[--C-:B-1----:R-:W-:Y:S02]  /*13910*/  IMAD.IADD R132, R132, 0x1, R5.reuse ;  /* 0x0000000184847824 */ /* 0x102fe400078e0205 */
[----:B------:R-:W-:Y:S01]  /*13920*/  IMAD.IADD R0, R0, 0x1, R5 ;  /* 0x0000000100007824 */ /* 0x000fe200078e0205 */
[----:B------:R-:W-:Y:S02]  /*13930*/  FSEL R166, R12, -INF , !P0 ;  /* 0xff8000000ca67808 */ /* 0x000fe40004000000 */
[----:B------:R-:W-:Y:S04]  /*13940*/  ISETP.GT.AND P0, PT, R135, 0x11, P2 ;  /* 0x000000118700780c */ /* 0x000fe80001704270 */
[----:B------:R-:W-:Y:S04]  /*13950*/  ISETP.LT.OR P0, PT, R137, 0x12, P0 ;  /* 0x000000128900780c */ /* 0x000fe80000701670 */
        /* <DEDUP_REMOVED lines=31> */
[----:B------:R-:W-:Y:S11]  /*13b50*/  PLOP3.LUT P0, PT, PT, PT, UP2, 0x40, 0x0 ;  /* 0x000000000000781c */ /* 0x000ff60003f0e828 */
[----:B------:R-:W-:Y:S02]  /*13b60*/  @!UPT UIADD3 URZ, URZ, URZ, URZ ;  /* 0x0000003f3f3ff290 */ /* 0x000fe4000fffe03f */
        /* <DEDUP_REMOVED lines=14> */
.L_x_431:
[----:B------:R-:W-:Y:S04]  /*13c50*/  MOV R4, 0x1 ;  /* 0x0000000100047802 */ /* 0x000fe80000000f00 */
[----:B------:R-:W-:Y:S11]  /*13c60*/  ISETP.NE.AND P0, PT, R4, c[0x0][0x32c], PT ;  /* 0x0000cb0004007a0c */ /* 0x000ff60003f05270 */
[----:B------:R-:W-:Y:S02]  /*13c70*/  @!UPT UIADD3 URZ, URZ, URZ, URZ ;  /* 0x0000003f3f3ff290 */ /* 0x000fe4000fffe03f */
[----:B------:R-:W-:Y:S05]  /*13c80*/  @P0 IMAD.HI.U32 R4, R12, c[0x0][0x330], RZ ;  /* 0x0000cc000c040a27 */ /* 0x000fea00078e00ff */
[----:B------:R-:W-:Y:S02]  /*13c90*/  @P0 SHF.R.U32.HI R12, RZ, c[0x0][0x334], R4 ;  /* 0x0000cd00ff0c0a19 */ /* 0x000fe40000011604 */
.L_x_432:
[----:B------:R-:W-:Y:S05]  /*13ca0*/  BSYNC B0 ;  /* 0x0000000000007941 */ /* 0x000fea0003800000 */
.L_x_430:
[----:B------:R-:W-:Y:S04]  /*13cb0*/  IMAD R133, R12, c[0x0][0x32c], -R133 ;  /* 0x0000cb000c857a24 */ /* 0x000fe800078e0a85 */
[----:B------:R-:W-:Y:S05]  /*13cc0*/  IMAD.IADD R133, R133, 0x1, -R210 ;  /* 0x0000000185857824 */ /* 0x000fea00078e0ad2 */
[----:B------:R-:W-:Y:S02]  /*13cd0*/  IADD3 R5, R133, c[0x0][0x32c], RZ ;  /* 0x0000cb0085057a10 */ /* 0x000fe40007ffe0ff */
[----:B------:R-:W-:Y:S02]  /*13ce0*/  IMNMX R0, R0, R133, !PT ;  /* 0x0000008500007217 */ /* 0x000fe40007800200 */
[----:B------:R-:W-:Y:S02]  /*13cf0*/  IMNMX R132, R132, R5, PT ;  /* 0x0000000584847217 */ /* 0x000fe40003800200 */
.L_x_429:
[----:B------:R-:W-:Y:S02]  /*13d00*/  ISETP.GT.AND P0, PT, R0, RZ, P2 ;  /* 0x000000ff0000720c */ /* 0x000fe40001704270 */
[----:B------:R-:W-:Y:S02]  /*13d10*/  FMNMX.FTZ R5, R138, R3, !PT ;  /* 0x000000038a057209 */ /* 0x000fe40007810000 */
[----:B------:R-:W-:Y:S02]  /*13d20*/  ISETP.LT.OR P0, PT, R132, 0x1, P0 ;  /* 0x000000018400780c */ /* 0x000fe40000701670 */
[----:B------:R-:W-:Y:S02]  /*13d30*/  FMNMX.FTZ R5, R136, R5, !PT ;  /* 0x0000000588057209 */ /* 0x000fe40007810000 */
[----:B------:R-:W-:Y:S02]  /*13d40*/  FSEL R17, R6, -INF , !P0 ;  /* 0xff80000006117808 */ /* 0x000fe40004000000 */
[----:B------:R-:W-:Y:S02]  /*13d50*/  ISETP.GT.AND P0, PT, R0, 0x1, P2 ;  /* 0x000000010000780c */ /* 0x000fe40001704270 */
        /* <DEDUP_REMOVED lines=44> */
[----:B------:R-:W-:Y:S01]  /*14020*/  ISETP.GT.AND P0, PT, R0, 0x28, P2 ;  /* 0x000000280000780c */ /* 0x000fe20001704270 */
[----:B------:R-:W-:Y:S01]  /*14030*/  LDSM.16.MT88.4 R20, [R190+0x100] ;  /* 0x00010000be14783b */ /* 0x000fe20000004200 */
        /* <DEDUP_REMOVED lines=12> */
[----:B------:R-:W-:Y:S02]  /*14100*/  ISETP.GT.AND P1, PT, R0, 0x38, P2 ;  /* 0x000000380000780c */ /* 0x000fe40001724270 */
[----:B------:R-:W-:Y:S02]  /*14110*/  FSEL R149, R30, -INF , !P0 ;  /* 0xff8000001e957808 */ /* 0x000fe40004000000 */
[----:B------:R-:W-:Y:S02]  /*14120*/  ISETP.GT.AND P0, PT, R0, 0x31, P2 ;  /* 0x000000310000780c */ /* 0x000fe40001704270 */
[----:B------:R-:W-:Y:S02]  /*14130*/  FMNMX.FTZ R5, R150, R5, !PT ;  /* 0x0000000596057209 */ /* 0x000fe40007810000 */
[C---:B------:R-:W-:Y:S02]  /*14140*/  ISETP.LT.OR P0, PT, R132.reuse, 0x32, P0 ;  /* 0x000000328400780c */ /* 0x040fe40000701670 */
[----:B------:R-:W-:Y:S02]  /*14150*/  ISETP.LT.OR P1, PT, R132, 0x39, P1 ;  /* 0x000000398400780c */ /* 0x000fe40000f21670 */
[----:B------:R-:W-:Y:S02]  /*14160*/  FSEL R147, R31, -INF , !P0 ;  /* 0xff8000001f937808 */ /* 0x000fe40004000000 */
[----:B------:R-:W-:Y:S01]  /*14170*/  ISETP.GT.AND P0, PT, R0, 0x39, P2 ;  /* 0x000000390000780c */ /* 0x000fe20001704270 */
[----:B------:R-:W-:Y:S01]  /*14180*/  LDSM.16.MT88.4 R28, [R189+0x100] ;  /* 0x00010000bd1c783b */ /* 0x000fe20000004200 */
[----:B------:R-:W-:Y:S02]  /*14190*/  FMNMX.FTZ R0, R149, R4, !PT ;  /* 0x0000000495007209 */ /* 0x000fe40007810000 */
[----:B------:R-:W-:Y:S02]  /*141a0*/  FMNMX.FTZ R5, R148, R5, !PT ;  /* 0x0000000594057209 */ /* 0x000fe40007810000 */
[----:B------:R-:W-:Y:S02]  /*141b0*/  FSEL R145, R34, -INF , !P1 ;  /* 0xff80000022917808 */ /* 0x000fe40004800000 */
[----:B------:R-:W-:Y:S02]  /*141c0*/  FMNMX.FTZ R0, R147, R0, !PT ;  /* 0x0000000093007209 */ /* 0x000fe40007810000 */
[----:B------:R-:W-:Y:S02]  /*141d0*/  ISETP.LT.OR P0, PT, R132, 0x3a, P0 ;  /* 0x0000003a8400780c */ /* 0x000fe40000701670 */
[----:B------:R-:W-:Y:S02]  /*141e0*/  FMNMX.FTZ R6, R146, R5, !PT ;  /* 0x0000000592067209 */ /* 0x000fe40007810000 */
[----:B------:R-:W-:Y:S02]  /*141f0*/  FMNMX.FTZ R0, R145, R0, !PT ;  /* 0x0000000091007209 */ /* 0x000fe40007810000 */
[----:B------:R-:W-:Y:S01]  /*14200*/  FSEL R133, R35, -INF , !P0 ;  /* 0xff80000023857808 */ /* 0x000fe20004000000 */
[----:B------:R-:W1:Y:S03]  /*14210*/  SHFL.BFLY PT, R5, R6, 0x2, 0x1f ;  /* 0x0c401f0006057f89 */ /* 0x000e6600000e0000 */
        /* <DEDUP_REMOVED lines=8> */
[----:B------:R-:W-:Y:S01]  /*142a0*/  FMUL.FTZ R153, R0, c[0x0][0x2d0] ;  /* 0x0000b40000997a20 */ /* 0x000fe20000410000 */
[----:B--2---:R-:W-:Y:S04]  /*142b0*/  FMNMX.FTZ R132, R132, R5, !PT ;  /* 0x0000000584847209 */ /* 0x004fe80007810000 */
[----:B------:R-:W-:Y:S02]  /*142c0*/  FSEL R153, R153, RZ, P0 ;  /* 0x000000ff99997208 */ /* 0x000fe40000000000 */
[----:B------:R-:W-:Y:S01]  /*142d0*/  FSEL R4, R0, RZ, P0 ;  /* 0x000000ff00047208 */ /* 0x000fe20000000000 */
[C---:B------:R-:W-:Y:S01]  /*142e0*/  FMUL.FTZ R144, R132.reuse, c[0x0][0x2d0] ;  /* 0x0000b40084907a20 */ /* 0x040fe20000410000 */
[----:B------:R-:W-:Y:S01]  /*142f0*/  FSETP.NEU.FTZ.AND P0, PT, R132, -INF , PT ;  /* 0xff8000008400780b */ /* 0x000fe20003f1d000 */
[----:B------:R-:W-:Y:S02]  /*14300*/  FFMA.FTZ R160, R138, c[0x0][0x2d0], -R153 ;  /* 0x0000b4008aa07a23 */ /* 0x000fe40000010899 */
[----:B------:R-:W-:Y:S01]  /*14310*/  FADD.FTZ R3, -R4, R3 ;  /* 0x0000000304037221 */ /* 0x000fe20000010100 */
[----:B------:R-:W-:Y:S01]  /*14320*/  FSEL R144, R144, RZ, P0 ;  /* 0x000000ff90907208 */ /* 0x000fe20000000000 */
[--C-:B------:R-:W-:Y:S01]  /*14330*/  FFMA.FTZ R135, R136, c[0x0][0x2d0], -R153.reuse ;  /* 0x0000b40088877a23 */ /* 0x100fe20000010899 */
[----:B------:R-:W-:Y:S01]  /*14340*/  FSEL R5, R132, RZ, P0 ;  /* 0x000000ff84057208 */ /* 0x000fe20000000000 */
[--C-:B------:R-:W-:Y:S01]  /*14350*/  FFMA.FTZ R134, R134, c[0x0][0x2d0], -R153.reuse ;  /* 0x0000b40086867a23 */ /* 0x100fe20000010899 */
[----:B------:R-:W-:Y:S01]  /*14360*/  MUFU.EX2 R160, R160 ;  /* 0x000000a000a07308 */ /* 0x000fe20000000800 */
[----:B------:R-:W-:Y:S01]  /*14370*/  FFMA.FTZ R164, R13, c[0x0][0x2d0], -R144 ;  /* 0x0000b4000da47a23 */ /* 0x000fe20000010890 */
[----:B------:R-:W-:Y:S01]  /*14380*/  ISETP.GT.AND P0, PT, R222, R223, PT ;  /* 0x000000dfde00720c */ /* 0x000fe20003f04270 */
[----:B------:R-:W-:Y:S01]  /*14390*/  FADD.FTZ R5, -R5, R2 ;  /* 0x0000000205057221 */ /* 0x000fe20000010100 */
[----:B------:R-:W1:Y:S01]  /*143a0*/  LDSM.16.MT88.4 R12, [R195+0x100] ;  /* 0x00010000c30c783b */ /* 0x000e620000004200 */
[--C-:B------:R-:W-:Y:S02]  /*143b0*/  FFMA.FTZ R161, R8, c[0x0][0x2d0], -R153.reuse ;  /* 0x0000b40008a17a23 */ /* 0x100fe40000010899 */
[--C-:B------:R-:W-:Y:S02]  /*143c0*/  FFMA.FTZ R165, R17, c[0x0][0x2d0], -R144.reuse ;  /* 0x0000b40011a57a23 */ /* 0x100fe40000010890 */
[--C-:B------:R-:W-:Y:S01]  /*143d0*/  FFMA.FTZ R163, R9, c[0x0][0x2d0], -R144.reuse ;  /* 0x0000b40009a37a23 */ /* 0x100fe20000010890 */
[----:B------:R-:W2:Y:S01]  /*143e0*/  MUFU.EX2 R135, R135 ;  /* 0x0000008700877308 */ /* 0x000ea20000000800 */
[--C-:B------:R-:W-:Y:S02]  /*143f0*/  FFMA.FTZ R162, R11, c[0x0][0x2d0], -R144.reuse ;  /* 0x0000b4000ba27a23 */ /* 0x100fe40000010890 */
[----:B------:R-:W-:Y:S02]  /*14400*/  FMUL.FTZ R2, R5, c[0x0][0x2d0] ;  /* 0x0000b40005027a20 */ /* 0x000fe40000410000 */
[----:B------:R-:W-:Y:S02]  /*14410*/  FMUL.FTZ R6, R3, c[0x0][0x2d0] ;  /* 0x0000b40003067a20 */ /* 0x000fe40000410000 */
        /* <DEDUP_REMOVED lines=8> */
[----:B------:R-:W3:Y:S01]  /*144a0*/  MUFU.EX2 R161, R161 ;  /* 0x000000a100a17308 */ /* 0x000ee20000000800 */
[--C-:B------:R-:W-:Y:S02]  /*144b0*/  FFMA.FTZ R230, R157, c[0x0][0x2d0], -R144.reuse ;  /* 0x0000b4009de67a23 */ /* 0x100fe40000010890 */
[----:B------:R-:W-:Y:S01]  /*144c0*/  LDSM.16.MT88.4 R156, [R195+0x5900] ;  /* 0x00590000c39c783b */ /* 0x000fe20000004200 */
[----:B--2---:R-:W-:Y:S01]  /*144d0*/  F2FP.PACK_AB R136, R135, R160 ;  /* 0x000000a08788723e */ /* 0x004fe200000000ff */
[--C-:B------:R-:W-:Y:S02]  /*144e0*/  FFMA.FTZ R233, R155, c[0x0][0x2d0], -R144.reuse ;  /* 0x0000b4009be97a23 */ /* 0x100fe40000010890 */
[--C-:B------:R-:W-:Y:S02]  /*144f0*/  FFMA.FTZ R232, R151, c[0x0][0x2d0], -R153.reuse ;  /* 0x0000b40097e87a23 */ /* 0x100fe40000010899 */
[--C-:B------:R-:W-:Y:S01]  /*14500*/  FFMA.FTZ R235, R150, c[0x0][0x2d0], -R153.reuse ;  /* 0x0000b40096eb7a23 */ /* 0x100fe20000010899 */
[----:B------:R-:W2:Y:S01]  /*14510*/  MUFU.EX2 R3, R6 ;  /* 0x0000000600037308 */ /* 0x000ea20000000800 */
        /* <DEDUP_REMOVED lines=15> */
[C---:B--2---:R-:W-:Y:S02]  /*14610*/  FMUL.FTZ R4, R3.reuse, R128 ;  /* 0x0000008003047220 */ /* 0x044fe40000410000 */
        /* <DEDUP_REMOVED lines=35> */
[----:B------:R-:W2:Y:S01]  /*14850*/  MUFU.EX2 R167, R167 ;  /* 0x000000a700a77308 */ /* 0x000ea20000000800 */
[C---:B------:R-:W-:Y:S02]  /*14860*/  FMUL.FTZ R11, R2.reuse, R103 ;  /* 0x00000067020b7220 */ /* 0x040fe40000410000 */
[C---:B-1----:R-:W-:Y:S03]  /*14870*/  HMMA.16816.F32 R4, R136.reuse, R12, R4 ;  /* 0x0000000c8804723c */ /* 0x042fe60000001804 */
[----:B------:R-:W1:Y:S02]  /*14880*/  LDSM.16.MT88.4 R100, [R188+0x100] ;  /* 0x00010000bc64783b */ /* 0x000e640000004200 */
        /* <DEDUP_REMOVED lines=47> */
[C---:B-1----:R-:W-:Y:S03]  /*14b80*/  HMMA.16816.F32 R28, R136.reuse, R100, R28 ;  /* 0x00000064881c723c */ /* 0x042fe6000000181c */
[C---:B------:R-:W-:Y:S01]  /*14b90*/  FMUL.FTZ R58, R2.reuse, R58 ;  /* 0x0000003a023a7220 */ /* 0x040fe20000410000 */
[----:B------:R-:W-:Y:S01]  /*14ba0*/  MUFU.EX2 R226, R226 ;  /* 0x000000e200e27308 */ /* 0x000fe20000000800 */
[C---:B------:R-:W-:Y:S02]  /*14bb0*/  FMUL.FTZ R59, R2.reuse, R59 ;  /* 0x0000003b023b7220 */ /* 0x040fe40000410000 */
[C---:B------:R-:W-:Y:S01]  /*14bc0*/  FMUL.FTZ R62, R2.reuse, R62 ;  /* 0x0000003e023e7220 */ /* 0x040fe20000410000 */
[C---:B------:R-:W-:Y:S01]  /*14bd0*/  HMMA.16816.F32 R32, R136.reuse, R102, R32 ;  /* 0x000000668820723c */ /* 0x040fe20000001820 */
[----:B------:R-:W1:Y:S03]  /*14be0*/  LDSM.16.MT88.4 R100, [R189+0x2100] ;  /* 0x00210000bd64783b */ /* 0x000e660000004200 */
        /* <DEDUP_REMOVED lines=26> */
[----:B------:R-:W1:Y:S01]  /*14d90*/  LDSM.16.MT88.4 R100, [R190+0x4100] ;  /* 0x00410000be64783b */ /* 0x000e620000004200 */
        /* <DEDUP_REMOVED lines=12> */
[C---:B--2---:R-:W-:Y:S04]  /*14e60*/  HMMA.16816.F32 R68, R136.reuse, R108, R68 ;  /* 0x0000006c8844723c */ /* 0x044fe80000001844 */
[C---:B------:R-:W-:Y:S02]  /*14e70*/  FMUL.FTZ R84, R3.reuse, R84 ;  /* 0x0000005403547220 */ /* 0x040fe40000410000 */
[----:B------:R-:W-:Y:S02]  /*14e80*/  FMUL.FTZ R85, R3, R85 ;  /* 0x0000005503557220 */ /* 0x000fe40000410000 */
[C---:B------:R-:W-:Y:S01]  /*14e90*/  HMMA.16816.F32 R72, R136.reuse, R110, R72 ;  /* 0x0000006e8848723c */ /* 0x040fe20000001848 */
[----:B------:R-:W2:Y:S01]  /*14ea0*/  LDSM.16.MT88.4 R108, [R188+0x4100] ;  /* 0x00410000bc6c783b */ /* 0x000ea20000004200 */
[----:B------:R-:W-:Y:S02]  /*14eb0*/  MUFU.EX2 R236, R236 ;  /* 0x000000ec00ec7308 */ /* 0x000fe40000000800 */
[C---:B------:R-:W-:Y:S02]  /*14ec0*/  FMUL.FTZ R86, R2.reuse, R86 ;  /* 0x0000005602567220 */ /* 0x040fe40000410000 */
[C---:B------:R-:W-:Y:S02]  /*14ed0*/  FMUL.FTZ R87, R2.reuse, R87 ;  /* 0x0000005702577220 */ /* 0x040fe40000410000 */
[--C-:B------:R-:W-:Y:S01]  /*14ee0*/  FFMA.FTZ R171, R171, c[0x0][0x2d0], -R144.reuse ;  /* 0x0000b400abab7a23 */ /* 0x100fe20000010890 */
[C---:B-1----:R-:W-:Y:S03]  /*14ef0*/  HMMA.16816.F32 R76, R136.reuse, R100, R76 ;  /* 0x00000064884c723c */ /* 0x042fe6000000184c */
[C---:B------:R-:W-:Y:S01]  /*14f00*/  FMUL.FTZ R88, R3.reuse, R88 ;  /* 0x0000005803587220 */ /* 0x040fe20000410000 */
[----:B------:R-:W-:Y:S01]  /*14f10*/  MUFU.EX2 R239, R239 ;  /* 0x000000ef00ef7308 */ /* 0x000fe20000000800 */
[----:B------:R-:W-:Y:S02]  /*14f20*/  FMUL.FTZ R89, R3, R89 ;  /* 0x0000005903597220 */ /* 0x000fe40000410000 */
[C---:B------:R-:W-:Y:S01]  /*14f30*/  FMUL.FTZ R90, R2.reuse, R90 ;  /* 0x0000005a025a7220 */ /* 0x040fe20000410000 */
[C---:B------:R-:W-:Y:S04]  /*14f40*/  HMMA.16816.F32 R80, R136.reuse, R102, R80 ;  /* 0x000000668850723c */ /* 0x040fe80000001850 */
[C---:B------:R-:W-:Y:S01]  /*14f50*/  FMUL.FTZ R91, R2.reuse, R91 ;  /* 0x0000005b025b7220 */ /* 0x040fe20000410000 */
[----:B------:R-:W-:Y:S01]  /*14f60*/  F2FP.PACK_AB R100, R167, R166 ;  /* 0x000000a6a764723e */ /* 0x000fe200000000ff */
[----:B------:R-:W-:Y:S01]  /*14f70*/  FMUL.FTZ R92, R3, R92 ;  /* 0x0000005c035c7220 */ /* 0x000fe20000410000 */
[----:B---3--:R-:W-:Y:S01]  /*14f80*/  F2FP.PACK_AB R102, R169, R168 ;  /* 0x000000a8a966723e */ /* 0x008fe200000000ff */
[C---:B----4-:R-:W-:Y:S01]  /*14f90*/  HMMA.16816.F32 R84, R136.reuse, R104, R84 ;  /* 0x000000688854723c */ /* 0x050fe20000001854 */
[----:B------:R-:W1:Y:S03]  /*14fa0*/  MUFU.EX2 R171, R171 ;  /* 0x000000ab00ab7308 */ /* 0x000e660000000800 */
[----:B------:R-:W-:Y:S01]  /*14fb0*/  FMUL.FTZ R93, R3, R93 ;  /* 0x0000005d035d7220 */ /* 0x000fe20000410000 */
        /* <DEDUP_REMOVED lines=8> */
[C---:B--2---:R-:W-:Y:S03]  /*15040*/  HMMA.16816.F32 R92, R136.reuse, R108, R92 ;  /* 0x0000006c885c723c */ /* 0x044fe6000000185c */
[C---:B------:R-:W-:Y:S02]  /*15050*/  FMUL.FTZ R98, R2.reuse, R98 ;  /* 0x0000006202627220 */ /* 0x040fe40000410000 */
[C---:B------:R-:W-:Y:S01]  /*15060*/  FMUL.FTZ R99, R2.reuse, R99 ;  /* 0x0000006302637220 */ /* 0x040fe20000410000 */
[----:B-1----:R-:W-:Y:S01]  /*15070*/  F2FP.PACK_AB R101, R171, R170 ;  /* 0x000000aaab65723e */ /* 0x002fe200000000ff */
        /* <DEDUP_REMOVED lines=23> */
[----:B------:R-:W-:Y:S02]  /*151f0*/  FADD.FTZ R170, R170, R3 ;  /* 0x00000003aaaa7221 */ /* 0x000fe40000010000 */
[----:B------:R-:W-:Y:S02]  /*15200*/  FADD.FTZ R167, R167, R166 ;  /* 0x000000a6a7a77221 */ /* 0x000fe40000010000 */
[C---:B---3--:R-:W-:Y:S04]  /*15210*/  HMMA.16816.F32 R20, R100.reuse, R104, R20 ;  /* 0x000000686414723c */ /* 0x048fe80000001814 */
[----:B------:R-:W-:Y:S02]  /*15220*/  FADD.FTZ R171, R171, R170 ;  /* 0x000000aaabab7221 */ /* 0x000fe40000010000 */
[----:B------:R-:W-:Y:S02]  /*15230*/  FADD.FTZ R168, R168, R167 ;  /* 0x000000a7a8a87221 */ /* 0x000fe40000010000 */
[C---:B------:R-:W-:Y:S01]  /*15240*/  HMMA.16816.F32 R24, R100.reuse, R106, R24 ;  /* 0x0000006a6418723c */ /* 0x040fe20000001818 */
[----:B------:R-:W2:Y:S03]  /*15250*/  LDSM.16.MT88.4 R104, [R195+0x4900] ;  /* 0x00490000c368783b */ /* 0x000ea60000004200 */
[----:B------:R-:W-:Y:S01]  /*15260*/  FADD.FTZ R2, R172, R171 ;  /* 0x000000abac027221 */ /* 0x000fe20000010000 */
[----:B------:R-:W-:Y:S01]  /*15270*/  IADD3 R172, R222, -0x1, RZ ;  /* 0xffffffffdeac7810 */ /* 0x000fe20007ffe0ff */
[----:B------:R-:W-:Y:S02]  /*15280*/  FADD.FTZ R169, R169, R168 ;  /* 0x000000a8a9a97221 */ /* 0x000fe40000010000 */
[C---:B------:R-:W-:Y:S04]  /*15290*/  HMMA.16816.F32 R28, R100.reuse, R120, R28 ;  /* 0x00000078641c723c */ /* 0x040fe8000000181c */
[----:B------:R-:W-:Y:S01]  /*152a0*/  FADD.FTZ R2, R225, R2 ;  /* 0x00000002e1027221 */ /* 0x000fe20000010000 */
[----:B------:R-:W-:Y:S03]  /*152b0*/  MOV R222, R172 ;  /* 0x000000ac00de7202 */ /* 0x000fe60000000f00 */
[C---:B------:R-:W-:Y:S01]  /*152c0*/  HMMA.16816.F32 R32, R100.reuse, R122, R32 ;  /* 0x0000007a6420723c */ /* 0x040fe20000001820 */
[----:B------:R-:W-:Y:S03]  /*152d0*/  LDSM.16.MT88.4 R120, [R190+0x1100] ;  /* 0x00110000be78783b */ /* 0x000fe60000004200 */
[----:B----4-:R-:W-:Y:S01]  /*152e0*/  FADD.FTZ R3, R227, R2 ;  /* 0x00000002e3037221 */ /* 0x010fe20000010000 */
[----:B------:R-:W-:Y:S03]  /*152f0*/  MOV R2, R132 ;  /* 0x0000008400027202 */ /* 0x000fe60000000f00 */
        /* <DEDUP_REMOVED lines=23> */
[----:B------:R-:W-:Y:S01]  /*15470*/  HMMA.16816.F32 R96, R100, R110, R96 ;  /* 0x0000006e6460723c */ /* 0x000fe20000001860 */
[----:B------:R-:W-:Y:S06]  /*15480*/  LDSM.16.MT88.4 R108, [R195+0x5100] ;  /* 0x00510000c36c783b */ /* 0x000fec0000004200 */
[----:B------:R-:W-:Y:S01]  /*15490*/  F2FP.PACK_AB R100, R229, R224 ;  /* 0x000000e0e564723e */ /* 0x000fe200000000ff */
[----:B------:R-:W-:Y:S01]  /*154a0*/  FADD.FTZ R224, R224, R169 ;  /* 0x000000a9e0e07221 */ /* 0x000fe20000010000 */
[----:B------:R-:W-:Y:S03]  /*154b0*/  F2FP.PACK_AB R102, R231, R226 ;  /* 0x000000e2e766723e */ /* 0x000fe600000000ff */
[----:B------:R-:W-:Y:S01]  /*154c0*/  F2FP.PACK_AB R101, R228, R227 ;  /* 0x000000e3e465723e */ /* 0x000fe200000000ff */
[----:B------:R-:W-:Y:S01]  /*154d0*/  FADD.FTZ R229, R229, R224 ;  /* 0x000000e0e5e57221 */ /* 0x000fe20000010000 */
[C---:B------:R-:W-:Y:S01]  /*154e0*/  F2FP.PACK_AB R103, R233.reuse, R230 ;  /* 0x000000e6e967723e */ /* 0x040fe200000000ff */
[----:B------:R-:W-:Y:S01]  /*154f0*/  FADD.FTZ R230, R230, R3 ;  /* 0x00000003e6e67221 */ /* 0x000fe20000010000 */
[----:B------:R-:W-:Y:S01]  /*15500*/  MOV R3, R0 ;  /* 0x0000000000037202 */ /* 0x000fe20000000f00 */
[----:B------:R-:W-:Y:S02]  /*15510*/  FADD.FTZ R226, R226, R229 ;  /* 0x000000e5e2e27221 */ /* 0x000fe40000010000 */
[----:B------:R-:W-:Y:S02]  /*15520*/  FADD.FTZ R233, R233, R230 ;  /* 0x000000e6e9e97221 */ /* 0x000fe40000010000 */
[C---:B--2---:R-:W-:Y:S03]  /*15530*/  HMMA.16816.F32 R4, R100.reuse, R104, R4 ;  /* 0x000000686404723c */ /* 0x044fe60000001804 */
[----:B------:R-:W-:Y:S05]  /*15540*/  FADD.FTZ R231, R231, R226 ;  /* 0x000000e2e7e77221 */ /* 0x000fea0000010000 */
        /* <DEDUP_REMOVED lines=10> */
[C---:B----4-:R-:W-:Y:S08]  /*155f0*/  HMMA.16816.F32 R36, R100.reuse, R116, R36 ;  /* 0x000000746424723c */ /* 0x050ff00000001824 */
        /* <DEDUP_REMOVED lines=61> */
.L_x_422:
[----:B------:R-:W1:Y:S01]  /*159d0*/  S2UR UR15, SR_CTAID.X ;  /* 0x00000000000f79c3 */ /* 0x000e620000002500 */
[----:B------:R-:W-:Y:S01]  /*159e0*/  ULDC.64 UR4, c[0x0][0x2c8] ;  /* 0x0000b20000047ab9 */ /* 0x000fe20000000a00 */
[----:B------:R-:W-:-:S02]  /*159f0*/  PLOP3.LUT P0, PT, PT, PT, UP2, 0x40, 0x0 ;  /* 0x000000000000781c */ /* 0x000fc40003f0e828 */
[----:B------:R-:W-:Y:S01]  /*15a00*/  IADD3 R4, R199, 0x1, -R202 ;  /* 0x00000001c7047810 */ /* 0x000fe20007ffe8ca */
[----:B-1----:R-:W-:-:S04]  /*15a10*/  ULEA UR15, UR15, 0x7f, 0x7 ;  /* 0x0000007f0f0f7891 */ /* 0x002fc8000f8e383f */
[----:B------:R-:W-:-:S03]  /*15a20*/  UIMAD.WIDE.U32 UR16, UR15, UR4, URZ ;  /* 0x000000040f1072a5 */ /* 0x000fc6000f8e003f */
[----:B------:R-:W-:-:S04]  /*15a30*/  UMOV UR4, UR15 ;  /* 0x0000000f00047c82 */ /* 0x000fc80008000000 */
[----:B------:R-:W-:Y:S02]  /*15a40*/  @UP3 UMOV UR15, UR17 ;  /* 0x00000011000f3c82 */ /* 0x000fe40008000000 */
[----:B------:R-:W-:-:S06]  /*15a50*/  @UP3 USHF.R.U32.HI UR4, URZ, UR5, UR15 ;  /* 0x000000053f043299 */ /* 0x000fcc000801160f */
[----:B------:R-:W-:-:S04]  /*15a60*/  IADD3 R4, R4, UR4, RZ ;  /* 0x0000000404047c10 */ /* 0x000fc8000fffe0ff */
[----:B------:R-:W-:Y:S01]  /*15a70*/  IADD3 R3, R4, -c[0x0][0x324], RZ ;  /* 0x8000c90004037a10 */ /* 0x000fe20007ffe0ff */
[----:B------:R-:W-:Y:S05]  /*15a80*/  @P0 BRA `(.L_x_434) ;  /* 0x000000f000000947 */ /* 0x000fea0003800000 */
        /* <DEDUP_REMOVED lines=9> */
.L_x_435:
[----:B------:R-:W-:-:S04]  /*15b20*/  MOV R2, 0x1 ;  /* 0x0000000100027802 */ /* 0x000fc80000000f00 */
[----:B------:R-:W-:-:S13]  /*15b30*/  ISETP.NE.AND P0, PT, R2, c[0x0][0x32c], PT ;  /* 0x0000cb0002007a0c */ /* 0x000fda0003f05270 */
[----:B------:R-:W-:-:S05]  /*15b40*/  @P0 IMAD.HI.U32 R2, R4, c[0x0][0x330], RZ ;  /* 0x0000cc0004020a27 */ /* 0x000fca00078e00ff */
[----:B------:R-:W-:-:S05]  /*15b50*/  @P0 SHF.R.U32.HI R4, RZ, c[0x0][0x334], R2 ;  /* 0x0000cd00ff040a19 */ /* 0x000fca0000011602 */
.L_x_436:
[----:B------:R-:W-:-:S05]  /*15b60*/  IMAD R4, R4, c[0x0][0x32c], RZ ;  /* 0x0000cb0004047a24 */ /* 0x000fca00078e02ff */
[----:B------:R-:W-:-:S04]  /*15b70*/  IMNMX R3, R3, R4, !PT ;  /* 0x0000000403037217 */ /* 0x000fc80007800200 */
.L_x_434:
[----:B------:R-:W-:-:S04]  /*15b80*/  IADD3 R3, R3, 0x3f, RZ ;  /* 0x0000003f03037810 */ /* 0x000fc80007ffe0ff */
        /* <DEDUP_REMOVED lines=8> */
[----:B------:R-:W-:Y:S01]  /*15c10*/  SHF.R.S32.HI R7, RZ, 0x1f, R214 ;  /* 0x0000001fff077819 */ /* 0x000fe200000114d6 */
[----:B------:R-:W-:Y:S01]  /*15c20*/  IMAD.MOV.U32 R3, RZ, RZ, R0 ;  /* 0x000000ffff037224 */ /* 0x000fe200078e0000 */
[----:B------:R-:W-:Y:S01]  /*15c30*/  SHF.R.S32.HI R5, RZ, 0x1f, R216 ;  /* 0x0000001fff057819 */ /* 0x000fe200000114d8 */
[----:B------:R-:W-:Y:S01]  /*15c40*/  IMAD.MOV.U32 R226, RZ, RZ, R172 ;  /* 0x000000ffffe27224 */ /* 0x000fe200078e00ac */
[----:B------:R-:W-:Y:S01]  /*15c50*/  ISETP.GE.AND P1, PT, R206, c[0x0][0x1d4], PT ;  /* 0x00007500ce007a0c */ /* 0x000fe20003f26270 */
[C---:B------:R-:W-:Y:S01]  /*15c60*/  IMAD.SHL.U32 R223, R215.reuse, 0x2, RZ ;  /* 0x00000002d7df7824 */ /* 0x040fe200078e00ff */
[----:B------:R-:W-:Y:S01]  /*15c70*/  SEL R221, RZ, 0x10, P6 ;  /* 0x00000010ffdd7807 */ /* 0x000fe20003000000 */
[----:B------:R-:W-:Y:S01]  /*15c80*/  IMAD.SHL.U32 R219, R216, 0x2, RZ ;  /* 0x00000002d8db7824 */ /* 0x000fe200078e00ff */
[----:B------:R-:W-:Y:S01]  /*15c90*/  SEL R218, RZ, 0x10, P1 ;  /* 0x00000010ffda7807 */ /* 0x000fe20000800000 */
[----:B------:R-:W-:Y:S01]  /*15ca0*/  IMAD.SHL.U32 R217, R214, 0x2, RZ ;  /* 0x00000002d6d97824 */ /* 0x000fe200078e00ff */
[----:B------:R-:W-:-:S02]  /*15cb0*/  SHF.L.U64.HI R224, R215, 0x1, R224 ;  /* 0x00000001d7e07819 */ /* 0x000fc400000102e0 */
[----:B------:R-:W-:Y:S02]  /*15cc0*/  SHF.L.U64.HI R222, R214, 0x1, R7 ;  /* 0x00000001d6de7819 */ /* 0x000fe40000010207 */
[----:B------:R-:W-:Y:S02]  /*15cd0*/  SHF.L.U64.HI R220, R216, 0x1, R5 ;  /* 0x00000001d8dc7819 */ /* 0x000fe40000010205 */
.L_x_440:
        /* <DEDUP_REMOVED lines=32> */
[----:B------:R-:W5:Y:S04]  /*15ee0*/  SHFL.IDX PT, R2, R6, RZ, 0x181f ;  /* 0x00181fff06027589 */ /* 0x000f6800000e0000 */
[----:B------:R-:W4:Y:S04]  /*15ef0*/  SHFL.IDX PT, R0, R6, 0x1, 0x181f ;  /* 0x00381f0006007f89 */ /* 0x000f2800000e0000 */
[----:B------:R-:W3:Y:S04]  /*15f00*/  SHFL.IDX PT, R5, R4, 0x1, 0x181f ;  /* 0x00381f0004057f89 */ /* 0x000ee800000e0000 */
[----:B------:R-:W2:Y:S01]  /*15f10*/  SHFL.IDX PT, R7, R4, RZ, 0x181f ;  /* 0x00181fff04077589 */ /* 0x000ea200000e0000 */
[----:B-----5:R-:W-:Y:S02]  /*15f20*/  IADD3 R12, P2, R2, R219, RZ ;  /* 0x000000db020c7210 */ /* 0x020fe40007f5e0ff */
[-C--:B----4-:R-:W-:Y:S04]  /*15f30*/  IADD3 R10, P1, P0, R10, R0.reuse, R219 ;  /* 0x000000000a0a7210 */ /* 0x090fe8000783e0db */
[-CC-:B---3--:R-:W-:Y:S02]  /*15f40*/  IADD3.X R11, RZ, R5.reuse, R220.reuse, P1, P0 ;  /* 0x00000005ff0b7210 */ /* 0x188fe40000fe04dc */
[----:B------:R-:W-:Y:S01]  /*15f50*/  IADD3 R8, P1, P0, R8, R0, R223 ;  /* 0x0000000008087210 */ /* 0x000fe2000783e0df */
[C---:B--2---:R-:W-:Y:S03]  /*15f60*/  IMAD.X R13, R7.reuse, 0x1, R220, P2 ;  /* 0x00000001070d7824 */ /* 0x044fe600010e06dc */
[----:B------:R-:W-:Y:S02]  /*15f70*/  IADD3.X R9, RZ, R5, R224, P1, P0 ;  /* 0x00000005ff097210 */ /* 0x000fe40000fe04e0 */
[C---:B------:R-:W-:Y:S02]  /*15f80*/  IADD3 R14, P0, R2.reuse, R217, RZ ;  /* 0x000000d9020e7210 */ /* 0x040fe40007f1e0ff */
[----:B------:R-:W-:Y:S03]  /*15f90*/  IADD3 R6, P1, R2, R223, RZ ;  /* 0x000000df02067210 */ /* 0x000fe60007f3e0ff */
[C---:B------:R-:W-:Y:S01]  /*15fa0*/  IMAD.X R15, R7.reuse, 0x1, R222, P0 ;  /* 0x00000001070f7824 */ /* 0x040fe200000e06de */
        /* <DEDUP_REMOVED lines=11> */
.L_x_438:
[C---:B--23--:R-:W-:Y:S01]  /*16060*/  HMMA.16816.F32 R4, R136.reuse, R140, RZ ;  /* 0x0000008c8804723c */ /* 0x04cfe200000018ff */
[----:B------:R-:W-:Y:S02]  /*16070*/  LDSM.16.M88.4 R164, [R192+0x6100] ;  /* 0x00610000c0a4783b */ /* 0x000fe40000000200 */
[----:B------:R-:W-:Y:S04]  /*16080*/  ISETP.GT.AND P0, PT, R226, R203, PT ;  /* 0x000000cbe200720c */ /* 0x000fe80003f04270 */
[----:B------:R-:W0:Y:S01]  /*16090*/  LDGDEPBAR ;  /* 0x00000000000079af */ /* 0x000e220000000000 */
[C---:B------:R-:W-:Y:S05]  /*160a0*/  HMMA.16816.F32 R8, R136.reuse, R142, RZ ;  /* 0x0000008e8808723c */ /* 0x040fea00000018ff */
        /* <DEDUP_REMOVED lines=149> */
[----:B------:R-:W-:Y:S01]  /*16a00*/  IMAD.MOV.U32 R204, RZ, RZ, RZ ;  /* 0x000000ffffcc7224 */ /* 0x000fe200078e00ff */
[----:B------:R-:W-:Y:S02]  /*16a10*/  IADD3 R138, -R221, 0x10, RZ ;  /* 0x00000010dd8a7810 */ /* 0x000fe40007ffe1ff */
[----:B------:R-:W-:Y:S02]  /*16a20*/  IADD3 R205, R0, -0x40, R207 ;  /* 0xffffffc000cd7810 */ /* 0x000fe40007ffe0cf */
[----:B------:R-:W-:Y:S02]  /*16a30*/  LOP3.LUT R140, R140, 0xf, RZ, 0xc0, !PT ;  /* 0x0000000f8c8c7812 */ /* 0x000fe400078ec0ff */
[----:B------:R-:W-:Y:S01]  /*16a40*/  LOP3.LUT R138, R138, 0xf, RZ, 0xc0, !PT ;  /* 0x0000000f8a8a7812 */ /* 0x000fe200078ec0ff */
        /* <DEDUP_REMOVED lines=24> */
[----:B------:R-:W2:Y:S04]  /*16bd0*/  SHFL.IDX PT, R0, R134, 0x1, 0x181f ;  /* 0x00381f0086007f89 */ /* 0x000ea800000e0000 */
[----:B------:R-:W3:Y:S04]  /*16be0*/  SHFL.IDX PT, R135, R132, 0x1, 0x181f ;  /* 0x00381f0084877f89 */ /* 0x000ee800000e0000 */
[----:B------:R-:W4:Y:S01]  /*16bf0*/  SHFL.IDX PT, R137, R132, RZ, 0x181f ;  /* 0x00181fff84897589 */ /* 0x000f2200000e0000 */
[----:B-1----:R-:W-:Y:S02]  /*16c00*/  IADD3 R142, P2, R2, R219, RZ ;  /* 0x000000db028e7210 */ /* 0x002fe40007f5e0ff */
[-C--:B--2---:R-:W-:Y:S04]  /*16c10*/  IADD3 R140, P1, P0, R140, R0.reuse, R219 ;  /* 0x000000008c8c7210 */ /* 0x084fe8000783e0db */
[-CC-:B---3--:R-:W-:Y:S02]  /*16c20*/  IADD3.X R141, RZ, R135.reuse, R220.reuse, P1, P0 ;  /* 0x00000087ff8d7210 */ /* 0x188fe40000fe04dc */
[----:B------:R-:W-:Y:S01]  /*16c30*/  IADD3 R138, P1, P0, R138, R0, R223 ;  /* 0x000000008a8a7210 */ /* 0x000fe2000783e0df */
[C---:B----4-:R-:W-:Y:S03]  /*16c40*/  IMAD.X R143, R137.reuse, 0x1, R220, P2 ;  /* 0x00000001898f7824 */ /* 0x050fe600010e06dc */
[----:B------:R-:W-:Y:S02]  /*16c50*/  IADD3.X R139, RZ, R135, R224, P1, P0 ;  /* 0x00000087ff8b7210 */ /* 0x000fe40000fe04e0 */
[C---:B------:R-:W-:Y:S02]  /*16c60*/  IADD3 R144, P0, R2.reuse, R217, RZ ;  /* 0x000000d902907210 */ /* 0x040fe40007f1e0ff */
[----:B------:R-:W-:Y:S03]  /*16c70*/  IADD3 R136, P1, R2, R223, RZ ;  /* 0x000000df02887210 */ /* 0x000fe60007f3e0ff */
[C---:B------:R-:W-:Y:S01]  /*16c80*/  IMAD.X R145, R137.reuse, 0x1, R222, P0 ;  /* 0x0000000189917824 */ /* 0x040fe200000e06de */
        /* <DEDUP_REMOVED lines=11> */
.L_x_439:
        /* <DEDUP_REMOVED lines=35> */
[----:B------:R-:W-:Y:S02]  /*16f70*/  ISETP.GT.AND P0, PT, R226, R225, PT ;  /* 0x000000e1e200720c */ /* 0x000fe40003f04270 */
        /* <DEDUP_REMOVED lines=337> */
[----:B------:R-:W-:Y:S01]  /*18490*/  FADD.FTZ R227, R227, R172 ;  /* 0x000000ace3e37221 */ /* 0x000fe20000010000 */
[----:B------:R-:W-:Y:S01]  /*184a0*/  IADD3 R172, R226, -0x1, RZ ;  /* 0xffffffffe2ac7810 */ /* 0x000fe20007ffe0ff */
[C---:B---3--:R-:W-:Y:S01]  /*184b0*/  HMMA.16816.F32 R128, R12.reuse, R20, R8 ;  /* 0x000000140c80723c */ /* 0x048fe20000001808 */
[----:B------:R-:W3:Y:S02]  /*184c0*/  LDSM.16.MT88.4 R8, [R190+0x5900] ;  /* 0x00590000be08783b */ /* 0x000ee40000004200 */
[----:B------:R-:W-:Y:S01]  /*184d0*/  FADD.FTZ R213, R229, R174 ;  /* 0x000000aee5d57221 */ /* 0x000fe20000010000 */
[----:B------:R-:W-:Y:S01]  /*184e0*/  MOV R226, R172 ;  /* 0x000000ac00e27202 */ /* 0x000fe20000000f00 */
        /* <DEDUP_REMOVED lines=29> */
.L_x_437:
[----:B------:R-:W-:-:S13]  /*186c0*/  ISETP.GE.AND P0, PT, R172, R203, PT ;  /* 0x000000cbac00720c */ /* 0x000fda0003f06270 */
[----:B------:R-:W-:Y:S05]  /*186d0*/  @!P0 BRA `(.L_x_441) ;  /* 0x0000346000008947 */ /* 0x000fea0003800000 */
[----:B------:R-:W-:Y:S01]  /*186e0*/  IMAD.MOV.U32 R3, RZ, RZ, R0 ;  /* 0x000000ffff037224 */ /* 0x000fe200078e0000 */
[----:B------:R-:W-:Y:S01]  /*186f0*/  SHF.R.S32.HI R173, RZ, 0x1f, R214 ;  /* 0x0000001fffad7819 */ /* 0x000fe200000114d6 */
[----:B------:R-:W-:Y:S01]  /*18700*/  IMAD.SHL.U32 R174, R216, 0x2, RZ ;  /* 0x00000002d8ae7824 */ /* 0x000fe200078e00ff */
[----:B------:R-:W-:Y:S01]  /*18710*/  SHF.R.S32.HI R0, RZ, 0x1f, R215 ;  /* 0x0000001fff007819 */ /* 0x000fe200000114d7 */
[----:B------:R-:W-:Y:S01]  /*18720*/  IMAD.MOV.U32 R2, RZ, RZ, R8 ;  /* 0x000000ffff027224 */ /* 0x000fe200078e0008 */
[----:B------:R-:W-:Y:S02]  /*18730*/  SHF.R.S32.HI R5, RZ, 0x1f, R216 ;  /* 0x0000001fff057819 */ /* 0x000fe400000114d8 */
[C---:B------:R-:W-:Y:S01]  /*18740*/  SHF.L.U64.HI R173, R214.reuse, 0x1, R173 ;  /* 0x00000001d6ad7819 */ /* 0x040fe200000102ad */
[----:B------:R-:W-:Y:S01]  /*18750*/  IMAD.SHL.U32 R214, R214, 0x2, RZ ;  /* 0x00000002d6d67824 */ /* 0x000fe200078e00ff */
[C---:B------:R-:W-:Y:S01]  /*18760*/  SHF.L.U64.HI R175, R215.reuse, 0x1, R0 ;  /* 0x00000001d7af7819 */ /* 0x040fe20000010200 */
[----:B------:R-:W-:Y:S01]  /*18770*/  IMAD.SHL.U32 R215, R215, 0x2, RZ ;  /* 0x00000002d7d77824 */ /* 0x000fe200078e00ff */
[----:B------:R-:W-:-:S02]  /*18780*/  SHF.L.U64.HI R216, R216, 0x1, R5 ;  /* 0x00000001d8d87819 */ /* 0x000fc40000010205 */
.L_x_451:
[----:B------:R-:W-:Y:S04]  /*18790*/  DEPBAR.LE SB0, 0x0 ;  /* 0x000080000000791a */ /* 0x000fe80000000000 */
[----:B------:R-:W-:Y:S01]  /*187a0*/  BAR.SYNC.DEFER_BLOCKING 0x0 ;  /* 0x0000000000007b1d */ /* 0x000fe20000010000 */
[----:B------:R-:W-:Y:S01]  /*187b0*/  SHF.R.S32.HI R5, RZ, 0x1f, R205 ;  /* 0x0000001fff057819 */ /* 0x000fe200000114cd */
[----:B------:R-:W-:Y:S01]  /*187c0*/  IMAD.WIDE.U32 R6, R205, c[0x0][0x208], RZ ;  /* 0x00008200cd067a25 */ /* 0x000fe200078e00ff */
[----:B------:R-:W-:Y:S02]  /*187d0*/  SHF.R.S32.HI R0, RZ, 0x1f, R204 ;  /* 0x0000001fff007819 */ /* 0x000fe400000114cc */
[----:B------:R-:W-:Y:S01]  /*187e0*/  ISETP.GE.AND P5, PT, R206, c[0x0][0x1d4], PT ;  /* 0x00007500ce007a0c */ /* 0x000fe20003fa6270 */
        /* <DEDUP_REMOVED lines=20> */
[----:B------:R-:W3:Y:S01]  /*18930*/  SHFL.IDX PT, R31, R21, RZ, 0x181f ;  /* 0x00181fff151f7589 */ /* 0x000ee200000e0000 */
[C---:B-1----:R-:W-:Y:S03]  /*18940*/  HMMA.16816.F32 R4, R32.reuse, R8, RZ ;  /* 0x000000082004723c */ /* 0x042fe600000018ff */
[----:B------:R-:W1:Y:S04]  /*18950*/  SHFL.IDX PT, R28, R20, RZ, 0x181f ;  /* 0x00181fff141c7589 */ /* 0x000e6800000e0000 */
[----:B------:R-:W4:Y:S01]  /*18960*/  SHFL.IDX PT, R29, R21, 0x1, 0x181f ;  /* 0x00381f00151d7f89 */ /* 0x000f2200000e0000 */
[C---:B------:R-:W-:Y:S03]  /*18970*/  HMMA.16816.F32 R8, R32.reuse, R10, RZ ;  /* 0x0000000a2008723c */ /* 0x040fe600000018ff */
[----:B------:R5:W5:Y:S05]  /*18980*/  SHFL.IDX PT, R0, R20, 0x1, 0x181f ;  /* 0x00381f0014007f89 */ /* 0x000b6a00000e0000 */
[C---:B--2---:R-:W-:Y:S01]  /*18990*/  HMMA.16816.F32 R12, R32.reuse, R16, RZ ;  /* 0x00000010200c723c */ /* 0x044fe200000018ff */
[C---:B---3--:R-:W-:Y:S03]  /*189a0*/  IADD3 R156, P0, R31.reuse, R174, RZ ;  /* 0x000000ae1f9c7210 */ /* 0x048fe60007f1e0ff */
[CC--:B------:R-:W-:Y:S04]  /*189b0*/  IADD3 R158, P1, R31.reuse, R214.reuse, RZ ;  /* 0x000000d61f9e7210 */ /* 0x0c0fe80007f3e0ff */
[C---:B------:R-:W-:Y:S01]  /*189c0*/  HMMA.16816.F32 R16, R32.reuse, R18, RZ ;  /* 0x000000122010723c */ /* 0x040fe200000018ff */
[C-C-:B-1----:R-:W-:Y:S03]  /*189d0*/  IMAD.X R157, R28.reuse, 0x1, R216.reuse, P0 ;  /* 0x000000011c9d7824 */ /* 0x142fe600000e06d8 */
[-C--:B------:R-:W-:Y:S01]  /*189e0*/  IADD3 R168, P0, R31, R215.reuse, RZ ;  /* 0x000000d71fa87210 */ /* 0x080fe20007f1e0ff */
[C---:B------:R-:W-:Y:S01]  /*189f0*/  IMAD.X R159, R28.reuse, 0x1, R173, P1 ;  /* 0x000000011c9f7824 */ /* 0x040fe200008e06ad */
[C---:B----4-:R-:W-:Y:S02]  /*18a00*/  IADD3 R222, P2, R29.reuse, R214, RZ ;  /* 0x000000d61dde7210 */ /* 0x050fe40007f5e0ff */
[C---:B-----5:R-:W-:Y:S01]  /*18a10*/  HMMA.16816.F32 R20, R32.reuse, R24, RZ ;  /* 0x000000182014723c */ /* 0x060fe200000018ff */
[----:B------:R-:W-:Y:S01]  /*18a20*/  IMAD.X R169, R28, 0x1, R175, P0 ;  /* 0x000000011ca97824 */ /* 0x000fe200000e06af */
[----:B------:R1:W-:Y:S02]  /*18a30*/  LDGSTS.E.BYPASS.LTC128B.128 [R211], [R158.64], !P4 ;  /* 0x000000009ed37fae */ /* 0x0003e4000e101d56 */
[C---:B------:R-:W-:Y:S01]  /*18a40*/  IADD3 R218, P1, R29.reuse, R174, RZ ;  /* 0x000000ae1dda7210 */ /* 0x040fe20007f3e0ff */
[C---:B------:R-:W-:Y:S01]  /*18a50*/  IMAD.X R223, R0.reuse, 0x1, R173, P2 ;  /* 0x0000000100df7824 */ /* 0x040fe200010e06ad */
[----:B------:R1:W-:Y:S01]  /*18a60*/  LDGSTS.E.BYPASS.LTC128B.128 [R211+0x2000], [R156.64], !P5 ;  /* 0x020000009cd37fae */ /* 0x0003e2000e901d56 */
[----:B------:R-:W-:Y:S01]  /*18a70*/  IADD3 R220, P0, R29, R215, RZ ;  /* 0x000000d71ddc7210 */ /* 0x000fe20007f1e0ff */
[C---:B------:R-:W-:Y:S01]  /*18a80*/  HMMA.16816.F32 R24, R32.reuse, R26, RZ ;  /* 0x0000001a2018723c */ /* 0x040fe200000018ff */
[C---:B------:R-:W-:Y:S01]  /*18a90*/  IMAD.X R219, R0.reuse, 0x1, R216, P1 ;  /* 0x0000000100db7824 */ /* 0x040fe200008e06d8 */
[----:B------:R2:W-:Y:S02]  /*18aa0*/  LDGSTS.E.BYPASS.LTC128B.128 [R211+0x4000], [R168.64], !P6 ;  /* 0x04000000a8d37fae */ /* 0x0005e4000f101d56 */
[----:B------:R-:W-:Y:S01]  /*18ab0*/  IMAD.X R221, R0, 0x1, R175, P0 ;  /* 0x0000000100dd7824 */ /* 0x000fe200000e06af */
[----:B------:R-:W-:Y:S01]  /*18ac0*/  ISETP.GT.AND P0, PT, R172, R203, PT ;  /* 0x000000cbac00720c */ /* 0x000fe20003f04270 */
[----:B------:R3:W-:Y:S02]  /*18ad0*/  LDGSTS.E.BYPASS.LTC128B.128 [R211+0x1000], [R222.64], !P4 ;  /* 0x01000000ded37fae */ /* 0x0007e4000e101d56 */
[C---:B------:R-:W-:Y:S02]  /*18ae0*/  HMMA.16816.F32 R28, R32.reuse, R132, RZ ;  /* 0x00000084201c723c */ /* 0x040fe400000018ff */
[----:B------:R3:W-:Y:S04]  /*18af0*/  LDGSTS.E.BYPASS.LTC128B.128 [R211+0x3000], [R218.64], !P5 ;  /* 0x03000000dad37fae */ /* 0x0007e8000e901d56 */
[----:B------:R3:W-:Y:S02]  /*18b00*/  LDGSTS.E.BYPASS.LTC128B.128 [R211+0x5000], [R220.64], !P6 ;  /* 0x05000000dcd37fae */ /* 0x0007e4000f101d56 */
[----:B------:R-:W-:Y:S02]  /*18b10*/  HMMA.16816.F32 R32, R32, R134, RZ ;  /* 0x000000862020723c */ /* 0x000fe400000018ff */
[----:B------:R-:W-:Y:S04]  /*18b20*/  LDSM.16.M88.4 R160, [R192+0x6100] ;  /* 0x00610000c0a0783b */ /* 0x000fe80000000200 */
[----:B------:R-:W0:Y:S02]  /*18b30*/  LDGDEPBAR ;  /* 0x00000000000079af */ /* 0x000e240000000000 */
[C---:B------:R-:W-:Y:S02]  /*18b40*/  HMMA.16816.F32 R4, R136.reuse, R140, R4 ;  /* 0x0000008c8804723c */ /* 0x040fe40000001804 */
[----:B-1----:R-:W1:Y:S04]  /*18b50*/  LDSM.16.M88.4 R156, [R193+0xc100] ;  /* 0x00c10000c19c783b */ /* 0x002e680000000200 */
[----:B------:R-:W4:Y:S02]  /*18b60*/  LDSM.16.M88.4 R164, [R192+0x6900] ;  /* 0x00690000c0a4783b */ /* 0x000f240000000200 */
[C---:B------:R-:W-:Y:S02]  /*18b70*/  HMMA.16816.F32 R8, R136.reuse, R142, R8 ;  /* 0x0000008e8808723c */ /* 0x040fe40000001808 */
[----:B------:R-:W5:Y:S04]  /*18b80*/  LDSM.16.M88.4 R132, [R192+0x7100] ;  /* 0x00710000c084783b */ /* 0x000f680000000200 */
[----:B--2---:R-:W2:Y:S02]  /*18b90*/  LDSM.16.M88.4 R168, [R192+0x7900] ;  /* 0x00790000c0a8783b */ /* 0x004ea40000000200 */
[C---:B------:R-:W-:Y:S02]  /*18ba0*/  HMMA.16816.F32 R12, R136.reuse, R144, R12 ;  /* 0x00000090880c723c */ /* 0x040fe4000000180c */
[----:B------:R-:W-:Y:S06]  /*18bb0*/  LDSM.16.M88.4 R140, [R191+0xc100] ;  /* 0x00c10000bf8c783b */ /* 0x000fec0000000200 */
        /* <DEDUP_REMOVED lines=133> */
[----:B------:R-:W-:Y:S02]  /*19410*/  IMAD R0, R172, 0x40, R200 ;  /* 0x00000040ac007824 */ /* 0x000fe400078e02c8 */
[----:B------:R-:W-:Y:S03]  /*19420*/  IMAD.MOV.U32 R204, RZ, RZ, RZ ;  /* 0x000000ffffcc7224 */ /* 0x000fe600078e00ff */
[----:B------:R-:W-:Y:S05]  /*19430*/  IADD3 R205, R0, -0x40, R207 ;  /* 0xffffffc000cd7810 */ /* 0x000fea0007ffe0cf */
        /* <DEDUP_REMOVED lines=30> */
[-C--:B------:R-:W-:Y:S01]  /*19620*/  IADD3 R140, P0, R135, R215.reuse, RZ ;  /* 0x000000d7878c7210 */ /* 0x080fe20007f1e0ff */
[C-C-:B------:R-:W-:Y:S01]  /*19630*/  IMAD.X R135, R132.reuse, 0x1, R216.reuse, P1 ;  /* 0x0000000184877824 */ /* 0x140fe200008e06d8 */
        /* <DEDUP_REMOVED lines=12> */
[----:B------:R1:W-:Y:S02]  /*19700*/  LDGSTS.E.BYPASS.LTC128B.128 [R208+0xb100], [R142.64], !P6 ;  /* 0x0b1000008ed07fae */ /* 0x0003e4000f101d56 */
.L_x_442:
        /* <DEDUP_REMOVED lines=29> */
.L_x_445:
[----:B------:R-:W-:Y:S04]  /*198e0*/  MOV R132, 0x1 ;  /* 0x0000000100847802 */ /* 0x000fe80000000f00 */
[----:B------:R-:W-:Y:S11]  /*198f0*/  ISETP.NE.AND P0, PT, R132, c[0x0][0x32c], PT ;  /* 0x0000cb0084007a0c */ /* 0x000ff60003f05270 */
[----:B------:R-:W-:Y:S02]  /*19900*/  @!UPT UIADD3 URZ, URZ, URZ, URZ ;  /* 0x0000003f3f3ff290 */ /* 0x000fe4000fffe03f */
[----:B------:R-:W-:Y:S05]  /*19910*/  @P0 IMAD.HI.U32 R132, R134, c[0x0][0x330], RZ ;  /* 0x0000cc0086840a27 */ /* 0x000fea00078e00ff */
[----:B------:R-:W-:Y:S02]  /*19920*/  @P0 SHF.R.U32.HI R134, RZ, c[0x0][0x334], R132 ;  /* 0x0000cd00ff860a19 */ /* 0x000fe40000011684 */
.L_x_446:
[----:B------:R-:W-:Y:S05]  /*19930*/  BSYNC B0 ;  /* 0x0000000000007941 */ /* 0x000fea0003800000 */
.L_x_444:
[----:B------:R-:W-:Y:S04]  /*19940*/  IMAD R143, R134, c[0x0][0x32c], -R135 ;  /* 0x0000cb00868f7a24 */ /* 0x000fe800078e0a87 */
[----:B------:R-:W-:Y:S05]  /*19950*/  IMAD.IADD R134, R143, 0x1, -R210 ;  /* 0x000000018f867824 */ /* 0x000fea00078e0ad2 */
[----:B------:R-:W-:Y:S02]  /*19960*/  IADD3 R132, R134, c[0x0][0x32c], RZ ;  /* 0x0000cb0086847a10 */ /* 0x000fe40007ffe0ff */
[----:B------:R-:W-:Y:S02]  /*19970*/  IMNMX R137, R137, R134, !PT ;  /* 0x0000008689897217 */ /* 0x000fe40007800200 */
[----:B------:R-:W-:Y:S02]  /*19980*/  IMNMX R139, R139, R132, PT ;  /* 0x000000848b8b7217 */ /* 0x000fe40003800200 */
.L_x_443:
        /* <DEDUP_REMOVED lines=68> */
.L_x_449:
[----:B------:R-:W-:Y:S04]  /*19dd0*/  MOV R5, 0x1 ;  /* 0x0000000100057802 */ /* 0x000fe80000000f00 */
[----:B------:R-:W-:Y:S11]  /*19de0*/  ISETP.NE.AND P0, PT, R5, c[0x0][0x32c], PT ;  /* 0x0000cb0005007a0c */ /* 0x000ff60003f05270 */
[----:B------:R-:W-:Y:S02]  /*19df0*/  @!UPT UIADD3 URZ, URZ, URZ, URZ ;  /* 0x0000003f3f3ff290 */ /* 0x000fe4000fffe03f */
[----:B------:R-:W-:Y:S05]  /*19e00*/  @P0 IMAD.HI.U32 R5, R8, c[0x0][0x330], RZ ;  /* 0x0000cc0008050a27 */ /* 0x000fea00078e00ff */
[----:B------:R-:W-:Y:S02]  /*19e10*/  @P0 SHF.R.U32.HI R8, RZ, c[0x0][0x334], R5 ;  /* 0x0000cd00ff080a19 */ /* 0x000fe40000011605 */
.L_x_450:
[----:B------:R-:W-:Y:S05]  /*19e20*/  BSYNC B0 ;  /* 0x0000000000007941 */ /* 0x000fea0003800000 */
.L_x_448:
[----:B------:R-:W-:Y:S04]  /*19e30*/  IMAD R135, R8, c[0x0][0x32c], -R135 ;  /* 0x0000cb0008877a24 */ /* 0x000fe800078e0a87 */
[----:B------:R-:W-:Y:S05]  /*19e40*/  IMAD.IADD R135, R135, 0x1, -R210 ;  /* 0x0000000187877824 */ /* 0x000fea00078e0ad2 */
[----:B------:R-:W-:Y:S02]  /*19e50*/  IADD3 R5, R135, c[0x0][0x32c], RZ ;  /* 0x0000cb0087057a10 */ /* 0x000fe40007ffe0ff */
[----:B------:R-:W-:Y:S02]  /*19e60*/  IMNMX R0, R0, R135, !PT ;  /* 0x0000008700007217 */ /* 0x000fe40007800200 */
[----:B------:R-:W-:Y:S02]  /*19e70*/  IMNMX R4, R4, R5, PT ;  /* 0x0000000504047217 */ /* 0x000fe40003800200 */
.L_x_447:
        /* <DEDUP_REMOVED lines=104> */
[----:B------:R-:W-:Y:S01]  /*1a500*/  ISETP.GT.AND P0, PT, R172, R203, PT ;  /* 0x000000cbac00720c */ /* 0x000fe20003f04270 */
        /* <DEDUP_REMOVED lines=206> */
[----:B------:R-:W-:Y:S01]  /*1b1f0*/  FFMA.FTZ R153, R2, R213, R153 ;  /* 0x000000d502997223 */ /* 0x000fe20000010099 */
[----:B------:R-:W-:Y:S01]  /*1b200*/  IADD3 R2, R172, -0x1, RZ ;  /* 0xffffffffac027810 */ /* 0x000fe20007ffe0ff */
[C---:B------:R-:W-:Y:S01]  /*1b210*/  HMMA.16816.F32 R104, R12.reuse, R28, R104 ;  /* 0x0000001c0c68723c */ /* 0x040fe20000001868 */
[----:B------:R4:W-:Y:S03]  /*1b220*/  MUFU.EX2 R9, R140 ;  /* 0x0000008c00097308 */ /* 0x0009e60000000800 */
[----:B------:R-:W-:Y:S01]  /*1b230*/  FADD.FTZ R11, R11, R148 ;  /* 0x000000940b0b7221 */ /* 0x000fe20000010000 */
[----:B------:R-:W-:Y:S01]  /*1b240*/  MOV R172, R2 ;  /* 0x0000000200ac7202 */ /* 0x000fe20000000f00 */
[----:B------:R-:W-:Y:S01]  /*1b250*/  FADD.FTZ R152, R152, R153 ;  /* 0x0000009998987221 */ /* 0x000fe20000010000 */
[----:B------:R-:W-:Y:S01]  /*1b260*/  MOV R2, R8 ;  /* 0x0000000800027202 */ /* 0x000fe20000000f00 */
        /* <DEDUP_REMOVED lines=16> */
[----:B------:R-:W-:Y:S01]  /*1b370*/  FADD.FTZ R157, R157, R154 ;  /* 0x0000009a9d9d7221 */ /* 0x000fe20000010000 */
[----:B------:R-:W-:Y:S01]  /*1b380*/  MOV R3, R0 ;  /* 0x0000000000037202 */ /* 0x000fe20000000f00 */
[----:B------:R-:W-:Y:S02]  /*1b390*/  FADD.FTZ R161, R161, R158 ;  /* 0x0000009ea1a17221 */ /* 0x000fe40000010000 */
        /* <DEDUP_REMOVED lines=88> */
[----:B------:R-:W-:Y:S02]  /*1b920*/  FADD.FTZ R170, R170, R167 ;  /* 0x000000a7aaaa7221 */ /* 0x000fe40000010000 */
        /* <DEDUP_REMOVED lines=33> */
.L_x_441:
[----:B------:R-:W1:Y:S01]  /*1bb40*/  SHFL.BFLY PT, R3, R212, 0x2, 0x1f ;  /* 0x0c401f00d4037f89 */ /* 0x000e6200000e0000 */
[----:B------:R-:W-:-:S02]  /*1bb50*/  MOV R4, RZ ;  /* 0x000000ff00047202 */ /* 0x000fc40000000f00 */
[----:B------:R-:W-:Y:S01]  /*1bb60*/  MOV R9, 0xff800000 ;  /* 0xff80000000097802 */ /* 0x000fe20000000f00 */
[----:B------:R-:W2:Y:S01]  /*1bb70*/  SHFL.BFLY PT, R2, R213, 0x2, 0x1f ;  /* 0x0c401f00d5027f89 */ /* 0x000ea200000e0000 */
[----:B------:R-:W-:Y:S01]  /*1bb80*/  PLOP3.LUT P2, PT, PT, PT, PT, 0x8, 0x0 ;  /* 0x000000000000781c */ /* 0x000fe20003f4e170 */
[----:B-1----:R-:W-:Y:S01]  /*1bb90*/  FADD.FTZ R6, R3, R212 ;  /* 0x000000d403067221 */ /* 0x002fe20000010000 */
[----:B------:R-:W-:Y:S01]  /*1bba0*/  MOV R3, RZ ;  /* 0x000000ff00037202 */ /* 0x000fe20000000f00 */
        /* <DEDUP_REMOVED lines=64> */
[----:B------:R-:W-:Y:S01]  /*1bfb0*/  FMUL.FTZ R97, R4, R97 ;  /* 0x0000006104617220 */ /* 0x000fe20000410000 */
[----:B------:R-:W-:Y:S01]  /*1bfc0*/  MOV R4, 0xff800000 ;  /* 0xff80000000047802 */ /* 0x000fe20000000f00 */
        /* <DEDUP_REMOVED lines=50> */
.L_x_359:
[----:B------:R-:W-:Y:S01]  /*1c2f0*/  USHF.R.S32.HI UR8, URZ, 0x1f, UR14 ;  /* 0x0000001f3f087899 */ /* 0x000fe2000801140e */
[----:B------:R-:W-:Y:S05]  /*1c300*/  @P2 BRA `(.L_x_452) ;  /* 0x000017e000002947 */ /* 0x000fea0003800000 */
[----:B------:R-:W2:Y:S01]  /*1c310*/  S2R R0, SR_TID.X ;  /* 0x0000000000007919 */ /* 0x000ea20000002100 */
        /* <DEDUP_REMOVED lines=18> */
[----:B--2---:R-:W-:Y:S02]  /*1c440*/  SHF.R.S32.HI R5, RZ, 0x1f, R0 ;  /* 0x0000001fff057819 */ /* 0x004fe40000011400 */
        /* <DEDUP_REMOVED lines=22> */
[----:B------:R-:W-:Y:S02]  /*1c5b0*/  R2P PR, R11, 0x6 ;  /* 0x000000060b007804 */ /* 0x000fe40000000000 */
[----:B------:R-:W-:Y:S01]  /*1c5c0*/  F2FP.PACK_AB R38, R39, R38 ;  /* 0x000000262726723e */ /* 0x000fe200000000ff */
[----:B------:R-:W-:Y:S01]  /*1c5d0*/  IMAD.U32 R10, R10, 0x2, R15 ;  /* 0x000000020a0a7824 */ /* 0x000fe200078e000f */
[----:B------:R-:W-:Y:S02]  /*1c5e0*/  F2FP.PACK_AB R40, R41, R40 ;  /* 0x000000282928723e */ /* 0x000fe400000000ff */
[----:B------:R-:W-:Y:S01]  /*1c5f0*/  F2FP.PACK_AB R42, R43, R42 ;  /* 0x0000002a2b2a723e */ /* 0x000fe200000000ff */
[----:B------:R-:W-:Y:S01]  /*1c600*/  IMAD.SHL.U32 R15, R10, 0x2, RZ ;  /* 0x000000020a0f7824 */ /* 0x000fe200078e00ff */
[----:B------:R-:W-:Y:S01]  /*1c610*/  BAR.SYNC.DEFER_BLOCKING 0x1, 0x100 ;  /* 0x0044000000007b1d */ /* 0x000fe20000010000 */
[----:B------:R-:W-:Y:S01]  /*1c620*/  IMAD.MOV.U32 R10, RZ, RZ, 0x20 ;  /* 0x00000020ff0a7424 */ /* 0x000fe200078e00ff */
[----:B------:R-:W-:-:S02]  /*1c630*/  F2FP.PACK_AB R44, R45, R44 ;  /* 0x0000002c2d2c723e */ /* 0x000fc400000000ff */
[C---:B------:R-:W-:Y:S02]  /*1c640*/  IADD3 R6, R15.reuse, 0x80, RZ ;  /* 0x000000800f067810 */ /* 0x040fe40007ffe0ff */
[----:B------:R-:W-:Y:S02]  /*1c650*/  IADD3 R17, R15, 0x70, RZ ;  /* 0x000000700f117810 */ /* 0x000fe40007ffe0ff */
[----:B------:R-:W-:Y:S01]  /*1c660*/  @P0 IADD3 R17, R6, 0x10, RZ ;  /* 0x0000001006110810 */ /* 0x000fe20007ffe0ff */
[----:B------:R-:W-:Y:S01]  /*1c670*/  IMAD.MOV.U32 R6, RZ, RZ, 0x40 ;  /* 0x00000040ff067424 */ /* 0x000fe200078e00ff */
[----:B------:R-:W-:Y:S02]  /*1c680*/  SEL R10, R10, 0xffffffe0, !P1 ;  /* 0xffffffe00a0a7807 */ /* 0x000fe40004800000 */
[----:B------:R-:W-:Y:S02]  /*1c690*/  F2FP.PACK_AB R46, R47, R46 ;  /* 0x0000002e2f2e723e */ /* 0x000fe400000000ff */
[----:B------:R-:W-:Y:S01]  /*1c6a0*/  SEL R6, R6, 0xffffffc0, !P2 ;  /* 0xffffffc006067807 */ /* 0x000fe20005000000 */
[----:B------:R-:W-:Y:S01]  /*1c6b0*/  IMAD.IADD R11, R15, 0x1, R10 ;  /* 0x000000010f0b7824 */ /* 0x000fe200078e020a */
[----:B------:R-:W-:Y:S01]  /*1c6c0*/  F2FP.PACK_AB R48, R49, R48 ;  /* 0x000000303130723e */ /* 0x000fe200000000ff */
[--C-:B------:R-:W-:Y:S01]  /*1c6d0*/  IMAD.IADD R19, R10, 0x1, R17.reuse ;  /* 0x000000010a137824 */ /* 0x100fe200078e0211 */
[----:B------:R-:W-:Y:S01]  /*1c6e0*/  F2FP.PACK_AB R50, R51, R50 ;  /* 0x000000323332723e */ /* 0x000fe200000000ff */
[--C-:B------:R-:W-:Y:S01]  /*1c6f0*/  IMAD.IADD R21, R15, 0x1, R6.reuse ;  /* 0x000000010f157824 */ /* 0x100fe200078e0206 */
[----:B------:R-:W-:Y:S01]  /*1c700*/  F2FP.PACK_AB R52, R53, R52 ;  /* 0x000000343534723e */ /* 0x000fe200000000ff */
[C---:B------:R-:W-:Y:S01]  /*1c710*/  IMAD.IADD R23, R6.reuse, 0x1, R17 ;  /* 0x0000000106177824 */ /* 0x040fe200078e0211 */
[----:B------:R-:W-:Y:S01]  /*1c720*/  F2FP.PACK_AB R54, R55, R54 ;  /* 0x000000363736723e */ /* 0x000fe200000000ff */
[----:B------:R-:W-:Y:S01]  /*1c730*/  IMAD.IADD R25, R6, 0x1, R11 ;  /* 0x0000000106197824 */ /* 0x000fe200078e020b */
[----:B------:R-:W-:Y:S01]  /*1c740*/  STS [R15+0x80], R128 ;  /* 0x000080800f007388 */ /* 0x000fe20000000800 */
[----:B------:R-:W-:Y:S01]  /*1c750*/  IMAD.IADD R27, R19, 0x1, R6 ;  /* 0x00000001131b7824 */ /* 0x000fe200078e0206 */
[----:B------:R-:W-:Y:S01]  /*1c760*/  F2FP.PACK_AB R56, R57, R56 ;  /* 0x000000383938723e */ /* 0x000fe200000000ff */
[----:B------:R-:W-:Y:S01]  /*1c770*/  IMAD.U32 R10, RZ, RZ, UR4 ;  /* 0x00000004ff0a7e24 */ /* 0x000fe2000f8e00ff */
        /* <DEDUP_REMOVED lines=59> */
[----:B------:R3:W-:Y:S04]  /*1cb30*/  STS [R19+0x8400], R82 ;  /* 0x0084005213007388 */ /* 0x0007e80000000800 */
[----:B------:R3:W-:Y:S04]  /*1cb40*/  STS [R21+0x8080], R84 ;  /* 0x0080805415007388 */ /* 0x0007e80000000800 */
[----:B------:R3:W-:Y:S04]  /*1cb50*/  STS [R21+0x8480], R86 ;  /* 0x0084805615007388 */ /* 0x0007e80000000800 */
[----:B------:R3:W-:Y:S04]  /*1cb60*/  STS [R23+0x8000], R88 ;  /* 0x0080005817007388 */ /* 0x0007e80000000800 */
[----:B------:R3:W-:Y:S01]  /*1cb70*/  STS [R23+0x8400], R90 ;  /* 0x0084005a17007388 */ /* 0x0007e20000000800 */
[----:B--2---:R-:W-:Y:S01]  /*1cb80*/  IMAD.U32 R11, RZ, RZ, UR5 ;  /* 0x00000005ff0b7e24 */ /* 0x004fe2000f8e00ff */
[----:B------:R-:W-:-:S02]  /*1cb90*/  ULDC.64 UR4, c[0x0][0x508] ;  /* 0x0001420000047ab9 */ /* 0x000fc40000000a00 */
[----:B------:R3:W-:Y:S04]  /*1cba0*/  STS [R25+0x8080], R92 ;  /* 0x0080805c19007388 */ /* 0x0007e80000000800 */
[----:B------:R3:W-:Y:S04]  /*1cbb0*/  STS [R25+0x8480], R94 ;  /* 0x0084805e19007388 */ /* 0x0007e80000000800 */
[----:B------:R3:W-:Y:S04]  /*1cbc0*/  STS [R27+0x8000], R96 ;  /* 0x008000601b007388 */ /* 0x0007e80000000800 */
[----:B------:R3:W-:Y:S04]  /*1cbd0*/  STS [R27+0x8400], R3 ;  /* 0x008400031b007388 */ /* 0x0007e80000000800 */
[----:B------:R-:W-:Y:S01]  /*1cbe0*/  BAR.SYNC.DEFER_BLOCKING 0x1, 0x100 ;  /* 0x0044000000007b1d */ /* 0x000fe20000010000 */
[----:B------:R-:W-:-:S04]  /*1cbf0*/  UISETP.NE.U32.AND UP0, UPT, URZ, UR4, UPT ;  /* 0x000000043f00728c */ /* 0x000fc8000bf05070 */
[----:B------:R-:W-:Y:S01]  /*1cc00*/  UISETP.NE.AND.EX UP0, UPT, URZ, UR5, UPT, UP0 ;  /* 0x000000053f00728c */ /* 0x000fe2000bf05300 */
[----:B------:R-:W2:Y:S02]  /*1cc10*/  @P0 LDG.E R6, [R10.64] ;  /* 0x000000160a060981 */ /* 0x000ea4000c1e1900 */
[----:B------:R-:W-:-:S03]  /*1cc20*/  ULDC.64 UR4, c[0x0][0x508] ;  /* 0x0001420000047ab9 */ /* 0x000fc60000000a00 */
[----:B------:R-:W-:-:S05]  /*1cc30*/  PLOP3.LUT P1, PT, PT, PT, UP0, 0x80, 0x0 ;  /* 0x000000000000781c */ /* 0x000fca0003f2f008 */
[----:B------:R-:W-:Y:S01]  /*1cc40*/  @UP0 UIMAD.WIDE UR4, UR20, UR6, UR4 ;  /* 0x00000006140402a5 */ /* 0x000fe2000f8e0204 */
[----:B------:R-:W-:-:S05]  /*1cc50*/  IMAD.MOV.U32 R7, RZ, RZ, c[0x0][0x388] ;  /* 0x0000e200ff077624 */ /* 0x000fca00078e00ff */
        /* <DEDUP_REMOVED lines=10> */
[----:B---3--:R-:W-:Y:S05]  /*1cd00*/  @!P0 BRA `(.L_x_453) ;  /* 0x0000003000008947 */ /* 0x008fea0003800000 */
[----:B-----5:R-:W2:Y:S04]  /*1cd10*/  LDG.E R7, [R10.64] ;  /* 0x000000160a077981 */ /* 0x020ea8000c1e1900 */
[----:B------:R-:W2:Y:S02]  /*1cd20*/  LDG.E R6, [R10.64+0x4] ;  /* 0x000004160a067981 */ /* 0x000ea4000c1e1900 */
[----:B--2---:R-:W-:Y:S02]  /*1cd30*/  IADD3 R7, -R7, R6, RZ ;  /* 0x0000000607077210 */ /* 0x004fe40007ffe1ff */
.L_x_453:
[----:B---3--:R-:W-:Y:S01]  /*1cd40*/  SHF.R.S32.HI R11, RZ, 0x1f, R2 ;  /* 0x0000001fff0b7819 */ /* 0x008fe20000011402 */
[----:B------:R-:W2:Y:S01]  /*1cd50*/  S2R R57, SR_CTAID.X ;  /* 0x0000000000397919 */ /* 0x000ea20000002500 */
[----:B------:R-:W-:Y:S01]  /*1cd60*/  LOP3.LUT R3, R8, 0xffffffe0, RZ, 0xc0, !PT ;  /* 0xffffffe008037812 */ /* 0x000fe200078ec0ff */
[----:B------:R-:W-:Y:S01]  /*1cd70*/  IMAD.MOV.U32 R6, RZ, RZ, c[0x0][0x4e8] ;  /* 0x00013a00ff067624 */ /* 0x000fe200078e00ff */
[----:B------:R-:W-:Y:S01]  /*1cd80*/  LEA.HI R11, R11, R2, RZ, 0x3 ;  /* 0x000000020b0b7211 */ /* 0x000fe200078f18ff */
[----:B------:R-:W-:Y:S01]  /*1cd90*/  ULDC.64 UR4, c[0x0][0x3a0] ;  /* 0x0000e80000047ab9 */ /* 0x000fe20000000a00 */
[----:B------:R-:W-:Y:S01]  /*1cda0*/  BSSY B0, `(.L_x_454) ;  /* 0x000008c000007945 */ /* 0x000fe20003800000 */
[----:B------:R-:W-:Y:S01]  /*1cdb0*/  IMAD.IADD R3, R0, 0x1, -R3 ;  /* 0x0000000100037824 */ /* 0x000fe200078e0a03 */
[----:B------:R-:W-:Y:S01]  /*1cdc0*/  LOP3.LUT R11, R11, 0xffffff8, RZ, 0xc0, !PT ;  /* 0x0ffffff80b0b7812 */ /* 0x000fe200078ec0ff */
[----:B------:R-:W-:Y:S01]  /*1cdd0*/  UMOV UR11, UR13 ;  /* 0x0000000d000b7c82 */ /* 0x000fe20008000000 */
[----:B------:R-:W-:Y:S01]  /*1cde0*/  ISETP.NE.AND P1, PT, R6, 0x1, PT ;  /* 0x000000010600780c */ /* 0x000fe20003f25270 */
[----:B------:R-:W-:Y:S01]  /*1cdf0*/  UIMAD UR13, UR13, UR4, URZ ;  /* 0x000000040d0d72a4 */ /* 0x000fe2000f8e023f */
[----:B------:R-:W-:Y:S01]  /*1ce00*/  SHF.R.S32.HI R8, RZ, 0x1f, R3 ;  /* 0x0000001fff087819 */ /* 0x000fe20000011403 */
[----:B------:R-:W-:Y:S01]  /*1ce10*/  IMAD.IADD R2, R2, 0x1, -R11 ;  /* 0x0000000102027824 */ /* 0x000fe200078e0a0b */
[----:B------:R-:W-:Y:S01]  /*1ce20*/  LEA.HI R6, R13, R13, RZ, 0x1 ;  /* 0x0000000d0d067211 */ /* 0x000fe200078f08ff */
[----:B------:R-:W-:Y:S01]  /*1ce30*/  UMOV UR10, UR12 ;  /* 0x0000000c000a7c82 */ /* 0x000fe20008000000 */
[----:B------:R-:W-:Y:S01]  /*1ce40*/  LEA.HI R11, R8, R3, RZ, 0x2 ;  /* 0x00000003080b7211 */ /* 0x000fe200078f10ff */
[----:B------:R-:W-:Y:S01]  /*1ce50*/  ULDC.64 UR6, c[0x0][0x490] ;  /* 0x0001240000067ab9 */ /* 0x000fe20000000a00 */
[----:B------:R-:W-:Y:S01]  /*1ce60*/  LOP3.LUT R6, R6, 0x1ffffffe, RZ, 0xc0, !PT ;  /* 0x1ffffffe06067812 */ /* 0x000fe200078ec0ff */
[----:B------:R-:W-:Y:S01]  /*1ce70*/  UIMAD.WIDE.U32 UR16, UR12, UR4, URZ ;  /* 0x000000040c1072a5 */ /* 0x000fe2000f8e003f */
[----:B------:R-:W-:Y:S01]  /*1ce80*/  SHF.R.S32.HI R11, RZ, 0x2, R11 ;  /* 0x00000002ff0b7819 */ /* 0x000fe2000001140b */
[----:B------:R-:W-:Y:S01]  /*1ce90*/  UIMAD UR13, UR12, UR5, UR13 ;  /* 0x000000050c0d72a4 */ /* 0x000fe2000f8e020d */
[----:B------:R-:W-:Y:S01]  /*1cea0*/  LOP3.LUT P2, RZ, R3, 0x3, RZ, 0xc0, !PT ;  /* 0x0000000303ff7812 */ /* 0x000fe2000784c0ff */
[----:B------:R-:W-:Y:S01]  /*1ceb0*/  IMAD.IADD R13, R13, 0x1, -R6 ;  /* 0x000000010d0d7824 */ /* 0x000fe200078e0a06 */
[----:B------:R-:W-:Y:S01]  /*1cec0*/  USHF.R.S32.HI UR12, URZ, 0x1f, UR20 ;  /* 0x0000001f3f0c7899 */ /* 0x000fe20008011414 */
[----:B------:R-:W-:Y:S01]  /*1ced0*/  IMAD R2, R2, 0x10, R11 ;  /* 0x0000001002027824 */ /* 0x000fe200078e020b */
[----:B------:R-:W-:Y:S01]  /*1cee0*/  UIMAD UR9, UR8, UR6, URZ ;  /* 0x00000006080972a4 */ /* 0x000fe2000f8e023f */
[-C--:B------:R-:W-:Y:S01]  /*1cef0*/  LEA.HI R6, R5, R0.reuse, RZ, 0x3 ;  /* 0x0000000005067211 */ /* 0x080fe200078f18ff */
[----:B------:R-:W-:Y:S01]  /*1cf00*/  USEL UR12, UR12, URZ, !UP1 ;  /* 0x0000003f0c0c7287 */ /* 0x000fe2000c800000 */
[----:B------:R-:W-:Y:S01]  /*1cf10*/  IMAD R8, R13, 0x8, R2 ;  /* 0x000000080d087824 */ /* 0x000fe200078e0202 */
[----:B------:R-:W-:Y:S01]  /*1cf20*/  UIMAD.WIDE.U32 UR10, UR14, UR6, UR10 ;  /* 0x000000060e0a72a5 */ /* 0x000fe2000f8e000a */
[----:B------:R-:W-:Y:S01]  /*1cf30*/  LEA.HI R5, R5, R0, RZ, 0x6 ;  /* 0x0000000005057211 */ /* 0x000fe200078f30ff */
[----:B------:R-:W-:-:S02]  /*1cf40*/  UIMAD UR9, UR14, UR7, UR9 ;  /* 0x000000070e0972a4 */ /* 0x000fc4000f8e0209 */
[----:B--2---:R-:W-:Y:S01]  /*1cf50*/  LEA R8, R57, R8, 0x7 ;  /* 0x0000000839087211 */ /* 0x004fe200078e38ff */
[----:B------:R-:W-:Y:S02]  /*1cf60*/  ULDC.64 UR6, c[0x0][0x498] ;  /* 0x0001260000067ab9 */ /* 0x000fe40000000a00 */
        /* <DEDUP_REMOVED lines=9> */
[----:B------:R-:W-:Y:S01]  /*1d000*/  SHF.R.S32.HI R6, RZ, 0x3, R6 ;  /* 0x00000003ff067819 */ /* 0x000fe20000011406 */
[----:B------:R-:W-:Y:S01]  /*1d010*/  IMAD.MOV R11, RZ, RZ, -R14 ;  /* 0x000000ffff0b7224 */ /* 0x000fe200078e0a0e */
[----:B------:R-:W-:Y:S01]  /*1d020*/  ULDC.64 UR4, c[0x0][0x3e8] ;  /* 0x0000fa0000047ab9 */ /* 0x000fe20000000a00 */
[----:B------:R-:W-:Y:S01]  /*1d030*/  IMAD.IADD R3, R0, 0x1, -R3 ;  /* 0x0000000100037824 */ /* 0x000fe200078e0a03 */
[----:B------:R-:W-:Y:S01]  /*1d040*/  UIMAD UR8, UR8, UR4, URZ ;  /* 0x00000004080872a4 */ /* 0x000fe2000f8e023f */
[----:B------:R-:W-:Y:S01]  /*1d050*/  IMAD R8, R11, c[0x0][0x4e8], R8 ;  /* 0x00013a000b087a24 */ /* 0x000fe200078e0208 */
[----:B------:R-:W-:Y:S01]  /*1d060*/  SHF.R.S32.HI R11, RZ, 0x1f, R14 ;  /* 0x0000001fff0b7819 */ /* 0x000fe2000001140e */
[----:B------:R-:W-:Y:S01]  /*1d070*/  IMAD.U32 R0, RZ, RZ, UR7 ;  /* 0x00000007ff007e24 */ /* 0x000fe2000f8e00ff */
[----:B------:R-:W-:Y:S01]  /*1d080*/  IADD3 R14, P0, R14, UR10, RZ ;  /* 0x0000000a0e0e7c10 */ /* 0x000fe2000ff1e0ff */
[----:B------:R-:W-:Y:S01]  /*1d090*/  IMAD.SHL.U32 R19, R6, 0x40, RZ ;  /* 0x0000004006137824 */ /* 0x000fe200078e00ff */
[----:B------:R-:W-:Y:S01]  /*1d0a0*/  SHF.R.S32.HI R17, RZ, 0x1f, R8 ;  /* 0x0000001fff117819 */ /* 0x000fe20000011408 */
[----:B------:R-:W-:Y:S01]  /*1d0b0*/  UIADD3 UR17, UR17, UR13, URZ ;  /* 0x0000000d11117290 */ /* 0x000fe2000fffe03f */
[----:B------:R-:W-:Y:S01]  /*1d0c0*/  IADD3.X R15, R11, UR11, R0, P0, !PT ;  /* 0x0000000b0b0f7c10 */ /* 0x000fe200087fe400 */
[----:B------:R-:W-:Y:S01]  /*1d0d0*/  UIMAD UR5, UR14, UR5, UR8 ;  /* 0x000000050e0572a4 */ /* 0x000fe2000f8e0208 */
[----:B------:R-:W-:Y:S01]  /*1d0e0*/  LEA R0, R3, R6, 0x5 ;  /* 0x0000000603007211 */ /* 0x000fe200078e28ff */
[----:B------:R-:W-:Y:S01]  /*1d0f0*/  IMAD R17, R17, c[0x0][0x488], RZ ;  /* 0x0001220011117a24 */ /* 0x000fe200078e02ff */
[----:B------:R-:W-:Y:S01]  /*1d100*/  LOP3.LUT R19, R19, 0x1c0, RZ, 0xc0, !PT ;  /* 0x000001c013137812 */ /* 0x000fe200078ec0ff */
[----:B------:R-:W-:Y:S01]  /*1d110*/  IMAD.WIDE.U32 R14, R8, c[0x0][0x488], R14 ;  /* 0x00012200080e7a25 */ /* 0x000fe200078e000e */
[----:B------:R-:W-:-:S02]  /*1d120*/  UIMAD.WIDE.U32 UR14, UR14, UR4, UR16 ;  /* 0x000000040e0e72a5 */ /* 0x000fc4000f8e0010 */
[----:B------:R-:W-:Y:S01]  /*1d130*/  ULDC.64 UR6, c[0x0][0x3f0] ;  /* 0x0000fc0000067ab9 */ /* 0x000fe20000000a00 */
[----:B------:R-:W-:Y:S01]  /*1d140*/  IMAD R13, R57, 0x80, R0 ;  /* 0x00000080390d7824 */ /* 0x000fe200078e0200 */
[----:B------:R-:W-:Y:S01]  /*1d150*/  LEA R16, P0, R14, c[0x0][0x450], 0x2 ;  /* 0x000114000e107a11 */ /* 0x000fe200078010ff */
[----:B------:R-:W-:Y:S01]  /*1d160*/  IMAD R17, R8, c[0x0][0x48c], R17 ;  /* 0x0001230008117a24 */ /* 0x000fe200078e0211 */
[----:B------:R-:W-:Y:S01]  /*1d170*/  UIMAD UR12, UR12, UR6, URZ ;  /* 0x000000060c0c72a4 */ /* 0x000fe2000f8e023f */
[----:B------:R-:W-:Y:S01]  /*1d180*/  IMAD.SHL.U32 R0, R3, 0x8, RZ ;  /* 0x0000000803007824 */ /* 0x000fe200078e00ff */
[----:B------:R-:W-:Y:S01]  /*1d190*/  SHF.R.U32.HI R3, RZ, 0x3, R19 ;  /* 0x00000003ff037819 */ /* 0x000fe20000011613 */
[----:B------:R-:W-:Y:S01]  /*1d1a0*/  @P1 IMAD.HI.U32 R11, R13, c[0x0][0x4ec], RZ ;  /* 0x00013b000d0b1a27 */ /* 0x000fe200078e00ff */
[----:B------:R-:W-:Y:S01]  /*1d1b0*/  UIADD3 UR15, UR15, UR5, URZ ;  /* 0x000000050f0f7290 */ /* 0x000fe2000fffe03f */
[----:B------:R-:W-:Y:S01]  /*1d1c0*/  SHFL.IDX PT, R50, R16, RZ, 0x1c1f ;  /* 0x001c1fff10327589 */ /* 0x000fe200000e0000 */
[----:B------:R-:W-:Y:S01]  /*1d1d0*/  LOP3.LUT R10, R19, 0x38, R0, 0xf8, !PT ;  /* 0x00000038130a7812 */ /* 0x000fe200078ef800 */
[----:B------:R-:W-:Y:S01]  /*1d1e0*/  IMAD.IADD R12, R15, 0x1, R17 ;  /* 0x000000010f0c7824 */ /* 0x000fe200078e0211 */
[----:B------:R-:W-:Y:S01]  /*1d1f0*/  UIMAD UR7, UR20, UR7, UR12 ;  /* 0x00000007140772a4 */ /* 0x000fe2000f8e020c */
[----:B------:R-:W-:Y:S01]  /*1d200*/  IMAD.MOV.U32 R8, RZ, RZ, R13 ;  /* 0x000000ffff087224 */ /* 0x000fe200078e000d */
[----:B------:R-:W-:Y:S01]  /*1d210*/  @P1 SHF.R.U32.HI R8, RZ, c[0x0][0x4f0], R11 ;  /* 0x00013c00ff081a19 */ /* 0x000fe2000001160b */
[----:B------:R-:W-:Y:S01]  /*1d220*/  UIMAD.WIDE.U32 UR14, UR20, UR6, UR14 ;  /* 0x00000006140e72a5 */ /* 0x000fe2000f8e000e */
[----:B------:R-:W-:Y:S01]  /*1d230*/  LEA.HI.X R12, R14, c[0x0][0x454], R12, 0x2, P0 ;  /* 0x000115000e0c7a11 */ /* 0x000fe200000f140c */
[----:B------:R-:W-:Y:S01]  /*1d240*/  SHFL.IDX PT, R48, R16, 0x1, 0x1c1f ;  /* 0x003c1f0010307f89 */ /* 0x000fe200000e0000 */
[----:B------:R-:W-:Y:S01]  /*1d250*/  LOP3.LUT R3, R10, R3, RZ, 0x3c, !PT ;  /* 0x000000030a037212 */ /* 0x000fe200078e3cff */
[--C-:B------:R-:W-:Y:S01]  /*1d260*/  IMAD.MOV R10, RZ, RZ, -R8.reuse ;  /* 0x000000ffff0a7224 */ /* 0x100fe200078e0a08 */
[----:B------:R-:W-:Y:S01]  /*1d270*/  UIADD3 UR7, UR15, UR7, URZ ;  /* 0x000000070f077290 */ /* 0x000fe2000fffe03f */
[----:B------:R-:W2:Y:S01]  /*1d280*/  SHFL.IDX PT, R51, R12, RZ, 0x1c1f ;  /* 0x001c1fff0c337589 */ /* 0x000ea200000e0000 */
[----:B------:R-:W-:Y:S01]  /*1d290*/  SHF.R.S32.HI R11, RZ, 0x1f, R8 ;  /* 0x0000001fff0b7819 */ /* 0x000fe20000011408 */
[----:B------:R-:W-:Y:S01]  /*1d2a0*/  IMAD R10, R10, c[0x0][0x4e8], R13 ;  /* 0x00013a000a0a7a24 */ /* 0x000fe200078e020d */
[----:B------:R-:W-:Y:S01]  /*1d2b0*/  MOV R14, UR14 ;  /* 0x0000000e000e7c02 */ /* 0x000fe20008000f00 */
[----:B------:R3:W4:Y:S01]  /*1d2c0*/  SHFL.IDX PT, R49, R12, 0x1, 0x1c1f ;  /* 0x003c1f000c317f89 */ /* 0x00072200000e0000 */
[----:B------:R-:W-:-:S02]  /*1d2d0*/  IMAD R13, R57, 0x80, R2 ;  /* 0x00000080390d7824 */ /* 0x000fc400078e0202 */
[----:B-----5:R-:W-:Y:S02]  /*1d2e0*/  IMAD R2, R7, c[0x0][0x4e8], RZ ;  /* 0x00013a0007027a24 */ /* 0x020fe400078e02ff */
[----:B------:R-:W-:Y:S01]  /*1d2f0*/  IMAD.U32 R15, RZ, RZ, UR15 ;  /* 0x0000000fff0f7e24 */ /* 0x000fe2000f8e00ff */
[C---:B------:R-:W-:Y:S01]  /*1d300*/  IADD3 R7, R13.reuse, 0x8, RZ ;  /* 0x000000080d077810 */ /* 0x040fe20007ffe0ff */
[----:B------:R-:W-:Y:S01]  /*1d310*/  IMAD.U32 R15, RZ, RZ, UR7 ;  /* 0x00000007ff0f7e24 */ /* 0x000fe2000f8e00ff */
[-C--:B------:R-:W-:Y:S01]  /*1d320*/  ISETP.GE.OR P1, PT, R13, R2.reuse, P2 ;  /* 0x000000020d00720c */ /* 0x080fe20001726670 */
[----:B------:R-:W-:Y:S01]  /*1d330*/  IMAD R11, R11, c[0x0][0x3e0], RZ ;  /* 0x0000f8000b0b7a24 */ /* 0x000fe200078e02ff */
[----:B------:R-:W-:Y:S01]  /*1d340*/  ISETP.GE.OR P0, PT, R7, R2, P2 ;  /* 0x000000020700720c */ /* 0x000fe20001706670 */
[----:B------:R-:W-:-:S04]  /*1d350*/  IMAD.WIDE.U32 R14, R8, c[0x0][0x3e0], R14 ;  /* 0x0000f800080e7a25 */ /* 0x000fc800078e000e */
[----:B------:R-:W-:Y:S01]  /*1d360*/  IMAD R11, R8, c[0x0][0x3e4], R11 ;  /* 0x0000f900080b7a24 */ /* 0x000fe200078e020b */
[----:B------:R-:W-:Y:S01]  /*1d370*/  SHF.R.S32.HI R8, RZ, 0x1f, R10 ;  /* 0x0000001fff087819 */ /* 0x000fe2000001140a */
[----:B------:R-:W-:-:S03]  /*1d380*/  IMAD R57, R57, 0x80, R6 ;  /* 0x0000008039397824 */ /* 0x000fc600078e0206 */
[----:B------:R-:W-:Y:S01]  /*1d390*/  IADD3 R15, R15, R11, RZ ;  /* 0x0000000b0f0f7210 */ /* 0x000fe20007ffe0ff */
[----:B--2---:R2:W-:Y:S01]  /*1d3a0*/  @!P1 ST.E [R50.64], R4 ;  /* 0x0000000432009985 */ /* 0x0045e2000c101916 */
[----:B---3--:R-:W-:Y:S02]  /*1d3b0*/  IMAD.SHL.U32 R12, R5, 0x8, RZ ;  /* 0x00000008050c7824 */ /* 0x008fe400078e00ff */
[----:B------:R-:W-:Y:S01]  /*1d3c0*/  IMAD R5, R8, c[0x0][0x3d8], RZ ;  /* 0x0000f60008057a24 */ /* 0x000fe200078e02ff */
[----:B----4-:R2:W-:Y:S02]  /*1d3d0*/  @!P0 ST.E [R48.64], R9 ;  /* 0x0000000930008985 */ /* 0x0105e4000c101916 */
[----:B------:R-:W-:Y:S01]  /*1d3e0*/  LOP3.LUT R12, R3, 0x7ffffe00, R12, 0xf8, !PT ;  /* 0x7ffffe00030c7812 */ /* 0x000fe200078ef80c */
[C---:B------:R-:W-:Y:S02]  /*1d3f0*/  IMAD R3, R10.reuse, c[0x0][0x3dc], R5 ;  /* 0x0000f7000a037a24 */ /* 0x040fe400078e0205 */
[----:B------:R-:W-:-:S04]  /*1d400*/  IMAD.WIDE.U32 R10, R10, c[0x0][0x3d8], R14 ;  /* 0x0000f6000a0a7a25 */ /* 0x000fc800078e000e */
[----:B------:R-:W-:Y:S01]  /*1d410*/  IMAD.SHL.U32 R58, R12, 0x2, RZ ;  /* 0x000000020c3a7824 */ /* 0x000fe200078e00ff */
[----:B------:R-:W-:Y:S01]  /*1d420*/  LEA R56, P0, R10, c[0x0][0x380], 0x1 ;  /* 0x0000e0000a387a11 */ /* 0x000fe200078008ff */
[----:B------:R-:W-:-:S03]  /*1d430*/  IMAD.IADD R3, R11, 0x1, R3 ;  /* 0x000000010b037824 */ /* 0x000fc600078e0203 */
        /* <DEDUP_REMOVED lines=14> */
[----:B--23--:R-:W2:Y:S01]  /*1d520*/  LDS.128 R48, [R58+0x80] ;  /* 0x000080003a307984 */ /* 0x00cea20000000c00 */
[----:B------:R-:W-:-:S02]  /*1d530*/  IADD3 R54, R0, 0x40, RZ ;  /* 0x0000004000367810 */ /* 0x000fc40007ffe0ff */
[----:B------:R-:W-:Y:S01]  /*1d540*/  IADD3 R52, R0, 0x80, RZ ;  /* 0x0000008000347810 */ /* 0x000fe20007ffe0ff */
[----:B------:R-:W3:Y:S01]  /*1d550*/  LDS.128 R8, [R58+0x4080] ;  /* 0x004080003a087984 */ /* 0x000ee20000000c00 */
        /* <DEDUP_REMOVED lines=10> */
[----:B-1---5:R-:W-:-:S04]  /*1d600*/  @!P2 IMAD.WIDE R58, R0, 0x2, R60 ;  /* 0x00000002003aa825 */ /* 0x022fc800078e023c */
[----:B------:R-:W-:-:S04]  /*1d610*/  @!P1 IMAD.WIDE R52, R53, 0x2, R60 ;  /* 0x0000000235349825 */ /* 0x000fc800078e023c */
[----:B------:R-:W-:Y:S01]  /*1d620*/  @!P0 IMAD.WIDE R60, R3, 0x2, R60 ;  /* 0x00000002033c8825 */ /* 0x000fe200078e023c */
[----:B--2---:R1:W-:Y:S04]  /*1d630*/  @!P2 ST.E.128 [R58.64], R48 ;  /* 0x000000303a00a985 */ /* 0x0043e8000c101d16 */
[----:B---3--:R1:W-:Y:S04]  /*1d640*/  @!P1 ST.E.128 [R52.64], R8 ;  /* 0x0000000834009985 */ /* 0x0083e8000c101d16 */
[----:B----4-:R1:W-:Y:S02]  /*1d650*/  @!P0 ST.E.128 [R60.64], R4 ;  /* 0x000000043c008985 */ /* 0x0103e4000c101d16 */
.L_x_455:
[----:B---3--:R-:W-:Y:S05]  /*1d660*/  BSYNC B0 ;  /* 0x0000000000007941 */ /* 0x008fea0003800000 */
.L_x_454:
[----:B------:R-:W-:Y:S01]  /*1d670*/  IADD3 R3, R57, 0x20, RZ ;  /* 0x0000002039037810 */ /* 0x000fe20007ffe0ff */
[----:B-12---:R1:W2:Y:S01]  /*1d680*/  SHFL.IDX PT, R9, R55, 0x1, 0x181f ;  /* 0x00381f0037097f89 */ /* 0x0062a200000e0000 */
[----:B------:R-:W-:Y:S02]  /*1d690*/  BSSY B0, `(.L_x_456) ;  /* 0x0000015000007945 */ /* 0x000fe40003800000 */
[----:B------:R-:W-:Y:S01]  /*1d6a0*/  ISETP.GE.AND P0, PT, R3, R2, PT ;  /* 0x000000020300720c */ /* 0x000fe20003f06270 */
[----:B------:R1:W3:-:S12]  /*1d6b0*/  SHFL.IDX PT, R8, R56, 0x1, 0x181f ;  /* 0x00381f0038087f89 */ /* 0x0002d800000e0000 */
        /* <DEDUP_REMOVED lines=18> */
.L_x_457:
[----:B------:R-:W-:Y:S05]  /*1d7e0*/  BSYNC B0 ;  /* 0x0000000000007941 */ /* 0x000fea0003800000 */
.L_x_456:
[----:B------:R-:W-:Y:S01]  /*1d7f0*/  IADD3 R3, R57, 0x40, RZ ;  /* 0x0000004039037810 */ /* 0x000fe20007ffe0ff */
[----:B--2---:R2:W1:Y:S01]  /*1d800*/  SHFL.IDX PT, R9, R55, 0x2, 0x181f ;  /* 0x00581f0037097f89 */ /* 0x00446200000e0000 */
[----:B------:R-:W-:Y:S02]  /*1d810*/  BSSY B0, `(.L_x_458) ;  /* 0x0000015000007945 */ /* 0x000fe40003800000 */
[----:B------:R-:W-:Y:S01]  /*1d820*/  ISETP.GE.AND P0, PT, R3, R2, PT ;  /* 0x000000020300720c */ /* 0x000fe20003f06270 */
[----:B---3--:R2:W3:-:S12]  /*1d830*/  SHFL.IDX PT, R8, R56, 0x2, 0x181f ;  /* 0x00581f0038087f89 */ /* 0x0084d800000e0000 */
        /* <DEDUP_REMOVED lines=9> */
[--C-:B-1-3--:R-:W-:Y:S01]  /*1d8d0*/  @!P2 IMAD.WIDE R6, R0, 0x2, R8.reuse ;  /* 0x000000020006a825 */ /* 0x10afe200078e0208 */
[----:B------:R-:W-:Y:S02]  /*1d8e0*/  @!P0 LEA.HI R3, R3, R4, RZ, 0x3 ;  /* 0x0000000403038211 */ /* 0x000fe400078f18ff */
[----:B------:R-:W-:Y:S02]  /*1d8f0*/  @!P1 LOP3.LUT R5, R5, 0xfffffff8, RZ, 0xc0, !PT ;  /* 0xfffffff805059812 */ /* 0x000fe400078ec0ff */
[----:B------:R-:W-:Y:S01]  /*1d900*/  @!P0 LOP3.LUT R3, R3, 0xfffffff8, RZ, 0xc0, !PT ;  /* 0xfffffff803038812 */ /* 0x000fe200078ec0ff */
[----:B----4-:R1:W-:Y:S02]  /*1d910*/  @!P2 ST.E.128 [R6.64], R40 ;  /* 0x000000280600a985 */ /* 0x0103e4000c101d16 */
[----:B------:R-:W-:-:S04]  /*1d920*/  @!P1 IMAD.WIDE R4, R5, 0x2, R8 ;  /* 0x0000000205049825 */ /* 0x000fc800078e0208 */
[----:B------:R-:W-:Y:S01]  /*1d930*/  @!P0 IMAD.WIDE R8, R3, 0x2, R8 ;  /* 0x0000000203088825 */ /* 0x000fe200078e0208 */
[----:B------:R1:W-:Y:S04]  /*1d940*/  @!P1 ST.E.128 [R4.64], R28 ;  /* 0x0000001c04009985 */ /* 0x0003e8000c101d16 */
[----:B------:R1:W-:Y:S02]  /*1d950*/  @!P0 ST.E.128 [R8.64], R16 ;  /* 0x0000001008008985 */ /* 0x0003e4000c101d16 */
.L_x_459:
[----:B------:R-:W-:Y:S05]  /*1d960*/  BSYNC B0 ;  /* 0x0000000000007941 */ /* 0x000fea0003800000 */
.L_x_458:
        /* <DEDUP_REMOVED lines=24> */
.L_x_452:
        /* <DEDUP_REMOVED lines=31> */
.L_x_460:
[----:B---3--:R-:W2:Y:S01]  /*1dce0*/  S2R R7, SR_TID.X ;  /* 0x0000000000077919 */ /* 0x008ea20000002100 */
[----:B------:R-:W-:Y:S01]  /*1dcf0*/  USHF.R.S32.HI UR6, URZ, 0x1f, UR20 ;  /* 0x0000001f3f067899 */ /* 0x000fe20008011414 */
[----:B------:R-:W-:Y:S01]  /*1dd00*/  BSSY B0, `(.L_x_461) ;  /* 0x0000029000007945 */ /* 0x000fe20003800000 */
[----:B------:R-:W-:-:S02]  /*1dd10*/  USEL UR20, UR20, URZ, !UP1 ;  /* 0x0000003f14147287 */ /* 0x000fc4000c800000 */
[----:B------:R-:W-:Y:S01]  /*1dd20*/  USEL UR6, UR6, URZ, !UP1 ;  /* 0x0000003f06067287 */ /* 0x000fe2000c800000 */
[----:B--2---:R-:W-:-:S13]  /*1dd30*/  ISETP.GT.AND P0, PT, R7, 0x7f, PT ;  /* 0x0000007f0700780c */ /* 0x004fda0003f04270 */
[----:B------:R-:W-:Y:S05]  /*1dd40*/  @P0 BRA `(.L_x_462) ;  /* 0x0000024000000947 */ /* 0x000fea0003800000 */
[----:B------:R-:W2:Y:S01]  /*1dd50*/  S2R R2, SR_CTAID.X ;  /* 0x0000000000027919 */ /* 0x000ea20000002500 */
[----:B-----5:R-:W-:Y:S01]  /*1dd60*/  IMAD R0, R3, c[0x0][0x4e8], RZ ;  /* 0x00013a0003007a24 */ /* 0x020fe200078e02ff */
[----:B--2---:R-:W-:-:S04]  /*1dd70*/  LEA R5, R2, R7, 0x7 ;  /* 0x0000000702057211 */ /* 0x004fc800078e38ff */
        /* <DEDUP_REMOVED lines=33> */
.L_x_462:
[----:B------:R-:W-:Y:S05]  /*1df90*/  BSYNC B0 ;  /* 0x0000000000007941 */ /* 0x000fea0003800000 */
.L_x_461:
[----:B--2---:R-:W2:Y:S01]  /*1dfa0*/  S2R R5, SR_CTAID.X ;  /* 0x0000000000057919 */ /* 0x004ea20000002500 */
[----:B------:R-:W-:Y:S01]  /*1dfb0*/  SHF.R.S32.HI R4, RZ, 0x1f, R7 ;  /* 0x0000001fff047819 */ /* 0x000fe20000011407 */
[----:B------:R-:W-:Y:S01]  /*1dfc0*/  IMAD.MOV.U32 R0, RZ, RZ, c[0x0][0x4e8] ;  /* 0x00013a00ff007624 */ /* 0x000fe200078e00ff */
[----:B------:R-:W-:Y:S01]  /*1dfd0*/  ULDC.64 UR4, c[0x0][0x3a0] ;  /* 0x0000e80000047ab9 */ /* 0x000fe20000000a00 */
[----:B-----5:R-:W-:Y:S01]  /*1dfe0*/  IMAD R3, R3, c[0x0][0x4e8], RZ ;  /* 0x00013a0003037a24 */ /* 0x020fe200078e02ff */
[----:B------:R-:W-:Y:S01]  /*1dff0*/  LEA.HI R4, R4, R7, RZ, 0x3 ;  /* 0x0000000704047211 */ /* 0x000fe200078f18ff */
[----:B------:R-:W-:Y:S01]  /*1e000*/  UIMAD UR7, UR11, UR4, URZ ;  /* 0x000000040b0772a4 */ /* 0x000fe2000f8e023f */
[----:B------:R-:W-:Y:S01]  /*1e010*/  ISETP.NE.AND P0, PT, R0, 0x1, PT ;  /* 0x000000010000780c */ /* 0x000fe20003f05270 */
[----:B------:R-:W-:Y:S01]  /*1e020*/  UIMAD.WIDE.U32 UR12, UR10, UR4, URZ ;  /* 0x000000040a0c72a5 */ /* 0x000fe2000f8e003f */
[----:B------:R-:W-:Y:S01]  /*1e030*/  LOP3.LUT R2, R4, 0xfffffff8, RZ, 0xc0, !PT ;  /* 0xfffffff804027812 */ /* 0x000fe200078ec0ff */
[----:B------:R-:W-:Y:S01]  /*1e040*/  UIMAD UR7, UR10, UR5, UR7 ;  /* 0x000000050a0772a4 */ /* 0x000fe2000f8e0207 */
[----:B------:R-:W-:Y:S01]  /*1e050*/  SHF.R.S32.HI R4, RZ, 0x3, R4 ;  /* 0x00000003ff047819 */ /* 0x000fe20000011404 */
[----:B------:R-:W-:Y:S01]  /*1e060*/  BSSY B0, `(.L_x_463) ;  /* 0x000003a000007945 */ /* 0x000fe20003800000 */
[----:B------:R-:W-:Y:S01]  /*1e070*/  ULDC.64 UR4, c[0x0][0x3e8] ;  /* 0x0000fa0000047ab9 */ /* 0x000fe20000000a00 */
[----:B------:R-:W-:Y:S01]  /*1e080*/  IMAD.IADD R7, R7, 0x1, -R2 ;  /* 0x0000000107077824 */ /* 0x000fe200078e0a02 */
[----:B------:R-:W-:-:S02]  /*1e090*/  UIADD3 UR13, UR13, UR7, URZ ;  /* 0x000000070d0d7290 */ /* 0x000fc4000fffe03f */
[----:B------:R-:W-:Y:S02]  /*1e0a0*/  UIMAD UR7, UR8, UR4, URZ ;  /* 0x00000004080772a4 */ /* 0x000fe4000f8e023f */
[C---:B------:R-:W-:Y:S01]  /*1e0b0*/  LEA R0, R7.reuse, R4, 0x5 ;  /* 0x0000000407007211 */ /* 0x040fe200078e28ff */
[----:B------:R-:W-:Y:S01]  /*1e0c0*/  UIMAD.WIDE.U32 UR12, UR14, UR4, UR12 ;  /* 0x000000040e0c72a5 */ /* 0x000fe2000f8e000c */
[----:B------:R-:W-:Y:S01]  /*1e0d0*/  SHF.L.U32 R7, R7, 0x3, RZ ;  /* 0x0000000307077819 */ /* 0x000fe200000006ff */
[----:B------:R-:W-:Y:S02]  /*1e0e0*/  UIMAD UR7, UR14, UR5, UR7 ;  /* 0x000000050e0772a4 */ /* 0x000fe4000f8e0207 */
[C---:B--2---:R-:W-:Y:S01]  /*1e0f0*/  IMAD R0, R5.reuse, 0x80, R0 ;  /* 0x0000008005007824 */ /* 0x044fe200078e0200 */
        /* <DEDUP_REMOVED lines=30> */
[----:B------:R2:W3:Y:S04]  /*1e2e0*/  SHFL.IDX PT, R10, R9, RZ, 0x181f ;  /* 0x00181fff090a7589 */ /* 0x0004e800000e0000 */
[----:B------:R2:W4:Y:S08]  /*1e2f0*/  SHFL.IDX PT, R11, R8, RZ, 0x181f ;  /* 0x00181fff080b7589 */ /* 0x00053000000e0000 */
        /* <DEDUP_REMOVED lines=16> */
.L_x_464:
[----:B------:R-:W-:Y:S05]  /*1e400*/  BSYNC B0 ;  /* 0x0000000000007941 */ /* 0x000fea0003800000 */
.L_x_463:
[----:B------:R-:W-:Y:S01]  /*1e410*/  IADD3 R0, R4, 0x20, RZ ;  /* 0x0000002004007810 */ /* 0x000fe20007ffe0ff */
[----:B---34-:R3:W4:Y:S01]  /*1e420*/  SHFL.IDX PT, R11, R8, 0x1, 0x181f ;  /* 0x00381f00080b7f89 */ /* 0x01872200000e0000 */
[----:B------:R-:W-:Y:S02]  /*1e430*/  BSSY B0, `(.L_x_465) ;  /* 0x0000013000007945 */ /* 0x000fe40003800000 */
[----:B------:R-:W-:Y:S01]  /*1e440*/  ISETP.GE.AND P0, PT, R0, R3, PT ;  /* 0x000000030000720c */ /* 0x000fe20003f06270 */
[----:B------:R3:W2:-:S12]  /*1e450*/  SHFL.IDX PT, R10, R9, 0x1, 0x181f ;  /* 0x00381f00090a7f89 */ /* 0x00069800000e0000 */
[----:B------:R-:W-:Y:S05]  /*1e460*/  @P0 BRA `(.L_x_466) ;  /* 0x000000f000000947 */ /* 0x000fea0003800000 */
        /* <DEDUP_REMOVED lines=15> */
.L_x_466:
[----:B------:R-:W-:Y:S05]  /*1e560*/  BSYNC B0 ;  /* 0x0000000000007941 */ /* 0x000fea0003800000 */
.L_x_465:
[----:B------:R-:W-:Y:S01]  /*1e570*/  IADD3 R0, R4, 0x40, RZ ;  /* 0x0000004004007810 */ /* 0x000fe20007ffe0ff */
[----:B--2-4-:R2:W4:Y:S01]  /*1e580*/  SHFL.IDX PT, R11, R8, 0x2, 0x181f ;  /* 0x00581f00080b7f89 */ /* 0x01452200000e0000 */
        /* <DEDUP_REMOVED lines=19> */
.L_x_468:
[----:B------:R-:W-:Y:S05]  /*1e6c0*/  BSYNC B0 ;  /* 0x0000000000007941 */ /* 0x000fea0003800000 */
.L_x_467:
[----:B------:R-:W-:Y:S01]  /*1e6d0*/  IADD3 R4, R4, 0x60, RZ ;  /* 0x0000006004047810 */ /* 0x000fe20007ffe0ff */
[----:B---34-:R3:W4:Y:S03]  /*1e6e0*/  SHFL.IDX PT, R11, R8, 0x3, 0x181f ;  /* 0x00781f00080b7f89 */ /* 0x01872600000e0000 */
[----:B------:R-:W-:Y:S01]  /*1e6f0*/  ISETP.GE.AND P0, PT, R4, R3, PT ;  /* 0x000000030400720c */ /* 0x000fe20003f06270 */
[----:B------:R3:W2:-:S12]  /*1e700*/  SHFL.IDX PT, R10, R9, 0x3, 0x181f ;  /* 0x00781f00090a7f89 */ /* 0x00069800000e0000 */
        /* <DEDUP_REMOVED lines=18> */
.L_x_469:
        /* <DEDUP_REMOVED lines=13> */
.L_x_1499:


//--------------------- .text._ZN7cutlass13device_kernelIN5flash19enable_sm80_to_sm89INS1_16FlashAttnFwdSm80INS1_25CollectiveMainloopFwdSm80ILi8ELi1ELb0EN4cute5tupleIJNS5_1CILi128EEENS7_ILi64EEENS7_ILi192EEEEEELi192ENS_6half_tEfNS_4arch4Sm80ELb1ELb0ELb0ELb0ELb1ELb0ELb1ELb0EEENS1_21CollectiveEpilogueFwdINS6_IJS8_SA_S9_EEENS6_IJNS7_ILi1EEESI_SI_EEESC_SE_Li256ELb0ELb1ELb0ELb0EEENS1_30DynamicPersistentTileSchedulerILi256ELi256ELb0ELb1ELb0EEEEEEEEEvNT_6ParamsE --------------------------
	.section	.text._ZN7cutlass13device_kernelIN5flash19enable_sm80_to_sm89INS1_16FlashAttnFwdSm80INS1_25CollectiveMainloopFwdSm80ILi8ELi1ELb0EN4cute5tupleIJNS5_1CILi128EEENS7_ILi64EEENS7_ILi192EEEEEELi192ENS_6half_tEfNS_4arch4Sm80ELb1ELb0ELb0ELb0ELb1ELb0ELb1ELb0EEENS1_21CollectiveEpilogueFwdINS6_IJS8_SA_S9_EEENS6_IJNS7_ILi1EEESI_SI_EEESC_SE_Li256ELb0ELb1ELb0ELb0EEENS1_30DynamicPersistentTileSchedulerILi256ELi256ELb0ELb1ELb0EEEEEEEEEvNT_6ParamsE,"ax",@progbits
	.sectioninfo	@"SHI_REGISTERS=251"
	.align	128
.text._ZN7cutlass13device_kernelIN5flash19enable_sm80_to_sm89INS1_16FlashAttnFwdSm80INS1_25CollectiveMainloopFwdSm80ILi8ELi1ELb0EN4cute5tupleIJNS5_1CILi128EEENS7_ILi64EEENS7_ILi192EEEEEELi192ENS_6half_tEfNS_4arch4Sm80ELb1ELb0ELb0ELb0ELb1ELb0ELb1ELb0EEENS1_21CollectiveEpilogueFwdINS6_IJS8_SA_S9_EEENS6_IJNS7_ILi1EEESI_SI_EEESC_SE_Li256ELb0ELb1ELb0ELb0EEENS1_30DynamicPersistentTileSchedulerILi256ELi256ELb0ELb1ELb0EEEEEEEEEvNT_6ParamsE:
        .type           _ZN7cutlass13device_kernelIN5flash19enable_sm80_to_sm89INS1_16FlashAttnFwdSm80INS1_25CollectiveMainloopFwdSm80ILi8ELi1ELb0EN4cute5tupleIJNS5_1CILi128EEENS7_ILi64EEENS7_ILi192EEEEEELi192ENS_6half_tEfNS_4arch4Sm80ELb1ELb0ELb0ELb0ELb1ELb0ELb1ELb0EEENS1_21CollectiveEpilogueFwdINS6_IJS8_SA_S9_EEENS6_IJNS7_ILi1EEESI_SI_EEESC_SE_Li256ELb0ELb1ELb0ELb0EEENS1_30DynamicPersistentTileSchedulerILi256ELi256ELb0ELb1ELb0EEEEEEEEEvNT_6ParamsE,@function
        .size           _ZN7cutlass13device_kernelIN5flash19enable_sm80_to_sm89INS1_16FlashAttnFwdSm80INS1_25CollectiveMainloopFwdSm80ILi8ELi1ELb0EN4cute5tupleIJNS5_1CILi128EEENS7_ILi64EEENS7_ILi192EEEEEELi192ENS_6half_tEfNS_4arch4Sm80ELb1ELb0ELb0ELb0ELb1ELb0ELb1ELb0EEENS1_21CollectiveEpilogueFwdINS6_IJS8_SA_S9_EEENS6_IJNS7_ILi1EEESI_SI_EEESC_SE_Li256ELb0ELb1ELb0ELb0EEENS1_30DynamicPersistentTileSchedulerILi256ELi256ELb0ELb1ELb0EEEEEEEEEvNT_6ParamsE,(.L_x_1500 - _ZN7cutlass13device_kernelIN5flash19enable_sm80_to_sm89INS1_16FlashAttnFwdSm80INS1_25CollectiveMainloopFwdSm80ILi8ELi1ELb0EN4cute5tupleIJNS5_1CILi128EEENS7_ILi64EEENS7_ILi192EEEEEELi192ENS_6half_tEfNS_4arch4Sm80ELb1ELb0ELb0ELb0ELb1ELb0ELb1ELb0EEENS1_21CollectiveEpilogueFwdINS6_IJS8_SA_S9_EEENS6_IJNS7_ILi1EEESI_SI_EEESC_SE_Li256ELb0ELb1ELb0ELb0EEENS1_30DynamicPersistentTileSchedulerILi256ELi256ELb0ELb1ELb0EEEEEEEEEvNT_6ParamsE)
        .other          _ZN7cutlass13device_kernelIN5flash19enable_sm80_to_sm89INS1_16FlashAttnFwdSm80INS1_25CollectiveMainloopFwdSm80ILi8ELi1ELb0EN4cute5tupleIJNS5_1CILi128EEENS7_ILi64EEENS7_ILi192EEEEEELi192ENS_6half_tEfNS_4arch4Sm80ELb1ELb0ELb0ELb0ELb1ELb0ELb1ELb0EEENS1_21CollectiveEpilogueFwdINS6_IJS8_SA_S9_EEENS6_IJNS7_ILi1EEESI_SI_EEESC_SE_Li256ELb0ELb1ELb0ELb0EEENS1_30DynamicPersistentTileSchedulerILi256ELi256ELb0ELb1ELb0EEEEEEEEEvNT_6ParamsE,@"STO_CUDA_ENTRY STV_DEFAULT"
_ZN7cutlass13device_kernelIN5flash19enable_sm80_to_sm89INS1_16FlashAttnFwdSm80INS1_25CollectiveMainloopFwdSm80ILi8ELi1ELb0EN4cute5tupleIJNS5_1CILi128EEENS7_ILi64EEENS7_ILi192EEEEEELi192ENS_6half_tEfNS_4arch4Sm80ELb1ELb0ELb0ELb0ELb1ELb0ELb1ELb0EEENS1_21CollectiveEpilogueFwdINS6_IJS8_SA_S9_EEENS6_IJNS7_ILi1EEESI_SI_EEESC_SE_Li256ELb0ELb1ELb0ELb0EEENS1_30DynamicPersistentTileSchedulerILi256ELi256ELb0ELb1ELb0EEEEEEEEEvNT_6ParamsE:
[----:B------:R-:W-:Y:S02]  /*0000*/  MOV R1, c[0x0][0x28] ;  /* 0x00000a0000017a02 */ /* 0x000fe40000000f00 */
[----:B------:R-:W1:Y:S04]  /*0010*/  S2R R194, SR_TID.X ;  /* 0x0000000000c27919 */ /* 0x000e680000002100 */
[----:B------:R-:W2:Y:S01]  /*0020*/  S2R R207, SR_CTAID.X ;  /* 0x0000000000cf7919 */ /* 0x000ea20000002500 */
[----:B-1----:R-:W-:-:S05]  /*0030*/  SHF.R.U32.HI R2, RZ, 0x5, R194 ;  /* 0x00000005ff027819 */ /* 0x002fca00000116c2 */
[----:B------:R-:W1:Y:S04]  /*0040*/  SHFL.IDX PT, R0, R2, RZ, 0x1f ;  /* 0x00001fff02007589 */ /* 0x000e6800000e0000 */
[----:B------:R3:W4:Y:S01]  /*0050*/  SHFL.IDX PT, R209, R2, RZ, 0x1f ;  /* 0x00001fff02d17589 */ /* 0x00072200000e0000 */
[----:B-1----:R-:W-:-:S13]  /*0060*/  ISETP.GE.AND P0, PT, R0, 0x1, PT ;  /* 0x000000010000780c */ /* 0x002fda0003f06270 */
[----:B------:R-:W-:Y:S06]  /*0070*/  @P0 BAR.ARV 0x4, 0x100 ;  /* 0x0104000000000b1d */ /* 0x000fec0000002000 */
[----:B--2---:R-:W-:-:S13]  /*0080*/  ISETP.GE.AND P0, PT, R207, c[0x0][0x538], PT ;  /* 0x00014e00cf007a0c */ /* 0x004fda0003f06270 */
[----:B------:R-:W-:Y:S05]  /*0090*/  @P0 EXIT ;  /* 0x000000000000094d */ /* 0x000fea0003800000 */
[----:B---34-:R-:W-:Y:S01]  /*00a0*/  SHF.R.S32.HI R3, RZ, 0x1f, R194 ;  /* 0x0000001fff037819 */ /* 0x018fe200000114c2 */
[----:B------:R-:W-:Y:S01]  /*00b0*/  IMAD.MOV.U32 R181, RZ, RZ, 0x20 ;  /* 0x00000020ffb57424 */ /* 0x000fe200078e00ff */
[----:B------:R-:W-:Y:S02]  /*00c0*/  ULDC.64 UR6, c[0x0][0x118] ;  /* 0x0000460000067ab9 */ /* 0x000fe40000000a00 */
[CC--:B------:R-:W-:Y:S02]  /*00d0*/  LEA.HI R13, R3.reuse, R194.reuse, RZ, 0x4 ;  /* 0x000000c2030d7211 */ /* 0x0c0fe400078f20ff */
[----:B------:R-:W-:Y:S02]  /*00e0*/  LEA.HI R11, R3, R194, RZ, 0x2 ;  /* 0x000000c2030b7211 */ /* 0x000fe400078f10ff */
[----:B------:R-:W-:Y:S02]  /*00f0*/  SHF.R.S32.HI R0, RZ, 0x4, R13 ;  /* 0x00000004ff007819 */ /* 0x000fe4000001140d */
[----:B------:R-:W-:-:S02]  /*0100*/  SHF.R.S32.HI R5, RZ, 0x2, R11 ;  /* 0x00000002ff057819 */ /* 0x000fc4000001140b */
[C---:B------:R-:W-:Y:S02]  /*0110*/  LEA.HI R7, R13.reuse, R0, RZ, 0x1 ;  /* 0x000000000d077211 */ /* 0x040fe400078f08ff */
[----:B------:R-:W-:Y:S02]  /*0120*/  LOP3.LUT R13, R13, 0xfffffff0, RZ, 0xc0, !PT ;  /* 0xfffffff00d0d7812 */ /* 0x000fe400078ec0ff */
[----:B------:R-:W-:Y:S02]  /*0130*/  LOP3.LUT R7, R7, 0xfffffffe, RZ, 0xc0, !PT ;  /* 0xfffffffe07077812 */ /* 0x000fe400078ec0ff */
[CC--:B------:R-:W-:Y:S01]  /*0140*/  LEA.HI R9, R3.reuse, R194.reuse, RZ, 0x3 ;  /* 0x000000c203097211 */ /* 0x0c0fe200078f18ff */
[----:B------:R-:W-:Y:S01]  /*0150*/  IMAD.IADD R13, R194, 0x1, -R13 ;  /* 0x00000001c20d7824 */ /* 0x000fe200078e0a0d */
[----:B------:R-:W-:Y:S01]  /*0160*/  LEA.HI R6, R3, R194, RZ, 0x5 ;  /* 0x000000c203067211 */ /* 0x000fe200078f28ff */
[----:B------:R-:W-:Y:S01]  /*0170*/  IMAD.IADD R7, R0, 0x1, -R7 ;  /* 0x0000000100077824 */ /* 0x000fe200078e0a07 */
[----:B------:R-:W-:-:S02]  /*0180*/  SHF.R.S32.HI R0, RZ, 0x1f, R11 ;  /* 0x0000001fff007819 */ /* 0x000fc4000001140b */
[----:B------:R-:W-:Y:S02]  /*0190*/  LOP3.LUT R205, R9, 0xfffffff8, RZ, 0xc0, !PT ;  /* 0xfffffff809cd7812 */ /* 0x000fe400078ec0ff */
[----:B------:R-:W-:Y:S02]  /*01a0*/  LEA.HI R0, R0, R5, RZ, 0x3 ;  /* 0x0000000500007211 */ /* 0x000fe400078f18ff */
[----:B------:R-:W-:Y:S01]  /*01b0*/  SHF.R.S32.HI R2, RZ, 0x1f, R13 ;  /* 0x0000001fff027819 */ /* 0x000fe2000001140d */
[----:B------:R-:W-:Y:S01]  /*01c0*/  IMAD.IADD R205, R194, 0x1, -R205 ;  /* 0x00000001c2cd7824 */ /* 0x000fe200078e0acd */
[----:B------:R-:W-:Y:S02]  /*01d0*/  LOP3.LUT R0, R0, 0xfffffff8, RZ, 0xc0, !PT ;  /* 0xfffffff800007812 */ /* 0x000fe400078ec0ff */
[----:B------:R-:W-:Y:S01]  /*01e0*/  LOP3.LUT R11, R11, 0xfffffffc, RZ, 0xc0, !PT ;  /* 0xfffffffc0b0b7812 */ /* 0x000fe200078ec0ff */
[----:B------:R-:W-:Y:S01]  /*01f0*/  IMAD.SHL.U32 R186, R205, 0x40, RZ ;  /* 0x00000040cdba7824 */ /* 0x000fe200078e00ff */
[----:B------:R-:W-:Y:S01]  /*0200*/  SHF.R.S32.HI R208, RZ, 0x3, R9 ;  /* 0x00000003ffd07819 */ /* 0x000fe20000011409 */
[----:B------:R-:W-:Y:S01]  /*0210*/  IMAD.IADD R0, R5, 0x1, -R0 ;  /* 0x0000000105007824 */ /* 0x000fe200078e0a00 */
[----:B------:R-:W-:Y:S01]  /*0220*/  LEA.HI R5, R2, R13, RZ, 0x3 ;  /* 0x0000000d02057211 */ /* 0x000fe200078f18ff */
[----:B------:R-:W-:Y:S01]  /*0230*/  IMAD.IADD R204, R194, 0x1, -R11 ;  /* 0x00000001c2cc7824 */ /* 0x000fe200078e0a0b */
[----:B------:R-:W-:Y:S01]  /*0240*/  LOP3.LUT R186, R186, 0x1c0, RZ, 0xc0, !PT ;  /* 0x000001c0baba7812 */ /* 0x000fe200078ec0ff */
[----:B------:R-:W-:Y:S01]  /*0250*/  IMAD.SHL.U32 R15, R208, 0x40, RZ ;  /* 0x00000040d00f7824 */ /* 0x000fe200078e00ff */
[C---:B------:R-:W-:Y:S01]  /*0260*/  LOP3.LUT R4, R5.reuse, 0xfffffff8, RZ, 0xc0, !PT ;  /* 0xfffffff805047812 */ /* 0x040fe200078ec0ff */
[----:B------:R-:W-:Y:S01]  /*0270*/  IMAD.SHL.U32 R5, R5, 0x40, RZ ;  /* 0x0000004005057824 */ /* 0x000fe200078e00ff */
[----:B------:R-:W-:Y:S01]  /*0280*/  LOP3.LUT R2, R0, 0x1, RZ, 0xc0, !PT ;  /* 0x0000000100027812 */ /* 0x000fe200078ec0ff */
[----:B------:R-:W-:Y:S01]  /*0290*/  IMAD.SHL.U32 R206, R205, 0x8, RZ ;  /* 0x00000008cdce7824 */ /* 0x000fe200078e00ff */
[----:B------:R-:W-:Y:S01]  /*02a0*/  LOP3.LUT R201, R6, 0xffffffe0, RZ, 0xc0, !PT ;  /* 0xffffffe006c97812 */ /* 0x000fe200078ec0ff */
[----:B------:R-:W-:Y:S01]  /*02b0*/  IMAD.IADD R4, R13, 0x1, -R4 ;  /* 0x000000010d047824 */ /* 0x000fe200078e0a04 */
[----:B------:R-:W-:Y:S01]  /*02c0*/  SHF.R.S32.HI R187, RZ, 0x5, R6 ;  /* 0x00000005ffbb7819 */ /* 0x000fe20000011406 */
[----:B------:R-:W-:Y:S01]  /*02d0*/  IMAD R203, R205, 0x20, R208 ;  /* 0x00000020cdcb7824 */ /* 0x000fe200078e02d0 */
[----:B------:R-:W-:Y:S01]  /*02e0*/  LOP3.LUT R9, R186, 0x8, R9, 0xf8, !PT ;  /* 0x00000008ba097812 */ /* 0x000fe200078ef809 */
[----:B------:R-:W-:Y:S01]  /*02f0*/  IMAD.SHL.U32 R182, R4, 0x40, RZ ;  /* 0x0000004004b67824 */ /* 0x000fe200078e00ff */
[----:B------:R-:W-:Y:S01]  /*0300*/  SHF.R.S32.HI R6, RZ, 0x1f, R6 ;  /* 0x0000001fff067819 */ /* 0x000fe20000011406 */
[----:B------:R-:W-:Y:S01]  /*0310*/  IMAD.IADD R201, R194, 0x1, -R201 ;  /* 0x00000001c2c97824 */ /* 0x000fe200078e0ac9 */
[----:B------:R-:W-:-:S02]  /*0320*/  SHF.R.U32.HI R186, RZ, 0x3, R186 ;  /* 0x00000003ffba7819 */ /* 0x000fc400000116ba */
[----:B------:R-:W-:Y:S02]  /*0330*/  ISETP.NE.U32.AND P0, PT, R2, 0x1, PT ;  /* 0x000000010200780c */ /* 0x000fe40003f05070 */
[----:B------:R-:W-:Y:S02]  /*0340*/  LEA.HI R6, R6, R187, RZ, 0x3 ;  /* 0x000000bb06067211 */ /* 0x000fe400078f18ff */
[----:B------:R-:W-:Y:S01]  /*0350*/  LOP3.LUT R186, R9, R186, RZ, 0x3c, !PT ;  /* 0x000000ba09ba7212 */ /* 0x000fe200078e3cff */
[C---:B------:R-:W-:Y:S01]  /*0360*/  IMAD.SHL.U32 R9, R7.reuse, 0x8, RZ ;  /* 0x0000000807097824 */ /* 0x040fe200078e00ff */
[----:B------:R-:W-:Y:S02]  /*0370*/  LOP3.LUT R182, R182, 0x1c0, RZ, 0xc0, !PT ;  /* 0x000001c0b6b67812 */ /* 0x000fe400078ec0ff */
[C---:B------:R-:W-:Y:S01]  /*0380*/  R2P PR, R0.reuse, 0x6 ;  /* 0x0000000600007804 */ /* 0x040fe20000000000 */
[----:B------:R-:W-:Y:S01]  /*0390*/  IMAD.SHL.U32 R0, R0, 0x40, RZ ;  /* 0x0000004000007824 */ /* 0x000fe200078e00ff */
[----:B------:R-:W-:Y:S01]  /*03a0*/  LOP3.LUT R6, R6, 0xffffff8, RZ, 0xc0, !PT ;  /* 0x0ffffff806067812 */ /* 0x000fe200078ec0ff */
[----:B------:R-:W-:Y:S01]  /*03b0*/  IMAD R186, R7, 0x200, R186 ;  /* 0x0000020007ba7824 */ /* 0x000fe200078e02ba */
[----:B------:R-:W-:-:S02]  /*03c0*/  LEA.HI R199, R204, R204, RZ, 0x1 ;  /* 0x000000ccccc77211 */ /* 0x000fc400078f08ff */
[----:B------:R-:W-:Y:S01]  /*03d0*/  LOP3.LUT R9, R182, 0x8, R9, 0xf8, !PT ;  /* 0x00000008b6097812 */ /* 0x000fe200078ef809 */
[C---:B------:R-:W-:Y:S01]  /*03e0*/  IMAD.IADD R11, R187.reuse, 0x1, -R6 ;  /* 0x00000001bb0b7824 */ /* 0x040fe200078e0a06 */
[----:B------:R-:W-:Y:S01]  /*03f0*/  SHF.R.U32.HI R182, RZ, 0x3, R182 ;  /* 0x00000003ffb67819 */ /* 0x000fe200000116b6 */
[----:B------:R-:W-:Y:S01]  /*0400*/  IMAD.SHL.U32 R187, R187, 0x400, RZ ;  /* 0x00000400bbbb7824 */ /* 0x000fe200078e00ff */
[----:B------:R-:W-:Y:S02]  /*0410*/  LOP3.LUT R199, R199, 0x1ffffffe, RZ, 0xc0, !PT ;  /* 0x1ffffffec7c77812 */ /* 0x000fe400078ec0ff */
[----:B------:R-:W-:Y:S02]  /*0420*/  LOP3.LUT R0, R0, 0x1c0, RZ, 0xc0, !PT ;  /* 0x000001c000007812 */ /* 0x000fe400078ec0ff */
[----:B------:R-:W-:Y:S01]  /*0430*/  LOP3.LUT R182, R9, R182, RZ, 0x3c, !PT ;  /* 0x000000b609b67212 */ /* 0x000fe200078e3cff */
[----:B------:R-:W-:Y:S01]  /*0440*/  IMAD.IADD R199, R204, 0x1, -R199 ;  /* 0x00000001ccc77824 */ /* 0x000fe200078e0ac7 */
[----:B------:R-:W-:Y:S01]  /*0450*/  LEA.HI R9, R0, R0, RZ, 0x1d ;  /* 0x0000000000097211 */ /* 0x000fe200078fe8ff */
[----:B------:R-:W-:Y:S01]  /*0460*/  IMAD R204, R204, 0x2, R187 ;  /* 0x00000002cccc7824 */ /* 0x000fe200078e02bb */
[----:B------:R-:W-:Y:S01]  /*0470*/  LOP3.LUT R15, R15, 0x1c0, RZ, 0xc0, !PT ;  /* 0x000001c00f0f7812 */ /* 0x000fe200078ec0ff */
[----:B------:R-:W-:Y:S01]  /*0480*/  IMAD.MOV.U32 R0, RZ, RZ, 0x40 ;  /* 0x00000040ff007424 */ /* 0x000fe200078e00ff */
[----:B------:R-:W-:Y:S01]  /*0490*/  SHF.R.S32.HI R2, RZ, 0x1f, R201 ;  /* 0x0000001fff027819 */ /* 0x000fe200000114c9 */
[----:B------:R-:W-:Y:S01]  /*04a0*/  IMAD.IADD R204, R204, 0x1, R9 ;  /* 0x00000001cccc7824 */ /* 0x000fe200078e0209 */
[----:B------:R-:W-:-:S02]  /*04b0*/  LOP3.LUT R5, R5, 0xfffffe00, RZ, 0xc0, !PT ;  /* 0xfffffe0005057812 */ /* 0x000fc400078ec0ff */
[----:B------:R-:W-:Y:S02]  /*04c0*/  LEA.HI R13, R3, R194, RZ, 0x6 ;  /* 0x000000c2030d7211 */ /* 0x000fe400078f30ff */
[----:B------:R-:W-:Y:S02]  /*04d0*/  SHF.R.U32.HI R198, RZ, 0x3, R15 ;  /* 0x00000003ffc67819 */ /* 0x000fe4000001160f */
[----:B------:R-:W-:Y:S01]  /*04e0*/  LEA.HI R2, R2, R201, RZ, 0x2 ;  /* 0x000000c902027211 */ /* 0x000fe200078f10ff */
[----:B------:R-:W-:Y:S01]  /*04f0*/  IMAD.SHL.U32 R13, R13, 0x8, RZ ;  /* 0x000000080d0d7824 */ /* 0x000fe200078e00ff */
[----:B------:R-:W-:Y:S02]  /*0500*/  LOP3.LUT P4, RZ, R4, 0x2, RZ, 0xc0, !PT ;  /* 0x0000000204ff7812 */ /* 0x000fe4000788c0ff */
[----:B------:R-:W-:Y:S02]  /*0510*/  IADD3 R187, R182, R5, R187 ;  /* 0x00000005b6bb7210 */ /* 0x000fe40007ffe0bb */
[----:B------:R-:W-:-:S02]  /*0520*/  LEA R204, R204, 0x80, 0x1 ;  /* 0x00000080cccc7811 */ /* 0x000fc400078e08ff */
[----:B------:R-:W-:Y:S02]  /*0530*/  LOP3.LUT R15, R15, 0x38, R206, 0xf8, !PT ;  /* 0x000000380f0f7812 */ /* 0x000fe400078ef8ce */
[----:B------:R-:W-:Y:S02]  /*0540*/  LOP3.LUT R182, R182, R5, RZ, 0xfc, !PT ;  /* 0x00000005b6b67212 */ /* 0x000fe400078efcff */
[C---:B------:R-:W-:Y:S02]  /*0550*/  SEL R215, R181.reuse, 0xffffffe0, !P1 ;  /* 0xffffffe0b5d77807 */ /* 0x040fe40004800000 */
[----:B------:R-:W-:Y:S02]  /*0560*/  SHF.R.S32.HI R200, RZ, 0x2, R2 ;  /* 0x00000002ffc87819 */ /* 0x000fe40000011402 */
[----:B------:R-:W-:Y:S01]  /*0570*/  SEL R181, R181, 0xffffffe0, !P4 ;  /* 0xffffffe0b5b57807 */ /* 0x000fe20006000000 */
[C---:B------:R-:W-:Y:S01]  /*0580*/  IMAD.IADD R212, R204.reuse, 0x1, R215 ;  /* 0x00000001ccd47824 */ /* 0x040fe200078e02d7 */
[----:B------:R-:W-:Y:S01]  /*0590*/  IADD3 R213, R204, -0x10, RZ ;  /* 0xfffffff0ccd57810 */ /* 0x000fe20007ffe0ff */
[----:B------:R-:W-:Y:S01]  /*05a0*/  IMAD R200, R11, 0x10, R200 ;  /* 0x000000100bc87824 */ /* 0x000fe200078e02c8 */
[----:B------:R-:W-:-:S02]  /*05b0*/  LEA R187, R187, 0xc100, 0x1 ;  /* 0x0000c100bbbb7811 */ /* 0x000fc400078e08ff */
[----:B------:R-:W-:Y:S01]  /*05c0*/  LOP3.LUT R198, R15, R198, RZ, 0x3c, !PT ;  /* 0x000000c60fc67212 */ /* 0x000fe200078e3cff */
[----:B------:R-:W-:Y:S01]  /*05d0*/  IMAD R199, R199, 0x8, R200 ;  /* 0x00000008c7c77824 */ /* 0x000fe200078e02c8 */
[----:B------:R-:W-:Y:S01]  /*05e0*/  LOP3.LUT P3, RZ, R4, 0x4, RZ, 0xc0, !PT ;  /* 0x0000000404ff7812 */ /* 0x000fe2000786c0ff */
[----:B------:R-:W-:Y:S01]  /*05f0*/  IMAD.IADD R185, R187, 0x1, R181 ;  /* 0x00000001bbb97824 */ /* 0x000fe200078e02b5 */
[----:B------:R-:W-:Y:S02]  /*0600*/  LOP3.LUT R2, R2, 0x7ffffffc, RZ, 0xc0, !PT ;  /* 0x7ffffffc02027812 */ /* 0x000fe400078ec0ff */
[----:B------:R-:W-:Y:S02]  /*0610*/  @P0 IADD3 R213, R204, 0x10, RZ ;  /* 0x00000010ccd50810 */ /* 0x000fe40007ffe0ff */
[----:B------:R-:W-:Y:S01]  /*0620*/  LEA R182, R182, 0x100, 0x1 ;  /* 0x00000100b6b67811 */ /* 0x000fe200078e08ff */
[----:B------:R-:W-:Y:S01]  /*0630*/  IMAD.IADD R195, R201, 0x1, -R2 ;  /* 0x00000001c9c37824 */ /* 0x000fe200078e0a02 */
[----:B------:R-:W-:Y:S01]  /*0640*/  SEL R216, R0, 0xffffffc0, !P2 ;  /* 0xffffffc000d87807 */ /* 0x000fe20005000000 */
[----:B------:R-:W-:Y:S01]  /*0650*/  IMAD.IADD R215, R215, 0x1, R213 ;  /* 0x00000001d7d77824 */ /* 0x000fe200078e02d5 */
[----:B------:R-:W-:Y:S01]  /*0660*/  LOP3.LUT R198, R198, 0x7ffffe00, R13, 0xf8, !PT ;  /* 0x7ffffe00c6c67812 */ /* 0x000fe200078ef80d */
[----:B------:R-:W-:Y:S01]  /*0670*/  IMAD.IADD R181, R181, 0x1, R182 ;  /* 0x00000001b5b57824 */ /* 0x000fe200078e02b6 */
[----:B------:R-:W-:Y:S01]  /*0680*/  SEL R0, R0, 0xffffffc0, !P3 ;  /* 0xffffffc000007807 */ /* 0x000fe20005800000 */
[--C-:B------:R-:W-:Y:S01]  /*0690*/  IMAD.IADD R211, R204, 0x1, R216.reuse ;  /* 0x00000001ccd37824 */ /* 0x100fe200078e02d8 */
[----:B------:R-:W-:Y:S01]  /*06a0*/  LEA.HI R202, R3, R194, RZ, 0x7 ;  /* 0x000000c203ca7211 */ /* 0x000fe200078f38ff */
[----:B------:R-:W-:Y:S01]  /*06b0*/  IMAD.IADD R210, R212, 0x1, R216 ;  /* 0x00000001d4d27824 */ /* 0x000fe200078e02d8 */
[----:B------:R-:W-:Y:S01]  /*06c0*/  IADD3 R197, R206, 0x40, RZ ;  /* 0x00000040cec57810 */ /* 0x000fe20007ffe0ff */
[----:B------:R-:W-:Y:S01]  /*06d0*/  IMAD.IADD R214, R216, 0x1, R213 ;  /* 0x00000001d8d67824 */ /* 0x000fe200078e02d5 */
[----:B------:R-:W-:Y:S01]  /*06e0*/  IADD3 R196, R206, 0x80, RZ ;  /* 0x00000080cec47810 */ /* 0x000fe20007ffe0ff */
[----:B------:R-:W-:Y:S01]  /*06f0*/  IMAD.SHL.U32 R198, R198, 0x2, RZ ;  /* 0x00000002c6c67824 */ /* 0x000fe200078e00ff */
[----:B------:R-:W-:Y:S01]  /*0700*/  SHF.R.S32.HI R202, RZ, 0x7, R202 ;  /* 0x00000007ffca7819 */ /* 0x000fe200000114ca */
[----:B------:R-:W-:Y:S01]  /*0710*/  IMAD.SHL.U32 R195, R195, 0x2, RZ ;  /* 0x00000002c3c37824 */ /* 0x000fe200078e00ff */
[----:B------:R-:W-:Y:S01]  /*0720*/  SHF.R.S32.HI R193, RZ, 0x1f, R206 ;  /* 0x0000001fffc17819 */ /* 0x000fe200000114ce */
[----:B------:R-:W-:Y:S01]  /*0730*/  IMAD.IADD R216, R215, 0x1, R216 ;  /* 0x00000001d7d87824 */ /* 0x000fe200078e02d8 */
[----:B------:R-:W-:Y:S01]  /*0740*/  SHF.R.S32.HI R192, RZ, 0x1f, R197 ;  /* 0x0000001fffc07819 */ /* 0x000fe200000114c5 */
[----:B------:R-:W-:Y:S01]  /*0750*/  IMAD.IADD R184, R187, 0x1, R0 ;  /* 0x00000001bbb87824 */ /* 0x000fe200078e0200 */
[----:B------:R-:W-:Y:S01]  /*0760*/  SHF.R.S32.HI R191, RZ, 0x1f, R196 ;  /* 0x0000001fffbf7819 */ /* 0x000fe200000114c4 */
[----:B------:R-:W-:Y:S01]  /*0770*/  IMAD.IADD R180, R0, 0x1, R182 ;  /* 0x0000000100b47824 */ /* 0x000fe200078e02b6 */
[----:B------:R-:W-:Y:S01]  /*0780*/  LEA R186, R186, 0x6100, 0x1 ;  /* 0x00006100baba7811 */ /* 0x000fe200078e08ff */
[----:B------:R-:W-:-:S02]  /*0790*/  IMAD.IADD R183, R185, 0x1, R0 ;  /* 0x00000001b9b77824 */ /* 0x000fc400078e0200 */
[----:B------:R-:W-:Y:S02]  /*07a0*/  IMAD.IADD R179, R0, 0x1, R181 ;  /* 0x0000000100b37824 */ /* 0x000fe400078e02b5 */
.L_x_543:
[----:B------:R-:W-:Y:S01]  /*07b0*/  IMAD.MOV.U32 R0, RZ, RZ, c[0x0][0x560] ;  /* 0x00015800ff007624 */ /* 0x000fe200078e00ff */
[----:B------:R-:W-:Y:S01]  /*07c0*/  MOV R4, R207 ;  /* 0x000000cf00047202 */ /* 0x000fe20000000f00 */
[----:B------:R-:W-:Y:S01]  /*07d0*/  YIELD ;  /* 0x0000000000007946 */ /* 0x000fe20003800000 */
[----:B------:R-:W-:Y:S02]  /*07e0*/  BSSY B0, `(.L_x_470) ;  /* 0x0000015000007945 */ /* 0x000fe40003800000 */
[----:B------:R-:W-:-:S13]  /*07f0*/  ISETP.NE.AND P0, PT, R0, 0x1, PT ;  /* 0x000000010000780c */ /* 0x000fda0003f05270 */
[----:B------:R-:W-:-:S05]  /*0800*/  @P0 IMAD.HI.U32 R0, R207, c[0x0][0x564], RZ ;  /* 0x00015900cf000a27 */ /* 0x000fca00078e00ff */
[----:B------:R-:W-:-:S04]  /*0810*/  @P0 SHF.R.U32.HI R4, RZ, c[0x0][0x568], R0 ;  /* 0x00015a00ff040a19 */ /* 0x000fc80000011600 */
[----:B------:R-:W-:Y:S01]  /*0820*/  ISETP.GE.AND P0, PT, R4, c[0x0][0x578], PT ;  /* 0x00015e0004007a0c */ /* 0x000fe20003f06270 */
[----:B------:R-:W-:-:S04]  /*0830*/  IMAD.MOV R0, RZ, RZ, -R4 ;  /* 0x000000ffff007224 */ /* 0x000fc800078e0a04 */
[----:B------:R-:W-:-:S08]  /*0840*/  IMAD R0, R0, c[0x0][0x560], R207 ;  /* 0x0001580000007a24 */ /* 0x000fd000078e02cf */
[----:B------:R-:W-:Y:S05]  /*0850*/  @!P0 BRA `(.L_x_471) ;  /* 0x0000007000008947 */ /* 0x000fea0003800000 */
[----:B------:R-:W-:Y:S02]  /*0860*/  MOV R2, c[0x0][0x56c] ;  /* 0x00015b0000027a02 */ /* 0x000fe40000000f00 */
[----:B------:R-:W-:Y:S02]  /*0870*/  MOV R3, R0 ;  /* 0x0000000000037202 */ /* 0x000fe40000000f00 */
[----:B------:R-:W-:-:S13]  /*0880*/  ISETP.NE.AND P0, PT, R2, 0x1, PT ;  /* 0x000000010200780c */ /* 0x000fda0003f05270 */
[----:B------:R-:W-:-:S05]  /*0890*/  @P0 IMAD.HI.U32 R2, R0, c[0x0][0x570], RZ ;  /* 0x00015c0000020a27 */ /* 0x000fca00078e00ff */
[----:B------:R-:W-:-:S05]  /*08a0*/  @P0 SHF.R.U32.HI R3, RZ, c[0x0][0x574], R2 ;  /* 0x00015d00ff030a19 */ /* 0x000fca0000011602 */
[----:B------:R-:W-:Y:S01]  /*08b0*/  IMAD R5, R3, c[0x0][0x56c], RZ ;  /* 0x00015b0003057a24 */ /* 0x000fe200078e02ff */
[----:B------:R-:W-:Y:S05]  /*08c0*/  BRA `(.L_x_472) ;  /* 0x0000006000007947 */ /* 0x000fea0003800000 */
.L_x_471:
[----:B------:R-:W-:Y:S02]  /*08d0*/  MOV R2, c[0x0][0x554] ;  /* 0x0001550000027a02 */ /* 0x000fe40000000f00 */
[----:B------:R-:W-:Y:S02]  /*08e0*/  MOV R3, R0 ;  /* 0x0000000000037202 */ /* 0x000fe40000000f00 */
[----:B------:R-:W-:-:S13]  /*08f0*/  ISETP.NE.AND P0, PT, R2, 0x1, PT ;  /* 0x000000010200780c */ /* 0x000fda0003f05270 */
[----:B------:R-:W-:-:S05]  /*0900*/  @P0 IMAD.HI.U32 R2, R0, c[0x0][0x558], RZ ;  /* 0x0001560000020a27 */ /* 0x000fca00078e00ff */
[----:B------:R-:W-:-:S05]  /*0910*/  @P0 SHF.R.U32.HI R3, RZ, c[0x0][0x55c], R2 ;  /* 0x00015700ff030a19 */ /* 0x000fca0000011602 */
[----:B------:R-:W-:Y:S02]  /*0920*/  IMAD R5, R3, c[0x0][0x554], RZ ;  /* 0x0001550003057a24 */ /* 0x000fe400078e02ff */
.L_x_472:
[----:B------:R-:W-:Y:S05]  /*0930*/  BSYNC B0 ;  /* 0x0000000000007941 */ /* 0x000fea0003800000 */
.L_x_470:
[----:B------:R-:W-:Y:S01]  /*0940*/  IMAD.MOV.U32 R2, RZ, RZ, c[0x0][0x548] ;  /* 0x00015200ff027624 */ /* 0x000fe200078e00ff */
[----:B------:R-:W-:Y:S01]  /*0950*/  ISETP.NE.U32.AND P0, PT, RZ, c[0x0][0x370], PT ;  /* 0x0000dc00ff007a0c */ /* 0x000fe20003f05070 */
[----:B------:R-:W-:Y:S02]  /*0960*/  IMAD.IADD R5, R0, 0x1, -R5 ;  /* 0x0000000100057824 */ /* 0x000fe400078e0a05 */
[----:B------:R-:W-:Y:S01]  /*0970*/  IMAD.MOV.U32 R225, RZ, RZ, RZ ;  /* 0x000000ffffe17224 */ /* 0x000fe200078e00ff */
[----:B------:R-:W-:Y:S01]  /*0980*/  ISETP.NE.AND P1, PT, R2, 0x1, PT ;  /* 0x000000010200780c */ /* 0x000fe20003f25270 */
[----:B------:R-:W-:Y:S01]  /*0990*/  IMAD R0, R4, c[0x0][0x554], R5 ;  /* 0x0001550004007a24 */ /* 0x000fe200078e0205 */
[----:B------:R-:W-:Y:S02]  /*09a0*/  LOP3.LUT R3, R3, 0x1ffffff, RZ, 0x3c, !PT ;  /* 0x01ffffff03037812 */ /* 0x000fe400078e3cff */
[----:B------:R-:W-:Y:S01]  /*09b0*/  ISETP.NE.AND.EX P0, PT, RZ, c[0x0][0x374], PT, P0 ;  /* 0x0000dd00ff007a0c */ /* 0x000fe20003f05300 */
[----:B------:R-:W-:-:S08]  /*09c0*/  IMAD.MOV.U32 R226, RZ, RZ, R0 ;  /* 0x000000ffffe27224 */ /* 0x000fd000078e0000 */
[----:B------:R-:W-:Y:S01]  /*09d0*/  @P1 IMAD.HI.U32 R2, R0, c[0x0][0x54c], RZ ;  /* 0x0001530000021a27 */ /* 0x000fe200078e00ff */
[----:B------:R-:W-:Y:S02]  /*09e0*/  IADD3 R3, R3, c[0x0][0x53c], RZ ;  /* 0x00014f0003037a10 */ /* 0x000fe40007ffe0ff */
[----:B------:R-:W-:Y:S01]  /*09f0*/  MOV R4, 0x40 ;  /* 0x0000004000047802 */ /* 0x000fe20000000f00 */
[----:B------:R-:W-:Y:S01]  /*0a00*/  @P0 IMAD.MOV.U32 R5, RZ, RZ, 0x4 ;  /* 0x00000004ff050424 */ /* 0x000fe200078e00ff */
[----:B------:R-:W-:Y:S01]  /*0a10*/  @P1 SHF.R.U32.HI R226, RZ, c[0x0][0x550], R2 ;  /* 0x00015400ffe21a19 */ /* 0x000fe20000011602 */
[----:B------:R-:W-:Y:S02]  /*0a20*/  IMAD.MOV.U32 R2, RZ, RZ, c[0x0][0x2c4] ;  /* 0x0000b100ff027624 */ /* 0x000fe400078e00ff */
[----:B------:R-:W-:Y:S01]  /*0a30*/  IMAD.SHL.U32 R220, R3, 0x80, RZ ;  /* 0x0000008003dc7824 */ /* 0x000fe200078e00ff */
[----:B------:R-:W-:Y:S01]  /*0a40*/  IADD3 R4, R4, -c[0x0][0x168], RZ ;  /* 0x80005a0004047a10 */ /* 0x000fe20007ffe0ff */
[----:B------:R-:W-:Y:S01]  /*0a50*/  @P0 IMAD.WIDE R6, R226, R5, c[0x0][0x370] ;  /* 0x0000dc00e2060625 */ /* 0x000fe200078e0205 */
[----:B------:R-:W-:-:S02]  /*0a60*/  ISETP.NE.AND P4, PT, R2, 0x1, PT ;  /* 0x000000010200780c */ /* 0x000fc40003f85270 */
[----:B------:R-:W-:Y:S01]  /*0a70*/  IADD3 R2, R220, 0x7f, RZ ;  /* 0x0000007fdc027810 */ /* 0x000fe20007ffe0ff */
[----:B------:R-:W-:Y:S01]  /*0a80*/  IMAD.MOV.U32 R5, RZ, RZ, c[0x0][0x2ac] ;  /* 0x0000ab00ff057624 */ /* 0x000fe200078e00ff */
[----:B------:R1:W5:Y:S01]  /*0a90*/  @P0 LDG.E R225, [R6.64] ;  /* 0x0000000606e10981 */ /* 0x000362000c1e1900 */
[----:B------:R-:W-:Y:S01]  /*0aa0*/  IMAD.MOV R221, RZ, RZ, -R226 ;  /* 0x000000ffffdd7224 */ /* 0x000fe200078e0ae2 */
[----:B------:R-:W-:Y:S01]  /*0ab0*/  CS2R R98, SRZ ;  /* 0x0000000000627805 */ /* 0x000fe2000001ff00 */
[C---:B------:R-:W-:Y:S01]  /*0ac0*/  IMAD R133, R5.reuse, c[0x0][0x1d0], RZ ;  /* 0x0000740005857a24 */ /* 0x040fe200078e02ff */
[----:B------:R-:W-:Y:S01]  /*0ad0*/  CS2R R96, SRZ ;  /* 0x0000000000607805 */ /* 0x000fe2000001ff00 */
[----:B------:R-:W-:Y:S01]  /*0ae0*/  IMAD R5, R5, c[0x0][0x1d0], R4 ;  /* 0x0000740005057a24 */ /* 0x000fe200078e0204 */
[----:B------:R-:W-:Y:S01]  /*0af0*/  CS2R R94, SRZ ;  /* 0x00000000005e7805 */ /* 0x000fe2000001ff00 */
[----:B------:R-:W-:Y:S01]  /*0b00*/  IMAD R221, R221, c[0x0][0x548], R0 ;  /* 0x00015200dddd7a24 */ /* 0x000fe200078e0200 */
        /* <DEDUP_REMOVED lines=8> */
[----:B------:R-:W-:Y:S01]  /*0b90*/  IADD3 R3, R133, 0x3f, RZ ;  /* 0x0000003f85037810 */ /* 0x000fe20007ffe0ff */
[----:B------:R-:W-:Y:S01]  /*0ba0*/  CS2R R80, SRZ ;  /* 0x0000000000507805 */ /* 0x000fe2000001ff00 */
[----:B------:R-:W-:Y:S01]  /*0bb0*/  CS2R R78, SRZ ;  /* 0x00000000004e7805 */ /* 0x000fe2000001ff00 */
[----:B------:R-:W-:Y:S01]  /*0bc0*/  IMAD.IADD R5, R5, 0x1, R2 ;  /* 0x0000000105057824 */ /* 0x000fe200078e0202 */
[----:B------:R-:W-:Y:S01]  /*0bd0*/  SHF.R.S32.HI R4, RZ, 0x1f, R3 ;  /* 0x0000001fff047819 */ /* 0x000fe20000011403 */
[----:B------:R-:W-:Y:S01]  /*0be0*/  CS2R R76, SRZ ;  /* 0x00000000004c7805 */ /* 0x000fe2000001ff00 */
[----:B------:R-:W-:Y:S01]  /*0bf0*/  CS2R R74, SRZ ;  /* 0x00000000004a7805 */ /* 0x000fe2000001ff00 */
[----:B------:R-:W-:Y:S01]  /*0c00*/  CS2R R72, SRZ ;  /* 0x0000000000487805 */ /* 0x000fe2000001ff00 */
[----:B------:R-:W-:Y:S01]  /*0c10*/  SHF.R.S32.HI R2, RZ, 0x1f, R5 ;  /* 0x0000001fff027819 */ /* 0x000fe20000011405 */
[----:B------:R-:W-:Y:S01]  /*0c20*/  CS2R R70, SRZ ;  /* 0x0000000000467805 */ /* 0x000fe2000001ff00 */
[----:B------:R-:W-:Y:S01]  /*0c30*/  LEA.HI R3, R4, R3, RZ, 0x6 ;  /* 0x0000000304037211 */ /* 0x000fe200078f30ff */
[----:B------:R-:W-:Y:S01]  /*0c40*/  CS2R R68, SRZ ;  /* 0x0000000000447805 */ /* 0x000fe2000001ff00 */
[----:B------:R-:W-:Y:S01]  /*0c50*/  LEA.HI R2, R2, R5, RZ, 0x6 ;  /* 0x0000000502027211 */ /* 0x000fe200078f30ff */
[----:B------:R-:W-:Y:S01]  /*0c60*/  CS2R R66, SRZ ;  /* 0x0000000000427805 */ /* 0x000fe2000001ff00 */
[----:B------:R-:W-:Y:S01]  /*0c70*/  SHF.R.S32.HI R3, RZ, 0x6, R3 ;  /* 0x00000006ff037819 */ /* 0x000fe20000011403 */
[----:B------:R-:W-:Y:S01]  /*0c80*/  CS2R R64, SRZ ;  /* 0x0000000000407805 */ /* 0x000fe2000001ff00 */
[----:B------:R-:W-:Y:S01]  /*0c90*/  SHF.R.S32.HI R2, RZ, 0x6, R2 ;  /* 0x00000006ff027819 */ /* 0x000fe20000011402 */
[----:B------:R-:W-:Y:S01]  /*0ca0*/  CS2R R62, SRZ ;  /* 0x00000000003e7805 */ /* 0x000fe2000001ff00 */
[----:B------:R-:W-:Y:S01]  /*0cb0*/  PRMT R4, RZ, 0x7610, R4 ;  /* 0x00007610ff047816 */ /* 0x000fe20000000004 */
[----:B------:R-:W-:Y:S01]  /*0cc0*/  CS2R R60, SRZ ;  /* 0x00000000003c7805 */ /* 0x000fe2000001ff00 */
[----:B------:R-:W-:Y:S01]  /*0cd0*/  IMNMX R2, R3, R2, PT ;  /* 0x0000000203027217 */ /* 0x000fe20003800200 */
[----:B------:R-:W-:Y:S01]  /*0ce0*/  CS2R R58, SRZ ;  /* 0x00000000003a7805 */ /* 0x000fe2000001ff00 */
[----:B------:R-:W-:Y:S01]  /*0cf0*/  CS2R R56, SRZ ;  /* 0x0000000000387805 */ /* 0x000fe2000001ff00 */
[----:B------:R-:W-:Y:S01]  /*0d00*/  CS2R R54, SRZ ;  /* 0x0000000000367805 */ /* 0x000fe2000001ff00 */
[----:B------:R-:W-:Y:S01]  /*0d10*/  ISETP.GE.AND P0, PT, R2, 0x1, PT ;  /* 0x000000010200780c */ /* 0x000fe20003f06270 */
        /* <DEDUP_REMOVED lines=25> */
[----:B------:R-:W-:Y:S01]  /*0eb0*/  MOV R0, RZ ;  /* 0x000000ff00007202 */ /* 0x000fe20000000f00 */
[----:B------:R-:W-:-:S02]  /*0ec0*/  IMAD.MOV.U32 R3, RZ, RZ, RZ ;  /* 0x000000ffff037224 */ /* 0x000fc400078e00ff */
[----:B------:R-:W-:Y:S01]  /*0ed0*/  IMAD.MOV.U32 R222, RZ, RZ, -0x1 ;  /* 0xffffffffffde7424 */ /* 0x000fe200078e00ff */
[----:B------:R-:W-:Y:S05]  /*0ee0*/  @!P0 BRA `(.L_x_473) ;  /* 0x00009df000008947 */ /* 0x000fea0003800000 */
[----:B-1----:R-:W-:-:S04]  /*0ef0*/  ISETP.NE.U32.AND P1, PT, RZ, c[0x0][0x340], PT ;  /* 0x0000d000ff007a0c */ /* 0x002fc80003f25070 */
[----:B------:R-:W-:-:S13]  /*0f00*/  ISETP.NE.AND.EX P1, PT, RZ, c[0x0][0x344], PT, P1 ;  /* 0x0000d100ff007a0c */ /* 0x000fda0003f25310 */
[----:B------:R-:W-:-:S05]  /*0f10*/  @P1 MOV R3, 0x4 ;  /* 0x0000000400031802 */ /* 0x000fca0000000f00 */
[----:B------:R-:W-:-:S05]  /*0f20*/  @P1 IMAD.WIDE R12, R226, R3, c[0x0][0x340] ;  /* 0x0000d000e20c1625 */ /* 0x000fca00078e0203 */
[----:B------:R1:W5:Y:S01]  /*0f30*/  @P1 LDG.E R0, [R12.64] ;  /* 0x000000060c001981 */ /* 0x000362000c1e1900 */
[----:B------:R-:W-:Y:S01]  /*0f40*/  SHF.R.S32.HI R3, RZ, 0x1f, R221 ;  /* 0x0000001fff037819 */ /* 0x000fe200000114dd */
[----:B------:R-:W-:Y:S01]  /*0f50*/  IMAD.WIDE.U32 R10, R221, c[0x0][0x1b8], RZ ;  /* 0x00006e00dd0a7a25 */ /* 0x000fe200078e00ff */
[----:B------:R-:W-:Y:S02]  /*0f60*/  IADD3 R4, R203, R220, RZ ;  /* 0x000000dccb047210 */ /* 0x000fe40007ffe0ff */
[----:B------:R-:W-:Y:S01]  /*0f70*/  ISETP.GE.AND P6, PT, R206, c[0x0][0x198], PT ;  /* 0x00006600ce007a0c */ /* 0x000fe20003fc6270 */
[----:B------:R-:W-:Y:S01]  /*0f80*/  IMAD R6, R3, c[0x0][0x1b8], RZ ;  /* 0x00006e0003067a24 */ /* 0x000fe200078e02ff */
[----:B------:R-:W-:Y:S01]  /*0f90*/  ISETP.GE.AND P5, PT, R197, c[0x0][0x198], PT ;  /* 0x00006600c5007a0c */ /* 0x000fe20003fa6270 */
[----:B------:R-:W-:Y:S01]  /*0fa0*/  @P4 IMAD.HI.U32 R7, R4, c[0x0][0x2c8], RZ ;  /* 0x0000b20004074a27 */ /* 0x000fe200078e00ff */
[----:B------:R-:W-:-:S03]  /*0fb0*/  ISETP.GE.AND P3, PT, R196, c[0x0][0x198], PT ;  /* 0x00006600c4007a0c */ /* 0x000fc60003f66270 */
[----:B------:R-:W-:Y:S01]  /*0fc0*/  IMAD R5, R221, c[0x0][0x1bc], R6 ;  /* 0x00006f00dd057a24 */ /* 0x000fe200078e0206 */
[----:B------:R-:W-:Y:S01]  /*0fd0*/  SHF.R.S32.HI R6, RZ, 0x1f, R226 ;  /* 0x0000001fff067819 */ /* 0x000fe200000114e2 */
[----:B------:R-:W-:Y:S01]  /*0fe0*/  IMAD.MOV.U32 R8, RZ, RZ, R4 ;  /* 0x000000ffff087224 */ /* 0x000fe200078e0004 */
[----:B------:R-:W-:Y:S02]  /*0ff0*/  @P4 SHF.R.U32.HI R8, RZ, c[0x0][0x2cc], R7 ;  /* 0x0000b300ff084a19 */ /* 0x000fe40000011607 */
[----:B------:R-:W-:Y:S01]  /*1000*/  IADD3 R11, R11, R5, RZ ;  /* 0x000000050b0b7210 */ /* 0x000fe20007ffe0ff */
[----:B------:R-:W-:Y:S01]  /*1010*/  IMAD R5, R6, c[0x0][0x1c0], RZ ;  /* 0x0000700006057a24 */ /* 0x000fe200078e02ff */
[--C-:B------:R-:W-:Y:S01]  /*1020*/  SHF.R.S32.HI R6, RZ, 0x1f, R8.reuse ;  /* 0x0000001fff067819 */ /* 0x100fe20000011408 */
[----:B------:R-:W-:Y:S02]  /*1030*/  IMAD.MOV R7, RZ, RZ, -R8 ;  /* 0x000000ffff077224 */ /* 0x000fe400078e0a08 */
[----:B------:R-:W-:-:S02]  /*1040*/  IMAD R5, R226, c[0x0][0x1c4], R5 ;  /* 0x00007100e2057a24 */ /* 0x000fc400078e0205 */
[----:B------:R-:W-:-:S04]  /*1050*/  IMAD.WIDE.U32 R10, R226, c[0x0][0x1c0], R10 ;  /* 0x00007000e20a7a25 */ /* 0x000fc800078e000a */
[----:B------:R-:W-:Y:S01]  /*1060*/  IMAD R7, R7, c[0x0][0x2c4], R4 ;  /* 0x0000b10007077a24 */ /* 0x000fe200078e0204 */
[----:B------:R-:W-:Y:S01]  /*1070*/  IADD3 R11, R11, R5, RZ ;  /* 0x000000050b0b7210 */ /* 0x000fe20007ffe0ff */
[----:B------:R-:W-:-:S03]  /*1080*/  IMAD R5, R6, c[0x0][0x1b0], RZ ;  /* 0x00006c0006057a24 */ /* 0x000fc600078e02ff */
[----:B------:R-:W-:Y:S01]  /*1090*/  SHF.R.S32.HI R4, RZ, 0x1f, R7 ;  /* 0x0000001fff047819 */ /* 0x000fe20000011407 */
[C---:B------:R-:W-:Y:S02]  /*10a0*/  IMAD R5, R8.reuse, c[0x0][0x1b4], R5 ;  /* 0x00006d0008057a24 */ /* 0x040fe400078e0205 */
[----:B------:R-:W-:-:S04]  /*10b0*/  IMAD.WIDE.U32 R8, R8, c[0x0][0x1b0], R10 ;  /* 0x00006c0008087a25 */ /* 0x000fc800078e000a */
[----:B------:R-:W-:Y:S02]  /*10c0*/  IMAD.IADD R9, R9, 0x1, R5 ;  /* 0x0000000109097824 */ /* 0x000fe400078e0205 */
[----:B------:R-:W-:Y:S02]  /*10d0*/  IMAD R4, R4, c[0x0][0x1a8], RZ ;  /* 0x00006a0004047a24 */ /* 0x000fe400078e02ff */
[----:B------:R-:W-:-:S04]  /*10e0*/  IMAD.WIDE.U32 R8, R7, c[0x0][0x1a8], R8 ;  /* 0x00006a0007087a25 */ /* 0x000fc800078e0008 */
[----:B------:R-:W-:Y:S01]  /*10f0*/  IMAD R7, R7, c[0x0][0x1ac], R4 ;  /* 0x00006b0007077a24 */ /* 0x000fe200078e0204 */
[----:B------:R-:W-:-:S04]  /*1100*/  LEA R6, P0, R8, c[0x0][0x160], 0x1 ;  /* 0x0000580008067a11 */ /* 0x000fc800078008ff */
[----:B------:R-:W-:-:S04]  /*1110*/  IADD3 R5, R9, R7, RZ ;  /* 0x0000000709057210 */ /* 0x000fc80007ffe0ff */
[----:B------:R-:W-:Y:S02]  /*1120*/  LEA.HI.X R5, R8, c[0x0][0x164], R5, 0x1, P0 ;  /* 0x0000590008057a11 */ /* 0x000fe400000f0c05 */
[----:B------:R-:W-:Y:S01]  /*1130*/  @!P1 MOV R0, R226 ;  /* 0x000000e200009202 */ /* 0x000fe20000000f00 */
[----:B------:R-:W-:Y:S05]  /*1140*/  BRA.DIV ~URZ, `(.L_x_474) ;  /* 0x0000b7827f007947 */ /* 0x000fea000b800000 */
[----:B-1----:R1:W2:Y:S02]  /*1150*/  SHFL.IDX PT, R7, R5, RZ, 0x181f ;  /* 0x00181fff05077589 */ /* 0x0022a400000e0000 */
.L_x_544:
[----:B------:R-:W-:Y:S05]  /*1160*/  BRA.DIV ~URZ, `(.L_x_475) ;  /* 0x0000b7d27f007947 */ /* 0x000fea000b800000 */
[----:B------:R3:W4:Y:S02]  /*1170*/  SHFL.IDX PT, R175, R6, RZ, 0x181f ;  /* 0x00181fff06af7589 */ /* 0x00072400000e0000 */
.L_x_545:
[----:B------:R-:W-:Y:S01]  /*1180*/  MOV R9, c[0x0][0x2c4] ;  /* 0x0000b10000097a02 */ /* 0x000fe20000000f00 */
[----:B------:R-:W-:Y:S01]  /*1190*/  BSSY B0, `(.L_x_476) ;  /* 0x0000011000007945 */ /* 0x000fe20003800000 */
[----:B------:R-:W-:-:S03]  /*11a0*/  IADD3 R4, R208, R220, RZ ;  /* 0x000000dcd0047210 */ /* 0x000fc60007ffe0ff */
[----:B------:R-:W-:-:S05]  /*11b0*/  IMAD R9, R9, c[0x0][0x168], RZ ;  /* 0x00005a0009097a24 */ /* 0x000fca00078e02ff */
[----:B------:R-:W-:-:S13]  /*11c0*/  ISETP.GE.AND P0, PT, R4, R9, PT ;  /* 0x000000090400720c */ /* 0x000fda0003f06270 */
[----:B------:R-:W-:Y:S05]  /*11d0*/  @P0 BRA `(.L_x_477) ;  /* 0x000000c000000947 */ /* 0x000fea0003800000 */
[-C--:B----4-:R-:W-:Y:S02]  /*11e0*/  LEA R12, P2, R206, R175.reuse, 0x1 ;  /* 0x000000afce0c7211 */ /* 0x090fe400078408ff */
[CC--:B------:R-:W-:Y:S02]  /*11f0*/  LEA R10, P1, R197.reuse, R175.reuse, 0x1 ;  /* 0x000000afc50a7211 */ /* 0x0c0fe400078208ff */
[----:B------:R-:W-:Y:S02]  /*1200*/  LEA R14, P0, R196, R175, 0x1 ;  /* 0x000000afc40e7211 */ /* 0x000fe400078008ff */
[-C--:B--2---:R-:W-:Y:S02]  /*1210*/  LEA.HI.X R13, R206, R7.reuse, R193, 0x1, P2 ;  /* 0x00000007ce0d7211 */ /* 0x084fe400010f0cc1 */
[-C--:B------:R-:W-:Y:S02]  /*1220*/  LEA.HI.X R11, R197, R7.reuse, R192, 0x1, P1 ;  /* 0x00000007c50b7211 */ /* 0x080fe400008f0cc0 */
[----:B------:R-:W-:Y:S01]  /*1230*/  LEA.HI.X R15, R196, R7, R191, 0x1, P0 ;  /* 0x00000007c40f7211 */ /* 0x000fe200000f0cbf */
[----:B------:R-:W-:Y:S01]  /*1240*/  @!PT LDS RZ, [RZ] ;  /* 0x00000000fffff984 */ /* 0x000fe20000000800 */
[----:B------:R-:W-:Y:S01]  /*1250*/  @!PT LDS RZ, [RZ] ;  /* 0x00000000fffff984 */ /* 0x000fe20000000800 */
[----:B------:R-:W-:Y:S01]  /*1260*/  @!PT LDS RZ, [RZ] ;  /* 0x00000000fffff984 */ /* 0x000fe20000000800 */
[----:B------:R2:W-:Y:S04]  /*1270*/  LDGSTS.E.BYPASS.LTC128B.128 [R198+0xc100], [R12.64], !P6 ;  /* 0x0c1000000cc67fae */ /* 0x0005e8000f101d46 */
[----:B------:R2:W-:Y:S04]  /*1280*/  LDGSTS.E.BYPASS.LTC128B.128 [R198+0x10100], [R10.64], !P5 ;  /* 0x101000000ac67fae */ /* 0x0005e8000e901d46 */
[----:B------:R2:W-:Y:S02]  /*1290*/  LDGSTS.E.BYPASS.LTC128B.128 [R198+0x14100], [R14.64], !P3 ;  /* 0x141000000ec67fae */ /* 0x0005e4000d901d46 */
.L_x_477:
[----:B------:R-:W-:Y:S05]  /*12a0*/  BSYNC B0 ;  /* 0x0000000000007941 */ /* 0x000fea0003800000 */
.L_x_476:
[----:B------:R-:W-:Y:S05]  /*12b0*/  BRA.DIV ~URZ, `(.L_x_478) ;  /* 0x0000b6e27f007947 */ /* 0x000fea000b800000 */
[----:B--2---:R2:W1:Y:S04]  /*12c0*/  SHFL.IDX PT, R7, R5, 0x1, 0x181f ;  /* 0x00381f0005077f89 */ /* 0x00446800000e0000 */
[----:B----4-:R2:W4:Y:S02]  /*12d0*/  SHFL.IDX PT, R175, R6, 0x1, 0x181f ;  /* 0x00381f0006af7f89 */ /* 0x01052400000e0000 */
.L_x_546:
[----:B------:R-:W-:Y:S01]  /*12e0*/  IADD3 R8, R4, 0x20, RZ ;  /* 0x0000002004087810 */ /* 0x000fe20007ffe0ff */
[----:B------:R-:W-:Y:S03]  /*12f0*/  BSSY B0, `(.L_x_479) ;  /* 0x000000f000007945 */ /* 0x000fe60003800000 */
[----:B------:R-:W-:-:S13]  /*1300*/  ISETP.GE.AND P0, PT, R8, R9, PT ;  /* 0x000000090800720c */ /* 0x000fda0003f06270 */
[----:B------:R-:W-:Y:S05]  /*1310*/  @P0 BRA `(.L_x_480) ;  /* 0x000000c000000947 */ /* 0x000fea0003800000 */
[-C--:B----4-:R-:W-:Y:S02]  /*1320*/  LEA R12, P2, R206, R175.reuse, 0x1 ;  /* 0x000000afce0c7211 */ /* 0x090fe400078408ff */
[CC--:B------:R-:W-:Y:S02]  /*1330*/  LEA R10, P1, R197.reuse, R175.reuse, 0x1 ;  /* 0x000000afc50a7211 */ /* 0x0c0fe400078208ff */
[----:B------:R-:W-:Y:S02]  /*1340*/  LEA R14, P0, R196, R175, 0x1 ;  /* 0x000000afc40e7211 */ /* 0x000fe400078008ff */
[-C--:B-1----:R-:W-:Y:S02]  /*1350*/  LEA.HI.X R13, R206, R7.reuse, R193, 0x1, P2 ;  /* 0x00000007ce0d7211 */ /* 0x082fe400010f0cc1 */
        /* <DEDUP_REMOVED lines=8> */
.L_x_480:
[----:B------:R-:W-:Y:S05]  /*13e0*/  BSYNC B0 ;  /* 0x0000000000007941 */ /* 0x000fea0003800000 */
.L_x_479:
[----:B------:R-:W-:Y:S05]  /*13f0*/  BRA.DIV ~URZ, `(.L_x_481) ;  /* 0x0000b6627f007947 */ /* 0x000fea000b800000 */
[----:B-1----:R1:W2:Y:S02]  /*1400*/  SHFL.IDX PT, R7, R5, 0x2, 0x181f ;  /* 0x00581f0005077f89 */ /* 0x0022a400000e0000 */
.L_x_547:
[----:B------:R-:W-:Y:S05]  /*1410*/  BRA.DIV ~URZ, `(.L_x_482) ;  /* 0x0000b6b27f007947 */ /* 0x000fea000b800000 */
[----:B----4-:R4:W1:Y:S02]  /*1420*/  SHFL.IDX PT, R175, R6, 0x2, 0x181f ;  /* 0x00581f0006af7f89 */ /* 0x01086400000e0000 */
.L_x_548:
[----:B------:R-:W-:Y:S01]  /*1430*/  IADD3 R8, R4, 0x40, RZ ;  /* 0x0000004004087810 */ /* 0x000fe20007ffe0ff */
[----:B------:R-:W-:Y:S03]  /*1440*/  BSSY B0, `(.L_x_483) ;  /* 0x000000f000007945 */ /* 0x000fe60003800000 */
[----:B------:R-:W-:-:S13]  /*1450*/  ISETP.GE.AND P0, PT, R8, R9, PT ;  /* 0x000000090800720c */ /* 0x000fda0003f06270 */
[----:B------:R-:W-:Y:S05]  /*1460*/  @P0 BRA `(.L_x_484) ;  /* 0x000000c000000947 */ /* 0x000fea0003800000 */
[-C--:B-1----:R-:W-:Y:S02]  /*1470*/  LEA R12, P2, R206, R175.reuse, 0x1 ;  /* 0x000000afce0c7211 */ /* 0x082fe400078408ff */
        /* <DEDUP_REMOVED lines=11> */
.L_x_484:
[----:B------:R-:W-:Y:S05]  /*1530*/  BSYNC B0 ;  /* 0x0000000000007941 */ /* 0x000fea0003800000 */
.L_x_483:
[----:B------:R-:W-:Y:S05]  /*1540*/  BRA.DIV ~URZ, `(.L_x_485) ;  /* 0x0000b5e27f007947 */ /* 0x000fea000b800000 */
[----:B-12---:R-:W1:Y:S04]  /*1550*/  SHFL.IDX PT, R5, R5, 0x3, 0x181f ;  /* 0x00781f0005057f89 */ /* 0x006e6800000e0000 */
[----:B------:R2:W3:Y:S02]  /*1560*/  SHFL.IDX PT, R175, R6, 0x3, 0x181f ;  /* 0x00781f0006af7f89 */ /* 0x0004e400000e0000 */
.L_x_549:
[----:B------:R-:W-:Y:S01]  /*1570*/  IADD3 R4, R4, 0x60, RZ ;  /* 0x0000006004047810 */ /* 0x000fe20007ffe0ff */
[----:B-----5:R-:W-:Y:S01]  /*1580*/  IMAD.WIDE.U32 R234, R0, c[0x0][0x2b0], RZ ;  /* 0x0000ac0000ea7a25 */ /* 0x020fe200078e00ff */
[----:B------:R-:W-:-:S02]  /*1590*/  SHF.R.S32.HI R11, RZ, 0x1f, R0 ;  /* 0x0000001fff0b7819 */ /* 0x000fc40000011400 */
[----:B------:R-:W-:-:S03]  /*15a0*/  ISETP.GE.AND P2, PT, R4, R9, PT ;  /* 0x000000090400720c */ /* 0x000fc60003f46270 */
[----:B------:R-:W-:-:S04]  /*15b0*/  IMAD R11, R11, c[0x0][0x2b0], RZ ;  /* 0x0000ac000b0b7a24 */ /* 0x000fc800078e02ff */
[----:B------:R-:W-:-:S04]  /*15c0*/  IMAD R11, R0, c[0x0][0x2b4], R11 ;  /* 0x0000ad00000b7a24 */ /* 0x000fc800078e020b */
[----:B------:R-:W-:Y:S02]  /*15d0*/  IMAD.IADD R219, R235, 0x1, R11 ;  /* 0x00000001ebdb7824 */ /* 0x000fe400078e020b */
[CC--:B---3--:R-:W-:Y:S02]  /*15e0*/  @!P2 LEA R8, P0, R206.reuse, R175.reuse, 0x1 ;  /* 0x000000afce08a211 */ /* 0x0c8fe400078008ff */
[C---:B--2-4-:R-:W-:Y:S02]  /*15f0*/  @!P2 LEA R6, P1, R197.reuse, R175, 0x1 ;  /* 0x000000afc506a211 */ /* 0x054fe400078208ff */
[----:B-1----:R-:W-:Y:S02]  /*1600*/  @!P2 LEA.HI.X R9, R206, R5, R193, 0x1, P0 ;  /* 0x00000005ce09a211 */ /* 0x002fe400000f0cc1 */
[C---:B------:R-:W-:Y:S02]  /*1610*/  @!P2 LEA R4, P0, R196.reuse, R175, 0x1 ;  /* 0x000000afc404a211 */ /* 0x040fe400078008ff */
[-C--:B------:R-:W-:Y:S01]  /*1620*/  @!P2 LEA.HI.X R7, R197, R5.reuse, R192, 0x1, P1 ;  /* 0x00000005c507a211 */ /* 0x080fe200008f0cc0 */
[----:B------:R-:W-:Y:S01]  /*1630*/  @!PT LDS RZ, [RZ] ;  /* 0x00000000fffff984 */ /* 0x000fe20000000800 */
[----:B------:R-:W-:Y:S01]  /*1640*/  @!PT LDS RZ, [RZ] ;  /* 0x00000000fffff984 */ /* 0x000fe20000000800 */
[----:B------:R-:W-:Y:S01]  /*1650*/  @!PT LDS RZ, [RZ] ;  /* 0x00000000fffff984 */ /* 0x000fe20000000800 */
[----:B------:R1:W-:Y:S01]  /*1660*/  @!P2 LDGSTS.E.BYPASS.LTC128B.128 [R198+0xf100], [R8.64], !P6 ;  /* 0x0f10000008c6afae */ /* 0x0003e2000f101d46 */
[----:B------:R-:W-:-:S03]  /*1670*/  @!P2 LEA.HI.X R5, R196, R5, R191, 0x1, P0 ;  /* 0x00000005c405a211 */ /* 0x000fc600000f0cbf */
[----:B------:R1:W-:Y:S04]  /*1680*/  @!P2 LDGSTS.E.BYPASS.LTC128B.128 [R198+0x13100], [R6.64], !P5 ;  /* 0x1310000006c6afae */ /* 0x0003e8000e901d46 */
[----:B------:R1:W-:Y:S04]  /*1690*/  @!P2 LDGSTS.E.BYPASS.LTC128B.128 [R198+0x17100], [R4.64], !P3 ;  /* 0x1710000004c6afae */ /* 0x0003e8000d901d46 */
[----:B------:R-:W0:Y:S01]  /*16a0*/  LDGDEPBAR ;  /* 0x00000000000079af */ /* 0x000e220000000000 */
[----:B------:R-:W-:Y:S02]  /*16b0*/  WARPSYNC 0xffffffff ;  /* 0xffffffff00007948 */ /* 0x000fe40003800000 */
[----:B------:R-:W-:Y:S01]  /*16c0*/  IMAD.MOV.U32 R0, RZ, RZ, c[0x0][0x2b8] ;  /* 0x0000ae00ff007624 */ /* 0x000fe200078e00ff */
[----:B------:R-:W-:Y:S01]  /*16d0*/  BAR.SYNC.DEFER_BLOCKING 0x0 ;  /* 0x0000000000007b1d */ /* 0x000fe20000010000 */
[----:B-1----:R-:W-:-:S02]  /*16e0*/  IMAD R4, R2, 0x40, R203 ;  /* 0x0000004002047824 */ /* 0x002fc400078e02cb */
[----:B------:R-:W-:Y:S01]  /*16f0*/  IMAD.MOV.U32 R223, RZ, RZ, RZ ;  /* 0x000000ffffdf7224 */ /* 0x000fe200078e00ff */
[----:B------:R-:W-:Y:S02]  /*1700*/  ISETP.NE.AND P3, PT, R0, 0x1, PT ;  /* 0x000000010000780c */ /* 0x000fe40003f65270 */
[----:B------:R-:W-:-:S04]  /*1710*/  IADD3 R4, R4, -0x40, RZ ;  /* 0xffffffc004047810 */ /* 0x000fc80007ffe0ff */
[C---:B------:R-:W-:Y:S01]  /*1720*/  ISETP.GE.AND P1, PT, R4.reuse, R133, PT ;  /* 0x000000850400720c */ /* 0x040fe20003f26270 */
[----:B------:R-:W-:-:S03]  /*1730*/  IMAD.IADD R224, R4, 0x1, R225 ;  /* 0x0000000104e07824 */ /* 0x000fc600078e02e1 */
[----:B------:R-:W-:Y:S01]  /*1740*/  ISETP.GT.OR P1, PT, R203, 0x3f, P1 ;  /* 0x0000003fcb00780c */ /* 0x000fe20000f24670 */
[----:B------:R-:W-:Y:S02]  /*1750*/  IMAD.MOV.U32 R0, RZ, RZ, R224 ;  /* 0x000000ffff007224 */ /* 0x000fe400078e00e0 */
[----:B------:R-:W-:-:S05]  /*1760*/  @P3 IMAD.HI.U32 R4, R224, c[0x0][0x2bc], RZ ;  /* 0x0000af00e0043a27 */ /* 0x000fca00078e00ff */
[----:B------:R-:W-:-:S05]  /*1770*/  @P3 SHF.R.U32.HI R0, RZ, c[0x0][0x2c0], R4 ;  /* 0x0000b000ff003a19 */ /* 0x000fca0000011604 */
[----:B------:R-:W-:-:S04]  /*1780*/  @!P1 IADD3 R5, P0, R0, R234, RZ ;  /* 0x000000ea00059210 */ /* 0x000fc80007f1e0ff */
[----:B------:R-:W-:Y:S02]  /*1790*/  @!P1 LEA.HI.X.SX32 R4, R0, R219, 0x1, P0 ;  /* 0x000000db00049211 */ /* 0x000fe400000f0eff */
[----:B------:R-:W-:-:S04]  /*17a0*/  @!P1 LEA R12, P0, R5, c[0x0][0x2a0], 0x2 ;  /* 0x0000a800050c9a11 */ /* 0x000fc800078010ff */
[----:B------:R-:W-:-:S05]  /*17b0*/  @!P1 LEA.HI.X R13, R5, c[0x0][0x2a4], R4, 0x2, P0 ;  /* 0x0000a900050d9a11 */ /* 0x000fca00000f1404 */
[----:B------:R-:W2:Y:S01]  /*17c0*/  @!P1 LDG.E R223, [R12.64] ;  /* 0x000000060cdf9981 */ /* 0x000ea2000c1e1900 */
[----:B------:R-:W-:Y:S01]  /*17d0*/  IMAD.MOV R5, RZ, RZ, -R0 ;  /* 0x000000ffff057224 */ /* 0x000fe200078e0a00 */
[----:B------:R-:W-:Y:S01]  /*17e0*/  LEA R76, R2, 0xffffffc0, 0x6 ;  /* 0xffffffc0024c7811 */ /* 0x000fe200078e30ff */
[----:B------:R-:W-:Y:S01]  /*17f0*/  IMAD R0, R3, c[0x0][0x1e8], RZ ;  /* 0x00007a0003007a24 */ /* 0x000fe200078e02ff */
[----:B------:R-:W-:Y:S01]  /*1800*/  IADD3 R178, R186, 0x20, RZ ;  /* 0x00000020bab27810 */ /* 0x000fe20007ffe0ff */
[----:B------:R-:W-:Y:S01]  /*1810*/  IMAD R224, R5, c[0x0][0x2b8], R224 ;  /* 0x0000ae0005e07a24 */ /* 0x000fe200078e02e0 */
[----:B------:R-:W-:Y:S01]  /*1820*/  SHF.L.U64.HI R77, R206, 0x1, R193 ;  /* 0x00000001ce4d7819 */ /* 0x000fe200000102c1 */
[----:B------:R-:W-:Y:S01]  /*1830*/  IMAD.WIDE.U32 R232, R221, c[0x0][0x1e8], RZ ;  /* 0x00007a00dde87a25 */ /* 0x000fe200078e00ff */
[----:B------:R-:W-:Y:S01]  /*1840*/  SHF.L.U64.HI R81, R196, 0x1, R191 ;  /* 0x00000001c4517819 */ /* 0x000fe200000102bf */
[----:B------:R-:W-:Y:S01]  /*1850*/  BSSY B0, `(.L_x_486) ;  /* 0x0000158000007945 */ /* 0x000fe20003800000 */
[----:B------:R-:W-:Y:S01]  /*1860*/  SHF.R.S32.HI R5, RZ, 0x1f, R224 ;  /* 0x0000001fff057819 */ /* 0x000fe200000114e0 */
[----:B------:R-:W-:Y:S01]  /*1870*/  IMAD.WIDE.U32 R8, R224, c[0x0][0x1e0], RZ ;  /* 0x00007800e0087a25 */ /* 0x000fe200078e00ff */
[----:B------:R-:W-:-:S03]  /*1880*/  SHF.L.U64.HI R79, R197, 0x1, R192 ;  /* 0x00000001c54f7819 */ /* 0x000fc600000102c0 */
[----:B------:R-:W-:Y:S02]  /*1890*/  IMAD R7, R5, c[0x0][0x1e0], RZ ;  /* 0x0000780005077a24 */ /* 0x000fe400078e02ff */
[----:B------:R-:W-:Y:S02]  /*18a0*/  IMAD.IADD R76, R133, 0x1, -R76 ;  /* 0x00000001854c7824 */ /* 0x000fe400078e0a4c */
[----:B------:R-:W-:Y:S02]  /*18b0*/  IMAD R10, R224, c[0x0][0x1e4], R7 ;  /* 0x00007900e00a7a24 */ /* 0x000fe400078e0207 */
[----:B------:R-:W-:Y:S02]  /*18c0*/  IMAD R7, R221, c[0x0][0x1ec], R0 ;  /* 0x00007b00dd077a24 */ /* 0x000fe400078e0200 */
[----:B------:R-:W-:Y:S02]  /*18d0*/  IMAD.IADD R11, R9, 0x1, R10 ;  /* 0x00000001090b7824 */ /* 0x000fe400078e020a */
[----:B------:R-:W-:-:S02]  /*18e0*/  IMAD.MOV.U32 R10, RZ, RZ, R8 ;  /* 0x000000ffff0a7224 */ /* 0x000fc400078e0008 */
[----:B------:R-:W-:Y:S02]  /*18f0*/  IMAD.IADD R218, R233, 0x1, R7 ;  /* 0x00000001e9da7824 */ /* 0x000fe400078e0207 */
[----:B------:R-:W-:Y:S02]  /*1900*/  IMAD R5, R5, c[0x0][0x208], RZ ;  /* 0x0000820005057a24 */ /* 0x000fe400078e02ff */
[----:B------:R-:W-:-:S04]  /*1910*/  IMAD.WIDE.U32 R228, R221, c[0x0][0x210], RZ ;  /* 0x00008400dde47a25 */ /* 0x000fc800078e00ff */
[----:B------:R-:W-:Y:S02]  /*1920*/  IMAD R5, R224, c[0x0][0x20c], R5 ;  /* 0x00008300e0057a24 */ /* 0x000fe400078e0205 */
[----:B------:R-:W-:Y:S02]  /*1930*/  IMAD.SHL.U32 R78, R206, 0x2, RZ ;  /* 0x00000002ce4e7824 */ /* 0x000fe400078e00ff */
[----:B------:R-:W-:Y:S02]  /*1940*/  IMAD.SHL.U32 R82, R196, 0x2, RZ ;  /* 0x00000002c4527824 */ /* 0x000fe400078e00ff */
[----:B------:R-:W-:Y:S01]  /*1950*/  IMAD.SHL.U32 R80, R197, 0x2, RZ ;  /* 0x00000002c5507824 */ /* 0x000fe200078e00ff */
[----:B--2---:R-:W-:Y:S01]  /*1960*/  SHF.R.S32.HI R6, RZ, 0x1f, R223 ;  /* 0x0000001fff067819 */ /* 0x004fe200000114df */
[----:B------:R-:W-:-:S04]  /*1970*/  IMAD.WIDE.U32 R10, R223, c[0x0][0x1f0], R10 ;  /* 0x00007c00df0a7a25 */ /* 0x000fc800078e000a */
[----:B------:R-:W-:Y:S01]  /*1980*/  IMAD R0, R6, c[0x0][0x1f0], RZ ;  /* 0x00007c0006007a24 */ /* 0x000fe200078e02ff */
[----:B------:R-:W-:Y:S01]  /*1990*/  IADD3 R7, P0, R10, R232, RZ ;  /* 0x000000e80a077210 */ /* 0x000fe20007f1e0ff */
[----:B------:R-:W-:Y:S02]  /*19a0*/  IMAD R6, R6, c[0x0][0x218], RZ ;  /* 0x0000860006067a24 */ /* 0x000fe400078e02ff */
[C---:B------:R-:W-:Y:S02]  /*19b0*/  IMAD R9, R223.reuse, c[0x0][0x1f4], R0 ;  /* 0x00007d00df097a24 */ /* 0x040fe400078e0200 */
[----:B------:R-:W-:Y:S02]  /*19c0*/  IMAD.IADD R0, R76, 0x1, -R208 ;  /* 0x000000014c007824 */ /* 0x000fe400078e0ad0 */
[----:B------:R-:W-:Y:S01]  /*19d0*/  IMAD R6, R223, c[0x0][0x21c], R6 ;  /* 0x00008700df067a24 */ /* 0x000fe200078e0206 */
[----:B------:R-:W-:Y:S02]  /*19e0*/  IADD3.X R10, R218, R11, R9, P0, !PT ;  /* 0x0000000bda0a7210 */ /* 0x000fe400007fe409 */
[----:B------:R-:W-:-:S02]  /*19f0*/  LEA R11, P0, R7, c[0x0][0x1c8], 0x1 ;  /* 0x00007200070b7a11 */ /* 0x000fc400078008ff */
[C---:B------:R-:W-:Y:S02]  /*1a00*/  ISETP.GE.AND P2, PT, R0.reuse, 0x1, PT ;  /* 0x000000010000780c */ /* 0x040fe40003f46270 */
[----:B------:R-:W-:Y:S01]  /*1a10*/  LEA.HI.X R10, R7, c[0x0][0x1cc], R10, 0x1, P0 ;  /* 0x00007300070a7a11 */ /* 0x000fe200000f0c0a */
[----:B------:R-:W1:Y:S01]  /*1a20*/  SHFL.IDX PT, R9, R11, RZ, 0x181f ;  /* 0x00181fff0b097589 */ /* 0x000e6200000e0000 */
[----:B------:R-:W-:-:S03]  /*1a30*/  ISETP.GE.AND P6, PT, R0, 0x21, PT ;  /* 0x000000210000780c */ /* 0x000fc60003fc6270 */
[----:B------:R-:W2:Y:S04]  /*1a40*/  SHFL.IDX PT, R8, R10, RZ, 0x181f ;  /* 0x00181fff0a087589 */ /* 0x000ea800000e0000 */
[----:B------:R-:W3:Y:S02]  /*1a50*/  SHFL.IDX PT, R7, R11, 0x1, 0x181f ;  /* 0x00381f000b077f89 */ /* 0x000ee400000e0000 */
[C---:B------:R-:W-:Y:S02]  /*1a60*/  @P2 ISETP.GE.AND P1, PT, R206.reuse, c[0x0][0x1d4], PT ;  /* 0x00007500ce002a0c */ /* 0x040fe40003f26270 */
[----:B------:R4:W5:Y:S01]  /*1a70*/  SHFL.IDX PT, R4, R10, 0x1, 0x181f ;  /* 0x00381f000a047f89 */ /* 0x00096200000e0000 */
[----:B------:R-:W-:Y:S02]  /*1a80*/  @P2 ISETP.GE.AND P5, PT, R197, c[0x0][0x1d4], PT ;  /* 0x00007500c5002a0c */ /* 0x000fe40003fa6270 */
[----:B-1----:R-:W-:-:S04]  /*1a90*/  @P2 LEA R12, P0, R206, R9, 0x1 ;  /* 0x00000009ce0c2211 */ /* 0x002fc800078008ff */
[----:B--2---:R-:W-:Y:S02]  /*1aa0*/  @P2 LEA.HI.X R13, R206, R8, R193, 0x1, P0 ;  /* 0x00000008ce0d2211 */ /* 0x004fe400000f0cc1 */
[----:B------:R-:W-:-:S03]  /*1ab0*/  @P2 LEA R14, P0, R197, R9, 0x1 ;  /* 0x00000009c50e2211 */ /* 0x000fc600078008ff */
[----:B------:R1:W-:Y:S01]  /*1ac0*/  @P2 LDGSTS.E.BYPASS.LTC128B.128 [R198+0x6100], [R12.64], !P1 ;  /* 0x061000000cc62fae */ /* 0x0003e2000c901d46 */
[C---:B------:R-:W-:Y:S02]  /*1ad0*/  @P2 ISETP.GE.AND P1, PT, R196.reuse, c[0x0][0x1d4], PT ;  /* 0x00007500c4002a0c */ /* 0x040fe40003f26270 */
[----:B------:R-:W-:Y:S02]  /*1ae0*/  @P2 LEA.HI.X R15, R197, R8, R192, 0x1, P0 ;  /* 0x00000008c50f2211 */ /* 0x000fe400000f0cc0 */
[----:B------:R-:W-:-:S03]  /*1af0*/  @P2 LEA R16, P0, R196, R9, 0x1 ;  /* 0x00000009c4102211 */ /* 0x000fc600078008ff */
[----:B------:R2:W-:Y:S01]  /*1b00*/  @P2 LDGSTS.E.BYPASS.LTC128B.128 [R198+0x8100], [R14.64], !P5 ;  /* 0x081000000ec62fae */ /* 0x0005e2000e901d46 */
[----:B------:R-:W-:Y:S02]  /*1b10*/  @P2 LEA.HI.X R17, R196, R8, R191, 0x1, P0 ;  /* 0x00000008c4112211 */ /* 0x000fe400000f0cbf */
[CC--:B---3--:R-:W-:Y:S02]  /*1b20*/  @P6 LEA R8, P0, R206.reuse, R7.reuse, 0x1 ;  /* 0x00000007ce086211 */ /* 0x0c8fe400078008ff */
[C---:B----4-:R-:W-:Y:S01]  /*1b30*/  @P6 LEA R10, P5, R197.reuse, R7, 0x1 ;  /* 0x00000007c50a6211 */ /* 0x050fe200078a08ff */
[----:B------:R3:W-:Y:S01]  /*1b40*/  @P2 LDGSTS.E.BYPASS.LTC128B.128 [R198+0xa100], [R16.64], !P1 ;  /* 0x0a10000010c62fae */ /* 0x0007e2000c901d46 */
[C---:B------:R-:W-:Y:S02]  /*1b50*/  @P6 ISETP.GE.AND P2, PT, R206.reuse, c[0x0][0x1d4], PT ;  /* 0x00007500ce006a0c */ /* 0x040fe40003f46270 */
[----:B------:R-:W-:Y:S02]  /*1b60*/  @P6 ISETP.GE.AND P1, PT, R197, c[0x0][0x1d4], PT ;  /* 0x00007500c5006a0c */ /* 0x000fe40003f26270 */
[----:B-----5:R-:W-:-:S02]  /*1b70*/  @P6 LEA.HI.X R9, R206, R4, R193, 0x1, P0 ;  /* 0x00000004ce096211 */ /* 0x020fc400000f0cc1 */
[C---:B------:R-:W-:Y:S02]  /*1b80*/  @P6 ISETP.GE.AND P0, PT, R196.reuse, c[0x0][0x1d4], PT ;  /* 0x00007500c4006a0c */ /* 0x040fe40003f06270 */
[-C--:B------:R-:W-:Y:S02]  /*1b90*/  @P6 LEA.HI.X R11, R197, R4.reuse, R192, 0x1, P5 ;  /* 0x00000004c50b6211 */ /* 0x080fe400028f0cc0 */
[----:B------:R-:W-:Y:S01]  /*1ba0*/  @P6 LEA R20, P5, R196, R7, 0x1 ;  /* 0x00000007c4146211 */ /* 0x000fe200078a08ff */
[----:B-1----:R-:W-:Y:S02]  /*1bb0*/  IMAD.WIDE.U32 R12, R224, c[0x0][0x208], RZ ;  /* 0x00008200e00c7a25 */ /* 0x002fe400078e00ff */
[----:B------:R1:W-:Y:S01]  /*1bc0*/  @P6 LDGSTS.E.BYPASS.LTC128B.128 [R198+0x7100], [R8.64], !P2 ;  /* 0x0710000008c66fae */ /* 0x0003e2000d101d46 */
[----:B------:R-:W-:Y:S01]  /*1bd0*/  @P6 LEA.HI.X R21, R196, R4, R191, 0x1, P5 ;  /* 0x00000004c4156211 */ /* 0x000fe200028f0cbf */
[----:B------:R-:W-:Y:S02]  /*1be0*/  IMAD R4, R3, c[0x0][0x210], RZ ;  /* 0x0000840003047a24 */ /* 0x000fe400078e02ff */
[----:B------:R1:W-:Y:S01]  /*1bf0*/  @P6 LDGSTS.E.BYPASS.LTC128B.128 [R198+0x9100], [R10.64], !P1 ;  /* 0x091000000ac66fae */ /* 0x0003e2000c901d46 */
[----:B------:R-:W-:-:S02]  /*1c00*/  IMAD.IADD R13, R13, 0x1, R5 ;  /* 0x000000010d0d7824 */ /* 0x000fc400078e0205 */
[----:B------:R-:W-:Y:S01]  /*1c10*/  IMAD R217, R221, c[0x0][0x214], R4 ;  /* 0x00008500ddd97a24 */ /* 0x000fe200078e0204 */
[----:B------:R4:W-:Y:S01]  /*1c20*/  @P6 LDGSTS.E.BYPASS.LTC128B.128 [R198+0xb100], [R20.64], !P0 ;  /* 0x0b10000014c66fae */ /* 0x0009e2000c101d46 */
[----:B------:R-:W-:Y:S01]  /*1c30*/  IMAD.WIDE.U32 R4, R223, c[0x0][0x218], R12 ;  /* 0x00008600df047a25 */ /* 0x000fe200078e000c */
[----:B------:R-:W-:Y:S02]  /*1c40*/  R2P PR, R205, 0x6 ;  /* 0x00000006cd007804 */ /* 0x000fe40000000000 */
[----:B------:R-:W0:Y:S01]  /*1c50*/  LDGDEPBAR ;  /* 0x00000000000079af */ /* 0x000e220000000000 */
[----:B------:R-:W-:Y:S01]  /*1c60*/  IMAD.IADD R217, R229, 0x1, R217 ;  /* 0x00000001e5d97824 */ /* 0x000fe200078e02d9 */
[----:B------:R-:W-:Y:S02]  /*1c70*/  IADD3 R4, P0, R4, R228, RZ ;  /* 0x000000e404047210 */ /* 0x000fe40007f1e0ff */
[----:B------:R-:W-:Y:S02]  /*1c80*/  ISETP.GE.AND P6, PT, R206, c[0x0][0x1d4], PT ;  /* 0x00007500ce007a0c */ /* 0x000fe40003fc6270 */
[----:B------:R-:W-:-:S02]  /*1c90*/  IADD3.X R3, R217, R5, R6, P0, !PT ;  /* 0x00000005d9037210 */ /* 0x000fc400007fe406 */
[----:B------:R-:W-:-:S03]  /*1ca0*/  LEA R5, P0, R4, c[0x0][0x1f8], 0x1 ;  /* 0x00007e0004057a11 */ /* 0x000fc600078008ff */
[----:B------:R-:W-:Y:S02]  /*1cb0*/  @P1 IADD3 R178, R186, -0x20, RZ ;  /* 0xffffffe0bab21810 */ /* 0x000fe40007ffe0ff */
[----:B------:R-:W-:Y:S01]  /*1cc0*/  LEA.HI.X R4, R4, c[0x0][0x1fc], R3, 0x1, P0 ;  /* 0x00007f0004047a11 */ /* 0x000fe200000f0c03 */
[----:B------:R-:W5:Y:S04]  /*1cd0*/  SHFL.IDX PT, R65, R5, RZ, 0x181f ;  /* 0x00181fff05417589 */ /* 0x000f6800000e0000 */
[----:B------:R-:W1:Y:S04]  /*1ce0*/  SHFL.IDX PT, R56, R4, RZ, 0x181f ;  /* 0x00181fff04387589 */ /* 0x000e6800000e0000 */
[----:B------:R-:W2:Y:S01]  /*1cf0*/  SHFL.IDX PT, R3, R5, 0x1, 0x181f ;  /* 0x00381f0005037f89 */ /* 0x000ea200000e0000 */
[----:B------:R-:W-:-:S04]  /*1d00*/  DEPBAR.LE SB0, 0x1 ;  /* 0x000080400000791a */ /* 0x000fc80000000000 */
[----:B------:R-:W-:-:S04]  /*1d10*/  DEPBAR.LE SB0, 0x0 ;  /* 0x000080000000791a */ /* 0x000fc80000000000 */
[----:B------:R-:W-:Y:S06]  /*1d20*/  BAR.SYNC.DEFER_BLOCKING 0x0 ;  /* 0x0000000000007b1d */ /* 0x000fec0000010000 */
[----:B------:R-:W3:Y:S01]  /*1d30*/  SHFL.IDX PT, R48, R4, 0x1, 0x181f ;  /* 0x00381f0004307f89 */ /* 0x000ee200000e0000 */
[C---:B-----5:R-:W-:Y:S02]  /*1d40*/  IADD3 R66, P1, R65.reuse, R78, RZ ;  /* 0x0000004e41427210 */ /* 0x060fe40007f3e0ff */
[C---:B------:R-:W-:Y:S02]  /*1d50*/  IADD3 R64, P0, R65.reuse, R82, RZ ;  /* 0x0000005241407210 */ /* 0x040fe40007f1e0ff */
[----:B------:R-:W-:Y:S01]  /*1d60*/  IADD3 R50, P5, R65, R80, RZ ;  /* 0x0000005041327210 */ /* 0x000fe20007fbe0ff */
[C---:B-1----:R-:W-:Y:S01]  /*1d70*/  IMAD.X R67, R56.reuse, 0x1, R77, P1 ;  /* 0x0000000138437824 */ /* 0x042fe200008e064d */
[C---:B--2---:R-:W-:Y:S01]  /*1d80*/  IADD3 R60, P1, R3.reuse, R78, RZ ;  /* 0x0000004e033c7210 */ /* 0x044fe20007f3e0ff */
[C---:B------:R-:W-:Y:S01]  /*1d90*/  IMAD.X R65, R56.reuse, 0x1, R81, P0 ;  /* 0x0000000138417824 */ /* 0x040fe200000e0651 */
[----:B------:R-:W-:Y:S01]  /*1da0*/  IADD3 R62, P0, R3, R80, RZ ;  /* 0x00000050033e7210 */ /* 0x000fe20007f1e0ff */
[----:B------:R-:W-:Y:S01]  /*1db0*/  IMAD.X R51, R56, 0x1, R79, P5 ;  /* 0x0000000138337824 */ /* 0x000fe200028e064f */
[----:B------:R-:W-:Y:S01]  /*1dc0*/  ISETP.GE.AND P5, PT, R197, c[0x0][0x1d4], PT ;  /* 0x00007500c5007a0c */ /* 0x000fe20003fa6270 */
[----:B------:R-:W-:Y:S04]  /*1dd0*/  LDSM.16.M88.4 R72, [R187] ;  /* 0x00000000bb48783b */ /* 0x000fe80000000200 */
[----:B------:R-:W1:Y:S01]  /*1de0*/  LDSM.16.M88.4 R24, [R186] ;  /* 0x00000000ba18783b */ /* 0x000e620000000200 */
[----:B---3--:R-:W-:Y:S01]  /*1df0*/  IMAD.X R61, R48, 0x1, R77, P1 ;  /* 0x00000001303d7824 */ /* 0x008fe200008e064d */
[----:B------:R-:W-:-:S02]  /*1e00*/  ISETP.LT.OR P1, PT, R0, 0x1, P6 ;  /* 0x000000010000780c */ /* 0x000fc40003721670 */
[----:B------:R-:W4:Y:S01]  /*1e10*/  LDSM.16.M88.4 R16, [R186+0x800] ;  /* 0x00080000ba10783b */ /* 0x000f220000000200 */
[----:B------:R-:W-:Y:S01]  /*1e20*/  IMAD.X R63, R48, 0x1, R79, P0 ;  /* 0x00000001303f7824 */ /* 0x000fe200000e064f */
[C---:B------:R-:W-:Y:S02]  /*1e30*/  ISETP.LT.OR P0, PT, R0.reuse, 0x1, P5 ;  /* 0x000000010000780c */ /* 0x040fe40002f01670 */
[----:B------:R-:W2:Y:S01]  /*1e40*/  LDSM.16.M88.4 R8, [R186+0x1000] ;  /* 0x00100000ba08783b */ /* 0x000ea20000000200 */
[C---:B------:R-:W-:Y:S02]  /*1e50*/  ISETP.LT.OR P6, PT, R0.reuse, 0x21, P6 ;  /* 0x000000210000780c */ /* 0x040fe400037c1670 */
[----:B------:R-:W-:Y:S01]  /*1e60*/  ISETP.LT.OR P5, PT, R0, 0x21, P5 ;  /* 0x000000210000780c */ /* 0x000fe20002fa1670 */
[----:B------:R-:W3:Y:S04]  /*1e70*/  LDSM.16.M88.4 R44, [R186+0x1800] ;  /* 0x00180000ba2c783b */ /* 0x000ee80000000200 */
[----:B------:R-:W-:Y:S04]  /*1e80*/  LDSM.16.M88.4 R52, [R185] ;  /* 0x00000000b934783b */ /* 0x000fe80000000200 */
[----:B------:R-:W5:Y:S04]  /*1e90*/  LDSM.16.M88.4 R40, [R178] ;  /* 0x00000000b228783b */ /* 0x000f680000000200 */
[----:B------:R-:W3:Y:S04]  /*1ea0*/  LDSM.16.M88.4 R36, [R178+0x800] ;  /* 0x00080000b224783b */ /* 0x000ee80000000200 */
[----:B------:R-:W3:Y:S04]  /*1eb0*/  LDSM.16.M88.4 R32, [R178+0x1000] ;  /* 0x00100000b220783b */ /* 0x000ee80000000200 */
[----:B------:R-:W3:Y:S04]  /*1ec0*/  LDSM.16.M88.4 R56, [R178+0x1800] ;  /* 0x00180000b238783b */ /* 0x000ee80000000200 */
[----:B------:R-:W-:Y:S01]  /*1ed0*/  @!PT LDS RZ, [RZ] ;  /* 0x00000000fffff984 */ /* 0x000fe20000000800 */
[----:B------:R-:W-:Y:S01]  /*1ee0*/  @!PT LDS RZ, [RZ] ;  /* 0x00000000fffff984 */ /* 0x000fe20000000800 */
[----:B------:R-:W-:Y:S01]  /*1ef0*/  @!PT LDS RZ, [RZ] ;  /* 0x00000000fffff984 */ /* 0x000fe20000000800 */
[----:B------:R5:W-:Y:S01]  /*1f00*/  LDGSTS.E.BYPASS.LTC128B.128 [R198+0x100], [R66.64], !P1 ;  /* 0x0010000042c67fae */ /* 0x000be2000c901d46 */
[----:B------:R-:W-:Y:S01]  /*1f10*/  ISETP.GE.AND P1, PT, R196, c[0x0][0x1d4], PT ;  /* 0x00007500c4007a0c */ /* 0x000fe20003f26270 */
[----:B-1----:R-:W-:Y:S02]  /*1f20*/  HMMA.16816.F32 R28, R72, R24, RZ ;  /* 0x00000018481c723c */ /* 0x002fe400000018ff */
[----:B------:R1:W-:Y:S01]  /*1f30*/  LDGSTS.E.BYPASS.LTC128B.128 [R198+0x2100], [R50.64], !P0 ;  /* 0x0210000032c67fae */ /* 0x0003e2000c101d46 */
[----:B------:R-:W-:-:S02]  /*1f40*/  ISETP.LT.OR P0, PT, R0, 0x1, P1 ;  /* 0x000000010000780c */ /* 0x000fc40000f01670 */
[----:B------:R-:W-:Y:S01]  /*1f50*/  ISETP.LT.OR P1, PT, R0, 0x21, P1 ;  /* 0x000000210000780c */ /* 0x000fe20000f21670 */
[----:B------:R-:W-:Y:S02]  /*1f60*/  IMAD.MOV.U32 R0, RZ, RZ, 0x40 ;  /* 0x00000040ff007424 */ /* 0x000fe400078e00ff */
[C---:B----4-:R-:W-:Y:S08]  /*1f70*/  HMMA.16816.F32 R20, R72.reuse, R16, RZ ;  /* 0x000000104814723c */ /* 0x050ff000000018ff */
[----:B------:R4:W-:Y:S01]  /*1f80*/  LDGSTS.E.BYPASS.LTC128B.128 [R198+0x4100], [R64.64], !P0 ;  /* 0x0410000040c67fae */ /* 0x0009e2000c101d46 */
[----:B--2---:R-:W-:Y:S03]  /*1f90*/  HMMA.16816.F32 R12, R72, R8, RZ ;  /* 0x00000008480c723c */ /* 0x004fe600000018ff */
[----:B------:R2:W-:Y:S01]  /*1fa0*/  LDGSTS.E.BYPASS.LTC128B.128 [R198+0x1100], [R60.64], !P6 ;  /* 0x011000003cc67fae */ /* 0x0005e2000f101d46 */
[----:B-----5:R-:W-:-:S04]  /*1fb0*/  IADD3 R66, P0, R3, R82, RZ ;  /* 0x0000005203427210 */ /* 0x020fc80007f1e0ff */
[C---:B------:R-:W-:Y:S01]  /*1fc0*/  HMMA.16816.F32 R24, R72.reuse, R26, RZ ;  /* 0x0000001a4818723c */ /* 0x040fe200000018ff */
[----:B------:R-:W-:Y:S01]  /*1fd0*/  SEL R3, R0, 0xffffffc0, !P2 ;  /* 0xffffffc000037807 */ /* 0x000fe20005000000 */
[----:B------:R2:W-:Y:S01]  /*1fe0*/  LDGSTS.E.BYPASS.LTC128B.128 [R198+0x3100], [R62.64], !P5 ;  /* 0x031000003ec67fae */ /* 0x0005e2000e901d46 */
[----:B------:R-:W-:Y:S01]  /*1ff0*/  IADD3 R0, R178, 0x4000, RZ ;  /* 0x00004000b2007810 */ /* 0x000fe20007ffe0ff */
[----:B------:R-:W-:Y:S01]  /*2000*/  IMAD.X R67, R48, 0x1, R81, P0 ;  /* 0x0000000130437824 */ /* 0x000fe200000e0651 */
[----:B------:R-:W-:Y:S01]  /*2010*/  ISETP.GE.AND P0, PT, R2, 0x2, PT ;  /* 0x000000020200780c */ /* 0x000fe20003f06270 */
[--C-:B------:R-:W-:Y:S02]  /*2020*/  IMAD.IADD R177, R186, 0x1, R3.reuse ;  /* 0x00000001bab17824 */ /* 0x100fe400078e0203 */
[----:B------:R-:W-:Y:S01]  /*2030*/  HMMA.16816.F32 R16, R72, R18, RZ ;  /* 0x000000124810723c */ /* 0x000fe200000018ff */
[----:B------:R4:W-:Y:S01]  /*2040*/  LDGSTS.E.BYPASS.LTC128B.128 [R198+0x5100], [R66.64], !P1 ;  /* 0x0510000042c67fae */ /* 0x0009e2000c901d46 */
[----:B------:R-:W-:Y:S01]  /*2050*/  IMAD.IADD R176, R0, 0x1, R3 ;  /* 0x0000000100b07824 */ /* 0x000fe200078e0203 */
[----:B------:R-:W-:-:S02]  /*2060*/  ISETP.GT.AND P1, PT, R203, 0x3f, PT ;  /* 0x0000003fcb00780c */ /* 0x000fc40003f24270 */
[----:B-1----:R-:W-:Y:S03]  /*2070*/  LDSM.16.M88.4 R48, [R184] ;  /* 0x00000000b830783b */ /* 0x002fe60000000200 */
[C---:B------:R-:W-:Y:S01]  /*2080*/  HMMA.16816.F32 R8, R72.reuse, R10, RZ ;  /* 0x0000000a4808723c */ /* 0x040fe200000018ff */
[----:B------:R-:W-:Y:S04]  /*2090*/  LDSM.16.M88.4 R68, [R183] ;  /* 0x00000000b744783b */ /* 0x000fe80000000200 */
[----:B------:R-:W0:Y:S03]  /*20a0*/  LDGDEPBAR ;  /* 0x00000000000079af */ /* 0x000e260000000000 */
[C---:B---3--:R-:W-:Y:S01]  /*20b0*/  HMMA.16816.F32 R4, R72.reuse, R44, RZ ;  /* 0x0000002c4804723c */ /* 0x048fe200000018ff */
[----:B--2---:R-:W-:Y:S07]  /*20c0*/  LDSM.16.M88.4 R60, [R176+-0x3800] ;  /* 0xffc80000b03c783b */ /* 0x004fee0000000200 */
[----:B------:R-:W-:Y:S01]  /*20d0*/  HMMA.16816.F32 R72, R72, R46, RZ ;  /* 0x0000002e4848723c */ /* 0x000fe200000018ff */
[----:B------:R-:W1:Y:S04]  /*20e0*/  LDSM.16.M88.4 R44, [R177] ;  /* 0x00000000b12c783b */ /* 0x000e680000000200 */
[----:B----4-:R-:W-:Y:S03]  /*20f0*/  LDSM.16.M88.4 R64, [R176+-0x4000] ;  /* 0xffc00000b040783b */ /* 0x010fe60000000200 */
[C---:B------:R-:W-:Y:S08]  /*2100*/  HMMA.16816.F32 R28, R52.reuse, R40, R28 ;  /* 0x00000028341c723c */ /* 0x040ff0000000181c */
[C---:B------:R-:W-:Y:S01]  /*2110*/  HMMA.16816.F32 R24, R52.reuse, R42, R24 ;  /* 0x0000002a3418723c */ /* 0x040fe20000001818 */
[----:B------:R-:W2:Y:S07]  /*2120*/  LDSM.16.M88.4 R40, [R177+0x800] ;  /* 0x00080000b128783b */ /* 0x000eae0000000200 */
[C---:B------:R-:W-:Y:S08]  /*2130*/  HMMA.16816.F32 R20, R52.reuse, R36, R20 ;  /* 0x000000243414723c */ /* 0x040ff00000001814 */
[C---:B------:R-:W-:Y:S01]  /*2140*/  HMMA.16816.F32 R16, R52.reuse, R38, R16 ;  /* 0x000000263410723c */ /* 0x040fe20000001810 */
[----:B------:R-:W3:Y:S07]  /*2150*/  LDSM.16.M88.4 R36, [R177+0x1000] ;  /* 0x00100000b124783b */ /* 0x000eee0000000200 */
[C---:B------:R-:W-:Y:S08]  /*2160*/  HMMA.16816.F32 R12, R52.reuse, R32, R12 ;  /* 0x00000020340c723c */ /* 0x040ff0000000180c */
[C---:B------:R-:W-:Y:S01]  /*2170*/  HMMA.16816.F32 R8, R52.reuse, R34, R8 ;  /* 0x000000223408723c */ /* 0x040fe20000001808 */
[----:B------:R-:W4:Y:S07]  /*2180*/  LDSM.16.M88.4 R32, [R177+0x1800] ;  /* 0x00180000b120783b */ /* 0x000f2e0000000200 */
[C---:B------:R-:W-:Y:S08]  /*2190*/  HMMA.16816.F32 R4, R52.reuse, R56, R4 ;  /* 0x000000383404723c */ /* 0x040ff00000001804 */
[----:B------:R-:W-:Y:S01]  /*21a0*/  HMMA.16816.F32 R72, R52, R58, R72 ;  /* 0x0000003a3448723c */ /* 0x000fe20000001848 */
[----:B------:R-:W5:Y:S04]  /*21b0*/  LDSM.16.M88.4 R56, [R176+-0x3000] ;  /* 0xffd00000b038783b */ /* 0x000f680000000200 */
[----:B------:R-:W4:Y:S03]  /*21c0*/  LDSM.16.M88.4 R52, [R176+-0x2800] ;  /* 0xffd80000b034783b */ /* 0x000f260000000200 */
        /* <DEDUP_REMOVED lines=8> */
[----:B------:R-:W-:Y:S07]  /*2250*/  LDSM.16.M88.4 R36, [R186+0x3000] ;  /* 0x00300000ba24783b */ /* 0x000fee0000000200 */
[C---:B----4-:R-:W-:Y:S08]  /*2260*/  HMMA.16816.F32 R4, R48.reuse, R32, R4 ;  /* 0x000000203004723c */ /* 0x050ff00000001804 */
        /* <DEDUP_REMOVED lines=9> */
[C---:B-----5:R-:W-:Y:S08]  /*2300*/  HMMA.16816.F32 R12, R68.reuse, R56, R12 ;  /* 0x00000038440c723c */ /* 0x060ff0000000180c */
        /* <DEDUP_REMOVED lines=21> */
[----:B------:R-:W-:Y:S07]  /*2460*/  LDSM.16.M88.4 R64, [R176+-0x2000] ;  /* 0xffe00000b040783b */ /* 0x000fee0000000200 */
[C---:B------:R-:W-:Y:S08]  /*2470*/  HMMA.16816.F32 R20, R68.reuse, R60, R20 ;  /* 0x0000003c4414723c */ /* 0x040ff00000001814 */
[C---:B------:R-:W-:Y:S01]  /*2480*/  HMMA.16816.F32 R16, R68.reuse, R62, R16 ;  /* 0x0000003e4410723c */ /* 0x040fe20000001810 */
[----:B------:R-:W-:Y:S07]  /*2490*/  LDSM.16.M88.4 R60, [R176+-0x1800] ;  /* 0xffe80000b03c783b */ /* 0x000fee0000000200 */
[C---:B------:R-:W-:Y:S08]  /*24a0*/  HMMA.16816.F32 R12, R68.reuse, R56, R12 ;  /* 0x00000038440c723c */ /* 0x040ff0000000180c */
[C---:B------:R-:W-:Y:S01]  /*24b0*/  HMMA.16816.F32 R8, R68.reuse, R58, R8 ;  /* 0x0000003a4408723c */ /* 0x040fe20000001808 */
[----:B------:R-:W-:Y:S07]  /*24c0*/  LDSM.16.M88.4 R56, [R176+-0x1000] ;  /* 0xfff00000b038783b */ /* 0x000fee0000000200 */
[C---:B----4-:R-:W-:Y:S08]  /*24d0*/  HMMA.16816.F32 R4, R68.reuse, R52, R4 ;  /* 0x000000344404723c */ /* 0x050ff00000001804 */
[----:B------:R-:W-:Y:S01]  /*24e0*/  HMMA.16816.F32 R72, R68, R54, R72 ;  /* 0x000000364448723c */ /* 0x000fe20000001848 */
[----:B------:R-:W3:Y:S04]  /*24f0*/  LDSM.16.M88.4 R68, [R183+0x4000] ;  /* 0x00400000b744783b */ /* 0x000ee80000000200 */
[----:B------:R-:W4:Y:S03]  /*2500*/  LDSM.16.M88.4 R52, [R176+-0x800] ;  /* 0xfff80000b034783b */ /* 0x000f260000000200 */
        /* <DEDUP_REMOVED lines=41> */
[----:B------:R-:W-:Y:S07]  /*27a0*/  LDSM.16.M88.4 R64, [R176] ;  /* 0x00000000b040783b */ /* 0x000fee0000000200 */
        /* <DEDUP_REMOVED lines=28> */
[----:B------:R-:W-:Y:S01]  /*2970*/  @!UPT UIADD3 URZ, URZ, URZ, URZ ;  /* 0x0000003f3f3ff290 */ /* 0x000fe2000fffe03f */
[----:B------:R-:W-:Y:S11]  /*2980*/  @!P0 BRA `(.L_x_487) ;  /* 0x0000044000008947 */ /* 0x000ff60003800000 */
[----:B------:R-:W-:Y:S01]  /*2990*/  IMAD R224, R2, 0x40, R225 ;  /* 0x0000004002e07824 */ /* 0x000fe200078e02e1 */
[----:B------:R-:W-:-:S04]  /*29a0*/  MOV R223, RZ ;  /* 0x000000ff00df7202 */ /* 0x000fc80000000f00 */
[----:B------:R-:W-:-:S05]  /*29b0*/  IADD3 R224, R224, -0x80, R203 ;  /* 0xffffff80e0e07810 */ /* 0x000fca0007ffe0cb */
[----:B------:R-:W-:-:S04]  /*29c0*/  @P3 IMAD.HI.U32 R3, R224, c[0x0][0x2bc], RZ ;  /* 0x0000af00e0033a27 */ /* 0x000fc800078e00ff */
[----:B------:R-:W-:Y:S01]  /*29d0*/  IMAD.MOV.U32 R0, RZ, RZ, R224 ;  /* 0x000000ffff007224 */ /* 0x000fe200078e00e0 */
[----:B------:R-:W-:-:S04]  /*29e0*/  @P3 SHF.R.U32.HI R0, RZ, c[0x0][0x2c0], R3 ;  /* 0x0000b000ff003a19 */ /* 0x000fc80000011603 */
[----:B------:R-:W-:-:S04]  /*29f0*/  @!P1 IADD3 R32, P0, R0, R234, RZ ;  /* 0x000000ea00209210 */ /* 0x000fc80007f1e0ff */
[----:B------:R-:W-:Y:S02]  /*2a00*/  @!P1 LEA.HI.X.SX32 R3, R0, R219, 0x1, P0 ;  /* 0x000000db00039211 */ /* 0x000fe400000f0eff */
[----:B------:R-:W-:-:S04]  /*2a10*/  @!P1 LEA R34, P0, R32, c[0x0][0x2a0], 0x2 ;  /* 0x0000a80020229a11 */ /* 0x000fc800078010ff */
[----:B------:R-:W-:-:S05]  /*2a20*/  @!P1 LEA.HI.X R35, R32, c[0x0][0x2a4], R3, 0x2, P0 ;  /* 0x0000a90020239a11 */ /* 0x000fca00000f1403 */
[----:B------:R-:W2:Y:S01]  /*2a30*/  @!P1 LDG.E R223, [R34.64] ;  /* 0x0000000622df9981 */ /* 0x000ea2000c1e1900 */
[----:B------:R-:W-:-:S04]  /*2a40*/  IMAD.MOV R3, RZ, RZ, -R0 ;  /* 0x000000ffff037224 */ /* 0x000fc800078e0a00 */
[----:B------:R-:W-:-:S04]  /*2a50*/  IMAD R224, R3, c[0x0][0x2b8], R224 ;  /* 0x0000ae0003e07a24 */ /* 0x000fc800078e02e0 */
[----:B------:R-:W-:Y:S01]  /*2a60*/  IMAD.WIDE.U32 R32, R224, c[0x0][0x1e0], RZ ;  /* 0x00007800e0207a25 */ /* 0x000fe200078e00ff */
[----:B------:R-:W-:-:S05]  /*2a70*/  SHF.R.S32.HI R3, RZ, 0x1f, R224 ;  /* 0x0000001fff037819 */ /* 0x000fca00000114e0 */
[----:B------:R-:W-:-:S04]  /*2a80*/  IMAD R3, R3, c[0x0][0x1e0], RZ ;  /* 0x0000780003037a24 */ /* 0x000fc800078e02ff */
[----:B------:R-:W-:-:S05]  /*2a90*/  IMAD R0, R224, c[0x0][0x1e4], R3 ;  /* 0x00007900e0007a24 */ /* 0x000fca00078e0203 */
[----:B------:R-:W-:Y:S02]  /*2aa0*/  IADD3 R33, R33, R0, RZ ;  /* 0x0000000021217210 */ /* 0x000fe40007ffe0ff */
[----:B--2---:R-:W-:-:S03]  /*2ab0*/  SHF.R.S32.HI R0, RZ, 0x1f, R223 ;  /* 0x0000001fff007819 */ /* 0x004fc600000114df */
[----:B------:R-:W-:-:S04]  /*2ac0*/  IMAD.WIDE.U32 R32, R223, c[0x0][0x1f0], R32 ;  /* 0x00007c00df207a25 */ /* 0x000fc800078e0020 */
[----:B------:R-:W-:Y:S01]  /*2ad0*/  IMAD R0, R0, c[0x0][0x1f0], RZ ;  /* 0x00007c0000007a24 */ /* 0x000fe200078e02ff */
[----:B------:R-:W-:-:S03]  /*2ae0*/  IADD3 R32, P2, R232, R32, RZ ;  /* 0x00000020e8207210 */ /* 0x000fc60007f5e0ff */
[----:B------:R-:W-:Y:S01]  /*2af0*/  IMAD R3, R223, c[0x0][0x1f4], R0 ;  /* 0x00007d00df037a24 */ /* 0x000fe200078e0200 */
[----:B------:R-:W-:-:S04]  /*2b00*/  LEA R0, P0, R32, c[0x0][0x1c8], 0x1 ;  /* 0x0000720020007a11 */ /* 0x000fc800078008ff */
[----:B------:R-:W-:-:S04]  /*2b10*/  IADD3.X R3, R218, R33, R3, P2, !PT ;  /* 0x00000021da037210 */ /* 0x000fc800017fe403 */
[----:B------:R-:W-:Y:S01]  /*2b20*/  LEA.HI.X R32, R32, c[0x0][0x1cc], R3, 0x1, P0 ;  /* 0x0000730020207a11 */ /* 0x000fe200000f0c03 */
[----:B------:R-:W-:Y:S05]  /*2b30*/  BRA.DIV ~URZ, `(.L_x_488) ;  /* 0x0000a0b27f007947 */ /* 0x000fea000b800000 */
[----:B------:R1:W2:Y:S02]  /*2b40*/  SHFL.IDX PT, R34, R32, RZ, 0x181f ;  /* 0x00181fff20227589 */ /* 0x0002a400000e0000 */
.L_x_550:
[----:B------:R-:W-:Y:S05]  /*2b50*/  BRA.DIV ~URZ, `(.L_x_489) ;  /* 0x0000a1027f007947 */ /* 0x000fea000b800000 */
[----:B------:R-:W3:Y:S01]  /*2b60*/  SHFL.IDX PT, R3, R0, RZ, 0x181f ;  /* 0x00181fff00037589 */ /* 0x000ee200000e0000 */
[----:B------:R-:W-:Y:S02]  /*2b70*/  ISETP.GE.AND P5, PT, R206, c[0x0][0x1d4], PT ;  /* 0x00007500ce007a0c */ /* 0x000fe40003fa6270 */
[----:B------:R-:W-:Y:S01]  /*2b80*/  ISETP.GE.AND P2, PT, R197, c[0x0][0x1d4], PT ;  /* 0x00007500c5007a0c */ /* 0x000fe20003f46270 */
[----:B-1----:R-:W1:Y:S03]  /*2b90*/  SHFL.IDX PT, R32, R32, 0x1, 0x181f ;  /* 0x00381f0020207f89 */ /* 0x002e6600000e0000 */
[----:B------:R-:W-:Y:S01]  /*2ba0*/  SEL R33, RZ, 0x10, P2 ;  /* 0x00000010ff217807 */ /* 0x000fe20001000000 */
[----:B------:R4:W2:Y:S01]  /*2bb0*/  SHFL.IDX PT, R175, R0, 0x1, 0x181f ;  /* 0x00381f0000af7f89 */ /* 0x0008a200000e0000 */
[----:B---3--:R-:W-:-:S02]  /*2bc0*/  IADD3 R40, P0, R3, R78, RZ ;  /* 0x0000004e03287210 */ /* 0x008fc40007f1e0ff */
[----:B------:R-:W-:-:S03]  /*2bd0*/  IADD3 R38, P6, R3, R80, RZ ;  /* 0x0000005003267210 */ /* 0x000fc60007fde0ff */
[----:B--2---:R-:W-:Y:S01]  /*2be0*/  IMAD.X R41, R34, 0x1, R77, P0 ;  /* 0x0000000122297824 */ /* 0x004fe200000e064d */
[----:B------:R-:W-:Y:S01]  /*2bf0*/  ISETP.GE.AND P0, PT, R196, c[0x0][0x1d4], PT ;  /* 0x00007500c4007a0c */ /* 0x000fe20003f06270 */
[C---:B------:R-:W-:Y:S01]  /*2c00*/  IMAD.X R39, R34.reuse, 0x1, R79, P6 ;  /* 0x0000000122277824 */ /* 0x040fe200030e064f */
[----:B------:R-:W-:Y:S02]  /*2c10*/  IADD3 R36, P6, R3, R82, RZ ;  /* 0x0000005203247210 */ /* 0x000fe40007fde0ff */
[----:B------:R4:W-:Y:S01]  /*2c20*/  LDGSTS.E.BYPASS.LTC128B.128 [R198+0x6100], [R40.64], !P5 ;  /* 0x0610000028c67fae */ /* 0x0009e2000e901d46 */
[----:B------:R-:W-:Y:S02]  /*2c30*/  SEL R3, RZ, 0x10, P0 ;  /* 0x00000010ff037807 */ /* 0x000fe40000000000 */
[----:B------:R-:W-:Y:S01]  /*2c40*/  IMAD.X R37, R34, 0x1, R81, P6 ;  /* 0x0000000122257824 */ /* 0x000fe200030e0651 */
[----:B------:R4:W-:Y:S01]  /*2c50*/  LDGSTS.E.BYPASS.LTC128B.128 [R198+0x8100], [R38.64], !P2 ;  /* 0x0810000026c67fae */ /* 0x0009e2000d101d46 */
[----:B------:R-:W-:-:S04]  /*2c60*/  SEL R34, RZ, 0x10, P5 ;  /* 0x00000010ff227807 */ /* 0x000fc80002800000 */
[----:B------:R4:W-:Y:S03]  /*2c70*/  LDGSTS.E.BYPASS.LTC128B.128 [R198+0xa100], [R36.64], !P0 ;  /* 0x0a10000024c67fae */ /* 0x0009e6000c101d46 */
.L_x_551:
[----:B-1--4-:R-:W-:Y:S02]  /*2c80*/  IADD3 R37, -R34, 0x10, RZ ;  /* 0x0000001022257810 */ /* 0x012fe40007ffe1ff */
[----:B------:R-:W-:Y:S02]  /*2c90*/  IADD3 R35, -R33, 0x10, RZ ;  /* 0x0000001021237810 */ /* 0x000fe40007ffe1ff */
[----:B------:R-:W-:Y:S02]  /*2ca0*/  LOP3.LUT R37, R37, 0xf, RZ, 0xc0, !PT ;  /* 0x0000000f25257812 */ /* 0x000fe400078ec0ff */
[----:B------:R-:W-:Y:S02]  /*2cb0*/  IADD3 R0, -R3, 0x10, RZ ;  /* 0x0000001003007810 */ /* 0x000fe40007ffe1ff */
[----:B------:R-:W-:Y:S02]  /*2cc0*/  LOP3.LUT R35, R35, 0xf, RZ, 0xc0, !PT ;  /* 0x0000000f23237812 */ /* 0x000fe400078ec0ff */
[----:B------:R-:W-:-:S02]  /*2cd0*/  IADD3 R36, P2, P0, R37, R175, R78 ;  /* 0x000000af25247210 */ /* 0x000fc4000785e04e */
[----:B------:R-:W-:Y:S02]  /*2ce0*/  LOP3.LUT R0, R0, 0xf, RZ, 0xc0, !PT ;  /* 0x0000000f00007812 */ /* 0x000fe400078ec0ff */
[-C--:B------:R-:W-:Y:S02]  /*2cf0*/  IADD3 R38, P6, P5, R35, R175.reuse, R80 ;  /* 0x000000af23267210 */ /* 0x080fe40007dde050 */
[-C--:B------:R-:W-:Y:S02]  /*2d00*/  IADD3.X R37, RZ, R32.reuse, R77, P2, P0 ;  /* 0x00000020ff257210 */ /* 0x080fe400017e044d */
[----:B------:R-:W-:Y:S02]  /*2d10*/  IADD3 R82, P2, P0, R0, R175, R82 ;  /* 0x000000af00527210 */ /* 0x000fe4000785e052 */
[----:B------:R-:W-:Y:S02]  /*2d20*/  IADD3.X R39, RZ, R32, R79, P6, P5 ;  /* 0x00000020ff277210 */ /* 0x000fe400037ea44f */
[----:B------:R-:W-:-:S02]  /*2d30*/  ISETP.NE.U32.AND P6, PT, R34, RZ, PT ;  /* 0x000000ff2200720c */ /* 0x000fc40003fc5070 */
[----:B------:R-:W-:Y:S02]  /*2d40*/  ISETP.NE.U32.AND P5, PT, R33, RZ, PT ;  /* 0x000000ff2100720c */ /* 0x000fe40003fa5070 */
[----:B------:R-:W-:Y:S02]  /*2d50*/  IADD3.X R83, RZ, R32, R81, P2, P0 ;  /* 0x00000020ff537210 */ /* 0x000fe400017e0451 */
[----:B------:R-:W-:-:S07]  /*2d60*/  ISETP.NE.U32.AND P0, PT, R3, RZ, PT ;  /* 0x000000ff0300720c */ /* 0x000fce0003f05070 */
[----:B------:R-:W-:Y:S01]  /*2d70*/  @!PT LDS RZ, [RZ] ;  /* 0x00000000fffff984 */ /* 0x000fe20000000800 */
[----:B------:R-:W-:Y:S01]  /*2d80*/  @!PT LDS RZ, [RZ] ;  /* 0x00000000fffff984 */ /* 0x000fe20000000800 */
[----:B------:R-:W-:Y:S01]  /*2d90*/  @!PT LDS RZ, [RZ] ;  /* 0x00000000fffff984 */ /* 0x000fe20000000800 */
[----:B------:R1:W-:Y:S04]  /*2da0*/  LDGSTS.E.BYPASS.LTC128B.128.ZFILL [R198+0x7100], [R36.64], P6 ;  /* 0x0710000024c67fae */ /* 0x0003e8000b141d46 */
[----:B------:R1:W-:Y:S04]  /*2db0*/  LDGSTS.E.BYPASS.LTC128B.128.ZFILL [R198+0x9100], [R38.64], P5 ;  /* 0x0910000026c67fae */ /* 0x0003e8000a941d46 */
[----:B------:R1:W-:Y:S02]  /*2dc0*/  LDGSTS.E.BYPASS.LTC128B.128.ZFILL [R198+0xb100], [R82.64], P0 ;  /* 0x0b10000052c67fae */ /* 0x0003e40008141d46 */
.L_x_487:
[----:B------:R-:W-:Y:S05]  /*2dd0*/  BSYNC B0 ;  /* 0x0000000000007941 */ /* 0x000fea0003800000 */
.L_x_486:
[----:B------:R-:W-:Y:S01]  /*2de0*/  MOV R33, 0xffffffc0 ;  /* 0xffffffc000217802 */ /* 0x000fe20000000f00 */
[----:B------:R-:W0:Y:S01]  /*2df0*/  LDGDEPBAR ;  /* 0x00000000000079af */ /* 0x000e220000000000 */
[----:B------:R-:W-:-:S02]  /*2e00*/  IADD3 R239, R199, R220, RZ ;  /* 0x000000dcc7ef7210 */ /* 0x000fc40007ffe0ff */
[----:B------:R-:W-:Y:S01]  /*2e10*/  MOV R0, c[0x0][0x2ac] ;  /* 0x0000ab0000007a02 */ /* 0x000fe20000000f00 */
[----:B------:R-:W-:Y:S01]  /*2e20*/  IMAD R33, R2, R33, 0x41 ;  /* 0x0000004102217424 */ /* 0x000fe200078e0221 */
[----:B------:R-:W-:Y:S01]  /*2e30*/  IADD3 R76, -R195, R76, RZ ;  /* 0x0000004cc34c7210 */ /* 0x000fe20007ffe1ff */
[----:B------:R-:W-:-:S04]  /*2e40*/  @P4 IMAD.HI.U32 R3, R239, c[0x0][0x2c8], RZ ;  /* 0x0000b200ef034a27 */ /* 0x000fc800078e00ff */
[----:B------:R-:W-:Y:S01]  /*2e50*/  IMAD R0, R0, c[0x0][0x1d0], R33 ;  /* 0x0000740000007a24 */ /* 0x000fe200078e0221 */
[----:B------:R-:W-:-:S04]  /*2e60*/  @P4 SHF.R.U32.HI R239, RZ, c[0x0][0x2cc], R3 ;  /* 0x0000b300ffef4a19 */ /* 0x000fc80000011603 */
[----:B------:R-:W-:Y:S01]  /*2e70*/  IADD3 R0, R0, -c[0x0][0x168], -R195 ;  /* 0x80005a0000007a10 */ /* 0x000fe20007ffe8c3 */
[----:B------:R-:W-:Y:S05]  /*2e80*/  BRA.DIV ~URZ, `(.L_x_490) ;  /* 0x0000a0027f007947 */ /* 0x000fea000b800000 */
[----:B------:R2:W3:Y:S02]  /*2e90*/  SHFL.IDX PT, R175, R239, RZ, 0x1c1f ;  /* 0x001c1fffefaf7589 */ /* 0x0004e400000e0000 */
.L_x_552:
[----:B---3--:R-:W-:Y:S02]  /*2ea0*/  IMAD.IADD R3, R0, 0x1, R175 ;  /* 0x0000000100037824 */ /* 0x008fe400078e02af */
[----:B------:R-:W-:Y:S02]  /*2eb0*/  IMAD.MOV.U32 R227, RZ, RZ, 0x1f ;  /* 0x0000001fffe37424 */ /* 0x000fe400078e00ff */
[----:B------:R-:W-:Y:S01]  /*2ec0*/  IMAD.MOV.U32 R230, RZ, RZ, -0x1 ;  /* 0xffffffffffe67424 */ /* 0x000fe200078e00ff */
[----:B------:R-:W-:-:S04]  /*2ed0*/  IMNMX R32, R76, R3, PT ;  /* 0x000000034c207217 */ /* 0x000fc80003800200 */
[C---:B------:R-:W-:Y:S02]  /*2ee0*/  ISETP.GT.AND P5, PT, R32.reuse, 0x1, PT ;  /* 0x000000012000780c */ /* 0x040fe40003fa4270 */
[C---:B------:R-:W-:Y:S02]  /*2ef0*/  ISETP.GT.AND P6, PT, R32.reuse, RZ, PT ;  /* 0x000000ff2000720c */ /* 0x040fe40003fc4270 */
[C---:B------:R-:W-:Y:S02]  /*2f00*/  ISETP.GT.AND P2, PT, R32.reuse, 0x8, PT ;  /* 0x000000082000780c */ /* 0x040fe40003f44270 */
[----:B------:R-:W-:Y:S02]  /*2f10*/  ISETP.GT.AND P0, PT, R32, 0x9, PT ;  /* 0x000000092000780c */ /* 0x000fe40003f04270 */
[----:B------:R-:W-:Y:S02]  /*2f20*/  FSEL R35, R29, -INF , P5 ;  /* 0xff8000001d237808 */ /* 0x000fe40002800000 */
[----:B------:R-:W-:-:S02]  /*2f30*/  FSEL R28, R28, -INF , P6 ;  /* 0xff8000001c1c7808 */ /* 0x000fc40003000000 */
[----:B------:R-:W-:Y:S02]  /*2f40*/  FSEL R33, R24, -INF , P2 ;  /* 0xff80000018217808 */ /* 0x000fe40001000000 */
[----:B------:R-:W-:Y:S02]  /*2f50*/  FSEL R29, R25, -INF , P0 ;  /* 0xff800000191d7808 */ /* 0x000fe40000000000 */
[C---:B------:R-:W-:Y:S02]  /*2f60*/  ISETP.GT.AND P6, PT, R32.reuse, 0x10, PT ;  /* 0x000000102000780c */ /* 0x040fe40003fc4270 */
[C---:B------:R-:W-:Y:S02]  /*2f70*/  ISETP.GT.AND P5, PT, R32.reuse, 0x11, PT ;  /* 0x000000112000780c */ /* 0x040fe40003fa4270 */
[C---:B------:R-:W-:Y:S02]  /*2f80*/  ISETP.GT.AND P2, PT, R32.reuse, 0x18, PT ;  /* 0x000000182000780c */ /* 0x040fe40003f44270 */
[----:B------:R-:W-:-:S02]  /*2f90*/  ISETP.GT.AND P0, PT, R32, 0x19, PT ;  /* 0x000000192000780c */ /* 0x000fc40003f04270 */
[----:B------:R-:W-:Y:S02]  /*2fa0*/  FSEL R25, R20, -INF , P6 ;  /* 0xff80000014197808 */ /* 0x000fe40003000000 */
[----:B------:R-:W-:Y:S02]  /*2fb0*/  FSEL R21, R21, -INF , P5 ;  /* 0xff80000015157808 */ /* 0x000fe40002800000 */
[----:B------:R-:W-:Y:S02]  /*2fc0*/  FSEL R3, R16, -INF , P2 ;  /* 0xff80000010037808 */ /* 0x000fe40001000000 */
[----:B------:R-:W-:Y:S02]  /*2fd0*/  FSEL R17, R17, -INF , P0 ;  /* 0xff80000011117808 */ /* 0x000fe40000000000 */
[C---:B------:R-:W-:Y:S02]  /*2fe0*/  ISETP.GT.AND P6, PT, R32.reuse, 0x20, PT ;  /* 0x000000202000780c */ /* 0x040fe40003fc4270 */
[----:B------:R-:W-:-:S02]  /*2ff0*/  ISETP.GT.AND P5, PT, R32, 0x21, PT ;  /* 0x000000212000780c */ /* 0x000fc40003fa4270 */
[C---:B------:R-:W-:Y:S02]  /*3000*/  ISETP.GT.AND P2, PT, R32.reuse, 0x28, PT ;  /* 0x000000282000780c */ /* 0x040fe40003f44270 */
[----:B------:R-:W-:Y:S02]  /*3010*/  ISETP.GT.AND P0, PT, R32, 0x29, PT ;  /* 0x000000292000780c */ /* 0x000fe40003f04270 */
[----:B------:R-:W-:Y:S02]  /*3020*/  FSEL R157, R12, -INF , P6 ;  /* 0xff8000000c9d7808 */ /* 0x000fe40003000000 */
[----:B------:R-:W-:Y:S02]  /*3030*/  FSEL R165, R13, -INF , P5 ;  /* 0xff8000000da57808 */ /* 0x000fe40002800000 */
[----:B------:R-:W-:Y:S02]  /*3040*/  FSEL R163, R8, -INF , P2 ;  /* 0xff80000008a37808 */ /* 0x000fe40001000000 */
[----:B------:R-:W-:-:S02]  /*3050*/  FSEL R159, R9, -INF , P0 ;  /* 0xff800000099f7808 */ /* 0x000fc40000000000 */
[C---:B------:R-:W-:Y:S02]  /*3060*/  ISETP.GT.AND P6, PT, R32.reuse, 0x30, PT ;  /* 0x000000302000780c */ /* 0x040fe40003fc4270 */
[C---:B------:R-:W-:Y:S02]  /*3070*/  ISETP.GT.AND P5, PT, R32.reuse, 0x31, PT ;  /* 0x000000312000780c */ /* 0x040fe40003fa4270 */
[C---:B------:R-:W-:Y:S02]  /*3080*/  ISETP.GT.AND P2, PT, R32.reuse, 0x38, PT ;  /* 0x000000382000780c */ /* 0x040fe40003f44270 */
[----:B------:R-:W-:Y:S02]  /*3090*/  ISETP.GT.AND P0, PT, R32, 0x39, PT ;  /* 0x000000392000780c */ /* 0x000fe40003f04270 */
[----:B------:R-:W-:Y:S02]  /*30a0*/  FSEL R169, R4, -INF , P6 ;  /* 0xff80000004a97808 */ /* 0x000fe40003000000 */
[----:B------:R-:W-:-:S02]  /*30b0*/  FSEL R167, R5, -INF , P5 ;  /* 0xff80000005a77808 */ /* 0x000fc40002800000 */
[----:B------:R-:W-:Y:S02]  /*30c0*/  FSEL R143, R72, -INF , P2 ;  /* 0xff800000488f7808 */ /* 0x000fe40001000000 */
[----:B------:R-:W-:Y:S01]  /*30d0*/  FSEL R141, R73, -INF , P0 ;  /* 0xff800000498d7808 */ /* 0x000fe20000000000 */
[----:B------:R-:W-:Y:S05]  /*30e0*/  BRA.DIV ~URZ, `(.L_x_491) ;  /* 0x00009df27f007947 */ /* 0x000fea000b800000 */
[----:B--2---:R-:W2:Y:S02]  /*30f0*/  SHFL.IDX PT, R239, R239, 0x1, 0x1c1f ;  /* 0x003c1f00efef7f89 */ /* 0x004ea400000e0000 */
[----:B--2---:R-:W-:Y:S01]  /*3100*/  IMAD.IADD R5, R0, 0x1, R239 ;  /* 0x0000000100057824 */ /* 0x004fe200078e02ef */
[----:B------:R-:W-:-:S04]  /*3110*/  FMNMX.FTZ R0, R28, R35, !PT ;  /* 0x000000231c007209 */ /* 0x000fc80007810000 */
[----:B------:R-:W-:Y:S02]  /*3120*/  IMNMX R76, R76, R5, PT ;  /* 0x000000054c4c7217 */ /* 0x000fe40003800200 */
[----:B------:R-:W-:Y:S02]  /*3130*/  FMNMX.FTZ R0, R33, R0, !PT ;  /* 0x0000000021007209 */ /* 0x000fe40007810000 */
[C---:B------:R-:W-:Y:S02]  /*3140*/  ISETP.GT.AND P5, PT, R76.reuse, RZ, PT ;  /* 0x000000ff4c00720c */ /* 0x040fe40003fa4270 */
[C---:B------:R-:W-:Y:S02]  /*3150*/  ISETP.GT.AND P2, PT, R76.reuse, 0x1, PT ;  /* 0x000000014c00780c */ /* 0x040fe40003f44270 */
[----:B------:R-:W-:Y:S02]  /*3160*/  ISETP.GT.AND P0, PT, R76, 0x8, PT ;  /* 0x000000084c00780c */ /* 0x000fe40003f04270 */
[----:B------:R-:W-:-:S02]  /*3170*/  FSEL R5, R30, -INF , P5 ;  /* 0xff8000001e057808 */ /* 0x000fc40002800000 */
[----:B------:R-:W-:Y:S02]  /*3180*/  FSEL R16, R31, -INF , P2 ;  /* 0xff8000001f107808 */ /* 0x000fe40001000000 */
[----:B------:R-:W-:Y:S02]  /*3190*/  ISETP.GT.AND P2, PT, R76, 0x9, PT ;  /* 0x000000094c00780c */ /* 0x000fe40003f44270 */
[----:B------:R-:W-:Y:S02]  /*31a0*/  FSEL R26, R26, -INF , P0 ;  /* 0xff8000001a1a7808 */ /* 0x000fe40000000000 */
[----:B------:R-:W-:Y:S02]  /*31b0*/  FMNMX.FTZ R9, R5, R16, !PT ;  /* 0x0000001005097209 */ /* 0x000fe40007810000 */
[----:B------:R-:W-:Y:S02]  /*31c0*/  FSEL R4, R27, -INF , P2 ;  /* 0xff8000001b047808 */ /* 0x000fe40001000000 */
[----:B------:R-:W-:-:S02]  /*31d0*/  FMNMX.FTZ R0, R29, R0, !PT ;  /* 0x000000001d007209 */ /* 0x000fc40007810000 */
[----:B------:R-:W-:Y:S02]  /*31e0*/  ISETP.GT.AND P2, PT, R76, 0x10, PT ;  /* 0x000000104c00780c */ /* 0x000fe40003f44270 */
[----:B------:R-:W-:Y:S02]  /*31f0*/  FMNMX.FTZ R9, R26, R9, !PT ;  /* 0x000000091a097209 */ /* 0x000fe40007810000 */
[----:B------:R-:W-:Y:S02]  /*3200*/  FMNMX.FTZ R0, R25, R0, !PT ;  /* 0x0000000019007209 */ /* 0x000fe40007810000 */
[----:B------:R-:W-:Y:S02]  /*3210*/  ISETP.GT.AND P0, PT, R76, 0x11, PT ;  /* 0x000000114c00780c */ /* 0x000fe40003f04270 */
[----:B------:R-:W-:Y:S02]  /*3220*/  FSEL R22, R22, -INF , P2 ;  /* 0xff80000016167808 */ /* 0x000fe40001000000 */
[----:B------:R-:W-:-:S02]  /*3230*/  FMNMX.FTZ R9, R4, R9, !PT ;  /* 0x0000000904097209 */ /* 0x000fc40007810000 */
[----:B------:R-:W-:Y:S02]  /*3240*/  FMNMX.FTZ R0, R21, R0, !PT ;  /* 0x0000000015007209 */ /* 0x000fe40007810000 */
[----:B------:R-:W-:Y:S02]  /*3250*/  FSEL R12, R23, -INF , P0 ;  /* 0xff800000170c7808 */ /* 0x000fe40000000000 */
[----:B------:R-:W-:Y:S02]  /*3260*/  ISETP.GT.AND P2, PT, R76, 0x18, PT ;  /* 0x000000184c00780c */ /* 0x000fe40003f44270 */
[----:B------:R-:W-:Y:S02]  /*3270*/  FMNMX.FTZ R9, R22, R9, !PT ;  /* 0x0000000916097209 */ /* 0x000fe40007810000 */
[----:B------:R-:W-:Y:S02]  /*3280*/  FMNMX.FTZ R0, R3, R0, !PT ;  /* 0x0000000003007209 */ /* 0x000fe40007810000 */
[----:B------:R-:W-:-:S02]  /*3290*/  ISETP.GT.AND P0, PT, R76, 0x19, PT ;  /* 0x000000194c00780c */ /* 0x000fc40003f04270 */
[----:B------:R-:W-:Y:S02]  /*32a0*/  FSEL R18, R18, -INF , P2 ;  /* 0xff80000012127808 */ /* 0x000fe40001000000 */
[----:B------:R-:W-:Y:S02]  /*32b0*/  FMNMX.FTZ R9, R12, R9, !PT ;  /* 0x000000090c097209 */ /* 0x000fe40007810000 */
[----:B------:R-:W-:Y:S02]  /*32c0*/  FMNMX.FTZ R0, R17, R0, !PT ;  /* 0x0000000011007209 */ /* 0x000fe40007810000 */
[----:B------:R-:W-:Y:S02]  /*32d0*/  FSEL R8, R19, -INF , P0 ;  /* 0xff80000013087808 */ /* 0x000fe40000000000 */
[----:B------:R-:W-:Y:S02]  /*32e0*/  ISETP.GT.AND P2, PT, R76, 0x20, PT ;  /* 0x000000204c00780c */ /* 0x000fe40003f44270 */
[----:B------:R-:W-:-:S02]  /*32f0*/  FMNMX.FTZ R9, R18, R9, !PT ;  /* 0x0000000912097209 */ /* 0x000fc40007810000 */
[----:B------:R-:W-:Y:S02]  /*3300*/  FMNMX.FTZ R0, R157, R0, !PT ;  /* 0x000000009d007209 */ /* 0x000fe40007810000 */
[----:B------:R-:W-:Y:S02]  /*3310*/  ISETP.GT.AND P0, PT, R76, 0x21, PT ;  /* 0x000000214c00780c */ /* 0x000fe40003f04270 */
[----:B------:R-:W-:Y:S02]  /*3320*/  FSEL R174, R14, -INF , P2 ;  /* 0xff8000000eae7808 */ /* 0x000fe40001000000 */
[----:B------:R-:W-:Y:S02]  /*3330*/  FMNMX.FTZ R9, R8, R9, !PT ;  /* 0x0000000908097209 */ /* 0x000fe40007810000 */
[----:B------:R-:W-:Y:S02]  /*3340*/  FMNMX.FTZ R0, R165, R0, !PT ;  /* 0x00000000a5007209 */ /* 0x000fe40007810000 */
[----:B------:R-:W-:-:S02]  /*3350*/  FSEL R164, R15, -INF , P0 ;  /* 0xff8000000fa47808 */ /* 0x000fc40000000000 */
        /* <DEDUP_REMOVED lines=10> */
[----:B------:R-:W-:Y:S02]  /*3400*/  ISETP.GT.AND P0, PT, R76, 0x31, PT ;  /* 0x000000314c00780c */ /* 0x000fe40003f04270 */
[----:B------:R-:W-:-:S02]  /*3410*/  FMNMX.FTZ R0, R169, R0, !PT ;  /* 0x00000000a9007209 */ /* 0x000fc40007810000 */
[----:B------:R-:W-:Y:S02]  /*3420*/  FSEL R166, R6, -INF , P2 ;  /* 0xff80000006a67808 */ /* 0x000fe40001000000 */
[----:B------:R-:W-:Y:S02]  /*3430*/  FMNMX.FTZ R9, R170, R9, !PT ;  /* 0x00000009aa097209 */ /* 0x000fe40007810000 */
[----:B------:R-:W-:Y:S02]  /*3440*/  FSEL R142, R7, -INF , P0 ;  /* 0xff800000078e7808 */ /* 0x000fe40000000000 */
[----:B------:R-:W-:Y:S02]  /*3450*/  FMNMX.FTZ R0, R167, R0, !PT ;  /* 0x00000000a7007209 */ /* 0x000fe40007810000 */
        /* <DEDUP_REMOVED lines=8> */
[----:B------:R-:W-:Y:S01]  /*34e0*/  FMNMX.FTZ R7, R140, R7, !PT ;  /* 0x000000078c077209 */ /* 0x000fe20007810000 */
[----:B------:R-:W2:Y:S03]  /*34f0*/  SHFL.BFLY PT, R0, R9, 0x2, 0x1f ;  /* 0x0c401f0009007f89 */ /* 0x000ea600000e0000 */
[----:B------:R-:W-:-:S05]  /*3500*/  FMNMX.FTZ R6, R162, R7, !PT ;  /* 0x00000007a2067209 */ /* 0x000fca0007810000 */
[----:B------:R-:W3:Y:S01]  /*3510*/  SHFL.BFLY PT, R135, R6, 0x2, 0x1f ;  /* 0x0c401f0006877f89 */ /* 0x000ee200000e0000 */
[----:B--2---:R-:W-:-:S05]  /*3520*/  FMNMX.FTZ R7, R0, R9, !PT ;  /* 0x0000000900077209 */ /* 0x004fca0007810000 */
[----:B------:R-:W2:Y:S01]  /*3530*/  SHFL.BFLY PT, R0, R7, 0x1, 0x1f ;  /* 0x0c201f0007007f89 */ /* 0x000ea200000e0000 */
[----:B---3--:R-:W-:-:S05]  /*3540*/  FMNMX.FTZ R135, R6, R135, !PT ;  /* 0x0000008706877209 */ /* 0x008fca0007810000 */
[----:B------:R3:W4:Y:S01]  /*3550*/  SHFL.BFLY PT, R136, R135, 0x1, 0x1f ;  /* 0x0c201f0087887f89 */ /* 0x00072200000e0000 */
[----:B--2---:R-:W-:-:S05]  /*3560*/  FMNMX.FTZ R0, R7, R0, !PT ;  /* 0x0000000007007209 */ /* 0x004fca0007810000 */
.L_x_553:
[----:B------:R-:W-:Y:S01]  /*3570*/  FMUL.FTZ R168, R0, c[0x0][0x2d0] ;  /* 0x0000b40000a87a20 */ /* 0x000fe20000410000 */
[----:B----4-:R-:W-:Y:S01]  /*3580*/  FMNMX.FTZ R132, R136, R135, !PT ;  /* 0x0000008788847209 */ /* 0x010fe20007810000 */
[----:B------:R-:W-:Y:S01]  /*3590*/  WARPSYNC 0xffffffff ;  /* 0xffffffff00007948 */ /* 0x000fe20003800000 */
[----:B------:R-:W-:Y:S01]  /*35a0*/  FSETP.NEU.FTZ.AND P0, PT, R0, -INF , PT ;  /* 0xff8000000000780b */ /* 0x000fe20003f1d000 */
[----:B------:R-:W2:Y:S01]  /*35b0*/  LDSM.16.MT88.4 R40, [R182+0x2000] ;  /* 0x00200000b628783b */ /* 0x000ea20000004200 */
[----:B------:R-:W-:Y:S01]  /*35c0*/  IADD3 R238, R2, -0x2, RZ ;  /* 0xfffffffe02ee7810 */ /* 0x000fe20007ffe0ff */
[----:B------:R-:W-:Y:S01]  /*35d0*/  FMUL.FTZ R161, R132, c[0x0][0x2d0] ;  /* 0x0000b40084a17a20 */ /* 0x000fe20000410000 */
[----:B------:R-:W-:Y:S01]  /*35e0*/  FSEL R168, R168, RZ, P0 ;  /* 0x000000ffa8a87208 */ /* 0x000fe20000000000 */
[----:B------:R-:W4:Y:S01]  /*35f0*/  LDSM.16.MT88.4 R124, [R182] ;  /* 0x00000000b67c783b */ /* 0x000f220000004200 */
[----:B------:R-:W-:-:S03]  /*3600*/  FSETP.NEU.FTZ.AND P0, PT, R132, -INF , PT ;  /* 0xff8000008400780b */ /* 0x000fc60003f1d000 */
[--C-:B------:R-:W-:Y:S01]  /*3610*/  FFMA.FTZ R156, R28, c[0x0][0x2d0], -R168.reuse ;  /* 0x0000b4001c9c7a23 */ /* 0x100fe200000108a8 */
[----:B------:R-:W-:Y:S01]  /*3620*/  FSEL R161, R161, RZ, P0 ;  /* 0x000000ffa1a17208 */ /* 0x000fe20000000000 */
[--C-:B------:R-:W-:Y:S01]  /*3630*/  FFMA.FTZ R155, R35, c[0x0][0x2d0], -R168.reuse ;  /* 0x0000b400239b7a23 */ /* 0x100fe200000108a8 */
[----:B------:R-:W5:Y:S01]  /*3640*/  LDSM.16.MT88.4 R104, [R181] ;  /* 0x00000000b568783b */ /* 0x000f620000004200 */
[--C-:B------:R-:W-:Y:S02]  /*3650*/  FFMA.FTZ R154, R33, c[0x0][0x2d0], -R168.reuse ;  /* 0x0000b400219a7a23 */ /* 0x100fe400000108a8 */
[----:B------:R-:W-:Y:S01]  /*3660*/  FFMA.FTZ R153, R29, c[0x0][0x2d0], -R168 ;  /* 0x0000b4001d997a23 */ /* 0x000fe200000108a8 */
[----:B------:R-:W1:Y:S01]  /*3670*/  LDSM.16.MT88.4 R112, [R180] ;  /* 0x00000000b470783b */ /* 0x000e620000004200 */
[--C-:B------:R-:W-:Y:S01]  /*3680*/  FFMA.FTZ R152, R5, c[0x0][0x2d0], -R161.reuse ;  /* 0x0000b40005987a23 */ /* 0x100fe200000108a1 */
[----:B------:R-:W-:Y:S01]  /*3690*/  MUFU.EX2 R156, R156 ;  /* 0x0000009c009c7308 */ /* 0x000fe20000000800 */
[--C-:B------:R-:W-:Y:S01]  /*36a0*/  FFMA.FTZ R151, R16, c[0x0][0x2d0], -R161.reuse ;  /* 0x0000b40010977a23 */ /* 0x100fe200000108a1 */
[----:B------:R-:W3:Y:S01]  /*36b0*/  LDSM.16.MT88.4 R120, [R179] ;  /* 0x00000000b378783b */ /* 0x000ee20000004200 */
[----:B------:R-:W-:-:S02]  /*36c0*/  FFMA.FTZ R150, R26, c[0x0][0x2d0], -R161 ;  /* 0x0000b4001a967a23 */ /* 0x000fc400000108a1 */
[--C-:B------:R-:W-:Y:S01]  /*36d0*/  FFMA.FTZ R147, R4, c[0x0][0x2d0], -R161.reuse ;  /* 0x0000b40004937a23 */ /* 0x100fe200000108a1 */
[----:B------:R-:W1:Y:S01]  /*36e0*/  LDSM.16.MT88.4 R48, [R181+0x2000] ;  /* 0x00200000b530783b */ /* 0x000e620000004200 */
[--C-:B------:R-:W-:Y:S01]  /*36f0*/  FFMA.FTZ R134, R8, c[0x0][0x2d0], -R161.reuse ;  /* 0x0000b40008867a23 */ /* 0x100fe200000108a1 */
[----:B------:R-:W2:Y:S01]  /*3700*/  MUFU.EX2 R155, R155 ;  /* 0x0000009b009b7308 */ /* 0x000ea20000000800 */
[--C-:B------:R-:W-:Y:S01]  /*3710*/  FFMA.FTZ R144, R3, c[0x0][0x2d0], -R168.reuse ;  /* 0x0000b40003907a23 */ /* 0x100fe200000108a8 */
[----:B------:R-:W1:Y:S01]  /*3720*/  LDSM.16.MT88.4 R56, [R180+0x2000] ;  /* 0x00200000b438783b */ /* 0x000e620000004200 */
[--C-:B------:R-:W-:Y:S02]  /*3730*/  FFMA.FTZ R149, R25, c[0x0][0x2d0], -R168.reuse ;  /* 0x0000b40019957a23 */ /* 0x100fe400000108a8 */
[--C-:B------:R-:W-:Y:S01]  /*3740*/  FFMA.FTZ R148, R21, c[0x0][0x2d0], -R168.reuse ;  /* 0x0000b40015947a23 */ /* 0x100fe200000108a8 */
[----:B------:R-:W1:Y:S01]  /*3750*/  LDSM.16.MT88.4 R64, [R179+0x2000] ;  /* 0x00200000b340783b */ /* 0x000e620000004200 */
[----:B------:R-:W-:Y:S01]  /*3760*/  FFMA.FTZ R3, R17, c[0x0][0x2d0], -R168 ;  /* 0x0000b40011037a23 */ /* 0x000fe200000108a8 */
[----:B------:R-:W-:Y:S01]  /*3770*/  MUFU.EX2 R154, R154 ;  /* 0x0000009a009a7308 */ /* 0x000fe20000000800 */
[--C-:B------:R-:W-:Y:S01]  /*3780*/  FFMA.FTZ R146, R22, c[0x0][0x2d0], -R161.reuse ;  /* 0x0000b40016927a23 */ /* 0x100fe200000108a1 */
[----:B------:R-:W1:Y:S01]  /*3790*/  LDSM.16.MT88.4 R72, [R182+0x4000] ;  /* 0x00400000b648783b */ /* 0x000e620000004200 */
[----:B---3--:R-:W-:-:S02]  /*37a0*/  FFMA.FTZ R135, R12, c[0x0][0x2d0], -R161 ;  /* 0x0000b4000c877a23 */ /* 0x008fc400000108a1 */
[--C-:B------:R-:W-:Y:S01]  /*37b0*/  FFMA.FTZ R145, R18, c[0x0][0x2d0], -R161.reuse ;  /* 0x0000b40012917a23 */ /* 0x100fe200000108a1 */
[----:B-1----:R-:W1:Y:S01]  /*37c0*/  LDSM.16.MT88.4 R80, [R181+0x4000] ;  /* 0x00400000b550783b */ /* 0x002e620000004200 */
[--C-:B------:R-:W-:Y:S01]  /*37d0*/  FFMA.FTZ R160, R165, c[0x0][0x2d0], -R168.reuse ;  /* 0x0000b400a5a07a23 */ /* 0x100fe200000108a8 */
[----:B------:R-:W3:Y:S01]  /*37e0*/  MUFU.EX2 R153, R153 ;  /* 0x0000009900997308 */ /* 0x000ee20000000800 */
[----:B--2---:R-:W-:Y:S01]  /*37f0*/  F2FP.PACK_AB R96, R155, R156 ;  /* 0x0000009c9b60723e */ /* 0x004fe200000000ff */
[----:B------:R-:W2:Y:S01]  /*3800*/  LDSM.16.MT88.4 R88, [R180+0x4000] ;  /* 0x00400000b458783b */ /* 0x000ea20000004200 */
[--C-:B------:R-:W-:Y:S02]  /*3810*/  FFMA.FTZ R158, R163, c[0x0][0x2d0], -R168.reuse ;  /* 0x0000b400a39e7a23 */ /* 0x100fe400000108a8 */
[--C-:B------:R-:W-:Y:S01]  /*3820*/  FFMA.FTZ R157, R157, c[0x0][0x2d0], -R168.reuse ;  /* 0x0000b4009d9d7a23 */ /* 0x100fe200000108a8 */
[----:B------:R-:W1:Y:S01]  /*3830*/  LDSM.16.MT88.4 R4, [R179+0x4000] ;  /* 0x00400000b304783b */ /* 0x000e620000004200 */
[----:B------:R-:W-:Y:S01]  /*3840*/  FFMA.FTZ R159, R159, c[0x0][0x2d0], -R168 ;  /* 0x0000b4009f9f7a23 */ /* 0x000fe200000108a8 */
[----:B------:R-:W-:Y:S01]  /*3850*/  MUFU.EX2 R152, R152 ;  /* 0x0000009800987308 */ /* 0x000fe20000000800 */
[--C-:B------:R-:W-:Y:S01]  /*3860*/  FFMA.FTZ R163, R174, c[0x0][0x2d0], -R161.reuse ;  /* 0x0000b400aea37a23 */ /* 0x100fe200000108a1 */
[----:B------:R-:W1:Y:S01]  /*3870*/  LDSM.16.MT88.4 R8, [R182+0x2800] ;  /* 0x00280000b608783b */ /* 0x000e620000004200 */
[----:B------:R-:W-:-:S02]  /*3880*/  FFMA.FTZ R164, R164, c[0x0][0x2d0], -R161 ;  /* 0x0000b400a4a47a23 */ /* 0x000fc400000108a1 */
[--C-:B------:R-:W-:Y:S01]  /*3890*/  FFMA.FTZ R165, R172, c[0x0][0x2d0], -R161.reuse ;  /* 0x0000b400aca57a23 */ /* 0x100fe200000108a1 */
[----:B------:R-:W1:Y:S01]  /*38a0*/  LDSM.16.MT88.4 R16, [R180+0x2800] ;  /* 0x00280000b410783b */ /* 0x000e620000004200 */
[--C-:B------:R-:W-:Y:S01]  /*38b0*/  FFMA.FTZ R170, R170, c[0x0][0x2d0], -R161.reuse ;  /* 0x0000b400aaaa7a23 */ /* 0x100fe200000108a1 */
[----:B------:R-:W4:Y:S01]  /*38c0*/  MUFU.EX2 R151, R151 ;  /* 0x0000009700977308 */ /* 0x000f220000000800 */
[----:B---3--:R-:W-:Y:S01]  /*38d0*/  F2FP.PACK_AB R98, R153, R154 ;  /* 0x0000009a9962723e */ /* 0x008fe200000000ff */
[----:B------:R-:W3:Y:S01]  /*38e0*/  LDSM.16.MT88.4 R20, [R182+0x800] ;  /* 0x00080000b614783b */ /* 0x000ee20000004200 */
[--C-:B------:R-:W-:Y:S02]  /*38f0*/  FFMA.FTZ R172, R167, c[0x0][0x2d0], -R168.reuse ;  /* 0x0000b400a7ac7a23 */ /* 0x100fe400000108a8 */
[--C-:B------:R-:W-:Y:S01]  /*3900*/  FFMA.FTZ R169, R169, c[0x0][0x2d0], -R168.reuse ;  /* 0x0000b400a9a97a23 */ /* 0x100fe200000108a8 */
[----:B------:R-:W1:Y:S01]  /*3910*/  LDSM.16.MT88.4 R12, [R179+0x2800] ;  /* 0x00280000b30c783b */ /* 0x000e620000004200 */
[--C-:B------:R-:W-:Y:S01]  /*3920*/  FFMA.FTZ R167, R143, c[0x0][0x2d0], -R168.reuse ;  /* 0x0000b4008fa77a23 */ /* 0x100fe200000108a8 */
[----:B------:R-:W-:Y:S01]  /*3930*/  MUFU.EX2 R150, R150 ;  /* 0x0000009600967308 */ /* 0x000fe20000000800 */
[----:B------:R-:W-:Y:S01]  /*3940*/  FFMA.FTZ R236, R141, c[0x0][0x2d0], -R168 ;  /* 0x0000b4008dec7a23 */ /* 0x000fe200000108a8 */
[----:B------:R-:W-:Y:S01]  /*3950*/  LDSM.16.MT88.4 R136, [R181+0x800] ;  /* 0x00080000b588783b */ /* 0x000fe20000004200 */
[----:B------:R-:W-:-:S02]  /*3960*/  FFMA.FTZ R166, R166, c[0x0][0x2d0], -R161 ;  /* 0x0000b400a6a67a23 */ /* 0x000fc400000108a1 */
[--C-:B------:R-:W-:Y:S01]  /*3970*/  FFMA.FTZ R171, R142, c[0x0][0x2d0], -R161.reuse ;  /* 0x0000b4008eab7a23 */ /* 0x100fe200000108a1 */
[----:B------:R-:W-:Y:S01]  /*3980*/  LDSM.16.MT88.4 R32, [R180+0x800] ;  /* 0x00080000b420783b */ /* 0x000fe20000004200 */
[--C-:B------:R-:W-:Y:S01]  /*3990*/  FFMA.FTZ R168, R140, c[0x0][0x2d0], -R161.reuse ;  /* 0x0000b4008ca87a23 */ /* 0x100fe200000108a1 */
[----:B------:R-:W2:Y:S01]  /*39a0*/  MUFU.EX2 R147, R147 ;  /* 0x0000009300937308 */ /* 0x000ea20000000800 */
[----:B----4-:R-:W-:Y:S01]  /*39b0*/  F2FP.PACK_AB R97, R151, R152 ;  /* 0x000000989761723e */ /* 0x010fe200000000ff */
[----:B------:R-:W-:Y:S01]  /*39c0*/  LDSM.16.MT88.4 R28, [R179+0x800] ;  /* 0x00080000b31c783b */ /* 0x000fe20000004200 */
[----:B------:R-:W-:Y:S02]  /*39d0*/  FFMA.FTZ R231, R162, c[0x0][0x2d0], -R161 ;  /* 0x0000b400a2e77a23 */ /* 0x000fe400000108a1 */
[----:B------:R-:W-:Y:S01]  /*39e0*/  FADD.FTZ R155, R156, R155 ;  /* 0x0000009b9c9b7221 */ /* 0x000fe20000010000 */
[----:B------:R-:W-:Y:S01]  /*39f0*/  LDSM.16.MT88.4 R24, [R181+0x2800] ;  /* 0x00280000b518783b */ /* 0x000fe20000004200 */
[----:B------:R-:W-:Y:S01]  /*3a00*/  FADD.FTZ R151, R152, R151 ;  /* 0x0000009798977221 */ /* 0x000fe20000010000 */
[----:B------:R-:W-:Y:S02]  /*3a10*/  MUFU.EX2 R149, R149 ;  /* 0x0000009500957308 */ /* 0x000fe40000000800 */
[----:B------:R-:W-:Y:S01]  /*3a20*/  LDSM.16.MT88.4 R140, [R181+0x1800] ;  /* 0x00180000b58c783b */ /* 0x000fe20000004200 */
[----:B--2---:R-:W-:-:S05]  /*3a30*/  F2FP.PACK_AB R99, R147, R150 ;  /* 0x000000969363723e */ /* 0x004fca00000000ff */
        /* <DEDUP_REMOVED lines=9> */
[C---:B-----5:R-:W-:Y:S02]  /*3ad0*/  HMMA.16816.F32 R100, R96.reuse, R104, RZ ;  /* 0x000000686064723c */ /* 0x060fe400000018ff */
        /* <DEDUP_REMOVED lines=12> */
[----:B------:R-:W2:Y:S06]  /*3ba0*/  MUFU.EX2 R159, R159 ;  /* 0x0000009f009f7308 */ /* 0x000eac0000000800 */
[C---:B-1----:R-:W-:Y:S02]  /*3bb0*/  HMMA.16816.F32 R76, R96.reuse, R80, RZ ;  /* 0x00000050604c723c */ /* 0x042fe400000018ff */
        /* <DEDUP_REMOVED lines=27> */
[----:B------:R-:W-:-:S04]  /*3d70*/  FADD.FTZ R146, R146, R147 ;  /* 0x0000009392927221 */ /* 0x000fc80000010000 */
[----:B------:R-:W-:Y:S01]  /*3d80*/  FADD.FTZ R146, R135, R146 ;  /* 0x0000009287927221 */ /* 0x000fe20000010000 */
[----:B------:R-:W-:Y:S02]  /*3d90*/  F2FP.PACK_AB R6, R3, R144 ;  /* 0x000000900306723e */ /* 0x000fe400000000ff */
[----:B-----5:R-:W-:Y:S01]  /*3da0*/  F2FP.PACK_AB R7, R134, R145 ;  /* 0x000000918607723e */ /* 0x020fe200000000ff */
[----:B------:R-:W-:-:S04]  /*3db0*/  FADD.FTZ R145, R145, R146 ;  /* 0x0000009291917221 */ /* 0x000fc80000010000 */
[----:B------:R-:W-:Y:S02]  /*3dc0*/  FADD.FTZ R134, R134, R145 ;  /* 0x0000009186867221 */ /* 0x000fe40000010000 */
[C---:B------:R-:W-:Y:S08]  /*3dd0*/  HMMA.16816.F32 R36, R4.reuse, R8, R36 ;  /* 0x000000080424723c */ /* 0x040ff00000001824 */
[C---:B------:R-:W-:Y:S01]  /*3de0*/  HMMA.16816.F32 R40, R4.reuse, R10, R40 ;  /* 0x0000000a0428723c */ /* 0x040fe20000001828 */
[----:B------:R-:W2:Y:S07]  /*3df0*/  LDSM.16.MT88.4 R8, [R181+0x4800] ;  /* 0x00480000b508783b */ /* 0x000eae0000004200 */
[C---:B------:R-:W-:Y:S08]  /*3e00*/  HMMA.16816.F32 R52, R4.reuse, R16, R52 ;  /* 0x000000100434723c */ /* 0x040ff00000001834 */
[C---:B------:R-:W-:Y:S01]  /*3e10*/  HMMA.16816.F32 R56, R4.reuse, R18, R56 ;  /* 0x000000120438723c */ /* 0x040fe20000001838 */
[----:B------:R-:W4:Y:S07]  /*3e20*/  LDSM.16.MT88.4 R16, [R180+0x4800] ;  /* 0x00480000b410783b */ /* 0x000f2e0000004200 */
[C---:B---3--:R-:W-:Y:S08]  /*3e30*/  HMMA.16816.F32 R128, R4.reuse, R20, R128 ;  /* 0x000000140480723c */ /* 0x048ff00000001880 */
[C---:B------:R-:W-:Y:S01]  /*3e40*/  HMMA.16816.F32 R124, R4.reuse, R22, R124 ;  /* 0x00000016047c723c */ /* 0x040fe2000000187c */
[----:B------:R-:W3:Y:S07]  /*3e50*/  LDSM.16.MT88.4 R20, [R182+0x4800] ;  /* 0x00480000b614783b */ /* 0x000eee0000004200 */
[C---:B------:R-:W-:Y:S08]  /*3e60*/  HMMA.16816.F32 R60, R4.reuse, R12, R60 ;  /* 0x0000000c043c723c */ /* 0x040ff0000000183c */
[C---:B------:R-:W-:Y:S01]  /*3e70*/  HMMA.16816.F32 R64, R4.reuse, R14, R64 ;  /* 0x0000000e0440723c */ /* 0x040fe20000001840 */
[----:B------:R-:W5:Y:S07]  /*3e80*/  LDSM.16.MT88.4 R12, [R179+0x4800] ;  /* 0x00480000b30c783b */ /* 0x000f6e0000004200 */
[C---:B--2---:R-:W-:Y:S08]  /*3e90*/  HMMA.16816.F32 R76, R4.reuse, R8, R76 ;  /* 0x00000008044c723c */ /* 0x044ff0000000184c */
[C---:B------:R-:W-:Y:S01]  /*3ea0*/  HMMA.16816.F32 R80, R4.reuse, R10, R80 ;  /* 0x0000000a0450723c */ /* 0x040fe20000001850 */
[----:B------:R-:W2:Y:S07]  /*3eb0*/  LDSM.16.MT88.4 R8, [R182+0x1000] ;  /* 0x00100000b608783b */ /* 0x000eae0000004200 */
[C---:B----4-:R-:W-:Y:S08]  /*3ec0*/  HMMA.16816.F32 R84, R4.reuse, R16, R84 ;  /* 0x000000100454723c */ /* 0x050ff00000001854 */
        /* <DEDUP_REMOVED lines=17> */
[C---:B-----5:R-:W-:Y:S08]  /*3fe0*/  HMMA.16816.F32 R92, R4.reuse, R12, R92 ;  /* 0x0000000c045c723c */ /* 0x060ff0000000185c */
[----:B------:R-:W-:Y:S01]  /*3ff0*/  HMMA.16816.F32 R96, R4, R14, R96 ;  /* 0x0000000e0460723c */ /* 0x000fe20000001860 */
[----:B------:R-:W3:Y:S06]  /*4000*/  LDSM.16.MT88.4 R12, [R182+0x3000] ;  /* 0x00300000b60c783b */ /* 0x000eec0000004200 */
[----:B------:R-:W-:-:S02]  /*4010*/  F2FP.PACK_AB R4, R160, R157 ;  /* 0x0000009da004723e */ /* 0x000fc400000000ff */
[----:B------:R-:W-:Y:S02]  /*4020*/  F2FP.PACK_AB R6, R159, R158 ;  /* 0x0000009e9f06723e */ /* 0x000fe400000000ff */
[----:B-1----:R-:W-:Y:S01]  /*4030*/  F2FP.PACK_AB R5, R164, R163 ;  /* 0x000000a3a405723e */ /* 0x002fe200000000ff */
[----:B------:R-:W-:Y:S01]  /*4040*/  FADD.FTZ R163, R163, R134 ;  /* 0x00000086a3a37221 */ /* 0x000fe20000010000 */
[----:B------:R-:W-:-:S03]  /*4050*/  F2FP.PACK_AB R7, R170, R165 ;  /* 0x000000a5aa07723e */ /* 0x000fc600000000ff */
[----:B------:R-:W-:-:S04]  /*4060*/  FADD.FTZ R164, R164, R163 ;  /* 0x000000a3a4a47221 */ /* 0x000fc80000010000 */
[----:B--2---:R-:W-:Y:S01]  /*4070*/  HMMA.16816.F32 R128, R4, R8, R128 ;  /* 0x000000080480723c */ /* 0x004fe20000001880 */
[----:B------:R-:W-:-:S04]  /*4080*/  FADD.FTZ R165, R165, R164 ;  /* 0x000000a4a5a57221 */ /* 0x000fc80000010000 */
[----:B------:R-:W-:-:S03]  /*4090*/  FADD.FTZ R165, R170, R165 ;  /* 0x000000a5aaa57221 */ /* 0x000fc60000010000 */
[C---:B------:R-:W-:Y:S01]  /*40a0*/  HMMA.16816.F32 R124, R4.reuse, R10, R124 ;  /* 0x0000000a047c723c */ /* 0x040fe2000000187c */
[----:B------:R-:W1:Y:S07]  /*40b0*/  LDSM.16.MT88.4 R8, [R180+0x3000] ;  /* 0x00300000b408783b */ /* 0x000e6e0000004200 */
[C---:B----4-:R-:W-:Y:S08]  /*40c0*/  HMMA.16816.F32 R100, R4.reuse, R16, R100 ;  /* 0x000000100464723c */ /* 0x050ff00000001864 */
        /* <DEDUP_REMOVED lines=29> */
[C---:B--2---:R-:W-:Y:S08]  /*42a0*/  HMMA.16816.F32 R92, R4.reuse, R16, R92 ;  /* 0x00000010045c723c */ /* 0x044ff0000000185c */
[----:B------:R-:W-:Y:S01]  /*42b0*/  HMMA.16816.F32 R96, R4, R18, R96 ;  /* 0x000000120460723c */ /* 0x000fe20000001860 */
[----:B------:R-:W2:Y:S06]  /*42c0*/  LDSM.16.MT88.4 R16, [R182+0x5800] ;  /* 0x00580000b610783b */ /* 0x000eac0000004200 */
[----:B------:R-:W-:-:S02]  /*42d0*/  F2FP.PACK_AB R4, R172, R169 ;  /* 0x000000a9ac04723e */ /* 0x000fc400000000ff */
[----:B------:R-:W-:Y:S02]  /*42e0*/  F2FP.PACK_AB R6, R236, R167 ;  /* 0x000000a7ec06723e */ /* 0x000fe400000000ff */
[----:B------:R-:W-:Y:S01]  /*42f0*/  F2FP.PACK_AB R5, R171, R166 ;  /* 0x000000a6ab05723e */ /* 0x000fe200000000ff */
[----:B------:R-:W-:Y:S01]  /*4300*/  FADD.FTZ R166, R166, R165 ;  /* 0x000000a5a6a67221 */ /* 0x000fe20000010000 */
[----:B------:R-:W-:-:S03]  /*4310*/  F2FP.PACK_AB R7, R231, R168 ;  /* 0x000000a8e707723e */ /* 0x000fc600000000ff */
[----:B------:R-:W-:-:S04]  /*4320*/  FADD.FTZ R171, R171, R166 ;  /* 0x000000a6abab7221 */ /* 0x000fc80000010000 */
[----:B---3--:R-:W-:Y:S01]  /*4330*/  HMMA.16816.F32 R128, R4, R12, R128 ;  /* 0x0000000c0480723c */ /* 0x008fe20000001880 */
[----:B------:R-:W-:-:S04]  /*4340*/  FADD.FTZ R168, R168, R171 ;  /* 0x000000aba8a87221 */ /* 0x000fc80000010000 */
        /* <DEDUP_REMOVED lines=10> */
[C---:B---3--:R-:W-:Y:S07]  /*43f0*/  HMMA.16816.F32 R76, R4.reuse, R12, R76 ;  /* 0x0000000c044c723c */ /* 0x048fee000000184c */
[----:B------:R-:W-:Y:S01]  /*4400*/  FADD.FTZ R12, R154, R155 ;  /* 0x0000009b9a0c7221 */ /* 0x000fe20000010000 */
[----:B------:R-:W-:Y:S03]  /*4410*/  HMMA.16816.F32 R104, R4, R142, R104 ;  /* 0x0000008e0468723c */ /* 0x000fe60000001868 */
[----:B------:R-:W-:-:S04]  /*4420*/  FADD.FTZ R12, R153, R12 ;  /* 0x0000000c990c7221 */ /* 0x000fc80000010000 */
[----:B------:R-:W-:Y:S01]  /*4430*/  FADD.FTZ R13, R149, R12 ;  /* 0x0000000c950d7221 */ /* 0x000fe20000010000 */
[----:B-1----:R-:W-:Y:S01]  /*4440*/  HMMA.16816.F32 R84, R4, R8, R84 ;  /* 0x000000080454723c */ /* 0x002fe20000001854 */
[----:B------:R-:W-:Y:S02]  /*4450*/  MOV R12, R220 ;  /* 0x000000dc000c7202 */ /* 0x000fe40000000f00 */
[----:B------:R-:W-:-:S04]  /*4460*/  FADD.FTZ R13, R148, R13 ;  /* 0x0000000d940d7221 */ /* 0x000fc80000010000 */
[----:B------:R-:W-:Y:S01]  /*4470*/  @P4 IMAD.HI.U32 R8, R220, c[0x0][0x2c8], RZ ;  /* 0x0000b200dc084a27 */ /* 0x000fe200078e00ff */
[----:B------:R-:W-:Y:S03]  /*4480*/  HMMA.16816.F32 R108, R4, R136, R108 ;  /* 0x00000088046c723c */ /* 0x000fe6000000186c */
[----:B------:R-:W-:Y:S01]  /*4490*/  FADD.FTZ R144, R144, R13 ;  /* 0x0000000d90907221 */ /* 0x000fe20000010000 */
[----:B------:R-:W-:-:S03]  /*44a0*/  @P4 SHF.R.U32.HI R12, RZ, c[0x0][0x2cc], R8 ;  /* 0x0000b300ff0c4a19 */ /* 0x000fc60000011608 */
[----:B------:R-:W-:Y:S01]  /*44b0*/  FADD.FTZ R144, R3, R144 ;  /* 0x0000009003907221 */ /* 0x000fe20000010000 */
[----:B------:R-:W-:Y:S01]  /*44c0*/  IADD3 R133, R12, -c[0x0][0x168], R133 ;  /* 0x80005a000c857a10 */ /* 0x000fe20007ffe085 */
[----:B------:R-:W-:Y:S02]  /*44d0*/  HMMA.16816.F32 R112, R4, R138, R112 ;  /* 0x0000008a0470723c */ /* 0x000fe40000001870 */
[----:B------:R-:W-:Y:S01]  /*44e0*/  FADD.FTZ R157, R157, R144 ;  /* 0x000000909d9d7221 */ /* 0x000fe20000010000 */
[----:B------:R-:W-:-:S03]  /*44f0*/  SHF.R.S32.HI R8, RZ, 0x1f, R133 ;  /* 0x0000001fff087819 */ /* 0x000fc60000011485 */
[----:B------:R-:W-:Y:S01]  /*4500*/  FADD.FTZ R157, R160, R157 ;  /* 0x0000009da09d7221 */ /* 0x000fe20000010000 */
[----:B------:R-:W-:Y:S01]  /*4510*/  LEA.HI R133, R8, R133, RZ, 0x6 ;  /* 0x0000008508857211 */ /* 0x000fe200078f30ff */
[----:B------:R-:W-:Y:S02]  /*4520*/  HMMA.16816.F32 R116, R4, R32, R116 ;  /* 0x000000200474723c */ /* 0x000fe40000001874 */
[----:B------:R-:W-:Y:S01]  /*4530*/  FADD.FTZ R158, R158, R157 ;  /* 0x0000009d9e9e7221 */ /* 0x000fe20000010000 */
[----:B------:R-:W-:-:S03]  /*4540*/  SHF.R.S32.HI R133, RZ, 0x6, R133 ;  /* 0x00000006ff857819 */ /* 0x000fc60000011485 */
[----:B------:R-:W-:Y:S01]  /*4550*/  FADD.FTZ R158, R159, R158 ;  /* 0x0000009e9f9e7221 */ /* 0x000fe20000010000 */
[----:B------:R-:W-:Y:S01]  /*4560*/  IMNMX R173, RZ, R133, !PT ;  /* 0x00000085ffad7217 */ /* 0x000fe20007800200 */
[----:B------:R-:W-:Y:S02]  /*4570*/  HMMA.16816.F32 R120, R4, R34, R120 ;  /* 0x000000220478723c */ /* 0x000fe40000001878 */
[----:B------:R-:W-:Y:S01]  /*4580*/  FADD.FTZ R169, R169, R158 ;  /* 0x0000009ea9a97221 */ /* 0x000fe20000010000 */
[----:B------:R-:W-:-:S03]  /*4590*/  ISETP.GE.AND P0, PT, R238, R173, PT ;  /* 0x000000adee00720c */ /* 0x000fc60003f06270 */
[----:B------:R-:W-:Y:S02]  /*45a0*/  FADD.FTZ R172, R172, R169 ;  /* 0x000000a9acac7221 */ /* 0x000fe40000010000 */
[----:B------:R-:W-:Y:S02]  /*45b0*/  HMMA.16816.F32 R44, R4, R28, R44 ;  /* 0x0000001c042c723c */ /* 0x000fe4000000182c */
[----:B------:R-:W-:-:S04]  /*45c0*/  FADD.FTZ R167, R167, R172 ;  /* 0x000000aca7a77221 */ /* 0x000fc80000010000 */
[----:B------:R-:W-:Y:S02]  /*45d0*/  FADD.FTZ R236, R236, R167 ;  /* 0x000000a7ecec7221 */ /* 0x000fe40000010000 */
[C---:B------:R-:W-:Y:S08]  /*45e0*/  HMMA.16816.F32 R48, R4.reuse, R30, R48 ;  /* 0x0000001e0430723c */ /* 0x040ff00000001830 */
[C---:B------:R-:W-:Y:S08]  /*45f0*/  HMMA.16816.F32 R52, R4.reuse, R24, R52 ;  /* 0x000000180434723c */ /* 0x040ff00000001834 */
[C---:B------:R-:W-:Y:S08]  /*4600*/  HMMA.16816.F32 R56, R4.reuse, R26, R56 ;  /* 0x0000001a0438723c */ /* 0x040ff00000001838 */
[C---:B------:R-:W-:Y:S08]  /*4610*/  HMMA.16816.F32 R60, R4.reuse, R20, R60 ;  /* 0x00000014043c723c */ /* 0x040ff0000000183c */
[C---:B------:R-:W-:Y:S08]  /*4620*/  HMMA.16816.F32 R64, R4.reuse, R22, R64 ;  /* 0x000000160440723c */ /* 0x040ff00000001840 */
[C---:B------:R-:W-:Y:S08]  /*4630*/  HMMA.16816.F32 R80, R4.reuse, R14, R80 ;  /* 0x0000000e0450723c */ /* 0x040ff00000001850 */
[C---:B------:R-:W-:Y:S08]  /*4640*/  HMMA.16816.F32 R88, R4.reuse, R10, R88 ;  /* 0x0000000a0458723c */ /* 0x040ff00000001858 */
[C---:B--2---:R-:W-:Y:S08]  /*4650*/  HMMA.16816.F32 R92, R4.reuse, R16, R92 ;  /* 0x00000010045c723c */ /* 0x044ff0000000185c */
[----:B------:R-:W-:Y:S01]  /*4660*/  HMMA.16816.F32 R96, R4, R18, R96 ;  /* 0x000000120460723c */ /* 0x000fe20000001860 */
[----:B------:R-:W-:Y:S03]  /*4670*/  @!UPT UIADD3 URZ, URZ, URZ, URZ ;  /* 0x0000003f3f3ff290 */ /* 0x000fe6000fffe03f */
[----:B------:R-:W-:Y:S11]  /*4680*/  @!P0 BRA `(.L_x_492) ;  /* 0x0000321000008947 */ /* 0x000ff60003800000 */
[----:B------:R-:W-:Y:S02]  /*4690*/  MOV R2, R132 ;  /* 0x0000008400027202 */ /* 0x000fe40000000f00 */
[----:B------:R-:W-:-:S07]  /*46a0*/  MOV R3, R0 ;  /* 0x0000000000037202 */ /* 0x000fce0000000f00 */
.L_x_503:
[----:B------:R-:W-:Y:S04]  /*46b0*/  DEPBAR.LE SB0, 0x0 ;  /* 0x000080000000791a */ /* 0x000fe80000000000 */
[----:B------:R-:W-:Y:S01]  /*46c0*/  WARPSYNC 0xffffffff ;  /* 0xffffffff00007948 */ /* 0x000fe20003800000 */
[----:B------:R-:W-:Y:S01]  /*46d0*/  BAR.SYNC.DEFER_BLOCKING 0x0 ;  /* 0x0000000000007b1d */ /* 0x000fe20000010000 */
[----:B------:R-:W-:Y:S05]  /*46e0*/  ISETP.GE.AND P0, PT, R238, RZ, PT ;  /* 0x000000ffee00720c */ /* 0x000fea0003f06270 */
[----:B------:R1:W2:Y:S01]  /*46f0*/  LDSM.16.M88.4 R132, [R187] ;  /* 0x00000000bb84783b */ /* 0x0002a20000000200 */
[----:B------:R-:W-:Y:S03]  /*4700*/  BSSY B0, `(.L_x_493) ;  /* 0x0000048000007945 */ /* 0x000fe60003800000 */
[----:B------:R1:W3:Y:S04]  /*4710*/  LDSM.16.M88.4 R136, [R186] ;  /* 0x00000000ba88783b */ /* 0x0002e80000000200 */
[----:B------:R1:W4:Y:S04]  /*4720*/  LDSM.16.M88.4 R140, [R186+0x800] ;  /* 0x00080000ba8c783b */ /* 0x0003280000000200 */
[----:B------:R1:W1:Y:S04]  /*4730*/  LDSM.16.M88.4 R144, [R186+0x1000] ;  /* 0x00100000ba90783b */ /* 0x0002680000000200 */
[----:B------:R1:W1:Y:S04]  /*4740*/  LDSM.16.M88.4 R148, [R186+0x1800] ;  /* 0x00180000ba94783b */ /* 0x0002680000000200 */
[----:B------:R1:W1:Y:S04]  /*4750*/  LDSM.16.M88.4 R152, [R185] ;  /* 0x00000000b998783b */ /* 0x0002680000000200 */
[----:B------:R1:W1:Y:S04]  /*4760*/  LDSM.16.M88.4 R156, [R178] ;  /* 0x00000000b29c783b */ /* 0x0002680000000200 */
[----:B------:R1:W1:Y:S04]  /*4770*/  LDSM.16.M88.4 R160, [R178+0x800] ;  /* 0x00080000b2a0783b */ /* 0x0002680000000200 */
[----:B------:R1:W1:Y:S04]  /*4780*/  LDSM.16.M88.4 R164, [R178+0x1000] ;  /* 0x00100000b2a4783b */ /* 0x0002680000000200 */
[----:B------:R1:W1:Y:S01]  /*4790*/  LDSM.16.M88.4 R168, [R178+0x1800] ;  /* 0x00180000b2a8783b */ /* 0x0002620000000200 */
[----:B------:R-:W-:-:S05]  /*47a0*/  @!P0 BRA `(.L_x_494) ;  /* 0x000003d000008947 */ /* 0x000fca0003800000 */
[----:B------:R-:W-:Y:S01]  /*47b0*/  IMAD.WIDE.U32 R4, R224, c[0x0][0x208], RZ ;  /* 0x00008200e0047a25 */ /* 0x000fe200078e00ff */
[----:B------:R-:W-:Y:S02]  /*47c0*/  SHF.R.S32.HI R0, RZ, 0x1f, R224 ;  /* 0x0000001fff007819 */ /* 0x000fe400000114e0 */
[----:B------:R-:W-:Y:S01]  /*47d0*/  SHF.R.S32.HI R10, RZ, 0x1f, R223 ;  /* 0x0000001fff0a7819 */ /* 0x000fe200000114df */
[----:B------:R-:W-:Y:S02]  /*47e0*/  IMAD.SHL.U32 R8, R196, 0x2, RZ ;  /* 0x00000002c4087824 */ /* 0x000fe400078e00ff */
[----:B------:R-:W-:Y:S02]  /*47f0*/  IMAD R0, R0, c[0x0][0x208], RZ ;  /* 0x0000820000007a24 */ /* 0x000fe400078e02ff */
[----:B------:R-:W-:Y:S02]  /*4800*/  IMAD R10, R10, c[0x0][0x218], RZ ;  /* 0x000086000a0a7a24 */ /* 0x000fe400078e02ff */
[----:B------:R-:W-:Y:S02]  /*4810*/  IMAD R0, R224, c[0x0][0x20c], R0 ;  /* 0x00008300e0007a24 */ /* 0x000fe400078e0200 */
[----:B------:R-:W-:Y:S02]  /*4820*/  IMAD R10, R223, c[0x0][0x21c], R10 ;  /* 0x00008700df0a7a24 */ /* 0x000fe400078e020a */
[----:B------:R-:W-:Y:S02]  /*4830*/  IMAD.IADD R5, R5, 0x1, R0 ;  /* 0x0000000105057824 */ /* 0x000fe400078e0200 */
[C---:B------:R-:W-:Y:S02]  /*4840*/  IMAD.SHL.U32 R0, R206.reuse, 0x2, RZ ;  /* 0x00000002ce007824 */ /* 0x040fe400078e00ff */
[----:B------:R-:W-:Y:S01]  /*4850*/  IMAD.WIDE.U32 R6, R223, c[0x0][0x218], R4 ;  /* 0x00008600df067a25 */ /* 0x000fe200078e0004 */
[----:B------:R-:W-:Y:S04]  /*4860*/  SHF.L.U64.HI R4, R206, 0x1, R193 ;  /* 0x00000001ce047819 */ /* 0x000fe800000102c1 */
[----:B------:R-:W-:Y:S02]  /*4870*/  IADD3 R5, P0, R228, R6, RZ ;  /* 0x00000006e4057210 */ /* 0x000fe40007f1e0ff */
[----:B------:R-:W-:Y:S02]  /*4880*/  SHF.L.U32 R6, R197, 0x1, RZ ;  /* 0x00000001c5067819 */ /* 0x000fe400000006ff */
[----:B------:R-:W-:Y:S02]  /*4890*/  IADD3.X R10, R217, R7, R10, P0, !PT ;  /* 0x00000007d90a7210 */ /* 0x000fe400007fe40a */
[C---:B------:R-:W-:Y:S02]  /*48a0*/  LEA R9, P0, R5.reuse, c[0x0][0x1f8], 0x1 ;  /* 0x00007e0005097a11 */ /* 0x040fe400078008ff */
[----:B------:R-:W-:Y:S02]  /*48b0*/  SHF.L.U64.HI R7, R196, 0x1, R191 ;  /* 0x00000001c4077819 */ /* 0x000fe400000102bf */
[----:B------:R-:W-:Y:S02]  /*48c0*/  LEA.HI.X R10, R5, c[0x0][0x1fc], R10, 0x1, P0 ;  /* 0x00007f00050a7a11 */ /* 0x000fe400000f0c0a */
[----:B------:R-:W-:Y:S01]  /*48d0*/  SHF.L.U64.HI R5, R197, 0x1, R192 ;  /* 0x00000001c5057819 */ /* 0x000fe200000102c0 */
[----:B------:R-:W-:-:S05]  /*48e0*/  BRA.DIV ~URZ, `(.L_x_495) ;  /* 0x00008b427f007947 */ /* 0x000fca000b800000 */
[----:B------:R4:W3:Y:S02]  /*48f0*/  SHFL.IDX PT, R12, R10, RZ, 0x181f ;  /* 0x00181fff0a0c7589 */ /* 0x0008e400000e0000 */
.L_x_554:
[----:B------:R-:W-:-:S05]  /*4900*/  BRA.DIV ~URZ, `(.L_x_496) ;  /* 0x00008b927f007947 */ /* 0x000fca000b800000 */
[----:B------:R-:W5:Y:S01]  /*4910*/  SHFL.IDX PT, R11, R9, RZ, 0x181f ;  /* 0x00181fff090b7589 */ /* 0x000f6200000e0000 */
[----:B------:R-:W-:Y:S02]  /*4920*/  ISETP.GE.AND P5, PT, R206, c[0x0][0x1d4], PT ;  /* 0x00007500ce007a0c */ /* 0x000fe40003fa6270 */
[----:B------:R-:W-:Y:S01]  /*4930*/  ISETP.GE.AND P2, PT, R197, c[0x0][0x1d4], PT ;  /* 0x00007500c5007a0c */ /* 0x000fe20003f46270 */
[----:B----4-:R-:W4:Y:S01]  /*4940*/  SHFL.IDX PT, R10, R10, 0x1, 0x181f ;  /* 0x00381f000a0a7f89 */ /* 0x010f2200000e0000 */
[----:B------:R-:W-:Y:S03]  /*4950*/  SEL R13, RZ, 0x10, P5 ;  /* 0x00000010ff0d7807 */ /* 0x000fe60002800000 */
[----:B------:R3:W2:Y:S01]  /*4960*/  SHFL.IDX PT, R175, R9, 0x1, 0x181f ;  /* 0x00381f0009af7f89 */ /* 0x0006a200000e0000 */
[C---:B-----5:R-:W-:Y:S02]  /*4970*/  IADD3 R18, P0, R11.reuse, R0, RZ ;  /* 0x000000000b127210 */ /* 0x060fe40007f1e0ff */
[C---:B------:R-:W-:Y:S03]  /*4980*/  IADD3 R16, P6, R11.reuse, R6, RZ ;  /* 0x000000060b107210 */ /* 0x040fe60007fde0ff */
[----:B---3--:R-:W-:Y:S01]  /*4990*/  IMAD.X R19, R12, 0x1, R4, P0 ;  /* 0x000000010c137824 */ /* 0x008fe200000e0604 */
[----:B------:R-:W-:Y:S01]  /*49a0*/  ISETP.GE.AND P0, PT, R196, c[0x0][0x1d4], PT ;  /* 0x00007500c4007a0c */ /* 0x000fe20003f06270 */
[C---:B------:R-:W-:Y:S01]  /*49b0*/  IMAD.X R17, R12.reuse, 0x1, R5, P6 ;  /* 0x000000010c117824 */ /* 0x040fe200030e0605 */
[----:B------:R-:W-:Y:S02]  /*49c0*/  IADD3 R14, P6, R11, R8, RZ ;  /* 0x000000080b0e7210 */ /* 0x000fe40007fde0ff */
[----:B------:R3:W-:Y:S01]  /*49d0*/  LDGSTS.E.BYPASS.LTC128B.128 [R198+0x100], [R18.64], !P5 ;  /* 0x0010000012c67fae */ /* 0x0007e2000e901d46 */
[----:B------:R-:W-:Y:S02]  /*49e0*/  SEL R11, RZ, 0x10, P0 ;  /* 0x00000010ff0b7807 */ /* 0x000fe40000000000 */
[----:B------:R-:W-:Y:S01]  /*49f0*/  IMAD.X R15, R12, 0x1, R7, P6 ;  /* 0x000000010c0f7824 */ /* 0x000fe200030e0607 */
[----:B------:R3:W-:Y:S01]  /*4a00*/  LDGSTS.E.BYPASS.LTC128B.128 [R198+0x2100], [R16.64], !P2 ;  /* 0x0210000010c67fae */ /* 0x0007e2000d101d46 */
[----:B------:R-:W-:Y:S04]  /*4a10*/  SEL R12, RZ, 0x10, P2 ;  /* 0x00000010ff0c7807 */ /* 0x000fe80001000000 */
[----:B------:R3:W-:Y:S03]  /*4a20*/  LDGSTS.E.BYPASS.LTC128B.128 [R198+0x4100], [R14.64], !P0 ;  /* 0x041000000ec67fae */ /* 0x0007e6000c101d46 */
.L_x_555:
[----:B--234-:R-:W-:Y:S02]  /*4a30*/  IADD3 R14, -R12, 0x10, RZ ;  /* 0x000000100c0e7810 */ /* 0x01cfe40007ffe1ff */
[----:B------:R-:W-:Y:S02]  /*4a40*/  IADD3 R15, -R13, 0x10, RZ ;  /* 0x000000100d0f7810 */ /* 0x000fe40007ffe1ff */
[----:B------:R-:W-:Y:S02]  /*4a50*/  LOP3.LUT R14, R14, 0xf, RZ, 0xc0, !PT ;  /* 0x0000000f0e0e7812 */ /* 0x000fe400078ec0ff */
[----:B------:R-:W-:Y:S02]  /*4a60*/  LOP3.LUT R15, R15, 0xf, RZ, 0xc0, !PT ;  /* 0x0000000f0f0f7812 */ /* 0x000fe400078ec0ff */
[----:B------:R-:W-:Y:S02]  /*4a70*/  IADD3 R9, -R11, 0x10, RZ ;  /* 0x000000100b097810 */ /* 0x000fe40007ffe1ff */
[-C--:B------:R-:W-:Y:S02]  /*4a80*/  IADD3 R14, P6, P5, R14, R175.reuse, R6 ;  /* 0x000000af0e0e7210 */ /* 0x080fe40007dde006 */
[-C--:B------:R-:W-:Y:S02]  /*4a90*/  IADD3 R16, P2, P0, R15, R175.reuse, R0 ;  /* 0x000000af0f107210 */ /* 0x080fe4000785e000 */
[----:B------:R-:W-:Y:S02]  /*4aa0*/  LOP3.LUT R9, R9, 0xf, RZ, 0xc0, !PT ;  /* 0x0000000f09097812 */ /* 0x000fe400078ec0ff */
[-C--:B------:R-:W-:Y:S02]  /*4ab0*/  IADD3.X R15, RZ, R10.reuse, R5, P6, P5 ;  /* 0x0000000aff0f7210 */ /* 0x080fe400037ea405 */
[----:B------:R-:W-:Y:S02]  /*4ac0*/  ISETP.NE.U32.AND P6, PT, R13, RZ, PT ;  /* 0x000000ff0d00720c */ /* 0x000fe40003fc5070 */
[-C--:B------:R-:W-:Y:S02]  /*4ad0*/  IADD3.X R17, RZ, R10.reuse, R4, P2, P0 ;  /* 0x0000000aff117210 */ /* 0x080fe400017e0404 */
[----:B------:R-:W-:Y:S02]  /*4ae0*/  IADD3 R8, P2, P0, R9, R175, R8 ;  /* 0x000000af09087210 */ /* 0x000fe4000785e008 */
[----:B------:R-:W-:Y:S02]  /*4af0*/  ISETP.NE.U32.AND P5, PT, R12, RZ, PT ;  /* 0x000000ff0c00720c */ /* 0x000fe40003fa5070 */
[----:B------:R-:W-:Y:S02]  /*4b00*/  IADD3.X R9, RZ, R10, R7, P2, P0 ;  /* 0x0000000aff097210 */ /* 0x000fe400017e0407 */
[----:B------:R-:W-:Y:S03]  /*4b10*/  ISETP.NE.U32.AND P0, PT, R11, RZ, PT ;  /* 0x000000ff0b00720c */ /* 0x000fe60003f05070 */
[----:B------:R-:W-:Y:S01]  /*4b20*/  @!PT LDS RZ, [RZ] ;  /* 0x00000000fffff984 */ /* 0x000fe20000000800 */
[----:B------:R-:W-:Y:S01]  /*4b30*/  @!PT LDS RZ, [RZ] ;  /* 0x00000000fffff984 */ /* 0x000fe20000000800 */
[----:B------:R-:W-:Y:S01]  /*4b40*/  @!PT LDS RZ, [RZ] ;  /* 0x00000000fffff984 */ /* 0x000fe20000000800 */
[----:B------:R2:W-:Y:S06]  /*4b50*/  LDGSTS.E.BYPASS.LTC128B.128.ZFILL [R198+0x1100], [R16.64], P6 ;  /* 0x0110000010c67fae */ /* 0x0005ec000b141d46 */
[----:B------:R2:W-:Y:S04]  /*4b60*/  LDGSTS.E.BYPASS.LTC128B.128.ZFILL [R198+0x3100], [R14.64], P5 ;  /* 0x031000000ec67fae */ /* 0x0005e8000a941d46 */
[----:B------:R2:W-:Y:S02]  /*4b70*/  LDGSTS.E.BYPASS.LTC128B.128.ZFILL [R198+0x5100], [R8.64], P0 ;  /* 0x0510000008c67fae */ /* 0x0005e40008141d46 */
.L_x_494:
[----:B------:R-:W-:Y:S05]  /*4b80*/  BSYNC B0 ;  /* 0x0000000000007941 */ /* 0x000fea0003800000 */
.L_x_493:
[----:B------:R-:W0:Y:S01]  /*4b90*/  LDGDEPBAR ;  /* 0x00000000000079af */ /* 0x000e220000000000 */
[----:B------:R-:W-:Y:S01]  /*4ba0*/  WARPSYNC 0xffffffff ;  /* 0xffffffff00007948 */ /* 0x000fe20003800000 */
[C---:B--23--:R-:W-:Y:S01]  /*4bb0*/  HMMA.16816.F32 R4, R132.reuse, R136, RZ ;  /* 0x000000888404723c */ /* 0x04cfe200000018ff */
[----:B------:R-:W-:Y:S02]  /*4bc0*/  BSSY B0, `(.L_x_497) ;  /* 0x00000e1000007945 */ /* 0x000fe40003800000 */
[----:B------:R-:W-:Y:S05]  /*4bd0*/  ISETP.GE.AND P0, PT, R238, 0x1, PT ;  /* 0x00000001ee00780c */ /* 0x000fea0003f06270 */
[C---:B------:R-:W-:Y:S01]  /*4be0*/  HMMA.16816.F32 R8, R132.reuse, R138, RZ ;  /* 0x0000008a8408723c */ /* 0x040fe200000018ff */
[----:B------:R-:W-:Y:S07]  /*4bf0*/  LDSM.16.M88.4 R136, [R184] ;  /* 0x00000000b888783b */ /* 0x000fee0000000200 */
[C---:B----4-:R-:W-:Y:S08]  /*4c00*/  HMMA.16816.F32 R12, R132.reuse, R140, RZ ;  /* 0x0000008c840c723c */ /* 0x050ff000000018ff */
[C---:B------:R-:W-:Y:S01]  /*4c10*/  HMMA.16816.F32 R16, R132.reuse, R142, RZ ;  /* 0x0000008e8410723c */ /* 0x040fe200000018ff */
[----:B------:R-:W2:Y:S07]  /*4c20*/  LDSM.16.M88.4 R140, [R177] ;  /* 0x00000000b18c783b */ /* 0x000eae0000000200 */
        /* <DEDUP_REMOVED lines=9> */
[----:B------:R-:W-:Y:S07]  /*4cc0*/  LDSM.16.M88.4 R156, [R183] ;  /* 0x00000000b79c783b */ /* 0x000fee0000000200 */
[C---:B------:R-:W-:Y:S08]  /*4cd0*/  HMMA.16816.F32 R12, R152.reuse, R160, R12 ;  /* 0x000000a0980c723c */ /* 0x040ff0000000180c */
[C---:B------:R-:W-:Y:S01]  /*4ce0*/  HMMA.16816.F32 R16, R152.reuse, R162, R16 ;  /* 0x000000a29810723c */ /* 0x040fe20000001810 */
[----:B------:R-:W5:Y:S07]  /*4cf0*/  LDSM.16.M88.4 R160, [R176+-0x4000] ;  /* 0xffc00000b0a0783b */ /* 0x000f6e0000000200 */
[C---:B------:R-:W-:Y:S08]  /*4d00*/  HMMA.16816.F32 R20, R152.reuse, R164, R20 ;  /* 0x000000a49814723c */ /* 0x040ff00000001814 */
[C---:B------:R-:W-:Y:S01]  /*4d10*/  HMMA.16816.F32 R24, R152.reuse, R166, R24 ;  /* 0x000000a69818723c */ /* 0x040fe20000001818 */
[----:B------:R-:W3:Y:S07]  /*4d20*/  LDSM.16.M88.4 R164, [R176+-0x3800] ;  /* 0xffc80000b0a4783b */ /* 0x000eee0000000200 */
[C---:B------:R-:W-:Y:S08]  /*4d30*/  HMMA.16816.F32 R28, R152.reuse, R168, R28 ;  /* 0x000000a8981c723c */ /* 0x040ff0000000181c */
[----:B------:R-:W-:Y:S01]  /*4d40*/  HMMA.16816.F32 R32, R152, R170, R32 ;  /* 0x000000aa9820723c */ /* 0x000fe20000001820 */
[----:B------:R-:W4:Y:S06]  /*4d50*/  LDSM.16.M88.4 R152, [R176+-0x3000] ;  /* 0xffd00000b098783b */ /* 0x000f2c0000000200 */
[----:B------:R-:W4:Y:S01]  /*4d60*/  LDSM.16.M88.4 R168, [R176+-0x2800] ;  /* 0xffd80000b0a8783b */ /* 0x000f220000000200 */
        /* <DEDUP_REMOVED lines=41> */
[----:B------:R-:W-:Y:S07]  /*5000*/  LDSM.16.M88.4 R160, [R176+-0x2000] ;  /* 0xffe00000b0a0783b */ /* 0x000fee0000000200 */
[C---:B------:R-:W-:Y:S08]  /*5010*/  HMMA.16816.F32 R12, R152.reuse, R164, R12 ;  /* 0x000000a4980c723c */ /* 0x040ff0000000180c */
[C---:B------:R-:W-:Y:S01]  /*5020*/  HMMA.16816.F32 R16, R152.reuse, R166, R16 ;  /* 0x000000a69810723c */ /* 0x040fe20000001810 */
[----:B------:R-:W-:Y:S07]  /*5030*/  LDSM.16.M88.4 R164, [R176+-0x1800] ;  /* 0xffe80000b0a4783b */ /* 0x000fee0000000200 */
[C---:B-----5:R-:W-:Y:S08]  /*5040*/  HMMA.16816.F32 R20, R152.reuse, R156, R20 ;  /* 0x0000009c9814723c */ /* 0x060ff00000001814 */
[C---:B------:R-:W-:Y:S01]  /*5050*/  HMMA.16816.F32 R24, R152.reuse, R158, R24 ;  /* 0x0000009e9818723c */ /* 0x040fe20000001818 */
[----:B------:R-:W4:Y:S07]  /*5060*/  LDSM.16.M88.4 R156, [R183+0x4000] ;  /* 0x00400000b79c783b */ /* 0x000f2e0000000200 */
[C---:B------:R-:W-:Y:S08]  /*5070*/  HMMA.16816.F32 R28, R152.reuse, R168, R28 ;  /* 0x000000a8981c723c */ /* 0x040ff0000000181c */
[----:B------:R-:W-:Y:S01]  /*5080*/  HMMA.16816.F32 R32, R152, R170, R32 ;  /* 0x000000aa9820723c */ /* 0x000fe20000001820 */
[----:B------:R-:W5:Y:S06]  /*5090*/  LDSM.16.M88.4 R152, [R176+-0x1000] ;  /* 0xfff00000b098783b */ /* 0x000f6c0000000200 */
[----:B------:R-:W3:Y:S01]  /*50a0*/  LDSM.16.M88.4 R168, [R176+-0x800] ;  /* 0xfff80000b0a8783b */ /* 0x000ee20000000200 */
        /* <DEDUP_REMOVED lines=70> */
[----:B------:R-:W-:Y:S07]  /*5510*/  @!UPT UIADD3 URZ, URZ, URZ, URZ ;  /* 0x0000003f3f3ff290 */ /* 0x000fee000fffe03f */
[----:B------:R-:W-:-:S11]  /*5520*/  @!P0 BRA `(.L_x_498) ;  /* 0x000004a000008947 */ /* 0x000fd60003800000 */
[----:B------:R-:W-:Y:S02]  /*5530*/  IMAD R224, R238, 0x40, R225 ;  /* 0x00000040eee07824 */ /* 0x000fe400078e02e1 */
[----:B------:R-:W-:Y:S02]  /*5540*/  IMAD.MOV.U32 R223, RZ, RZ, RZ ;  /* 0x000000ffffdf7224 */ /* 0x000fe400078e00ff */
[----:B------:R-:W-:Y:S01]  /*5550*/  IMAD.SHL.U32 R134, R197, 0x2, RZ ;  /* 0x00000002c5867824 */ /* 0x000fe200078e00ff */
[----:B------:R-:W-:Y:S05]  /*5560*/  IADD3 R224, R224, -0x40, R203 ;  /* 0xffffffc0e0e07810 */ /* 0x000fea0007ffe0cb */
[----:B------:R-:W-:Y:S04]  /*5570*/  @P3 IMAD.HI.U32 R132, R224, c[0x0][0x2bc], RZ ;  /* 0x0000af00e0843a27 */ /* 0x000fe800078e00ff */
[----:B------:R-:W-:Y:S01]  /*5580*/  IMAD.MOV.U32 R0, RZ, RZ, R224 ;  /* 0x000000ffff007224 */ /* 0x000fe200078e00e0 */
[----:B------:R-:W-:Y:S04]  /*5590*/  @P3 SHF.R.U32.HI R0, RZ, c[0x0][0x2c0], R132 ;  /* 0x0000b000ff003a19 */ /* 0x000fe80000011684 */
[C---:B------:R-:W-:Y:S04]  /*55a0*/  @!P1 IADD3 R133, P0, R0.reuse, R234, RZ ;  /* 0x000000ea00859210 */ /* 0x040fe80007f1e0ff */
[----:B------:R-:W-:Y:S02]  /*55b0*/  @!P1 LEA.HI.X.SX32 R132, R0, R219, 0x1, P0 ;  /* 0x000000db00849211 */ /* 0x000fe400000f0eff */
[C---:B------:R-:W-:Y:S04]  /*55c0*/  @!P1 LEA R136, P0, R133.reuse, c[0x0][0x2a0], 0x2 ;  /* 0x0000a80085889a11 */ /* 0x040fe800078010ff */
[----:B------:R-:W-:Y:S01]  /*55d0*/  @!P1 LEA.HI.X R137, R133, c[0x0][0x2a4], R132, 0x2, P0 ;  /* 0x0000a90085899a11 */ /* 0x000fe200000f1484 */
[----:B------:R-:W-:Y:S01]  /*55e0*/  IMAD.MOV R133, RZ, RZ, -R0 ;  /* 0x000000ffff857224 */ /* 0x000fe200078e0a00 */
[----:B------:R-:W-:Y:S03]  /*55f0*/  SHF.L.U32 R132, R206, 0x1, RZ ;  /* 0x00000001ce847819 */ /* 0x000fe600000006ff */
[----:B------:R1:W2:Y:S01]  /*5600*/  @!P1 LDG.E R223, [R136.64] ;  /* 0x0000000688df9981 */ /* 0x0002a2000c1e1900 */
[----:B------:R-:W-:Y:S04]  /*5610*/  IMAD R224, R133, c[0x0][0x2b8], R224 ;  /* 0x0000ae0085e07a24 */ /* 0x000fe800078e02e0 */
[C---:B------:R-:W-:Y:S01]  /*5620*/  IMAD.WIDE.U32 R138, R224.reuse, c[0x0][0x1e0], RZ ;  /* 0x00007800e08a7a25 */ /* 0x040fe200078e00ff */
[----:B------:R-:W-:Y:S05]  /*5630*/  SHF.R.S32.HI R133, RZ, 0x1f, R224 ;  /* 0x0000001fff857819 */ /* 0x000fea00000114e0 */
[----:B------:R-:W-:Y:S04]  /*5640*/  IMAD R133, R133, c[0x0][0x1e0], RZ ;  /* 0x0000780085857a24 */ /* 0x000fe800078e02ff */
[----:B------:R-:W-:Y:S05]  /*5650*/  IMAD R133, R224, c[0x0][0x1e4], R133 ;  /* 0x00007900e0857a24 */ /* 0x000fea00078e0285 */
[----:B------:R-:W-:Y:S02]  /*5660*/  IADD3 R139, R139, R133, RZ ;  /* 0x000000858b8b7210 */ /* 0x000fe40007ffe0ff */
[C---:B-1----:R-:W-:Y:S01]  /*5670*/  SHF.L.U64.HI R137, R196.reuse, 0x1, R191 ;  /* 0x00000001c4897819 */ /* 0x042fe200000102bf */
[----:B------:R-:W-:Y:S01]  /*5680*/  IMAD.SHL.U32 R136, R196, 0x2, RZ ;  /* 0x00000002c4887824 */ /* 0x000fe200078e00ff */
[----:B--2---:R-:W-:Y:S01]  /*5690*/  SHF.R.S32.HI R135, RZ, 0x1f, R223 ;  /* 0x0000001fff877819 */ /* 0x004fe200000114df */
[----:B------:R-:W-:Y:S04]  /*56a0*/  IMAD.WIDE.U32 R138, R223, c[0x0][0x1f0], R138 ;  /* 0x00007c00df8a7a25 */ /* 0x000fe800078e008a */
[----:B------:R-:W-:Y:S01]  /*56b0*/  IMAD R135, R135, c[0x0][0x1f0], RZ ;  /* 0x00007c0087877a24 */ /* 0x000fe200078e02ff */
[----:B------:R-:W-:Y:S03]  /*56c0*/  IADD3 R133, P0, R232, R138, RZ ;  /* 0x0000008ae8857210 */ /* 0x000fe60007f1e0ff */
[----:B------:R-:W-:Y:S05]  /*56d0*/  IMAD R135, R223, c[0x0][0x1f4], R135 ;  /* 0x00007d00df877a24 */ /* 0x000fea00078e0287 */
[----:B------:R-:W-:Y:S02]  /*56e0*/  IADD3.X R138, R218, R139, R135, P0, !PT ;  /* 0x0000008bda8a7210 */ /* 0x000fe400007fe487 */
[----:B------:R-:W-:Y:S02]  /*56f0*/  LEA R0, P0, R133, c[0x0][0x1c8], 0x1 ;  /* 0x0000720085007a11 */ /* 0x000fe400078008ff */
[----:B------:R-:W-:Y:S02]  /*5700*/  SHF.L.U64.HI R135, R197, 0x1, R192 ;  /* 0x00000001c5877819 */ /* 0x000fe400000102c0 */
[----:B------:R-:W-:Y:S02]  /*5710*/  LEA.HI.X R138, R133, c[0x0][0x1cc], R138, 0x1, P0 ;  /* 0x00007300858a7a11 */ /* 0x000fe400000f0c8a */
[----:B------:R-:W-:Y:S01]  /*5720*/  SHF.L.U64.HI R133, R206, 0x1, R193 ;  /* 0x00000001ce857819 */ /* 0x000fe200000102c1 */
[----:B------:R-:W-:-:S05]  /*5730*/  BRA.DIV ~URZ, `(.L_x_499) ;  /* 0x00007f927f007947 */ /* 0x000fca000b800000 */
[----:B------:R1:W2:Y:S02]  /*5740*/  SHFL.IDX PT, R140, R138, RZ, 0x181f ;  /* 0x00181fff8a8c7589 */ /* 0x0002a400000e0000 */
.L_x_556:
[----:B------:R-:W-:-:S05]  /*5750*/  BRA.DIV ~URZ, `(.L_x_500) ;  /* 0x00007fe27f007947 */ /* 0x000fca000b800000 */
[----:B------:R-:W3:Y:S01]  /*5760*/  SHFL.IDX PT, R139, R0, RZ, 0x181f ;  /* 0x00181fff008b7589 */ /* 0x000ee200000e0000 */
[----:B------:R-:W-:Y:S02]  /*5770*/  ISETP.GE.AND P5, PT, R206, c[0x0][0x1d4], PT ;  /* 0x00007500ce007a0c */ /* 0x000fe40003fa6270 */
[----:B------:R-:W-:Y:S01]  /*5780*/  ISETP.GE.AND P2, PT, R197, c[0x0][0x1d4], PT ;  /* 0x00007500c5007a0c */ /* 0x000fe20003f46270 */
[----:B-1----:R-:W1:Y:S01]  /*5790*/  SHFL.IDX PT, R138, R138, 0x1, 0x181f ;  /* 0x00381f008a8a7f89 */ /* 0x002e6200000e0000 */
[----:B------:R-:W-:Y:S03]  /*57a0*/  SEL R141, RZ, 0x10, P5 ;  /* 0x00000010ff8d7807 */ /* 0x000fe60002800000 */
[----:B------:R4:W2:Y:S01]  /*57b0*/  SHFL.IDX PT, R175, R0, 0x1, 0x181f ;  /* 0x00381f0000af7f89 */ /* 0x0008a200000e0000 */
[C---:B---3--:R-:W-:Y:S02]  /*57c0*/  IADD3 R146, P0, R139.reuse, R132, RZ ;  /* 0x000000848b927210 */ /* 0x048fe40007f1e0ff */
[C---:B------:R-:W-:Y:S03]  /*57d0*/  IADD3 R144, P6, R139.reuse, R134, RZ ;  /* 0x000000868b907210 */ /* 0x040fe60007fde0ff */
        /* <DEDUP_REMOVED lines=10> */
.L_x_557:
[----:B-1--4-:R-:W-:Y:S02]  /*5880*/  IADD3 R142, -R140, 0x10, RZ ;  /* 0x000000108c8e7810 */ /* 0x012fe40007ffe1ff */
        /* <DEDUP_REMOVED lines=20> */
.L_x_498:
[----:B------:R-:W-:Y:S05]  /*59d0*/  BSYNC B0 ;  /* 0x0000000000007941 */ /* 0x000fea0003800000 */
.L_x_497:
[----:B-1----:R-:W-:Y:S01]  /*59e0*/  MOV R132, 0x1 ;  /* 0x0000000100847802 */ /* 0x002fe20000000f00 */
[----:B------:R-:W0:Y:S01]  /*59f0*/  LDGDEPBAR ;  /* 0x00000000000079af */ /* 0x000e220000000000 */
[----:B------:R-:W-:Y:S02]  /*5a00*/  IADD3 R239, R199, R220, RZ ;  /* 0x000000dcc7ef7210 */ /* 0x000fe40007ffe0ff */
[----:B------:R-:W-:Y:S01]  /*5a10*/  MOV R133, c[0x0][0x2ac] ;  /* 0x0000ab0000857a02 */ /* 0x000fe20000000f00 */
[----:B------:R-:W-:Y:S02]  /*5a20*/  IMAD R132, R238, -0x40, R132 ;  /* 0xffffffc0ee847824 */ /* 0x000fe400078e0284 */
[----:B------:R-:W-:Y:S03]  /*5a30*/  @P4 IMAD.HI.U32 R0, R239, c[0x0][0x2c8], RZ ;  /* 0x0000b200ef004a27 */ /* 0x000fe600078e00ff */
[----:B------:R-:W-:Y:S02]  /*5a40*/  IADD3 R132, -R195, R132, RZ ;  /* 0x00000084c3847210 */ /* 0x000fe40007ffe1ff */
[----:B------:R-:W-:Y:S03]  /*5a50*/  @P4 SHF.R.U32.HI R239, RZ, c[0x0][0x2cc], R0 ;  /* 0x0000b300ffef4a19 */ /* 0x000fe60000011600 */
[----:B------:R-:W-:Y:S05]  /*5a60*/  IMAD R132, R133, c[0x0][0x1d0], R132 ;  /* 0x0000740085847a24 */ /* 0x000fea00078e0284 */
[----:B------:R-:W-:Y:S01]  /*5a70*/  IADD3 R0, R132, -c[0x0][0x168], RZ ;  /* 0x80005a0084007a10 */ /* 0x000fe20007ffe0ff */
[----:B------:R-:W-:-:S05]  /*5a80*/  BRA.DIV ~URZ, `(.L_x_501) ;  /* 0x00007ee27f007947 */ /* 0x000fca000b800000 */
[----:B------:R1:W2:Y:S02]  /*5a90*/  SHFL.IDX PT, R175, R239, RZ, 0x1c1f ;  /* 0x001c1fffefaf7589 */ /* 0x0002a400000e0000 */
.L_x_558:
[----:B--2---:R-:W-:Y:S05]  /*5aa0*/  IMAD.IADD R175, R0, 0x1, R175 ;  /* 0x0000000100af7824 */ /* 0x004fea00078e02af */
[C---:B------:R-:W-:Y:S02]  /*5ab0*/  ISETP.GT.AND P6, PT, R175.reuse, RZ, PT ;  /* 0x000000ffaf00720c */ /* 0x040fe40003fc4270 */
[C---:B------:R-:W-:Y:S02]  /*5ac0*/  ISETP.GT.AND P5, PT, R175.reuse, 0x1, PT ;  /* 0x00000001af00780c */ /* 0x040fe40003fa4270 */
[C---:B------:R-:W-:Y:S02]  /*5ad0*/  ISETP.GT.AND P2, PT, R175.reuse, 0x8, PT ;  /* 0x00000008af00780c */ /* 0x040fe40003f44270 */
[C---:B------:R-:W-:Y:S02]  /*5ae0*/  ISETP.GT.AND P0, PT, R175.reuse, 0x9, PT ;  /* 0x00000009af00780c */ /* 0x040fe40003f04270 */
[----:B------:R-:W-:Y:S02]  /*5af0*/  FSEL R4, R4, -INF , P6 ;  /* 0xff80000004047808 */ /* 0x000fe40003000000 */
[----:B------:R-:W-:Y:S02]  /*5b00*/  ISETP.GT.AND P6, PT, R175, 0x10, PT ;  /* 0x00000010af00780c */ /* 0x000fe40003fc4270 */
[----:B------:R-:W-:Y:S02]  /*5b10*/  FSEL R133, R5, -INF , P5 ;  /* 0xff80000005857808 */ /* 0x000fe40002800000 */
        /* <DEDUP_REMOVED lines=20> */
[----:B------:R-:W-:Y:S02]  /*5c60*/  ISETP.GT.AND P0, PT, R175, 0x39, PT ;  /* 0x00000039af00780c */ /* 0x000fe40003f04270 */
[----:B------:R-:W-:Y:S02]  /*5c70*/  FSEL R152, R28, -INF , P6 ;  /* 0xff8000001c987808 */ /* 0x000fe40003000000 */
[----:B------:R-:W-:Y:S02]  /*5c80*/  FSEL R151, R29, -INF , P5 ;  /* 0xff8000001d977808 */ /* 0x000fe40002800000 */
[----:B------:R-:W-:Y:S02]  /*5c90*/  FSEL R149, R32, -INF , P2 ;  /* 0xff80000020957808 */ /* 0x000fe40001000000 */
[----:B------:R-:W-:Y:S01]  /*5ca0*/  FSEL R147, R33, -INF , P0 ;  /* 0xff80000021937808 */ /* 0x000fe20000000000 */
[----:B------:R-:W-:-:S05]  /*5cb0*/  BRA.DIV ~URZ, `(.L_x_502) ;  /* 0x00007d027f007947 */ /* 0x000fca000b800000 */
[----:B------:R-:W-:Y:S01]  /*5cc0*/  FMNMX.FTZ R12, R4, R3, !PT ;  /* 0x00000003040c7209 */ /* 0x000fe20007810000 */
[----:B-1----:R-:W1:Y:S03]  /*5cd0*/  SHFL.IDX PT, R239, R239, 0x1, 0x1c1f ;  /* 0x003c1f00efef7f89 */ /* 0x002e6600000e0000 */
[----:B------:R-:W-:Y:S04]  /*5ce0*/  FMNMX.FTZ R12, R133, R12, !PT ;  /* 0x0000000c850c7209 */ /* 0x000fe80007810000 */
[----:B------:R-:W-:Y:S04]  /*5cf0*/  FMNMX.FTZ R12, R5, R12, !PT ;  /* 0x0000000c050c7209 */ /* 0x000fe80007810000 */
[----:B------:R-:W-:Y:S04]  /*5d00*/  FMNMX.FTZ R12, R9, R12, !PT ;  /* 0x0000000c090c7209 */ /* 0x000fe80007810000 */
[----:B------:R-:W-:Y:S04]  /*5d10*/  FMNMX.FTZ R12, R165, R12, !PT ;  /* 0x0000000ca50c7209 */ /* 0x000fe80007810000 */
[----:B------:R-:W-:Y:S04]  /*5d20*/  FMNMX.FTZ R12, R167, R12, !PT ;  /* 0x0000000ca70c7209 */ /* 0x000fe80007810000 */
[----:B------:R-:W-:Y:S01]  /*5d30*/  FMNMX.FTZ R12, R143, R12, !PT ;  /* 0x0000000c8f0c7209 */ /* 0x000fe20007810000 */
[----:B-1----:R-:W-:Y:S03]  /*5d40*/  IMAD.IADD R0, R0, 0x1, R239 ;  /* 0x0000000100007824 */ /* 0x002fe600078e02ef */
[----:B------:R-:W-:Y:S02]  /*5d50*/  FMNMX.FTZ R12, R141, R12, !PT ;  /* 0x0000000c8d0c7209 */ /* 0x000fe40007810000 */
[C---:B------:R-:W-:Y:S02]  /*5d60*/  ISETP.GT.AND P2, PT, R0.reuse, RZ, PT ;  /* 0x000000ff0000720c */ /* 0x040fe40003f44270 */
[----:B------:R-:W-:Y:S02]  /*5d70*/  ISETP.GT.AND P0, PT, R0, 0x1, PT ;  /* 0x000000010000780c */ /* 0x000fe40003f04270 */
[----:B------:R-:W-:Y:S02]  /*5d80*/  FSEL R13, R6, -INF , P2 ;  /* 0xff800000060d7808 */ /* 0x000fe40001000000 */
[----:B------:R-:W-:Y:S02]  /*5d90*/  FSEL R8, R7, -INF , P0 ;  /* 0xff80000007087808 */ /* 0x000fe40000000000 */
[C---:B------:R-:W-:Y:S02]  /*5da0*/  ISETP.GT.AND P2, PT, R0.reuse, 0x8, PT ;  /* 0x000000080000780c */ /* 0x040fe40003f44270 */
[----:B------:R-:W-:Y:S02]  /*5db0*/  FMNMX.FTZ R7, R13, R2, !PT ;  /* 0x000000020d077209 */ /* 0x000fe40007810000 */
[----:B------:R-:W-:Y:S02]  /*5dc0*/  ISETP.GT.AND P0, PT, R0, 0x9, PT ;  /* 0x000000090000780c */ /* 0x000fe40003f04270 */
[----:B------:R-:W-:Y:S02]  /*5dd0*/  FSEL R10, R10, -INF , P2 ;  /* 0xff8000000a0a7808 */ /* 0x000fe40001000000 */
[----:B------:R-:W-:Y:S02]  /*5de0*/  FMNMX.FTZ R7, R8, R7, !PT ;  /* 0x0000000708077209 */ /* 0x000fe40007810000 */
[----:B------:R-:W-:Y:S02]  /*5df0*/  FSEL R6, R11, -INF , P0 ;  /* 0xff8000000b067808 */ /* 0x000fe40000000000 */
[----:B------:R-:W-:Y:S02]  /*5e00*/  ISETP.GT.AND P2, PT, R0, 0x10, PT ;  /* 0x000000100000780c */ /* 0x000fe40003f44270 */
        /* <DEDUP_REMOVED lines=13> */
[----:B------:R-:W-:Y:S02]  /*5ee0*/  FMNMX.FTZ R12, R159, R12, !PT ;  /* 0x0000000c9f0c7209 */ /* 0x000fe40007810000 */
[----:B------:R-:W-:Y:S02]  /*5ef0*/  ISETP.GT.AND P0, PT, R0, 0x21, PT ;  /* 0x000000210000780c */ /* 0x000fe40003f04270 */
[----:B------:R-:W-:Y:S02]  /*5f00*/  FSEL R188, R22, -INF , P2 ;  /* 0xff80000016bc7808 */ /* 0x000fe40001000000 */
[----:B------:R-:W-:Y:S02]  /*5f10*/  FMNMX.FTZ R7, R140, R7, !PT ;  /* 0x000000078c077209 */ /* 0x000fe40007810000 */
        /* <DEDUP_REMOVED lines=26> */
[----:B------:R-:W-:Y:S01]  /*60c0*/  FMNMX.FTZ R11, R146, R11, !PT ;  /* 0x0000000b920b7209 */ /* 0x000fe20007810000 */
[----:B------:R-:W1:Y:S03]  /*60d0*/  SHFL.BFLY PT, R15, R14, 0x2, 0x1f ;  /* 0x0c401f000e0f7f89 */ /* 0x000e6600000e0000 */
[----:B------:R-:W-:Y:S05]  /*60e0*/  FMNMX.FTZ R12, R144, R11, !PT ;  /* 0x0000000b900c7209 */ /* 0x000fea0007810000 */
[----:B------:R-:W2:Y:S01]  /*60f0*/  SHFL.BFLY PT, R11, R12, 0x2, 0x1f ;  /* 0x0c401f000c0b7f89 */ /* 0x000ea200000e0000 */
[----:B-1----:R-:W-:Y:S07]  /*6100*/  FMNMX.FTZ R7, R15, R14, !PT ;  /* 0x0000000e0f077209 */ /* 0x002fee0007810000 */
[----:B------:R-:W1:Y:S01]  /*6110*/  SHFL.BFLY PT, R0, R7, 0x1, 0x1f ;  /* 0x0c201f0007007f89 */ /* 0x000e6200000e0000 */
[----:B--2---:R-:W-:Y:S07]  /*6120*/  FMNMX.FTZ R135, R12, R11, !PT ;  /* 0x0000000b0c877209 */ /* 0x004fee0007810000 */
[----:B------:R2:W3:Y:S01]  /*6130*/  SHFL.BFLY PT, R132, R135, 0x1, 0x1f ;  /* 0x0c201f0087847f89 */ /* 0x0004e200000e0000 */
[----:B-1----:R-:W-:Y:S07]  /*6140*/  FMNMX.FTZ R0, R7, R0, !PT ;  /* 0x0000000007007209 */ /* 0x002fee0007810000 */
.L_x_559:
[C---:B------:R-:W-:Y:S01]  /*6150*/  FMUL.FTZ R154, R0.reuse, c[0x0][0x2d0] ;  /* 0x0000b400009a7a20 */ /* 0x040fe20000410000 */
[----:B------:R-:W-:Y:S01]  /*6160*/  FSETP.NEU.FTZ.AND P0, PT, R0, -INF , PT ;  /* 0xff8000000000780b */ /* 0x000fe20003f1d000 */
[----:B------:R-:W-:Y:S01]  /*6170*/  WARPSYNC 0xffffffff ;  /* 0xffffffff00007948 */ /* 0x000fe20003800000 */
[----:B---3--:R-:W-:Y:S01]  /*6180*/  FMNMX.FTZ R132, R132, R135, !PT ;  /* 0x0000008784847209 */ /* 0x008fe20007810000 */
[----:B------:R-:W-:Y:S01]  /*6190*/  LDSM.16.MT88.4 R20, [R181] ;  /* 0x00000000b514783b */ /* 0x000fe20000004200 */
[----:B------:R-:W-:Y:S03]  /*61a0*/  FSEL R154, R154, RZ, P0 ;  /* 0x000000ff9a9a7208 */ /* 0x000fe60000000000 */
[----:B------:R-:W-:Y:S02]  /*61b0*/  FMUL.FTZ R145, R132, c[0x0][0x2d0] ;  /* 0x0000b40084917a20 */ /* 0x000fe40000410000 */
[--C-:B------:R-:W-:Y:S01]  /*61c0*/  FFMA.FTZ R161, R4, c[0x0][0x2d0], -R154.reuse ;  /* 0x0000b40004a17a23 */ /* 0x100fe2000001089a */
[----:B------:R-:W-:Y:S01]  /*61d0*/  FSEL R4, R0, RZ, P0 ;  /* 0x000000ff00047208 */ /* 0x000fe20000000000 */
[--C-:B------:R-:W-:Y:S01]  /*61e0*/  FFMA.FTZ R134, R133, c[0x0][0x2d0], -R154.reuse ;  /* 0x0000b40085867a23 */ /* 0x100fe2000001089a */
[----:B------:R-:W-:Y:S01]  /*61f0*/  FSETP.NEU.FTZ.AND P0, PT, R132, -INF , PT ;  /* 0xff8000008400780b */ /* 0x000fe20003f1d000 */
[--C-:B------:R-:W-:Y:S01]  /*6200*/  FFMA.FTZ R133, R5, c[0x0][0x2d0], -R154.reuse ;  /* 0x0000b40005857a23 */ /* 0x100fe2000001089a */
[----:B------:R-:W-:Y:S01]  /*6210*/  LDSM.16.MT88.4 R28, [R180] ;  /* 0x00000000b41c783b */ /* 0x000fe20000004200 */
[----:B------:R-:W-:Y:S01]  /*6220*/  FADD.FTZ R4, -R4, R3 ;  /* 0x0000000304047221 */ /* 0x000fe20000010100 */
[----:B------:R-:W-:Y:S01]  /*6230*/  FSEL R145, R145, RZ, P0 ;  /* 0x000000ff91917208 */ /* 0x000fe20000000000 */
[----:B------:R-:W-:Y:S01]  /*6240*/  FFMA.FTZ R160, R9, c[0x0][0x2d0], -R154 ;  /* 0x0000b40009a07a23 */ /* 0x000fe2000001089a */
[----:B------:R-:W-:Y:S01]  /*6250*/  FSEL R5, R132, RZ, P0 ;  /* 0x000000ff84057208 */ /* 0x000fe20000000000 */
[----:B------:R-:W-:Y:S01]  /*6260*/  FMUL.FTZ R3, R4, c[0x0][0x2d0] ;  /* 0x0000b40004037a20 */ /* 0x000fe20000410000 */
[----:B------:R-:W-:Y:S01]  /*6270*/  MUFU.EX2 R161, R161 ;  /* 0x000000a100a17308 */ /* 0x000fe20000000800 */
[--C-:B------:R-:W-:Y:S01]  /*6280*/  FFMA.FTZ R163, R13, c[0x0][0x2d0], -R145.reuse ;  /* 0x0000b4000da37a23 */ /* 0x100fe20000010891 */
[----:B------:R-:W-:Y:S01]  /*6290*/  ISETP.GT.AND P0, PT, R238, R173, PT ;  /* 0x000000adee00720c */ /* 0x000fe20003f04270 */
[----:B------:R-:W-:Y:S01]  /*62a0*/  FADD.FTZ R5, -R5, R2 ;  /* 0x0000000205057221 */ /* 0x000fe20000010100 */
[----:B------:R-:W1:Y:S01]  /*62b0*/  LDSM.16.MT88.4 R12, [R182] ;  /* 0x00000000b60c783b */ /* 0x000e620000004200 */
[--C-:B------:R-:W-:Y:S01]  /*62c0*/  FFMA.FTZ R162, R8, c[0x0][0x2d0], -R145.reuse ;  /* 0x0000b40008a27a23 */ /* 0x100fe20000010891 */
[----:B------:R-:W-:Y:S01]  /*62d0*/  IADD3 R238, R238, -0x1, RZ ;  /* 0xffffffffeeee7810 */ /* 0x000fe20007ffe0ff */
[--C-:B--2---:R-:W-:Y:S02]  /*62e0*/  FFMA.FTZ R135, R10, c[0x0][0x2d0], -R145.reuse ;  /* 0x0000b4000a877a23 */ /* 0x104fe40000010891 */
[--C-:B------:R-:W-:Y:S01]  /*62f0*/  FFMA.FTZ R164, R6, c[0x0][0x2d0], -R145.reuse ;  /* 0x0000b40006a47a23 */ /* 0x100fe20000010891 */
[----:B------:R-:W2:Y:S01]  /*6300*/  MUFU.EX2 R134, R134 ;  /* 0x0000008600867308 */ /* 0x000ea20000000800 */
[----:B------:R-:W-:Y:S02]  /*6310*/  FMUL.FTZ R2, R5, c[0x0][0x2d0] ;  /* 0x0000b40005027a20 */ /* 0x000fe40000410000 */
[--C-:B------:R-:W-:Y:S02]  /*6320*/  FFMA.FTZ R168, R141, c[0x0][0x2d0], -R154.reuse ;  /* 0x0000b4008da87a23 */ /* 0x100fe4000001089a */
[--C-:B------:R-:W-:Y:S02]  /*6330*/  FFMA.FTZ R171, R142, c[0x0][0x2d0], -R145.reuse ;  /* 0x0000b4008eab7a23 */ /* 0x100fe40000010891 */
        /* <DEDUP_REMOVED lines=12> */
[----:B------:R-:W-:Y:S01]  /*6400*/  LDSM.16.MT88.4 R148, [R180+0x3800] ;  /* 0x00380000b494783b */ /* 0x000fe20000004200 */
[--C-:B------:R-:W-:Y:S02]  /*6410*/  FFMA.FTZ R247, R146, c[0x0][0x2d0], -R145.reuse ;  /* 0x0000b40092f77a23 */ /* 0x100fe40000010891 */
[----:B------:R-:W3:Y:S01]  /*6420*/  MUFU.EX2 R3, R3 ;  /* 0x0000000300037308 */ /* 0x000ee20000000800 */
[--C-:B------:R-:W-:Y:S02]  /*6430*/  FFMA.FTZ R165, R165, c[0x0][0x2d0], -R154.reuse ;  /* 0x0000b400a5a57a23 */ /* 0x100fe4000001089a */
[--C-:B------:R-:W-:Y:S02]  /*6440*/  FFMA.FTZ R166, R167, c[0x0][0x2d0], -R154.reuse ;  /* 0x0000b400a7a67a23 */ /* 0x100fe4000001089a */
[--C-:B------:R-:W-:Y:S02]  /*6450*/  FFMA.FTZ R167, R143, c[0x0][0x2d0], -R154.reuse ;  /* 0x0000b4008fa77a23 */ /* 0x100fe4000001089a */
[----:B------:R-:W-:Y:S02]  /*6460*/  FFMA.FTZ R154, R147, c[0x0][0x2d0], -R154 ;  /* 0x0000b400939a7a23 */ /* 0x000fe4000001089a */
[--C-:B------:R-:W-:Y:S01]  /*6470*/  FFMA.FTZ R169, R172, c[0x0][0x2d0], -R145.reuse ;  /* 0x0000b400aca97a23 */ /* 0x100fe20000010891 */
[----:B------:R-:W-:Y:S01]  /*6480*/  MUFU.EX2 R163, R163 ;  /* 0x000000a300a37308 */ /* 0x000fe20000000800 */
[--C-:B------:R-:W-:Y:S02]  /*6490*/  FFMA.FTZ R172, R140, c[0x0][0x2d0], -R145.reuse ;  /* 0x0000b4008cac7a23 */ /* 0x100fe40000010891 */
[----:B------:R-:W-:Y:S01]  /*64a0*/  LDSM.16.MT88.4 R140, [R180+0x2800] ;  /* 0x00280000b48c783b */ /* 0x000fe20000004200 */
[--C-:B------:R-:W-:Y:S02]  /*64b0*/  FFMA.FTZ R170, R170, c[0x0][0x2d0], -R145.reuse ;  /* 0x0000b400aaaa7a23 */ /* 0x100fe40000010891 */
[--C-:B------:R-:W-:Y:S02]  /*64c0*/  FFMA.FTZ R188, R188, c[0x0][0x2d0], -R145.reuse ;  /* 0x0000b400bcbc7a23 */ /* 0x100fe40000010891 */
[--C-:B------:R-:W-:Y:S02]  /*64d0*/  FFMA.FTZ R237, R174, c[0x0][0x2d0], -R145.reuse ;  /* 0x0000b400aeed7a23 */ /* 0x100fe40000010891 */
[----:B------:R-:W4:Y:S01]  /*64e0*/  MUFU.EX2 R162, R162 ;  /* 0x000000a200a27308 */ /* 0x000f220000000800 */
[--C-:B------:R-:W-:Y:S02]  /*64f0*/  FFMA.FTZ R174, R158, c[0x0][0x2d0], -R145.reuse ;  /* 0x0000b4009eae7a23 */ /* 0x100fe40000010891 */
[----:B------:R-:W-:Y:S01]  /*6500*/  LDSM.16.MT88.4 R156, [R182+0x5800] ;  /* 0x00580000b69c783b */ /* 0x000fe20000004200 */
[----:B------:R-:W-:Y:S06]  /*6510*/  FFMA.FTZ R145, R144, c[0x0][0x2d0], -R145 ;  /* 0x0000b40090917a23 */ /* 0x000fec0000010891 */
[----:B------:R-:W-:Y:S10]  /*6520*/  MUFU.EX2 R135, R135 ;  /* 0x0000008700877308 */ /* 0x000ff40000000800 */
[----:B------:R-:W-:Y:S10]  /*6530*/  MUFU.EX2 R164, R164 ;  /* 0x000000a400a47308 */ /* 0x000ff40000000800 */
[----:B------:R-:W5:Y:S10]  /*6540*/  MUFU.EX2 R2, R2 ;  /* 0x0000000200027308 */ /* 0x000f740000000800 */
[----:B------:R1:W-:Y:S10]  /*6550*/  MUFU.EX2 R244, R154 ;  /* 0x0000009a00f47308 */ /* 0x0003f40000000800 */
[----:B------:R2:W-:Y:S10]  /*6560*/  MUFU.EX2 R248, R145 ;  /* 0x0000009100f87308 */ /* 0x0005f40000000800 */
[----:B------:R-:W-:Y:S01]  /*6570*/  MUFU.EX2 R165, R165 ;  /* 0x000000a500a57308 */ /* 0x000fe20000000800 */
[----:B-1----:R-:W-:Y:S09]  /*6580*/  LDSM.16.MT88.4 R152, [R179+0x3800] ;  /* 0x00380000b398783b */ /* 0x002ff20000004200 */
[----:B------:R-:W1:Y:S01]  /*6590*/  MUFU.EX2 R166, R166 ;  /* 0x000000a600a67308 */ /* 0x000e620000000800 */
[----:B--2---:R-:W-:Y:S09]  /*65a0*/  LDSM.16.MT88.4 R144, [R181+0x3800] ;  /* 0x00380000b590783b */ /* 0x004ff20000004200 */
[----:B------:R-:W-:Y:S10]  /*65b0*/  MUFU.EX2 R167, R167 ;  /* 0x000000a700a77308 */ /* 0x000ff40000000800 */
[----:B------:R-:W-:Y:S10]  /*65c0*/  MUFU.EX2 R168, R168 ;  /* 0x000000a800a87308 */ /* 0x000ff40000000800 */
[----:B------:R-:W-:Y:S10]  /*65d0*/  MUFU.EX2 R169, R169 ;  /* 0x000000a900a97308 */ /* 0x000ff40000000800 */
[----:B------:R-:W2:Y:S10]  /*65e0*/  MUFU.EX2 R170, R170 ;  /* 0x000000aa00aa7308 */ /* 0x000eb40000000800 */
[----:B------:R-:W-:Y:S10]  /*65f0*/  MUFU.EX2 R171, R171 ;  /* 0x000000ab00ab7308 */ /* 0x000ff40000000800 */
[----:B------:R-:W1:Y:S10]  /*6600*/  MUFU.EX2 R172, R172 ;  /* 0x000000ac00ac7308 */ /* 0x000e740000000800 */
        /* <DEDUP_REMOVED lines=11> */
[----:B------:R-:W-:Y:S10]  /*66c0*/  MUFU.EX2 R245, R245 ;  /* 0x000000f500f57308 */ /* 0x000ff40000000800 */
[----:B------:R-:W1:Y:S10]  /*66d0*/  MUFU.EX2 R246, R246 ;  /* 0x000000f600f67308 */ /* 0x000e740000000800 */
[----:B------:R-:W1:Y:S01]  /*66e0*/  MUFU.EX2 R247, R247 ;  /* 0x000000f700f77308 */ /* 0x000e620000000800 */
[----:B------:R-:W-:Y:S01]  /*66f0*/  F2FP.PACK_AB R136, R134, R161 ;  /* 0x000000a18688723e */ /* 0x000fe200000000ff */
[C---:B---3--:R-:W-:Y:S01]  /*6700*/  FMUL.FTZ R4, R3.reuse, R128 ;  /* 0x0000008003047220 */ /* 0x048fe20000410000 */
[----:B------:R-:W-:Y:S01]  /*6710*/  F2FP.PACK_AB R138, R160, R133 ;  /* 0x00000085a08a723e */ /* 0x000fe200000000ff */
[C---:B------:R-:W-:Y:S01]  /*6720*/  FMUL.FTZ R5, R3.reuse, R129 ;  /* 0x0000008103057220 */ /* 0x040fe20000410000 */
[----:B----4-:R-:W-:Y:S01]  /*6730*/  F2FP.PACK_AB R137, R162, R163 ;  /* 0x000000a3a289723e */ /* 0x010fe200000000ff */
[----:B-----5:R-:W-:Y:S01]  /*6740*/  FMUL.FTZ R6, R2, R130 ;  /* 0x0000008202067220 */ /* 0x020fe20000410000 */
[----:B------:R-:W-:Y:S01]  /*6750*/  F2FP.PACK_AB R139, R164, R135 ;  /* 0x00000087a48b723e */ /* 0x000fe200000000ff */
[C---:B------:R-:W-:Y:S02]  /*6760*/  FMUL.FTZ R7, R2.reuse, R131 ;  /* 0x0000008302077220 */ /* 0x040fe40000410000 */
[----:B------:R-:W-:Y:S01]  /*6770*/  LDSM.16.MT88.4 R128, [R181+0x2800] ;  /* 0x00280000b580783b */ /* 0x000fe20000004200 */
[C---:B------:R-:W-:Y:S02]  /*6780*/  FMUL.FTZ R8, R3.reuse, R124 ;  /* 0x0000007c03087220 */ /* 0x040fe40000410000 */
[C---:B------:R-:W-:Y:S02]  /*6790*/  FMUL.FTZ R9, R3.reuse, R125 ;  /* 0x0000007d03097220 */ /* 0x040fe40000410000 */
[C---:B------:R-:W-:Y:S05]  /*67a0*/  HMMA.16816.F32 R4, R136.reuse, R12, R4 ;  /* 0x0000000c8804723c */ /* 0x040fea0000001804 */
[C---:B------:R-:W-:Y:S02]  /*67b0*/  FMUL.FTZ R10, R2.reuse, R126 ;  /* 0x0000007e020a7220 */ /* 0x040fe40000410000 */
[C---:B------:R-:W-:Y:S02]  /*67c0*/  FMUL.FTZ R11, R2.reuse, R127 ;  /* 0x0000007f020b7220 */ /* 0x040fe40000410000 */
[----:B------:R-:W-:Y:S03]  /*67d0*/  LDSM.16.MT88.4 R124, [R182+0x2800] ;  /* 0x00280000b67c783b */ /* 0x000fe60000004200 */
[C---:B------:R-:W-:Y:S02]  /*67e0*/  FMUL.FTZ R12, R3.reuse, R100 ;  /* 0x00000064030c7220 */ /* 0x040fe40000410000 */
[C---:B------:R-:W-:Y:S03]  /*67f0*/  HMMA.16816.F32 R8, R136.reuse, R14, R8 ;  /* 0x0000000e8808723c */ /* 0x040fe60000001808 */
[C---:B------:R-:W-:Y:S02]  /*6800*/  FMUL.FTZ R13, R3.reuse, R101 ;  /* 0x00000065030d7220 */ /* 0x040fe40000410000 */
[C---:B------:R-:W-:Y:S02]  /*6810*/  FMUL.FTZ R16, R3.reuse, R104 ;  /* 0x0000006803107220 */ /* 0x040fe40000410000 */
[C---:B------:R-:W-:Y:S02]  /*6820*/  FMUL.FTZ R14, R2.reuse, R102 ;  /* 0x00000066020e7220 */ /* 0x040fe40000410000 */
[C---:B------:R-:W-:Y:S02]  /*6830*/  FMUL.FTZ R15, R2.reuse, R103 ;  /* 0x00000067020f7220 */ /* 0x040fe40000410000 */
[----:B------:R-:W3:Y:S01]  /*6840*/  LDSM.16.MT88.4 R100, [R179] ;  /* 0x00000000b364783b */ /* 0x000ee20000004200 */
[C---:B------:R-:W-:Y:S02]  /*6850*/  FMUL.FTZ R17, R3.reuse, R105 ;  /* 0x0000006903117220 */ /* 0x040fe40000410000 */
[C---:B------:R-:W-:Y:S02]  /*6860*/  FMUL.FTZ R18, R2.reuse, R106 ;  /* 0x0000006a02127220 */ /* 0x040fe40000410000 */
[C---:B------:R-:W-:Y:S03]  /*6870*/  HMMA.16816.F32 R12, R136.reuse, R20, R12 ;  /* 0x00000014880c723c */ /* 0x040fe6000000180c */
[C---:B------:R-:W-:Y:S02]  /*6880*/  FMUL.FTZ R19, R2.reuse, R107 ;  /* 0x0000006b02137220 */ /* 0x040fe40000410000 */
[----:B------:R-:W4:Y:S01]  /*6890*/  LDSM.16.MT88.4 R104, [R182+0x2000] ;  /* 0x00200000b668783b */ /* 0x000f220000004200 */
[C---:B------:R-:W-:Y:S02]  /*68a0*/  FMUL.FTZ R24, R3.reuse, R112 ;  /* 0x0000007003187220 */ /* 0x040fe40000410000 */
[C---:B------:R-:W-:Y:S02]  /*68b0*/  FMUL.FTZ R20, R3.reuse, R108 ;  /* 0x0000006c03147220 */ /* 0x040fe40000410000 */
[C---:B------:R-:W-:Y:S03]  /*68c0*/  HMMA.16816.F32 R16, R136.reuse, R22, R16 ;  /* 0x000000168810723c */ /* 0x040fe60000001810 */
[C---:B------:R-:W-:Y:S02]  /*68d0*/  FMUL.FTZ R21, R3.reuse, R109 ;  /* 0x0000006d03157220 */ /* 0x040fe40000410000 */
[C---:B------:R-:W-:Y:S02]  /*68e0*/  FMUL.FTZ R25, R3.reuse, R113 ;  /* 0x0000007103197220 */ /* 0x040fe40000410000 */
[C---:B------:R-:W-:Y:S02]  /*68f0*/  FMUL.FTZ R22, R2.reuse, R110 ;  /* 0x0000006e02167220 */ /* 0x040fe40000410000 */
[C---:B------:R-:W-:Y:S02]  /*6900*/  FMUL.FTZ R23, R2.reuse, R111 ;  /* 0x0000006f02177220 */ /* 0x040fe40000410000 */
[----:B------:R-:W5:Y:S01]  /*6910*/  LDSM.16.MT88.4 R108, [R181+0x2000] ;  /* 0x00200000b56c783b */ /* 0x000f620000004200 */
[C---:B------:R-:W-:Y:S02]  /*6920*/  FMUL.FTZ R26, R2.reuse, R114 ;  /* 0x00000072021a7220 */ /* 0x040fe40000410000 */
[C---:B------:R-:W-:Y:S02]  /*6930*/  FMUL.FTZ R27, R2.reuse, R115 ;  /* 0x00000073021b7220 */ /* 0x040fe40000410000 */
[C---:B------:R-:W-:Y:S03]  /*6940*/  HMMA.16816.F32 R20, R136.reuse, R28, R20 ;  /* 0x0000001c8814723c */ /* 0x040fe60000001814 */
[----:B------:R-:W-:Y:S01]  /*6950*/  LDSM.16.MT88.4 R112, [R182+0x800] ;  /* 0x00080000b670783b */ /* 0x000fe20000004200 */
[C---:B------:R-:W-:Y:S02]  /*6960*/  FMUL.FTZ R32, R3.reuse, R120 ;  /* 0x0000007803207220 */ /* 0x040fe40000410000 */
[C---:B------:R-:W-:Y:S02]  /*6970*/  FMUL.FTZ R33, R3.reuse, R121 ;  /* 0x0000007903217220 */ /* 0x040fe40000410000 */
[C---:B------:R-:W-:Y:S04]  /*6980*/  HMMA.16816.F32 R24, R136.reuse, R30, R24 ;  /* 0x0000001e8818723c */ /* 0x040fe80000001818 */
[C---:B------:R-:W-:Y:S02]  /*6990*/  FMUL.FTZ R28, R3.reuse, R116 ;  /* 0x00000074031c7220 */ /* 0x040fe40000410000 */
[C---:B------:R-:W-:Y:S02]  /*69a0*/  FMUL.FTZ R29, R3.reuse, R117 ;  /* 0x00000075031d7220 */ /* 0x040fe40000410000 */
[C---:B------:R-:W-:Y:S04]  /*69b0*/  FMUL.FTZ R30, R2.reuse, R118 ;  /* 0x00000076021e7220 */ /* 0x040fe80000410000 */
[C---:B------:R-:W-:Y:S02]  /*69c0*/  FMUL.FTZ R31, R2.reuse, R119 ;  /* 0x00000077021f7220 */ /* 0x040fe40000410000 */
[----:B------:R-:W-:Y:S01]  /*69d0*/  LDSM.16.MT88.4 R116, [R181+0x800] ;  /* 0x00080000b574783b */ /* 0x000fe20000004200 */
[C---:B------:R-:W-:Y:S02]  /*69e0*/  FMUL.FTZ R34, R2.reuse, R122 ;  /* 0x0000007a02227220 */ /* 0x040fe40000410000 */
[C---:B------:R-:W-:Y:S02]  /*69f0*/  FMUL.FTZ R35, R2.reuse, R123 ;  /* 0x0000007b02237220 */ /* 0x040fe40000410000 */
[C---:B---3--:R-:W-:Y:S03]  /*6a00*/  HMMA.16816.F32 R28, R136.reuse, R100, R28 ;  /* 0x00000064881c723c */ /* 0x048fe6000000181c */
[----:B------:R-:W-:Y:S01]  /*6a10*/  LDSM.16.MT88.4 R120, [R179+0x800] ;  /* 0x00080000b378783b */ /* 0x000fe20000004200 */
[C---:B------:R-:W-:Y:S02]  /*6a20*/  FMUL.FTZ R36, R3.reuse, R36 ;  /* 0x0000002403247220 */ /* 0x040fe40000410000 */
[C---:B------:R-:W-:Y:S02]  /*6a30*/  FMUL.FTZ R37, R3.reuse, R37 ;  /* 0x0000002503257220 */ /* 0x040fe40000410000 */
[C---:B------:R-:W-:Y:S03]  /*6a40*/  HMMA.16816.F32 R32, R136.reuse, R102, R32 ;  /* 0x000000668820723c */ /* 0x040fe60000001820 */
[----:B------:R-:W3:Y:S01]  /*6a50*/  LDSM.16.MT88.4 R100, [R180+0x2000] ;  /* 0x00200000b464783b */ /* 0x000ee20000004200 */
[C---:B------:R-:W-:Y:S02]  /*6a60*/  FMUL.FTZ R38, R2.reuse, R38 ;  /* 0x0000002602267220 */ /* 0x040fe40000410000 */
[C---:B------:R-:W-:Y:S02]  /*6a70*/  FMUL.FTZ R39, R2.reuse, R39 ;  /* 0x0000002702277220 */ /* 0x040fe40000410000 */
[C---:B------:R-:W-:Y:S04]  /*6a80*/  FMUL.FTZ R40, R3.reuse, R40 ;  /* 0x0000002803287220 */ /* 0x040fe80000410000 */
[C---:B------:R-:W-:Y:S01]  /*6a90*/  FMUL.FTZ R41, R3.reuse, R41 ;  /* 0x0000002903297220 */ /* 0x040fe20000410000 */
[C---:B----4-:R-:W-:Y:S03]  /*6aa0*/  HMMA.16816.F32 R36, R136.reuse, R104, R36 ;  /* 0x000000688824723c */ /* 0x050fe60000001824 */
[C---:B------:R-:W-:Y:S02]  /*6ab0*/  FMUL.FTZ R42, R2.reuse, R42 ;  /* 0x0000002a022a7220 */ /* 0x040fe40000410000 */
[C---:B------:R-:W-:Y:S02]  /*6ac0*/  FMUL.FTZ R43, R2.reuse, R43 ;  /* 0x0000002b022b7220 */ /* 0x040fe40000410000 */
[C---:B------:R-:W-:Y:S02]  /*6ad0*/  FMUL.FTZ R44, R3.reuse, R44 ;  /* 0x0000002c032c7220 */ /* 0x040fe40000410000 */
[C---:B------:R-:W-:Y:S03]  /*6ae0*/  FMUL.FTZ R45, R3.reuse, R45 ;  /* 0x0000002d032d7220 */ /* 0x040fe60000410000 */
[C---:B------:R-:W-:Y:S01]  /*6af0*/  HMMA.16816.F32 R40, R136.reuse, R106, R40 ;  /* 0x0000006a8828723c */ /* 0x040fe20000001828 */
[----:B------:R-:W4:Y:S02]  /*6b00*/  LDSM.16.MT88.4 R104, [R179+0x2000] ;  /* 0x00200000b368783b */ /* 0x000f240000004200 */
[C---:B------:R-:W-:Y:S02]  /*6b10*/  FMUL.FTZ R46, R2.reuse, R46 ;  /* 0x0000002e022e7220 */ /* 0x040fe40000410000 */
[C---:B------:R-:W-:Y:S02]  /*6b20*/  FMUL.FTZ R47, R2.reuse, R47 ;  /* 0x0000002f022f7220 */ /* 0x040fe40000410000 */
[C---:B------:R-:W-:Y:S02]  /*6b30*/  FMUL.FTZ R48, R3.reuse, R48 ;  /* 0x0000003003307220 */ /* 0x040fe40000410000 */
[C---:B------:R-:W-:Y:S03]  /*6b40*/  FMUL.FTZ R49, R3.reuse, R49 ;  /* 0x0000003103317220 */ /* 0x040fe60000410000 */
[C---:B-----5:R-:W-:Y:S03]  /*6b50*/  HMMA.16816.F32 R44, R136.reuse, R108, R44 ;  /* 0x0000006c882c723c */ /* 0x060fe6000000182c */
[C---:B------:R-:W-:Y:S02]  /*6b60*/  FMUL.FTZ R50, R2.reuse, R50 ;  /* 0x0000003202327220 */ /* 0x040fe40000410000 */
[C---:B------:R-:W-:Y:S02]  /*6b70*/  FMUL.FTZ R51, R2.reuse, R51 ;  /* 0x0000003302337220 */ /* 0x040fe40000410000 */
[C---:B------:R-:W-:Y:S02]  /*6b80*/  FMUL.FTZ R52, R3.reuse, R52 ;  /* 0x0000003403347220 */ /* 0x040fe40000410000 */
[C---:B------:R-:W-:Y:S03]  /*6b90*/  FMUL.FTZ R53, R3.reuse, R53 ;  /* 0x0000003503357220 */ /* 0x040fe60000410000 */
[C---:B------:R-:W-:Y:S01]  /*6ba0*/  HMMA.16816.F32 R48, R136.reuse, R110, R48 ;  /* 0x0000006e8830723c */ /* 0x040fe20000001830 */
[----:B------:R-:W5:Y:S02]  /*6bb0*/  LDSM.16.MT88.4 R108, [R182+0x4000] ;  /* 0x00400000b66c783b */ /* 0x000f640000004200 */
        /* <DEDUP_REMOVED lines=39> */
[----:B------:R-:W-:Y:S02]  /*6e30*/  FMUL.FTZ R83, R2, R83 ;  /* 0x0000005302537220 */ /* 0x000fe40000410000 */
[C---:B------:R-:W-:Y:S01]  /*6e40*/  FMUL.FTZ R84, R3.reuse, R84 ;  /* 0x0000005403547220 */ /* 0x040fe20000410000 */
[----:B-1----:R-:W-:Y:S01]  /*6e50*/  F2FP.PACK_AB R100, R166, R165 ;  /* 0x000000a5a664723e */ /* 0x002fe200000000ff */
[C---:B------:R-:W-:Y:S03]  /*6e60*/  FMUL.FTZ R85, R3.reuse, R85 ;  /* 0x0000005503557220 */ /* 0x040fe60000410000 */
[C---:B------:R-:W-:Y:S03]  /*6e70*/  HMMA.16816.F32 R80, R136.reuse, R102, R80 ;  /* 0x000000668850723c */ /* 0x040fe60000001850 */
[----:B------:R-:W-:Y:S01]  /*6e80*/  FMUL.FTZ R86, R2, R86 ;  /* 0x0000005602567220 */ /* 0x000fe20000410000 */
[----:B--2---:R-:W-:Y:S01]  /*6e90*/  F2FP.PACK_AB R101, R170, R169 ;  /* 0x000000a9aa65723e */ /* 0x004fe200000000ff */
[----:B------:R-:W-:Y:S02]  /*6ea0*/  FMUL.FTZ R87, R2, R87 ;  /* 0x0000005702577220 */ /* 0x000fe40000410000 */
[C---:B------:R-:W-:Y:S01]  /*6eb0*/  FMUL.FTZ R88, R3.reuse, R88 ;  /* 0x0000005803587220 */ /* 0x040fe20000410000 */
[----:B------:R-:W-:Y:S01]  /*6ec0*/  F2FP.PACK_AB R102, R168, R167 ;  /* 0x000000a7a866723e */ /* 0x000fe200000000ff */
[C---:B------:R-:W-:Y:S03]  /*6ed0*/  FMUL.FTZ R89, R3.reuse, R89 ;  /* 0x0000005903597220 */ /* 0x040fe60000410000 */
[C---:B----4-:R-:W-:Y:S03]  /*6ee0*/  HMMA.16816.F32 R84, R136.reuse, R104, R84 ;  /* 0x000000688854723c */ /* 0x050fe60000001854 */
[----:B------:R-:W-:Y:S01]  /*6ef0*/  FMUL.FTZ R90, R2, R90 ;  /* 0x0000005a025a7220 */ /* 0x000fe20000410000 */
[----:B------:R-:W-:Y:S01]  /*6f00*/  F2FP.PACK_AB R103, R172, R171 ;  /* 0x000000abac67723e */ /* 0x000fe200000000ff */
        /* <DEDUP_REMOVED lines=9> */
[C---:B-----5:R-:W-:Y:S03]  /*6fa0*/  HMMA.16816.F32 R92, R136.reuse, R108, R92 ;  /* 0x0000006c885c723c */ /* 0x060fe6000000185c */
[C---:B------:R-:W-:Y:S02]  /*6fb0*/  FMUL.FTZ R98, R2.reuse, R98 ;  /* 0x0000006202627220 */ /* 0x040fe40000410000 */
[C---:B------:R-:W-:Y:S02]  /*6fc0*/  FMUL.FTZ R99, R2.reuse, R99 ;  /* 0x0000006302637220 */ /* 0x040fe40000410000 */
[----:B------:R-:W-:Y:S02]  /*6fd0*/  FFMA.FTZ R161, R3, R236, R161 ;  /* 0x000000ec03a17223 */ /* 0x000fe400000100a1 */
[----:B------:R-:W-:Y:S03]  /*6fe0*/  FFMA.FTZ R163, R2, R231, R163 ;  /* 0x000000e702a37223 */ /* 0x000fe600000100a3 */
[----:B------:R-:W-:Y:S01]  /*6ff0*/  HMMA.16816.F32 R96, R136, R110, R96 ;  /* 0x0000006e8860723c */ /* 0x000fe20000001860 */
[----:B------:R-:W2:Y:S02]  /*7000*/  LDSM.16.MT88.4 R108, [R179+0x2800] ;  /* 0x00280000b36c783b */ /* 0x000ea40000004200 */
[----:B------:R-:W-:Y:S02]  /*7010*/  FADD.FTZ R134, R134, R161 ;  /* 0x000000a186867221 */ /* 0x000fe40000010000 */
[----:B------:R-:W-:Y:S02]  /*7020*/  FADD.FTZ R162, R162, R163 ;  /* 0x000000a3a2a27221 */ /* 0x000fe40000010000 */
[----:B------:R-:W-:Y:S01]  /*7030*/  FADD.FTZ R133, R133, R134 ;  /* 0x0000008685857221 */ /* 0x000fe20000010000 */
[C---:B------:R-:W-:Y:S01]  /*7040*/  HMMA.16816.F32 R4, R100.reuse, R112, R4 ;  /* 0x000000706404723c */ /* 0x040fe20000001804 */
[----:B------:R-:W-:Y:S04]  /*7050*/  LDSM.16.MT88.4 R136, [R180+0x3000] ;  /* 0x00300000b488783b */ /* 0x000fe80000004200 */
        /* <DEDUP_REMOVED lines=13> */
[C---:B-1----:R-:W-:Y:S04]  /*7130*/  HMMA.16816.F32 R20, R100.reuse, R104, R20 ;  /* 0x000000686414723c */ /* 0x042fe80000001814 */
[----:B------:R-:W-:Y:S02]  /*7140*/  FADD.FTZ R3, R171, R170 ;  /* 0x000000aaab037221 */ /* 0x000fe40000010000 */
[----:B------:R-:W-:Y:S02]  /*7150*/  FADD.FTZ R168, R168, R167 ;  /* 0x000000a7a8a87221 */ /* 0x000fe40000010000 */
[C---:B------:R-:W-:Y:S01]  /*7160*/  HMMA.16816.F32 R24, R100.reuse, R106, R24 ;  /* 0x0000006a6418723c */ /* 0x040fe20000001818 */
[----:B------:R-:W1:Y:S03]  /*7170*/  LDSM.16.MT88.4 R104, [R182+0x4800] ;  /* 0x00480000b668783b */ /* 0x000e660000004200 */
[----:B------:R-:W-:Y:S04]  /*7180*/  FADD.FTZ R3, R172, R3 ;  /* 0x00000003ac037221 */ /* 0x000fe80000010000 */
        /* <DEDUP_REMOVED lines=13> */
[C---:B------:R-:W-:Y:S01]  /*7260*/  HMMA.16816.F32 R64, R100.reuse, R110, R64 ;  /* 0x0000006e6440723c */ /* 0x040fe20000001840 */
[----:B------:R-:W2:Y:S07]  /*7270*/  LDSM.16.MT88.4 R108, [R179+0x4800] ;  /* 0x00480000b36c783b */ /* 0x000eae0000004200 */
[C---:B-1----:R-:W-:Y:S08]  /*7280*/  HMMA.16816.F32 R68, R100.reuse, R104, R68 ;  /* 0x000000686444723c */ /* 0x042ff00000001844 */
[C---:B------:R-:W-:Y:S01]  /*7290*/  HMMA.16816.F32 R72, R100.reuse, R106, R72 ;  /* 0x0000006a6448723c */ /* 0x040fe20000001848 */
[----:B------:R-:W1:Y:S07]  /*72a0*/  LDSM.16.MT88.4 R104, [R182+0x1000] ;  /* 0x00100000b668783b */ /* 0x000e6e0000004200 */
[C---:B------:R-:W-:Y:S08]  /*72b0*/  HMMA.16816.F32 R76, R100.reuse, R112, R76 ;  /* 0x00000070644c723c */ /* 0x040ff0000000184c */
[C---:B------:R-:W-:Y:S01]  /*72c0*/  HMMA.16816.F32 R80, R100.reuse, R114, R80 ;  /* 0x000000726450723c */ /* 0x040fe20000001850 */
[----:B------:R-:W3:Y:S07]  /*72d0*/  LDSM.16.MT88.4 R112, [R180+0x1000] ;  /* 0x00100000b470783b */ /* 0x000eee0000004200 */
[C---:B------:R-:W-:Y:S08]  /*72e0*/  HMMA.16816.F32 R84, R100.reuse, R116, R84 ;  /* 0x000000746454723c */ /* 0x040ff00000001854 */
[C---:B------:R-:W-:Y:S01]  /*72f0*/  HMMA.16816.F32 R88, R100.reuse, R118, R88 ;  /* 0x000000766458723c */ /* 0x040fe20000001858 */
[----:B------:R-:W4:Y:S07]  /*7300*/  LDSM.16.MT88.4 R116, [R182+0x3000] ;  /* 0x00300000b674783b */ /* 0x000f2e0000004200 */
[C---:B--2---:R-:W-:Y:S08]  /*7310*/  HMMA.16816.F32 R92, R100.reuse, R108, R92 ;  /* 0x0000006c645c723c */ /* 0x044ff0000000185c */
[----:B------:R-:W-:Y:S01]  /*7320*/  HMMA.16816.F32 R96, R100, R110, R96 ;  /* 0x0000006e6460723c */ /* 0x000fe20000001860 */
[----:B------:R-:W-:Y:S06]  /*7330*/  LDSM.16.MT88.4 R108, [R182+0x5000] ;  /* 0x00500000b66c783b */ /* 0x000fec0000004200 */
        /* <DEDUP_REMOVED lines=10> */
[C---:B-1----:R-:W-:Y:S03]  /*73e0*/  HMMA.16816.F32 R4, R100.reuse, R104, R4 ;  /* 0x000000686404723c */ /* 0x042fe60000001804 */
        /* <DEDUP_REMOVED lines=27> */
[----:B------:R-:W-:Y:S01]  /*75a0*/  FADD.FTZ R245, R245, R2 ;  /* 0x00000002f5f57221 */ /* 0x000fe20000010000 */
[----:B------:R-:W-:Y:S01]  /*75b0*/  MOV R2, R132 ;  /* 0x0000008400027202 */ /* 0x000fe20000000f00 */
        /* <DEDUP_REMOVED lines=15> */
[C---:B------:R-:W-:Y:S08]  /*76b0*/  HMMA.16816.F32 R88, R100.reuse, R118, R88 ;  /* 0x000000766458723c */ /* 0x040ff00000001858 */
[C---:B-1----:R-:W-:Y:S08]  /*76c0*/  HMMA.16816.F32 R92, R100.reuse, R104, R92 ;  /* 0x00000068645c723c */ /* 0x042ff0000000185c */
[----:B------:R-:W-:Y:S08]  /*76d0*/  HMMA.16816.F32 R96, R100, R106, R96 ;  /* 0x0000006a6460723c */ /* 0x000ff00000001860 */
[C---:B------:R-:W-:Y:S01]  /*76e0*/  HMMA.16816.F32 R128, R136.reuse, R124, R4 ;  /* 0x0000007c8880723c */ /* 0x040fe20000001804 */
[----:B------:R-:W1:Y:S07]  /*76f0*/  LDSM.16.MT88.4 R4, [R181+0x5800] ;  /* 0x00580000b504783b */ /* 0x000e6e0000004200 */
[C---:B------:R-:W-:Y:S01]  /*7700*/  HMMA.16816.F32 R124, R136.reuse, R126, R8 ;  /* 0x0000007e887c723c */ /* 0x040fe20000001808 */
[----:B------:R-:W3:Y:S07]  /*7710*/  LDSM.16.MT88.4 R8, [R180+0x5800] ;  /* 0x00580000b408783b */ /* 0x000eee0000004200 */
[C---:B----4-:R-:W-:Y:S01]  /*7720*/  HMMA.16816.F32 R100, R136.reuse, R108, R12 ;  /* 0x0000006c8864723c */ /* 0x050fe2000000180c */
[----:B------:R-:W4:Y:S07]  /*7730*/  LDSM.16.MT88.4 R12, [R179+0x5800] ;  /* 0x00580000b30c783b */ /* 0x000f2e0000004200 */
[C---:B------:R-:W-:Y:S08]  /*7740*/  HMMA.16816.F32 R104, R136.reuse, R110, R16 ;  /* 0x0000006e8868723c */ /* 0x040ff00000001810 */
        /* <DEDUP_REMOVED lines=16> */
[C---:B---3--:R-:W-:Y:S08]  /*7850*/  HMMA.16816.F32 R84, R136.reuse, R8, R84 ;  /* 0x000000088854723c */ /* 0x048ff00000001854 */
[C---:B------:R-:W-:Y:S08]  /*7860*/  HMMA.16816.F32 R88, R136.reuse, R10, R88 ;  /* 0x0000000a8858723c */ /* 0x040ff00000001858 */
[C---:B----4-:R-:W-:Y:S08]  /*7870*/  HMMA.16816.F32 R92, R136.reuse, R12, R92 ;  /* 0x0000000c885c723c */ /* 0x050ff0000000185c */
[----:B------:R-:W-:Y:S01]  /*7880*/  HMMA.16816.F32 R96, R136, R14, R96 ;  /* 0x0000000e8860723c */ /* 0x000fe20000001860 */
[----:B------:R-:W-:-:S07]  /*7890*/  @P0 BRA `(.L_x_503) ;  /* 0xffffce1000000947 */ /* 0x000fce000383ffff */
.L_x_492:
[----:B------:R-:W-:-:S13]  /*78a0*/  ISETP.GE.AND P0, PT, R238, RZ, PT ;  /* 0x000000ffee00720c */ /* 0x000fda0003f06270 */
[----:B------:R-:W-:Y:S05]  /*78b0*/  @!P0 BRA `(.L_x_504) ;  /* 0x00002c4000008947 */ /* 0x000fea0003800000 */
[----:B------:R-:W-:Y:S02]  /*78c0*/  MOV R133, R132 ;  /* 0x0000008400857202 */ /* 0x000fe40000000f00 */
[----:B------:R-:W-:Y:S02]  /*78d0*/  MOV R3, R0 ;  /* 0x0000000000037202 */ /* 0x000fe40000000f00 */
.L_x_511:
[----:B------:R-:W-:Y:S04]  /*78e0*/  DEPBAR.LE SB0, 0x0 ;  /* 0x000080000000791a */ /* 0x000fe80000000000 */
[----:B------:R-:W-:Y:S01]  /*78f0*/  WARPSYNC 0xffffffff ;  /* 0xffffffff00007948 */ /* 0x000fe20003800000 */
[----:B------:R-:W-:Y:S01]  /*7900*/  BAR.SYNC.DEFER_BLOCKING 0x0 ;  /* 0x0000000000007b1d */ /* 0x000fe20000010000 */
[----:B------:R-:W-:Y:S01]  /*7910*/  SHF.R.S32.HI R7, RZ, 0x1f, R224 ;  /* 0x0000001fff077819 */ /* 0x000fe200000114e0 */
[----:B------:R-:W-:Y:S01]  /*7920*/  IMAD.WIDE.U32 R4, R224, c[0x0][0x208], RZ ;  /* 0x00008200e0047a25 */ /* 0x000fe200078e00ff */
[----:B------:R-:W-:Y:S02]  /*7930*/  SHF.R.S32.HI R2, RZ, 0x1f, R223 ;  /* 0x0000001fff027819 */ /* 0x000fe400000114df */
[C---:B------:R-:W-:Y:S01]  /*7940*/  IADD3 R132, R178.reuse, 0x4800, RZ ;  /* 0x00004800b2847810 */ /* 0x040fe20007ffe0ff */
[----:B------:R-:W-:Y:S01]  /*7950*/  IMAD R7, R7, c[0x0][0x208], RZ ;  /* 0x0000820007077a24 */ /* 0x000fe200078e02ff */
[----:B------:R-:W-:Y:S01]  /*7960*/  IADD3 R134, R178, 0x4000, RZ ;  /* 0x00004000b2867810 */ /* 0x000fe20007ffe0ff */
[----:B------:R-:W-:Y:S01]  /*7970*/  IMAD R2, R2, c[0x0][0x218], RZ ;  /* 0x0000860002027a24 */ /* 0x000fe200078e02ff */
[----:B------:R-:W-:Y:S01]  /*7980*/  IADD3 R135, R178, 0x3800, RZ ;  /* 0x00003800b2877810 */ /* 0x000fe20007ffe0ff */
[----:B------:R-:W-:Y:S01]  /*7990*/  IMAD R7, R224, c[0x0][0x20c], R7 ;  /* 0x00008300e0077a24 */ /* 0x000fe200078e0207 */
[C---:B------:R-:W-:Y:S01]  /*79a0*/  IADD3 R188, R178.reuse, 0x3000, RZ ;  /* 0x00003000b2bc7810 */ /* 0x040fe20007ffe0ff */
[----:B------:R-:W-:Y:S01]  /*79b0*/  IMAD R2, R223, c[0x0][0x21c], R2 ;  /* 0x00008700df027a24 */ /* 0x000fe200078e0202 */
[C---:B------:R-:W-:Y:S01]  /*79c0*/  IADD3 R189, R178.reuse, 0x2800, RZ ;  /* 0x00002800b2bd7810 */ /* 0x040fe20007ffe0ff */
[----:B------:R-:W-:Y:S01]  /*79d0*/  IMAD.IADD R5, R5, 0x1, R7 ;  /* 0x0000000105057824 */ /* 0x000fe200078e0207 */
[----:B------:R-:W-:Y:S01]  /*79e0*/  IADD3 R190, R178, 0x2000, RZ ;  /* 0x00002000b2be7810 */ /* 0x000fe20007ffe0ff */
[C---:B------:R-:W-:Y:S01]  /*79f0*/  IMAD.SHL.U32 R23, R196.reuse, 0x2, RZ ;  /* 0x00000002c4177824 */ /* 0x040fe200078e00ff */
[----:B------:R-:W-:Y:S01]  /*7a00*/  SHF.L.U64.HI R28, R196, 0x1, R191 ;  /* 0x00000001c41c7819 */ /* 0x000fe200000102bf */
[----:B------:R-:W-:Y:S01]  /*7a10*/  IMAD.WIDE.U32 R4, R223, c[0x0][0x218], R4 ;  /* 0x00008600df047a25 */ /* 0x000fe200078e0004 */
[C---:B------:R-:W-:Y:S02]  /*7a20*/  SHF.L.U64.HI R30, R197.reuse, 0x1, R192 ;  /* 0x00000001c51e7819 */ /* 0x040fe400000102c0 */
[----:B------:R-:W-:Y:S01]  /*7a30*/  SHF.L.U64.HI R22, R206, 0x1, R193 ;  /* 0x00000001ce167819 */ /* 0x000fe200000102c1 */
[----:B------:R-:W-:Y:S01]  /*7a40*/  IMAD.SHL.U32 R21, R197, 0x2, RZ ;  /* 0x00000002c5157824 */ /* 0x000fe200078e00ff */
[----:B------:R-:W-:Y:S01]  /*7a50*/  IADD3 R0, P0, R228, R4, RZ ;  /* 0x00000004e4007210 */ /* 0x000fe20007f1e0ff */
[----:B------:R1:W2:Y:S01]  /*7a60*/  LDSM.16.M88.4 R32, [R187] ;  /* 0x00000000bb20783b */ /* 0x0002a20000000200 */
[----:B------:R-:W-:Y:S02]  /*7a70*/  IMAD.SHL.U32 R20, R206, 0x2, RZ ;  /* 0x00000002ce147824 */ /* 0x000fe400078e00ff */
[----:B------:R-:W-:Y:S01]  /*7a80*/  IADD3.X R239, R217, R5, R2, P0, !PT ;  /* 0x00000005d9ef7210 */ /* 0x000fe200007fe402 */
[----:B------:R1:W3:Y:S01]  /*7a90*/  LDSM.16.M88.4 R8, [R186] ;  /* 0x00000000ba08783b */ /* 0x0002e20000000200 */
[----:B------:R-:W-:Y:S02]  /*7aa0*/  LEA R12, P0, R0, c[0x0][0x1f8], 0x1 ;  /* 0x00007e00000c7a11 */ /* 0x000fe400078008ff */
[----:B------:R-:W-:Y:S01]  /*7ab0*/  IADD3 R2, R178, 0x5000, RZ ;  /* 0x00005000b2027810 */ /* 0x000fe20007ffe0ff */
[----:B------:R1:W4:Y:S01]  /*7ac0*/  LDSM.16.M88.4 R16, [R186+0x800] ;  /* 0x00080000ba10783b */ /* 0x0003220000000200 */
[----:B------:R-:W-:Y:S02]  /*7ad0*/  LEA.HI.X R239, R0, c[0x0][0x1fc], R239, 0x1, P0 ;  /* 0x00007f0000ef7a11 */ /* 0x000fe400000f0cef */
[----:B------:R-:W-:Y:S01]  /*7ae0*/  IADD3 R0, R178, 0x5800, RZ ;  /* 0x00005800b2007810 */ /* 0x000fe20007ffe0ff */
[----:B------:R1:W1:Y:S04]  /*7af0*/  LDSM.16.M88.4 R24, [R186+0x1000] ;  /* 0x00100000ba18783b */ /* 0x0002680000000200 */
[----:B------:R1:W1:Y:S04]  /*7b00*/  LDSM.16.M88.4 R136, [R186+0x1800] ;  /* 0x00180000ba88783b */ /* 0x0002680000000200 */
[----:B------:R1:W1:Y:S04]  /*7b10*/  LDSM.16.M88.4 R140, [R185] ;  /* 0x00000000b98c783b */ /* 0x0002680000000200 */
[----:B------:R1:W1:Y:S04]  /*7b20*/  LDSM.16.M88.4 R144, [R178] ;  /* 0x00000000b290783b */ /* 0x0002680000000200 */
[----:B------:R1:W1:Y:S04]  /*7b30*/  LDSM.16.M88.4 R148, [R178+0x800] ;  /* 0x00080000b294783b */ /* 0x0002680000000200 */
[----:B------:R1:W1:Y:S04]  /*7b40*/  LDSM.16.M88.4 R152, [R178+0x1000] ;  /* 0x00100000b298783b */ /* 0x0002680000000200 */
[----:B------:R1:W1:Y:S01]  /*7b50*/  LDSM.16.M88.4 R156, [R178+0x1800] ;  /* 0x00180000b29c783b */ /* 0x0002620000000200 */
[----:B------:R-:W-:-:S05]  /*7b60*/  BRA.DIV ~URZ, `(.L_x_505) ;  /* 0x000063c27f007947 */ /* 0x000fca000b800000 */
[----:B------:R4:W3:Y:S02]  /*7b70*/  SHFL.IDX PT, R175, R239, RZ, 0x181f ;  /* 0x00181fffefaf7589 */ /* 0x0008e400000e0000 */
.L_x_560:
[C---:B--23--:R-:W-:Y:S01]  /*7b80*/  HMMA.16816.F32 R4, R32.reuse, R8, RZ ;  /* 0x000000082004723c */ /* 0x04cfe200000018ff */
[----:B------:R-:W2:Y:S01]  /*7b90*/  SHFL.IDX PT, R240, R12, 0x1, 0x181f ;  /* 0x00381f000cf07f89 */ /* 0x000ea200000e0000 */
[----:B------:R-:W-:Y:S01]  /*7ba0*/  BSSY B0, `(.L_x_506) ;  /* 0x00000fc000007945 */ /* 0x000fe20003800000 */
[----:B------:R-:W-:Y:S02]  /*7bb0*/  ISETP.GE.AND P0, PT, R206, c[0x0][0x1d4], PT ;  /* 0x00007500ce007a0c */ /* 0x000fe40003f06270 */
[----:B------:R-:W-:Y:S01]  /*7bc0*/  ISETP.GE.AND P6, PT, R197, c[0x0][0x1d4], PT ;  /* 0x00007500c5007a0c */ /* 0x000fe20003fc6270 */
[----:B------:R3:W-:Y:S01]  /*7bd0*/  SHFL.IDX PT, R160, R12, RZ, 0x181f ;  /* 0x00181fff0ca07589 */ /* 0x0007e200000e0000 */
[----:B------:R-:W-:Y:S01]  /*7be0*/  SEL R237, RZ, 0x10, P0 ;  /* 0x00000010ffed7807 */ /* 0x000fe20000000000 */
[C---:B------:R-:W-:Y:S01]  /*7bf0*/  HMMA.16816.F32 R8, R32.reuse, R10, RZ ;  /* 0x0000000a2008723c */ /* 0x040fe200000018ff */
[----:B------:R-:W-:Y:S02]  /*7c00*/  ISETP.GE.AND P5, PT, R196, c[0x0][0x1d4], PT ;  /* 0x00007500c4007a0c */ /* 0x000fe40003fa6270 */
[----:B----4-:R-:W4:Y:S01]  /*7c10*/  SHFL.IDX PT, R239, R239, 0x1, 0x181f ;  /* 0x00381f00efef7f89 */ /* 0x010f2200000e0000 */
[----:B------:R-:W-:Y:S02]  /*7c20*/  SEL R29, RZ, 0x10, P6 ;  /* 0x00000010ff1d7807 */ /* 0x000fe40003000000 */
[----:B------:R-:W-:Y:S02]  /*7c30*/  IADD3 R245, -R237, 0x10, RZ ;  /* 0x00000010edf57810 */ /* 0x000fe40007ffe1ff */
[----:B------:R-:W-:Y:S04]  /*7c40*/  IADD3 R242, -R29, 0x10, RZ ;  /* 0x000000101df27810 */ /* 0x000fe80007ffe1ff */
[----:B------:R-:W-:Y:S02]  /*7c50*/  LOP3.LUT R245, R245, 0xf, RZ, 0xc0, !PT ;  /* 0x0000000ff5f57812 */ /* 0x000fe400078ec0ff */
[----:B------:R-:W-:Y:S02]  /*7c60*/  SEL R31, RZ, 0x10, P5 ;  /* 0x00000010ff1f7807 */ /* 0x000fe40002800000 */
[----:B------:R-:W-:Y:S02]  /*7c70*/  LOP3.LUT R242, R242, 0xf, RZ, 0xc0, !PT ;  /* 0x0000000ff2f27812 */ /* 0x000fe400078ec0ff */
[----:B------:R-:W-:Y:S01]  /*7c80*/  IADD3 R161, -R31, 0x10, RZ ;  /* 0x000000101fa17810 */ /* 0x000fe20007ffe1ff */
[C---:B---3--:R-:W-:Y:S03]  /*7c90*/  HMMA.16816.F32 R12, R32.reuse, R16, RZ ;  /* 0x00000010200c723c */ /* 0x048fe600000018ff */
[----:B------:R-:W-:Y:S05]  /*7ca0*/  LOP3.LUT R161, R161, 0xf, RZ, 0xc0, !PT ;  /* 0x0000000fa1a17812 */ /* 0x000fea00078ec0ff */
[C---:B------:R-:W-:Y:S01]  /*7cb0*/  HMMA.16816.F32 R16, R32.reuse, R18, RZ ;  /* 0x000000122010723c */ /* 0x040fe200000018ff */
[-C--:B--2---:R-:W-:Y:S04]  /*7cc0*/  IADD3 R244, P4, P2, R245, R240.reuse, R20 ;  /* 0x000000f0f5f47210 */ /* 0x084fe80007a9e014 */
[-C--:B----4-:R-:W-:Y:S02]  /*7cd0*/  IADD3.X R245, RZ, R239.reuse, R22, P4, P2 ;  /* 0x000000effff57210 */ /* 0x090fe400027e4416 */
[-C--:B------:R-:W-:Y:S05]  /*7ce0*/  IADD3 R242, P4, P2, R242, R240.reuse, R21 ;  /* 0x000000f0f2f27210 */ /* 0x080fea0007a9e015 */
[-C--:B------:R-:W-:Y:S02]  /*7cf0*/  IADD3.X R243, RZ, R239.reuse, R30, P4, P2 ;  /* 0x000000effff37210 */ /* 0x080fe400027e441e */
[----:B------:R-:W-:Y:S04]  /*7d00*/  IADD3 R240, P4, P2, R161, R240, R23 ;  /* 0x000000f0a1f07210 */ /* 0x000fe80007a9e017 */
[----:B------:R-:W-:Y:S02]  /*7d10*/  IADD3.X R241, RZ, R239, R28, P4, P2 ;  /* 0x000000effff17210 */ /* 0x000fe400027e441c */
[C---:B------:R-:W-:Y:S02]  /*7d20*/  IADD3 R168, P2, R160.reuse, R20, RZ ;  /* 0x00000014a0a87210 */ /* 0x040fe40007f5e0ff */
[C---:B------:R-:W-:Y:S03]  /*7d30*/  IADD3 R172, P4, R160.reuse, R21, RZ ;  /* 0x00000015a0ac7210 */ /* 0x040fe60007f9e0ff */
[C---:B------:R-:W-:Y:S01]  /*7d40*/  IMAD.X R169, R175.reuse, 0x1, R22, P2 ;  /* 0x00000001afa97824 */ /* 0x040fe200010e0616 */
[----:B------:R-:W-:Y:S01]  /*7d50*/  IADD3 R246, P2, R160, R23, RZ ;  /* 0x00000017a0f67210 */ /* 0x000fe20007f5e0ff */
[----:B------:R-:W-:Y:S01]  /*7d60*/  IMAD.X R173, R175, 0x1, R30, P4 ;  /* 0x00000001afad7824 */ /* 0x000fe200020e061e */
[C---:B-1----:R-:W-:Y:S01]  /*7d70*/  HMMA.16816.F32 R20, R32.reuse, R24, RZ ;  /* 0x000000182014723c */ /* 0x042fe200000018ff */
[----:B------:R-:W-:Y:S01]  /*7d80*/  ISETP.NE.U32.AND P4, PT, R237, RZ, PT ;  /* 0x000000ffed00720c */ /* 0x000fe20003f85070 */
[----:B------:R1:W-:Y:S01]  /*7d90*/  LDGSTS.E.BYPASS.LTC128B.128 [R198+0x100], [R168.64], !P0 ;  /* 0x00100000a8c67fae */ /* 0x0003e2000c101d46 */
[----:B------:R-:W-:Y:S01]  /*7da0*/  IMAD.X R247, R175, 0x1, R28, P2 ;  /* 0x00000001aff77824 */ /* 0x000fe200010e061c */
[----:B------:R-:W-:Y:S02]  /*7db0*/  ISETP.NE.U32.AND P2, PT, R29, RZ, PT ;  /* 0x000000ff1d00720c */ /* 0x000fe40003f45070 */
[----:B------:R-:W-:Y:S01]  /*7dc0*/  ISETP.NE.U32.AND P0, PT, R31, RZ, PT ;  /* 0x000000ff1f00720c */ /* 0x000fe20003f05070 */
[----:B------:R2:W-:Y:S01]  /*7dd0*/  LDGSTS.E.BYPASS.LTC128B.128 [R198+0x2100], [R172.64], !P6 ;  /* 0x02100000acc67fae */ /* 0x0005e2000f101d46 */
[C---:B------:R-:W-:Y:S04]  /*7de0*/  HMMA.16816.F32 R24, R32.reuse, R26, RZ ;  /* 0x0000001a2018723c */ /* 0x040fe800000018ff */
[----:B------:R3:W-:Y:S04]  /*7df0*/  LDGSTS.E.BYPASS.LTC128B.128 [R198+0x4100], [R246.64], !P5 ;  /* 0x04100000f6c67fae */ /* 0x0007e8000e901d46 */
[C---:B------:R-:W-:Y:S01]  /*7e00*/  HMMA.16816.F32 R28, R32.reuse, R136, RZ ;  /* 0x00000088201c723c */ /* 0x040fe200000018ff */
[----:B------:R3:W-:Y:S05]  /*7e10*/  LDGSTS.E.BYPASS.LTC128B.128.ZFILL [R198+0x1100], [R244.64], P4 ;  /* 0x01100000f4c67fae */ /* 0x0007ea000a141d46 */
[----:B------:R3:W-:Y:S02]  /*7e20*/  LDGSTS.E.BYPASS.LTC128B.128.ZFILL [R198+0x3100], [R242.64], P2 ;  /* 0x03100000f2c67fae */ /* 0x0007e40009141d46 */
[----:B------:R-:W-:Y:S03]  /*7e30*/  HMMA.16816.F32 R32, R32, R138, RZ ;  /* 0x0000008a2020723c */ /* 0x000fe600000018ff */
[----:B------:R3:W-:Y:S01]  /*7e40*/  LDGSTS.E.BYPASS.LTC128B.128.ZFILL [R198+0x5100], [R240.64], P0 ;  /* 0x05100000f0c67fae */ /* 0x0007e20008141d46 */
[----:B------:R-:W-:Y:S04]  /*7e50*/  ISETP.GE.AND P0, PT, R238, 0x1, PT ;  /* 0x00000001ee00780c */ /* 0x000fe80003f06270 */
[C---:B------:R-:W-:Y:S01]  /*7e60*/  HMMA.16816.F32 R4, R140.reuse, R144, R4 ;  /* 0x000000908c04723c */ /* 0x040fe20000001804 */
[----:B------:R-:W-:Y:S05]  /*7e70*/  LDSM.16.M88.4 R160, [R184] ;  /* 0x00000000b8a0783b */ /* 0x000fea0000000200 */
[----:B------:R-:W0:Y:S02]  /*7e80*/  LDGDEPBAR ;  /* 0x00000000000079af */ /* 0x000e240000000000 */
[C---:B------:R-:W-:Y:S03]  /*7e90*/  HMMA.16816.F32 R8, R140.reuse, R146, R8 ;  /* 0x000000928c08723c */ /* 0x040fe60000001808 */
[----:B------:R-:W4:Y:S05]  /*7ea0*/  LDSM.16.M88.4 R164, [R177] ;  /* 0x00000000b1a4783b */ /* 0x000f2a0000000200 */
[C---:B------:R-:W-:Y:S01]  /*7eb0*/  HMMA.16816.F32 R12, R140.reuse, R148, R12 ;  /* 0x000000948c0c723c */ /* 0x040fe2000000180c */
[----:B-1----:R-:W1:Y:S05]  /*7ec0*/  LDSM.16.M88.4 R168, [R177+0x800] ;  /* 0x00080000b1a8783b */ /* 0x002e6a0000000200 */
[----:B------:R-:W5:Y:S02]  /*7ed0*/  LDSM.16.M88.4 R136, [R177+0x1000] ;  /* 0x00100000b188783b */ /* 0x000f640000000200 */
[C---:B------:R-:W-:Y:S03]  /*7ee0*/  HMMA.16816.F32 R16, R140.reuse, R150, R16 ;  /* 0x000000968c10723c */ /* 0x040fe60000001810 */
[----:B--2---:R-:W2:Y:S05]  /*7ef0*/  LDSM.16.M88.4 R172, [R177+0x1800] ;  /* 0x00180000b1ac783b */ /* 0x004eaa0000000200 */
[C---:B------:R-:W-:Y:S01]  /*7f00*/  HMMA.16816.F32 R20, R140.reuse, R152, R20 ;  /* 0x000000988c14723c */ /* 0x040fe20000001814 */
[----:B------:R-:W-:Y:S05]  /*7f10*/  LDSM.16.M88.4 R144, [R183] ;  /* 0x00000000b790783b */ /* 0x000fea0000000200 */
[----:B------:R-:W1:Y:S02]  /*7f20*/  LDSM.16.M88.4 R148, [R176+-0x4000] ;  /* 0xffc00000b094783b */ /* 0x000e640000000200 */
[C---:B------:R-:W-:Y:S03]  /*7f30*/  HMMA.16816.F32 R24, R140.reuse, R154, R24 ;  /* 0x0000009a8c18723c */ /* 0x040fe60000001818 */
[----:B------:R-:W2:Y:S05]  /*7f40*/  LDSM.16.M88.4 R152, [R176+-0x3800] ;  /* 0xffc80000b098783b */ /* 0x000eaa0000000200 */
[C---:B------:R-:W-:Y:S08]  /*7f50*/  HMMA.16816.F32 R28, R140.reuse, R156, R28 ;  /* 0x0000009c8c1c723c */ /* 0x040ff0000000181c */
[----:B------:R-:W-:Y:S01]  /*7f60*/  HMMA.16816.F32 R32, R140, R158, R32 ;  /* 0x0000009e8c20723c */ /* 0x000fe20000001820 */
[----:B------:R-:W2:Y:S05]  /*7f70*/  LDSM.16.M88.4 R140, [R176+-0x3000] ;  /* 0xffd00000b08c783b */ /* 0x000eaa0000000200 */
[----:B------:R-:W2:Y:S02]  /*7f80*/  LDSM.16.M88.4 R156, [R176+-0x2800] ;  /* 0xffd80000b09c783b */ /* 0x000ea40000000200 */
[C---:B----4-:R-:W-:Y:S08]  /*7f90*/  HMMA.16816.F32 R4, R160.reuse, R164, R4 ;  /* 0x000000a4a004723c */ /* 0x050ff00000001804 */
[C---:B------:R-:W-:Y:S01]  /*7fa0*/  HMMA.16816.F32 R8, R160.reuse, R166, R8 ;  /* 0x000000a6a008723c */ /* 0x040fe20000001808 */
[----:B------:R-:W-:Y:S07]  /*7fb0*/  LDSM.16.M88.4 R164, [R186+0x2000] ;  /* 0x00200000baa4783b */ /* 0x000fee0000000200 */
[C---:B-1----:R-:W-:Y:S08]  /*7fc0*/  HMMA.16816.F32 R12, R160.reuse, R168, R12 ;  /* 0x000000a8a00c723c */ /* 0x042ff0000000180c */
[C---:B------:R-:W-:Y:S01]  /*7fd0*/  HMMA.16816.F32 R16, R160.reuse, R170, R16 ;  /* 0x000000aaa010723c */ /* 0x040fe20000001810 */
[----:B------:R-:W-:Y:S07]  /*7fe0*/  LDSM.16.M88.4 R168, [R186+0x2800] ;  /* 0x00280000baa8783b */ /* 0x000fee0000000200 */
[C---:B-----5:R-:W-:Y:S08]  /*7ff0*/  HMMA.16816.F32 R20, R160.reuse, R136, R20 ;  /* 0x00000088a014723c */ /* 0x060ff00000001814 */
[C---:B------:R-:W-:Y:S01]  /*8000*/  HMMA.16816.F32 R24, R160.reuse, R138, R24 ;  /* 0x0000008aa018723c */ /* 0x040fe20000001818 */
[----:B------:R-:W1:Y:S07]  /*8010*/  LDSM.16.M88.4 R136, [R187+0x4000] ;  /* 0x00400000bb88783b */ /* 0x000e6e0000000200 */
[C---:B--2---:R-:W-:Y:S08]  /*8020*/  HMMA.16816.F32 R28, R160.reuse, R172, R28 ;  /* 0x000000aca01c723c */ /* 0x044ff0000000181c */
[----:B------:R-:W-:Y:S01]  /*8030*/  HMMA.16816.F32 R32, R160, R174, R32 ;  /* 0x000000aea020723c */ /* 0x000fe20000001820 */
[----:B------:R-:W2:Y:S05]  /*8040*/  LDSM.16.M88.4 R160, [R186+0x3000] ;  /* 0x00300000baa0783b */ /* 0x000eaa0000000200 */
[----:B------:R-:W4:Y:S02]  /*8050*/  LDSM.16.M88.4 R172, [R186+0x3800] ;  /* 0x00380000baac783b */ /* 0x000f240000000200 */
        /* <DEDUP_REMOVED lines=11> */
[----:B------:R-:W3:Y:S05]  /*8110*/  LDSM.16.M88.4 R144, [R188] ;  /* 0x00000000bc90783b */ /* 0x000eea0000000200 */
[----:B------:R-:W3:Y:S02]  /*8120*/  LDSM.16.M88.4 R156, [R135] ;  /* 0x00000000879c783b */ /* 0x000ee40000000200 */
        /* <DEDUP_REMOVED lines=11> */
[----:B------:R-:W2:Y:S05]  /*81e0*/  LDSM.16.M88.4 R136, [R177+0x3000] ;  /* 0x00300000b188783b */ /* 0x000eaa0000000200 */
[----:B------:R-:W4:Y:S02]  /*81f0*/  LDSM.16.M88.4 R172, [R177+0x3800] ;  /* 0x00380000b1ac783b */ /* 0x000f240000000200 */
[C---:B-----5:R-:W-:Y:S08]  /*8200*/  HMMA.16816.F32 R4, R140.reuse, R148, R4 ;  /* 0x000000948c04723c */ /* 0x060ff00000001804 */
[C---:B------:R-:W-:Y:S01]  /*8210*/  HMMA.16816.F32 R8, R140.reuse, R150, R8 ;  /* 0x000000968c08723c */ /* 0x040fe20000001808 */
[----:B------:R-:W-:Y:S07]  /*8220*/  LDSM.16.M88.4 R148, [R176+-0x2000] ;  /* 0xffe00000b094783b */ /* 0x000fee0000000200 */
[C---:B------:R-:W-:Y:S08]  /*8230*/  HMMA.16816.F32 R12, R140.reuse, R152, R12 ;  /* 0x000000988c0c723c */ /* 0x040ff0000000180c */
[C---:B------:R-:W-:Y:S01]  /*8240*/  HMMA.16816.F32 R16, R140.reuse, R154, R16 ;  /* 0x0000009a8c10723c */ /* 0x040fe20000001810 */
[----:B------:R-:W-:Y:S07]  /*8250*/  LDSM.16.M88.4 R152, [R176+-0x1800] ;  /* 0xffe80000b098783b */ /* 0x000fee0000000200 */
[C---:B---3--:R-:W-:Y:S08]  /*8260*/  HMMA.16816.F32 R20, R140.reuse, R144, R20 ;  /* 0x000000908c14723c */ /* 0x048ff00000001814 */
[C---:B------:R-:W-:Y:S01]  /*8270*/  HMMA.16816.F32 R24, R140.reuse, R146, R24 ;  /* 0x000000928c18723c */ /* 0x040fe20000001818 */
[----:B------:R-:W3:Y:S07]  /*8280*/  LDSM.16.M88.4 R144, [R183+0x4000] ;  /* 0x00400000b790783b */ /* 0x000eee0000000200 */
[C---:B------:R-:W-:Y:S08]  /*8290*/  HMMA.16816.F32 R28, R140.reuse, R156, R28 ;  /* 0x0000009c8c1c723c */ /* 0x040ff0000000181c */
[----:B------:R-:W-:Y:S01]  /*82a0*/  HMMA.16816.F32 R32, R140, R158, R32 ;  /* 0x0000009e8c20723c */ /* 0x000fe20000001820 */
[----:B------:R-:W5:Y:S05]  /*82b0*/  LDSM.16.M88.4 R140, [R176+-0x1000] ;  /* 0xfff00000b08c783b */ /* 0x000f6a0000000200 */
[----:B------:R-:W3:Y:S02]  /*82c0*/  LDSM.16.M88.4 R156, [R176+-0x800] ;  /* 0xfff80000b09c783b */ /* 0x000ee40000000200 */
        /* <DEDUP_REMOVED lines=24> */
[----:B------:R-:W5:Y:S05]  /*8450*/  LDSM.16.M88.4 R144, [R2] ;  /* 0x000000000290783b */ /* 0x000f6a0000000200 */
        /* <DEDUP_REMOVED lines=25> */
[----:B------:R-:W5:Y:S05]  /*85f0*/  LDSM.16.M88.4 R140, [R176+0x1000] ;  /* 0x00100000b08c783b */ /* 0x000f6a0000000200 */
[----:B------:R-:W3:Y:S02]  /*8600*/  LDSM.16.M88.4 R156, [R176+0x1800] ;  /* 0x00180000b09c783b */ /* 0x000ee40000000200 */
        /* <DEDUP_REMOVED lines=20> */
[----:B------:R-:W-:Y:S01]  /*8750*/  SHF.L.U64.HI R134, R206, 0x1, R193 ;  /* 0x00000001ce867819 */ /* 0x000fe200000102c1 */
[----:B------:R-:W-:Y:S01]  /*8760*/  IMAD R224, R238, 0x40, R225 ;  /* 0x00000040eee07824 */ /* 0x000fe200078e02e1 */
[----:B------:R-:W-:Y:S01]  /*8770*/  SHF.L.U32 R132, R206, 0x1, RZ ;  /* 0x00000001ce847819 */ /* 0x000fe200000006ff */
        /* <DEDUP_REMOVED lines=10> */
[----:B------:R-:W-:Y:S04]  /*8820*/  IMAD.MOV R135, RZ, RZ, -R0 ;  /* 0x000000ffff877224 */ /* 0x000fe800078e0a00 */
[----:B------:R-:W-:Y:S01]  /*8830*/  IMAD R224, R135, c[0x0][0x2b8], R224 ;  /* 0x0000ae0087e07a24 */ /* 0x000fe200078e02e0 */
[----:B------:R-:W2:Y:S03]  /*8840*/  @!P1 LDG.E R223, [R140.64] ;  /* 0x000000068cdf9981 */ /* 0x000ea6000c1e1900 */
[C---:B------:R-:W-:Y:S01]  /*8850*/  IMAD.WIDE.U32 R138, R224.reuse, c[0x0][0x1e0], RZ ;  /* 0x00007800e08a7a25 */ /* 0x040fe200078e00ff */
[----:B------:R-:W-:Y:S05]  /*8860*/  SHF.R.S32.HI R135, RZ, 0x1f, R224 ;  /* 0x0000001fff877819 */ /* 0x000fea00000114e0 */
[----:B------:R-:W-:Y:S04]  /*8870*/  IMAD R135, R135, c[0x0][0x1e0], RZ ;  /* 0x0000780087877a24 */ /* 0x000fe800078e02ff */
[----:B------:R-:W-:Y:S05]  /*8880*/  IMAD R135, R224, c[0x0][0x1e4], R135 ;  /* 0x00007900e0877a24 */ /* 0x000fea00078e0287 */
[----:B------:R-:W-:Y:S02]  /*8890*/  IADD3 R139, R139, R135, RZ ;  /* 0x000000878b8b7210 */ /* 0x000fe40007ffe0ff */
[----:B--2---:R-:W-:Y:S03]  /*88a0*/  SHF.R.S32.HI R137, RZ, 0x1f, R223 ;  /* 0x0000001fff897819 */ /* 0x004fe600000114df */
[----:B------:R-:W-:Y:S04]  /*88b0*/  IMAD.WIDE.U32 R138, R223, c[0x0][0x1f0], R138 ;  /* 0x00007c00df8a7a25 */ /* 0x000fe800078e008a */
[----:B------:R-:W-:Y:S01]  /*88c0*/  IMAD R137, R137, c[0x0][0x1f0], RZ ;  /* 0x00007c0089897a24 */ /* 0x000fe200078e02ff */
[----:B------:R-:W-:Y:S01]  /*88d0*/  IADD3 R135, P0, R232, R138, RZ ;  /* 0x0000008ae8877210 */ /* 0x000fe20007f1e0ff */
[----:B------:R-:W-:Y:S02]  /*88e0*/  IMAD.SHL.U32 R138, R196, 0x2, RZ ;  /* 0x00000002c48a7824 */ /* 0x000fe400078e00ff */
[----:B------:R-:W-:Y:S05]  /*88f0*/  IMAD R137, R223, c[0x0][0x1f4], R137 ;  /* 0x00007d00df897a24 */ /* 0x000fea00078e0289 */
[----:B------:R-:W-:Y:S02]  /*8900*/  IADD3.X R0, R218, R139, R137, P0, !PT ;  /* 0x0000008bda007210 */ /* 0x000fe400007fe489 */
[C---:B------:R-:W-:Y:S02]  /*8910*/  LEA R2, P0, R135.reuse, c[0x0][0x1c8], 0x1 ;  /* 0x0000720087027a11 */ /* 0x040fe400078008ff */
[----:B------:R-:W-:Y:S02]  /*8920*/  SHF.L.U64.HI R137, R196, 0x1, R191 ;  /* 0x00000001c4897819 */ /* 0x000fe400000102bf */
[----:B------:R-:W-:Y:S02]  /*8930*/  LEA.HI.X R0, R135, c[0x0][0x1cc], R0, 0x1, P0 ;  /* 0x0000730087007a11 */ /* 0x000fe400000f0c00 */
[----:B------:R-:W-:Y:S01]  /*8940*/  SHF.L.U64.HI R135, R197, 0x1, R192 ;  /* 0x00000001c5877819 */ /* 0x000fe200000102c0 */
[----:B------:R-:W-:-:S05]  /*8950*/  BRA.DIV ~URZ, `(.L_x_508) ;  /* 0x000056227f007947 */ /* 0x000fca000b800000 */
[----:B------:R1:W2:Y:S02]  /*8960*/  SHFL.IDX PT, R140, R0, RZ, 0x181f ;  /* 0x00181fff008c7589 */ /* 0x0002a400000e0000 */
.L_x_561:
[----:B------:R-:W-:-:S05]  /*8970*/  BRA.DIV ~URZ, `(.L_x_509) ;  /* 0x000056727f007947 */ /* 0x000fca000b800000 */
[----:B------:R-:W3:Y:S01]  /*8980*/  SHFL.IDX PT, R141, R2, RZ, 0x181f ;  /* 0x00181fff028d7589 */ /* 0x000ee200000e0000 */
[C---:B------:R-:W-:Y:S02]  /*8990*/  IADD3 R139, -R237.reuse, 0x10, RZ ;  /* 0x00000010ed8b7810 */ /* 0x040fe40007ffe1ff */
[----:B------:R-:W-:Y:S01]  /*89a0*/  ISETP.NE.U32.AND P0, PT, R237, RZ, PT ;  /* 0x000000ffed00720c */ /* 0x000fe20003f05070 */
[----:B-1----:R-:W1:Y:S01]  /*89b0*/  SHFL.IDX PT, R0, R0, 0x1, 0x181f ;  /* 0x00381f0000007f89 */ /* 0x002e6200000e0000 */
[----:B------:R-:W-:Y:S03]  /*89c0*/  LOP3.LUT R139, R139, 0xf, RZ, 0xc0, !PT ;  /* 0x0000000f8b8b7812 */ /* 0x000fe600078ec0ff */
[----:B------:R4:W2:Y:S01]  /*89d0*/  SHFL.IDX PT, R175, R2, 0x1, 0x181f ;  /* 0x00381f0002af7f89 */ /* 0x0008a200000e0000 */
[----:B---3--:R-:W-:Y:S04]  /*89e0*/  IADD3 R146, P4, P2, R139, R141, R132 ;  /* 0x0000008d8b927210 */ /* 0x008fe80007a9e084 */
[----:B--2---:R-:W-:Y:S02]  /*89f0*/  IADD3.X R147, RZ, R140, R134, P4, P2 ;  /* 0x0000008cff937210 */ /* 0x004fe400027e4486 */
[C---:B------:R-:W-:Y:S02]  /*8a00*/  IADD3 R142, P4, R141.reuse, R136, RZ ;  /* 0x000000888d8e7210 */ /* 0x040fe40007f9e0ff */
[----:B------:R-:W-:Y:S01]  /*8a10*/  IADD3 R144, P2, R141, R138, RZ ;  /* 0x0000008a8d907210 */ /* 0x000fe20007f5e0ff */
[----:B------:R4:W-:Y:S02]  /*8a20*/  LDGSTS.E.BYPASS.LTC128B.128.ZFILL [R198+0x6100], [R146.64], P0 ;  /* 0x0610000092c67fae */ /* 0x0009e40008141d46 */
[C---:B------:R-:W-:Y:S02]  /*8a30*/  IMAD.X R143, R140.reuse, 0x1, R135, P4 ;  /* 0x000000018c8f7824 */ /* 0x040fe400020e0687 */
[----:B------:R-:W-:Y:S03]  /*8a40*/  IMAD.X R145, R140, 0x1, R137, P2 ;  /* 0x000000018c917824 */ /* 0x000fe600010e0689 */
[----:B------:R4:W-:Y:S04]  /*8a50*/  LDGSTS.E.BYPASS.LTC128B.128 [R198+0x8100], [R142.64], !P6 ;  /* 0x081000008ec67fae */ /* 0x0009e8000f101d46 */
[----:B------:R4:W-:Y:S02]  /*8a60*/  LDGSTS.E.BYPASS.LTC128B.128 [R198+0xa100], [R144.64], !P5 ;  /* 0x0a10000090c67fae */ /* 0x0009e4000e901d46 */
.L_x_562:
[----:B-1--4-:R-:W-:Y:S02]  /*8a70*/  IADD3 R2, -R237, 0x10, RZ ;  /* 0x00000010ed027810 */ /* 0x012fe40007ffe1ff */
[C---:B------:R-:W-:Y:S02]  /*8a80*/  IADD3 R140, P4, R175.reuse, R136, RZ ;  /* 0x00000088af8c7210 */ /* 0x040fe40007f9e0ff */
[----:B------:R-:W-:Y:S02]  /*8a90*/  IADD3 R138, P2, R175, R138, RZ ;  /* 0x0000008aaf8a7210 */ /* 0x000fe40007f5e0ff */
[----:B------:R-:W-:Y:S01]  /*8aa0*/  ISETP.NE.U32.AND P0, PT, R237, RZ, PT ;  /* 0x000000ffed00720c */ /* 0x000fe20003f05070 */
[----:B------:R-:W-:Y:S01]  /*8ab0*/  IMAD.X R141, R0, 0x1, R135, P4 ;  /* 0x00000001008d7824 */ /* 0x000fe200020e0687 */
[----:B------:R-:W-:Y:S01]  /*8ac0*/  LOP3.LUT R2, R2, 0xf, RZ, 0xc0, !PT ;  /* 0x0000000f02027812 */ /* 0x000fe200078ec0ff */
[----:B------:R-:W-:Y:S03]  /*8ad0*/  IMAD.X R139, R0, 0x1, R137, P2 ;  /* 0x00000001008b7824 */ /* 0x000fe600010e0689 */
[----:B------:R-:W-:Y:S04]  /*8ae0*/  IADD3 R136, P4, P2, R2, R175, R132 ;  /* 0x000000af02887210 */ /* 0x000fe80007a9e084 */
[----:B------:R-:W-:Y:S05]  /*8af0*/  IADD3.X R137, RZ, R0, R134, P4, P2 ;  /* 0x00000000ff897210 */ /* 0x000fea00027e4486 */
[----:B------:R-:W-:Y:S01]  /*8b00*/  @!PT LDS RZ, [RZ] ;  /* 0x00000000fffff984 */ /* 0x000fe20000000800 */
[----:B------:R-:W-:Y:S01]  /*8b10*/  @!PT LDS RZ, [RZ] ;  /* 0x00000000fffff984 */ /* 0x000fe20000000800 */
[----:B------:R-:W-:Y:S01]  /*8b20*/  @!PT LDS RZ, [RZ] ;  /* 0x00000000fffff984 */ /* 0x000fe20000000800 */
[----:B------:R1:W-:Y:S04]  /*8b30*/  LDGSTS.E.BYPASS.LTC128B.128.ZFILL [R198+0x7100], [R136.64], P0 ;  /* 0x0710000088c67fae */ /* 0x0003e80008141d46 */
[----:B------:R1:W-:Y:S04]  /*8b40*/  LDGSTS.E.BYPASS.LTC128B.128 [R198+0x9100], [R140.64], !P6 ;  /* 0x091000008cc67fae */ /* 0x0003e8000f101d46 */
[----:B------:R1:W-:Y:S02]  /*8b50*/  LDGSTS.E.BYPASS.LTC128B.128 [R198+0xb100], [R138.64], !P5 ;  /* 0x0b1000008ac67fae */ /* 0x0003e4000e901d46 */
.L_x_507:
[----:B------:R-:W-:Y:S05]  /*8b60*/  BSYNC B0 ;  /* 0x0000000000007941 */ /* 0x000fea0003800000 */
.L_x_506:
[----:B------:R-:W-:Y:S01]  /*8b70*/  FMNMX.FTZ R2, R4, R3, !PT ;  /* 0x0000000304027209 */ /* 0x000fe20007810000 */
[----:B------:R-:W0:Y:S01]  /*8b80*/  LDGDEPBAR ;  /* 0x00000000000079af */ /* 0x000e220000000000 */
[----:B------:R-:W-:Y:S02]  /*8b90*/  FMNMX.FTZ R0, R6, R133, !PT ;  /* 0x0000008506007209 */ /* 0x000fe40007810000 */
[----:B-1----:R-:W-:Y:S02]  /*8ba0*/  FMNMX.FTZ R137, R5, R2, !PT ;  /* 0x0000000205897209 */ /* 0x002fe40007810000 */
        /* <DEDUP_REMOVED lines=28> */
[----:B------:R-:W-:Y:S01]  /*8d70*/  FMNMX.FTZ R137, R35, R0, !PT ;  /* 0x0000000023897209 */ /* 0x000fe20007810000 */
[----:B------:R-:W-:-:S05]  /*8d80*/  BRA.DIV ~URZ, `(.L_x_510) ;  /* 0x000054627f007947 */ /* 0x000fca000b800000 */
[----:B------:R-:W1:Y:S04]  /*8d90*/  SHFL.BFLY PT, R0, R135, 0x2, 0x1f ;  /* 0x0c401f0087007f89 */ /* 0x000e6800000e0000 */
[----:B------:R-:W2:Y:S01]  /*8da0*/  SHFL.BFLY PT, R2, R137, 0x2, 0x1f ;  /* 0x0c401f0089027f89 */ /* 0x000ea200000e0000 */
[----:B-1----:R-:W-:Y:S02]  /*8db0*/  FMNMX.FTZ R139, R135, R0, !PT ;  /* 0x00000000878b7209 */ /* 0x002fe40007810000 */
[----:B--2---:R-:W-:Y:S03]  /*8dc0*/  FMNMX.FTZ R135, R137, R2, !PT ;  /* 0x0000000289877209 */ /* 0x004fe60007810000 */
[----:B------:R-:W1:Y:S04]  /*8dd0*/  SHFL.BFLY PT, R0, R139, 0x1, 0x1f ;  /* 0x0c201f008b007f89 */ /* 0x000e6800000e0000 */
[----:B------:R2:W3:Y:S01]  /*8de0*/  SHFL.BFLY PT, R132, R135, 0x1, 0x1f ;  /* 0x0c201f0087847f89 */ /* 0x0004e200000e0000 */
[----:B-1----:R-:W-:Y:S04]  /*8df0*/  FMNMX.FTZ R0, R139, R0, !PT ;  /* 0x000000008b007209 */ /* 0x002fe80007810000 */
.L_x_563:
[----:B---3--:R-:W-:Y:S01]  /*8e00*/  FMNMX.FTZ R132, R132, R135, !PT ;  /* 0x0000008784847209 */ /* 0x008fe20007810000 */
[C---:B------:R-:W-:Y:S01]  /*8e10*/  FMUL.FTZ R166, R0.reuse, c[0x0][0x2d0] ;  /* 0x0000b40000a67a20 */ /* 0x040fe20000410000 */
[----:B------:R-:W-:Y:S01]  /*8e20*/  WARPSYNC 0xffffffff ;  /* 0xffffffff00007948 */ /* 0x000fe20003800000 */
[----:B------:R-:W-:Y:S01]  /*8e30*/  FADD.FTZ R2, -R0, R3 ;  /* 0x0000000300027221 */ /* 0x000fe20000010100 */
[----:B------:R-:W1:Y:S01]  /*8e40*/  LDSM.16.MT88.4 R140, [R182] ;  /* 0x00000000b68c783b */ /* 0x000e620000004200 */
[--C-:B------:R-:W-:Y:S01]  /*8e50*/  FFMA.FTZ R161, R4, c[0x0][0x2d0], -R166.reuse ;  /* 0x0000b40004a17a23 */ /* 0x100fe200000108a6 */
[----:B------:R-:W-:Y:S01]  /*8e60*/  ISETP.GT.AND P0, PT, R238, RZ, PT ;  /* 0x000000ffee00720c */ /* 0x000fe20003f04270 */
[C---:B------:R-:W-:Y:S02]  /*8e70*/  FADD.FTZ R4, -R132.reuse, R133 ;  /* 0x0000008584047221 */ /* 0x040fe40000010100 */
[----:B------:R-:W-:Y:S02]  /*8e80*/  FMUL.FTZ R165, R132, c[0x0][0x2d0] ;  /* 0x0000b40084a57a20 */ /* 0x000fe40000410000 */
[----:B------:R-:W-:Y:S01]  /*8e90*/  FMUL.FTZ R3, R2, c[0x0][0x2d0] ;  /* 0x0000b40002037a20 */ /* 0x000fe20000410000 */
[----:B------:R-:W-:Y:S01]  /*8ea0*/  MUFU.EX2 R161, R161 ;  /* 0x000000a100a17308 */ /* 0x000fe20000000800 */
[----:B------:R-:W-:Y:S01]  /*8eb0*/  FMUL.FTZ R2, R4, c[0x0][0x2d0] ;  /* 0x0000b40004027a20 */ /* 0x000fe20000410000 */
[----:B------:R-:W3:Y:S01]  /*8ec0*/  LDSM.16.MT88.4 R144, [R181] ;  /* 0x00000000b590783b */ /* 0x000ee20000004200 */
[--C-:B------:R-:W-:Y:S02]  /*8ed0*/  FFMA.FTZ R134, R5, c[0x0][0x2d0], -R166.reuse ;  /* 0x0000b40005867a23 */ /* 0x100fe400000108a6 */
[--C-:B------:R-:W-:Y:S02]  /*8ee0*/  FFMA.FTZ R160, R8, c[0x0][0x2d0], -R166.reuse ;  /* 0x0000b40008a07a23 */ /* 0x100fe400000108a6 */
[--C-:B--2---:R-:W-:Y:S02]  /*8ef0*/  FFMA.FTZ R135, R9, c[0x0][0x2d0], -R166.reuse ;  /* 0x0000b40009877a23 */ /* 0x104fe400000108a6 */
[--C-:B------:R-:W-:Y:S01]  /*8f00*/  FFMA.FTZ R133, R6, c[0x0][0x2d0], -R165.reuse ;  /* 0x0000b40006857a23 */ /* 0x100fe200000108a5 */
[----:B------:R-:W2:Y:S01]  /*8f10*/  MUFU.EX2 R3, R3 ;  /* 0x0000000300037308 */ /* 0x000ea20000000800 */
[--C-:B------:R-:W-:Y:S01]  /*8f20*/  FFMA.FTZ R162, R7, c[0x0][0x2d0], -R165.reuse ;  /* 0x0000b40007a27a23 */ /* 0x100fe200000108a5 */
[----:B------:R-:W-:Y:S01]  /*8f30*/  LDSM.16.MT88.4 R148, [R182+0x2800] ;  /* 0x00280000b694783b */ /* 0x000fe20000004200 */
[--C-:B------:R-:W-:Y:S02]  /*8f40*/  FFMA.FTZ R163, R10, c[0x0][0x2d0], -R165.reuse ;  /* 0x0000b4000aa37a23 */ /* 0x100fe400000108a5 */
[--C-:B------:R-:W-:Y:S02]  /*8f50*/  FFMA.FTZ R164, R11, c[0x0][0x2d0], -R165.reuse ;  /* 0x0000b4000ba47a23 */ /* 0x100fe400000108a5 */
[--C-:B------:R-:W-:Y:S02]  /*8f60*/  FFMA.FTZ R169, R16, c[0x0][0x2d0], -R166.reuse ;  /* 0x0000b40010a97a23 */ /* 0x100fe400000108a6 */
[--C-:B------:R-:W-:Y:S01]  /*8f70*/  FFMA.FTZ R170, R17, c[0x0][0x2d0], -R166.reuse ;  /* 0x0000b40011aa7a23 */ /* 0x100fe200000108a6 */
[----:B------:R-:W-:Y:S01]  /*8f80*/  MUFU.EX2 R2, R2 ;  /* 0x0000000200027308 */ /* 0x000fe20000000800 */
[----:B------:R-:W-:Y:S01]  /*8f90*/  LDSM.16.MT88.4 R152, [R181+0x2800] ;  /* 0x00280000b598783b */ /* 0x000fe20000004200 */
[--C-:B------:R-:W-:Y:S02]  /*8fa0*/  FFMA.FTZ R173, R18, c[0x0][0x2d0], -R165.reuse ;  /* 0x0000b40012ad7a23 */ /* 0x100fe400000108a5 */
[--C-:B------:R-:W-:Y:S02]  /*8fb0*/  FFMA.FTZ R174, R19, c[0x0][0x2d0], -R165.reuse ;  /* 0x0000b40013ae7a23 */ /* 0x100fe400000108a5 */
[--C-:B------:R-:W-:Y:S02]  /*8fc0*/  FFMA.FTZ R175, R28, c[0x0][0x2d0], -R166.reuse ;  /* 0x0000b4001caf7a23 */ /* 0x100fe400000108a6 */
[--C-:B------:R-:W-:Y:S01]  /*8fd0*/  FFMA.FTZ R188, R29, c[0x0][0x2d0], -R166.reuse ;  /* 0x0000b4001dbc7a23 */ /* 0x100fe200000108a6 */
[----:B------:R-:W-:Y:S01]  /*8fe0*/  LDSM.16.MT88.4 R16, [R180+0x800] ;  /* 0x00080000b410783b */ /* 0x000fe20000004200 */
[----:B------:R-:W4:Y:S01]  /*8ff0*/  MUFU.EX2 R134, R134 ;  /* 0x0000008600867308 */ /* 0x000f220000000800 */
[--C-:B------:R-:W-:Y:S02]  /*9000*/  FFMA.FTZ R189, R32, c[0x0][0x2d0], -R166.reuse ;  /* 0x0000b40020bd7a23 */ /* 0x100fe400000108a6 */
[--C-:B------:R-:W-:Y:S02]  /*9010*/  FFMA.FTZ R190, R30, c[0x0][0x2d0], -R165.reuse ;  /* 0x0000b4001ebe7a23 */ /* 0x100fe400000108a5 */
[--C-:B------:R-:W-:Y:S02]  /*9020*/  FFMA.FTZ R237, R31, c[0x0][0x2d0], -R165.reuse ;  /* 0x0000b4001fed7a23 */ /* 0x100fe400000108a5 */
[----:B------:R-:W-:Y:S01]  /*9030*/  LDSM.16.MT88.4 R156, [R180+0x2800] ;  /* 0x00280000b49c783b */ /* 0x000fe20000004200 */
[--C-:B------:R-:W-:Y:S02]  /*9040*/  FFMA.FTZ R239, R34, c[0x0][0x2d0], -R165.reuse ;  /* 0x0000b40022ef7a23 */ /* 0x100fe400000108a5 */
[----:B------:R-:W-:Y:S01]  /*9050*/  MUFU.EX2 R160, R160 ;  /* 0x000000a000a07308 */ /* 0x000fe20000000800 */
[--C-:B------:R-:W-:Y:S02]  /*9060*/  FFMA.FTZ R167, R12, c[0x0][0x2d0], -R166.reuse ;  /* 0x0000b4000ca77a23 */ /* 0x100fe400000108a6 */
[----:B------:R-:W-:Y:S02]  /*9070*/  FFMA.FTZ R168, R13, c[0x0][0x2d0], -R166 ;  /* 0x0000b4000da87a23 */ /* 0x000fe400000108a6 */
[----:B------:R-:W-:Y:S01]  /*9080*/  LDSM.16.MT88.4 R28, [R180+0x1800] ;  /* 0x00180000b41c783b */ /* 0x000fe20000004200 */
[--C-:B------:R-:W-:Y:S02]  /*9090*/  FFMA.FTZ R171, R14, c[0x0][0x2d0], -R165.reuse ;  /* 0x0000b4000eab7a23 */ /* 0x100fe400000108a5 */
[----:B------:R-:W-:Y:S02]  /*90a0*/  FFMA.FTZ R172, R15, c[0x0][0x2d0], -R165 ;  /* 0x0000b4000fac7a23 */ /* 0x000fe400000108a5 */
[----:B------:R-:W5:Y:S10]  /*90b0*/  MUFU.EX2 R135, R135 ;  /* 0x0000008700877308 */ /* 0x000f740000000800 */
        /* <DEDUP_REMOVED lines=14> */
[----:B------:R-:W-:Y:S10]  /*91a0*/  MUFU.EX2 R189, R189 ;  /* 0x000000bd00bd7308 */ /* 0x000ff40000000800 */
[----:B------:R-:W-:Y:S10]  /*91b0*/  MUFU.EX2 R190, R190 ;  /* 0x000000be00be7308 */ /* 0x000ff40000000800 */
[----:B------:R-:W-:Y:S10]  /*91c0*/  MUFU.EX2 R237, R237 ;  /* 0x000000ed00ed7308 */ /* 0x000ff40000000800 */
[----:B------:R-:W-:Y:S01]  /*91d0*/  MUFU.EX2 R239, R239 ;  /* 0x000000ef00ef7308 */ /* 0x000fe20000000800 */
[C---:B--2---:R-:W-:Y:S01]  /*91e0*/  FMUL.FTZ R4, R3.reuse, R128 ;  /* 0x0000008003047220 */ /* 0x044fe20000410000 */
[----:B----4-:R-:W-:Y:S01]  /*91f0*/  F2FP.PACK_AB R136, R134, R161 ;  /* 0x000000a18688723e */ /* 0x010fe200000000ff */
[----:B------:R-:W-:Y:S01]  /*9200*/  FMUL.FTZ R5, R3, R129 ;  /* 0x0000008103057220 */ /* 0x000fe20000410000 */
[----:B-----5:R-:W-:Y:S01]  /*9210*/  F2FP.PACK_AB R138, R135, R160 ;  /* 0x000000a0878a723e */ /* 0x020fe200000000ff */
[----:B------:R-:W-:Y:S01]  /*9220*/  FMUL.FTZ R6, R2, R130 ;  /* 0x0000008202067220 */ /* 0x000fe20000410000 */
[----:B-1----:R-:W-:Y:S01]  /*9230*/  F2FP.PACK_AB R137, R162, R133 ;  /* 0x00000085a289723e */ /* 0x002fe200000000ff */
[----:B------:R-:W-:Y:S01]  /*9240*/  FMUL.FTZ R7, R2, R131 ;  /* 0x0000008302077220 */ /* 0x000fe20000410000 */
[----:B------:R-:W-:Y:S01]  /*9250*/  F2FP.PACK_AB R139, R164, R163 ;  /* 0x000000a3a48b723e */ /* 0x000fe200000000ff */
[----:B------:R-:W1:Y:S01]  /*9260*/  LDSM.16.MT88.4 R128, [R180] ;  /* 0x00000000b480783b */ /* 0x000e620000004200 */
[C---:B------:R-:W-:Y:S01]  /*9270*/  FMUL.FTZ R8, R3.reuse, R124 ;  /* 0x0000007c03087220 */ /* 0x040fe20000410000 */
[----:B------:R-:W-:Y:S01]  /*9280*/  F2FP.PACK_AB R12, R168, R167 ;  /* 0x000000a7a80c723e */ /* 0x000fe200000000ff */
[C---:B------:R-:W-:Y:S01]  /*9290*/  FMUL.FTZ R9, R3.reuse, R125 ;  /* 0x0000007d03097220 */ /* 0x040fe20000410000 */
[----:B------:R-:W-:Y:S01]  /*92a0*/  F2FP.PACK_AB R14, R170, R169 ;  /* 0x000000a9aa0e723e */ /* 0x000fe200000000ff */
[C---:B------:R-:W-:Y:S01]  /*92b0*/  FMUL.FTZ R10, R2.reuse, R126 ;  /* 0x0000007e020a7220 */ /* 0x040fe20000410000 */
[C---:B------:R-:W-:Y:S05]  /*92c0*/  HMMA.16816.F32 R4, R136.reuse, R140, R4 ;  /* 0x0000008c8804723c */ /* 0x040fea0000001804 */
[----:B------:R-:W-:Y:S01]  /*92d0*/  FMUL.FTZ R11, R2, R127 ;  /* 0x0000007f020b7220 */ /* 0x000fe20000410000 */
[----:B------:R-:W-:Y:S01]  /*92e0*/  F2FP.PACK_AB R13, R172, R171 ;  /* 0x000000abac0d723e */ /* 0x000fe200000000ff */
[----:B------:R-:W2:Y:S01]  /*92f0*/  LDSM.16.MT88.4 R124, [R179] ;  /* 0x00000000b37c783b */ /* 0x000ea20000004200 */
[C---:B------:R-:W-:Y:S01]  /*9300*/  FMUL.FTZ R100, R3.reuse, R100 ;  /* 0x0000006403647220 */ /* 0x040fe20000410000 */
[----:B------:R-:W-:Y:S03]  /*9310*/  F2FP.PACK_AB R15, R174, R173 ;  /* 0x000000adae0f723e */ /* 0x000fe600000000ff */
[C---:B------:R-:W-:Y:S03]  /*9320*/  HMMA.16816.F32 R8, R136.reuse, R142, R8 ;  /* 0x0000008e8808723c */ /* 0x040fe60000001808 */
[C---:B------:R-:W-:Y:S01]  /*9330*/  FMUL.FTZ R101, R3.reuse, R101 ;  /* 0x0000006503657220 */ /* 0x040fe20000410000 */
[----:B------:R-:W4:Y:S01]  /*9340*/  LDSM.16.MT88.4 R140, [R182+0x2000] ;  /* 0x00200000b68c783b */ /* 0x000f220000004200 */
[C---:B------:R-:W-:Y:S02]  /*9350*/  FMUL.FTZ R102, R2.reuse, R102 ;  /* 0x0000006602667220 */ /* 0x040fe40000410000 */
[C---:B------:R-:W-:Y:S02]  /*9360*/  FMUL.FTZ R103, R2.reuse, R103 ;  /* 0x0000006702677220 */ /* 0x040fe40000410000 */
[C---:B------:R-:W-:Y:S03]  /*9370*/  FMUL.FTZ R104, R3.reuse, R104 ;  /* 0x0000006803687220 */ /* 0x040fe60000410000 */
[C---:B------:R-:W-:Y:S02]  /*9380*/  FMUL.FTZ R105, R3.reuse, R105 ;  /* 0x0000006903697220 */ /* 0x040fe40000410000 */
[C---:B---3--:R-:W-:Y:S03]  /*9390*/  HMMA.16816.F32 R100, R136.reuse, R144, R100 ;  /* 0x000000908864723c */ /* 0x048fe60000001864 */
[C---:B------:R-:W-:Y:S02]  /*93a0*/  FMUL.FTZ R106, R2.reuse, R106 ;  /* 0x0000006a026a7220 */ /* 0x040fe40000410000 */
        /* <DEDUP_REMOVED lines=111> */
[----:B------:R-:W-:Y:S01]  /*9aa0*/  FFMA.FTZ R161, R3, R236, R161 ;  /* 0x000000ec03a17223 */ /* 0x000fe200000100a1 */
[----:B------:R-:W-:Y:S01]  /*9ab0*/  MOV R3, R0 ;  /* 0x0000000000037202 */ /* 0x000fe20000000f00 */
[----:B------:R-:W-:Y:S03]  /*9ac0*/  FFMA.FTZ R133, R2, R231, R133 ;  /* 0x000000e702857223 */ /* 0x000fe60000010085 */
[----:B------:R-:W-:Y:S01]  /*9ad0*/  HMMA.16816.F32 R96, R136, R130, R96 ;  /* 0x000000828860723c */ /* 0x000fe20000001860 */
[----:B------:R-:W-:Y:S02]  /*9ae0*/  LDSM.16.MT88.4 R128, [R181+0x4800] ;  /* 0x00480000b580783b */ /* 0x000fe40000004200 */
[----:B------:R-:W-:Y:S02]  /*9af0*/  FADD.FTZ R161, R134, R161 ;  /* 0x000000a186a17221 */ /* 0x000fe40000010000 */
[----:B------:R-:W-:Y:S01]  /*9b00*/  FADD.FTZ R162, R162, R133 ;  /* 0x00000085a2a27221 */ /* 0x000fe20000010000 */
[----:B------:R-:W-:Y:S01]  /*9b10*/  MOV R133, R132 ;  /* 0x0000008400857202 */ /* 0x000fe20000000f00 */
[----:B------:R-:W-:Y:S01]  /*9b20*/  FADD.FTZ R160, R160, R161 ;  /* 0x000000a1a0a07221 */ /* 0x000fe20000010000 */
[C---:B--2---:R-:W-:Y:S01]  /*9b30*/  HMMA.16816.F32 R4, R12.reuse, R124, R4 ;  /* 0x0000007c0c04723c */ /* 0x044fe20000001804 */
[----:B------:R-:W-:Y:S04]  /*9b40*/  LDSM.16.MT88.4 R136, [R180+0x4800] ;  /* 0x00480000b488783b */ /* 0x000fe80000004200 */
        /* <DEDUP_REMOVED lines=13> */
[C---:B------:R-:W-:Y:S04]  /*9c20*/  HMMA.16816.F32 R108, R12.reuse, R16, R108 ;  /* 0x000000100c6c723c */ /* 0x040fe8000000186c */
[----:B------:R-:W-:Y:S04]  /*9c30*/  FADD.FTZ R169, R170, R169 ;  /* 0x000000a9aaa97221 */ /* 0x000fe80000010000 */
[C---:B------:R-:W-:Y:S01]  /*9c40*/  HMMA.16816.F32 R112, R12.reuse, R18, R112 ;  /* 0x000000120c70723c */ /* 0x040fe20000001870 */
[----:B------:R-:W2:Y:S07]  /*9c50*/  LDSM.16.MT88.4 R16, [R182+0x4800] ;  /* 0x00480000b610783b */ /* 0x000eae0000004200 */
[C---:B---3--:R-:W-:Y:S08]  /*9c60*/  HMMA.16816.F32 R116, R12.reuse, R140, R116 ;  /* 0x0000008c0c74723c */ /* 0x048ff00000001874 */
        /* <DEDUP_REMOVED lines=13> */
[----:B------:R-:W-:Y:S01]  /*9d40*/  FFMA.FTZ R166, R33, c[0x0][0x2d0], -R166 ;  /* 0x0000b40021a67a23 */ /* 0x000fe200000108a6 */
[----:B------:R-:W3:Y:S01]  /*9d50*/  MUFU.EX2 R153, R153 ;  /* 0x0000009900997308 */ /* 0x000ee20000000800 */
[C---:B------:R-:W-:Y:S04]  /*9d60*/  HMMA.16816.F32 R56, R12.reuse, R158, R56 ;  /* 0x0000009e0c38723c */ /* 0x040fe80000001838 */
[--C-:B------:R-:W-:Y:S02]  /*9d70*/  FFMA.FTZ R156, R22, c[0x0][0x2d0], -R165.reuse ;  /* 0x0000b400169c7a23 */ /* 0x100fe400000108a5 */
[--C-:B------:R-:W-:Y:S02]  /*9d80*/  FFMA.FTZ R157, R23, c[0x0][0x2d0], -R165.reuse ;  /* 0x0000b400179d7a23 */ /* 0x100fe400000108a5 */
[C---:B-1----:R-:W-:Y:S01]  /*9d90*/  HMMA.16816.F32 R60, R12.reuse, R124, R60 ;  /* 0x0000007c0c3c723c */ /* 0x042fe2000000183c */
[----:B------:R-:W-:Y:S01]  /*9da0*/  LDSM.16.MT88.4 R20, [R181+0x1000] ;  /* 0x00100000b514783b */ /* 0x000fe20000004200 */
[----:B------:R-:W-:Y:S02]  /*9db0*/  MUFU.EX2 R154, R154 ;  /* 0x0000009a009a7308 */ /* 0x000fe40000000800 */
[--C-:B------:R-:W-:Y:S02]  /*9dc0*/  FFMA.FTZ R158, R26, c[0x0][0x2d0], -R165.reuse ;  /* 0x0000b4001a9e7a23 */ /* 0x100fe400000108a5 */
[--C-:B------:R-:W-:Y:S02]  /*9dd0*/  FFMA.FTZ R159, R27, c[0x0][0x2d0], -R165.reuse ;  /* 0x0000b4001b9f7a23 */ /* 0x100fe400000108a5 */
[C---:B------:R-:W-:Y:S01]  /*9de0*/  HMMA.16816.F32 R64, R12.reuse, R126, R64 ;  /* 0x0000007e0c40723c */ /* 0x040fe20000001840 */
[----:B------:R-:W1:Y:S03]  /*9df0*/  LDSM.16.MT88.4 R124, [R179+0x4800] ;  /* 0x00480000b37c783b */ /* 0x000e660000004200 */
[----:B------:R-:W-:Y:S01]  /*9e00*/  FFMA.FTZ R165, R35, c[0x0][0x2d0], -R165 ;  /* 0x0000b40023a57a23 */ /* 0x000fe200000108a5 */
[----:B------:R-:W4:Y:S03]  /*9e10*/  MUFU.EX2 R155, R155 ;  /* 0x0000009b009b7308 */ /* 0x000f260000000800 */
[C---:B--2---:R-:W-:Y:S01]  /*9e20*/  HMMA.16816.F32 R68, R12.reuse, R16, R68 ;  /* 0x000000100c44723c */ /* 0x044fe20000001844 */
[----:B------:R-:W-:Y:S06]  /*9e30*/  LDSM.16.MT88.4 R24, [R180+0x1000] ;  /* 0x00100000b418783b */ /* 0x000fec0000004200 */
[----:B------:R-:W-:Y:S01]  /*9e40*/  MUFU.EX2 R156, R156 ;  /* 0x0000009c009c7308 */ /* 0x000fe20000000800 */
[C---:B------:R-:W-:Y:S01]  /*9e50*/  HMMA.16816.F32 R72, R12.reuse, R18, R72 ;  /* 0x000000120c48723c */ /* 0x040fe20000001848 */
[----:B------:R-:W2:Y:S07]  /*9e60*/  LDSM.16.MT88.4 R16, [R182+0x1000] ;  /* 0x00100000b610783b */ /* 0x000eae0000004200 */
[C---:B------:R-:W-:Y:S01]  /*9e70*/  HMMA.16816.F32 R76, R12.reuse, R128, R76 ;  /* 0x000000800c4c723c */ /* 0x040fe2000000184c */
[----:B------:R-:W-:Y:S01]  /*9e80*/  LDSM.16.MT88.4 R32, [R179+0x1800] ;  /* 0x00180000b320783b */ /* 0x000fe20000004200 */
[----:B------:R-:W5:Y:S06]  /*9e90*/  MUFU.EX2 R157, R157 ;  /* 0x0000009d009d7308 */ /* 0x000f6c0000000800 */
[C---:B------:R-:W-:Y:S01]  /*9ea0*/  HMMA.16816.F32 R80, R12.reuse, R130, R80 ;  /* 0x000000820c50723c */ /* 0x040fe20000001850 */
[----:B------:R-:W2:Y:S03]  /*9eb0*/  LDSM.16.MT88.4 R128, [R179+0x1000] ;  /* 0x00100000b380783b */ /* 0x000ea60000004200 */
[----:B------:R-:W-:Y:S04]  /*9ec0*/  MUFU.EX2 R158, R158 ;  /* 0x0000009e009e7308 */ /* 0x000fe80000000800 */
[C---:B------:R-:W-:Y:S06]  /*9ed0*/  HMMA.16816.F32 R84, R12.reuse, R136, R84 ;  /* 0x000000880c54723c */ /* 0x040fec0000001854 */
[----:B------:R-:W2:Y:S02]  /*9ee0*/  MUFU.EX2 R159, R159 ;  /* 0x0000009f009f7308 */ /* 0x000ea40000000800 */
[C---:B------:R-:W-:Y:S01]  /*9ef0*/  HMMA.16816.F32 R88, R12.reuse, R138, R88 ;  /* 0x0000008a0c58723c */ /* 0x040fe20000001858 */
[----:B------:R-:W2:Y:S07]  /*9f00*/  LDSM.16.MT88.4 R136, [R182+0x3000] ;  /* 0x00300000b688783b */ /* 0x000eae0000004200 */
[C---:B-1----:R-:W-:Y:S01]  /*9f10*/  HMMA.16816.F32 R92, R12.reuse, R124, R92 ;  /* 0x0000007c0c5c723c */ /* 0x042fe2000000185c */
[----:B------:R-:W1:Y:S07]  /*9f20*/  MUFU.EX2 R166, R166 ;  /* 0x000000a600a67308 */ /* 0x000e6e0000000800 */
[----:B------:R-:W-:Y:S01]  /*9f30*/  HMMA.16816.F32 R96, R12, R126, R96 ;  /* 0x0000007e0c60723c */ /* 0x000fe20000001860 */
[----:B------:R-:W-:Y:S02]  /*9f40*/  LDSM.16.MT88.4 R124, [R180+0x5000] ;  /* 0x00500000b47c783b */ /* 0x000fe40000004200 */
[----:B------:R-:W1:Y:S04]  /*9f50*/  MUFU.EX2 R240, R165 ;  /* 0x000000a500f07308 */ /* 0x000e680000000800 */
[----:B---3--:R-:W-:Y:S01]  /*9f60*/  F2FP.PACK_AB R12, R153, R152 ;  /* 0x00000098990c723e */ /* 0x008fe200000000ff */
[----:B------:R-:W-:Y:S01]  /*9f70*/  FADD.FTZ R152, R152, R169 ;  /* 0x000000a998987221 */ /* 0x000fe20000010000 */
[----:B----4-:R-:W-:Y:S03]  /*9f80*/  F2FP.PACK_AB R14, R155, R154 ;  /* 0x0000009a9b0e723e */ /* 0x010fe600000000ff */
[----:B-----5:R-:W-:Y:S01]  /*9f90*/  F2FP.PACK_AB R13, R157, R156 ;  /* 0x0000009c9d0d723e */ /* 0x020fe200000000ff */
[----:B------:R-:W-:Y:S01]  /*9fa0*/  FADD.FTZ R153, R153, R152 ;  /* 0x0000009899997221 */ /* 0x000fe20000010000 */
[----:B--2---:R-:W-:Y:S03]  /*9fb0*/  F2FP.PACK_AB R15, R159, R158 ;  /* 0x0000009e9f0f723e */ /* 0x004fe600000000ff */
[----:B------:R-:W-:Y:S04]  /*9fc0*/  FADD.FTZ R154, R154, R153 ;  /* 0x000000999a9a7221 */ /* 0x000fe80000010000 */
[C---:B------:R-:W-:Y:S03]  /*9fd0*/  HMMA.16816.F32 R4, R12.reuse, R16, R4 ;  /* 0x000000100c04723c */ /* 0x040fe60000001804 */
[----:B------:R-:W-:Y:S05]  /*9fe0*/  FADD.FTZ R154, R155, R154 ;  /* 0x0000009a9b9a7221 */ /* 0x000fea0000010000 */
        /* <DEDUP_REMOVED lines=8> */
[C---:B------:R-:W-:Y:S08]  /*a070*/  HMMA.16816.F32 R116, R12.reuse, R128, R116 ;  /* 0x000000800c74723c */ /* 0x040ff00000001874 */
[C---:B------:R-:W-:Y:S08]  /*a080*/  HMMA.16816.F32 R120, R12.reuse, R130, R120 ;  /* 0x000000820c78723c */ /* 0x040ff00000001878 */
        /* <DEDUP_REMOVED lines=18> */
[C---:B------:R-:W-:Y:S08]  /*a1b0*/  HMMA.16816.F32 R84, R12.reuse, R124, R84 ;  /* 0x0000007c0c54723c */ /* 0x040ff00000001854 */
[C---:B------:R-:W-:Y:S08]  /*a1c0*/  HMMA.16816.F32 R88, R12.reuse, R126, R88 ;  /* 0x0000007e0c58723c */ /* 0x040ff00000001858 */
[C---:B--2---:R-:W-:Y:S08]  /*a1d0*/  HMMA.16816.F32 R92, R12.reuse, R16, R92 ;  /* 0x000000100c5c723c */ /* 0x044ff0000000185c */
[----:B------:R-:W-:Y:S01]  /*a1e0*/  HMMA.16816.F32 R96, R12, R18, R96 ;  /* 0x000000120c60723c */ /* 0x000fe20000001860 */
[----:B------:R-:W2:Y:S06]  /*a1f0*/  LDSM.16.MT88.4 R16, [R180+0x3800] ;  /* 0x00380000b410783b */ /* 0x000eac0000004200 */
[----:B------:R-:W-:Y:S01]  /*a200*/  F2FP.PACK_AB R12, R188, R175 ;  /* 0x000000afbc0c723e */ /* 0x000fe200000000ff */
[----:B------:R-:W-:Y:S01]  /*a210*/  FADD.FTZ R175, R175, R154 ;  /* 0x0000009aafaf7221 */ /* 0x000fe20000010000 */
[----:B-1----:R-:W-:Y:S03]  /*a220*/  F2FP.PACK_AB R14, R166, R189 ;  /* 0x000000bda60e723e */ /* 0x002fe600000000ff */
[----:B------:R-:W-:Y:S01]  /*a230*/  F2FP.PACK_AB R13, R237, R190 ;  /* 0x000000beed0d723e */ /* 0x000fe200000000ff */
[----:B------:R-:W-:Y:S01]  /*a240*/  FADD.FTZ R188, R188, R175 ;  /* 0x000000afbcbc7221 */ /* 0x000fe20000010000 */
[----:B------:R-:W-:Y:S03]  /*a250*/  F2FP.PACK_AB R15, R240, R239 ;  /* 0x000000eff00f723e */ /* 0x000fe600000000ff */
[----:B------:R-:W-:Y:S04]  /*a260*/  FADD.FTZ R189, R189, R188 ;  /* 0x000000bcbdbd7221 */ /* 0x000fe80000010000 */
[C---:B---3--:R-:W-:Y:S01]  /*a270*/  HMMA.16816.F32 R128, R12.reuse, R20, R4 ;  /* 0x000000140c80723c */ /* 0x048fe20000001804 */
[----:B------:R-:W1:Y:S02]  /*a280*/  LDSM.16.MT88.4 R4, [R181+0x5800] ;  /* 0x00580000b504783b */ /* 0x000e640000004200 */
[----:B------:R-:W-:Y:S05]  /*a290*/  FADD.FTZ R236, R166, R189 ;  /* 0x000000bda6ec7221 */ /* 0x000fea0000010000 */
[C---:B------:R-:W-:Y:S01]  /*a2a0*/  HMMA.16816.F32 R124, R12.reuse, R22, R8 ;  /* 0x000000160c7c723c */ /* 0x040fe20000001808 */
[----:B------:R-:W3:Y:S07]  /*a2b0*/  LDSM.16.MT88.4 R8, [R180+0x5800] ;  /* 0x00580000b408783b */ /* 0x000eee0000004200 */
        /* <DEDUP_REMOVED lines=11> */
[C---:B------:R-:W-:Y:S01]  /*a370*/  HMMA.16816.F32 R56, R12.reuse, R18, R56 ;  /* 0x000000120c38723c */ /* 0x040fe20000001838 */
[----:B------:R-:W2:Y:S07]  /*a380*/  LDSM.16.MT88.4 R16, [R179+0x5800] ;  /* 0x00580000b310783b */ /* 0x000eae0000004200 */
[C---:B------:R-:W-:Y:S08]  /*a390*/  HMMA.16816.F32 R60, R12.reuse, R144, R60 ;  /* 0x000000900c3c723c */ /* 0x040ff0000000183c */
[C---:B------:R-:W-:Y:S08]  /*a3a0*/  HMMA.16816.F32 R64, R12.reuse, R146, R64 ;  /* 0x000000920c40723c */ /* 0x040ff00000001840 */
[C---:B------:R-:W-:Y:S08]  /*a3b0*/  HMMA.16816.F32 R68, R12.reuse, R148, R68 ;  /* 0x000000940c44723c */ /* 0x040ff00000001844 */
[C---:B------:R-:W-:Y:S08]  /*a3c0*/  HMMA.16816.F32 R72, R12.reuse, R150, R72 ;  /* 0x000000960c48723c */ /* 0x040ff00000001848 */
[C---:B-1----:R-:W-:Y:S07]  /*a3d0*/  HMMA.16816.F32 R76, R12.reuse, R4, R76 ;  /* 0x000000040c4c723c */ /* 0x042fee000000184c */
[----:B------:R-:W-:Y:S01]  /*a3e0*/  IADD3 R4, R238, -0x1, RZ ;  /* 0xffffffffee047810 */ /* 0x000fe20007ffe0ff */
[C---:B------:R-:W-:Y:S04]  /*a3f0*/  HMMA.16816.F32 R80, R12.reuse, R6, R80 ;  /* 0x000000060c50723c */ /* 0x040fe80000001850 */
[----:B------:R-:W-:Y:S01]  /*a400*/  FADD.FTZ R5, R173, R172 ;  /* 0x000000acad057221 */ /* 0x000fe20000010000 */
[----:B------:R-:W-:Y:S03]  /*a410*/  MOV R238, R4 ;  /* 0x0000000400ee7202 */ /* 0x000fe60000000f00 */
[C---:B---3--:R-:W-:Y:S04]  /*a420*/  HMMA.16816.F32 R84, R12.reuse, R8, R84 ;  /* 0x000000080c54723c */ /* 0x048fe80000001854 */
[----:B------:R-:W-:Y:S04]  /*a430*/  FADD.FTZ R5, R174, R5 ;  /* 0x00000005ae057221 */ /* 0x000fe80000010000 */
[C---:B------:R-:W-:Y:S04]  /*a440*/  HMMA.16816.F32 R88, R12.reuse, R10, R88 ;  /* 0x0000000a0c58723c */ /* 0x040fe80000001858 */
[----:B------:R-:W-:Y:S04]  /*a450*/  FADD.FTZ R156, R156, R5 ;  /* 0x000000059c9c7221 */ /* 0x000fe80000010000 */
[C---:B--2---:R-:W-:Y:S04]  /*a460*/  HMMA.16816.F32 R92, R12.reuse, R16, R92 ;  /* 0x000000100c5c723c */ /* 0x044fe8000000185c */
[----:B------:R-:W-:Y:S04]  /*a470*/  FADD.FTZ R157, R157, R156 ;  /* 0x0000009c9d9d7221 */ /* 0x000fe80000010000 */
[----:B------:R-:W-:Y:S01]  /*a480*/  FADD.FTZ R158, R158, R157 ;  /* 0x0000009d9e9e7221 */ /* 0x000fe20000010000 */
[----:B------:R-:W-:Y:S03]  /*a490*/  HMMA.16816.F32 R96, R12, R18, R96 ;  /* 0x000000120c60723c */ /* 0x000fe60000001860 */
[----:B------:R-:W-:Y:S04]  /*a4a0*/  FADD.FTZ R159, R159, R158 ;  /* 0x0000009e9f9f7221 */ /* 0x000fe80000010000 */
[----:B------:R-:W-:Y:S05]  /*a4b0*/  FADD.FTZ R190, R190, R159 ;  /* 0x0000009fbebe7221 */ /* 0x000fea0000010000 */
[----:B------:R-:W-:Y:S04]  /*a4c0*/  FADD.FTZ R190, R237, R190 ;  /* 0x000000beedbe7221 */ /* 0x000fe80000010000 */
[----:B------:R-:W-:Y:S04]  /*a4d0*/  FADD.FTZ R231, R239, R190 ;  /* 0x000000beefe77221 */ /* 0x000fe80000010000 */
[----:B------:R-:W-:Y:S01]  /*a4e0*/  FADD.FTZ R231, R240, R231 ;  /* 0x000000e7f0e77221 */ /* 0x000fe20000010000 */
[----:B------:R-:W-:-:S05]  /*a4f0*/  @P0 BRA `(.L_x_511) ;  /* 0xffffd3e000000947 */ /* 0x000fca000383ffff */
.L_x_504:
[----:B------:R-:W-:Y:S05]  /*a500*/  BRA.DIV ~URZ, `(.L_x_512) ;  /* 0x00003e027f007947 */ /* 0x000fea000b800000 */
[----:B------:R1:W2:Y:S02]  /*a510*/  SHFL.BFLY PT, R136, R236, 0x2, 0x1f ;  /* 0x0c401f00ec887f89 */ /* 0x0002a400000e0000 */
.L_x_564:
[----:B--2---:R-:W-:Y:S01]  /*a520*/  FADD.FTZ R135, R136, R236 ;  /* 0x000000ec88877221 */ /* 0x004fe20000010000 */
[----:B------:R-:W-:Y:S05]  /*a530*/  BRA.DIV ~URZ, `(.L_x_513) ;  /* 0x00003e227f007947 */ /* 0x000fea000b800000 */
[----:B------:R-:W2:Y:S04]  /*a540*/  SHFL.BFLY PT, R4, R231, 0x2, 0x1f ;  /* 0x0c401f00e7047f89 */ /* 0x000ea800000e0000 */
[----:B------:R-:W3:Y:S01]  /*a550*/  SHFL.BFLY PT, R2, R135, 0x1, 0x1f ;  /* 0x0c201f0087027f89 */ /* 0x000ee200000e0000 */
[----:B--2---:R-:W-:-:S02]  /*a560*/  FADD.FTZ R3, R4, R231 ;  /* 0x000000e704037221 */ /* 0x004fc40000010000 */
[----:B---3--:R-:W-:-:S03]  /*a570*/  FADD.FTZ R2, R135, R2 ;  /* 0x0000000287027221 */ /* 0x008fc60000010000 */
[----:B------:R2:W3:Y:S04]  /*a580*/  SHFL.BFLY PT, R136, R3, 0x1, 0x1f ;  /* 0x0c201f0003887f89 */ /* 0x0004e800000e0000 */
.L_x_565:
[----:B---3--:R-:W-:Y:S01]  /*a590*/  FADD.FTZ R5, R136, R3 ;  /* 0x0000000388057221 */ /* 0x008fe20000010000 */
[----:B------:R-:W-:Y:S02]  /*a5a0*/  FSETP.NE.FTZ.AND P1, PT, R2, RZ, PT ;  /* 0x000000ff0200720b */ /* 0x000fe40003f35000 */
[----:B------:R-:W-:Y:S02]  /*a5b0*/  MOV R4, RZ ;  /* 0x000000ff00047202 */ /* 0x000fe40000000f00 */
[----:B------:R-:W-:Y:S02]  /*a5c0*/  FSETP.NE.FTZ.AND P0, PT, R5, RZ, PT ;  /* 0x000000ff0500720b */ /* 0x000fe40003f15000 */
[----:B------:R-:W-:Y:S02]  /*a5d0*/  MOV R6, RZ ;  /* 0x000000ff00067202 */ /* 0x000fe40000000f00 */
[----:B--2---:R-:W-:-:S05]  /*a5e0*/  MOV R3, 0xff800000 ;  /* 0xff80000000037802 */ /* 0x004fca0000000f00 */
[----:B------:R-:W2:Y:S01]  /*a5f0*/  @P1 MUFU.RCP R4, R2 ;  /* 0x0000000200041308 */ /* 0x000ea20000001000 */
[----:B------:R-:W-:-:S05]  /*a600*/  @P1 MOV R7, 0x3f317218 ;  /* 0x3f31721800071802 */ /* 0x000fca0000000f00 */
[----:B------:R-:W-:Y:S02]  /*a610*/  @P1 FMUL.FTZ R7, R7, c[0x0][0x2d0] ;  /* 0x0000b40007071a20 */ /* 0x000fe40000410000 */
[----:B------:R3:W4:Y:S08]  /*a620*/  @P1 MUFU.LG2 R8, R2 ;  /* 0x0000000200081308 */ /* 0x0007300000000c00 */
[----:B------:R-:W-:Y:S01]  /*a630*/  @P0 MUFU.RCP R6, R5 ;  /* 0x0000000500060308 */ /* 0x000fe20000001000 */
[----:B--2---:R-:W-:-:S02]  /*a640*/  FMUL.FTZ R128, R4, R128 ;  /* 0x0000008004807220 */ /* 0x004fc40000410000 */
[C---:B------:R-:W-:Y:S02]  /*a650*/  FMUL.FTZ R129, R4.reuse, R129 ;  /* 0x0000008104817220 */ /* 0x040fe40000410000 */
[C---:B------:R-:W-:Y:S02]  /*a660*/  FMUL.FTZ R124, R4.reuse, R124 ;  /* 0x0000007c047c7220 */ /* 0x040fe40000410000 */
[C---:B------:R-:W-:Y:S01]  /*a670*/  FMUL.FTZ R125, R4.reuse, R125 ;  /* 0x0000007d047d7220 */ /* 0x040fe20000410000 */
[----:B------:R-:W2:Y:S01]  /*a680*/  @P0 MUFU.LG2 R5, R5 ;  /* 0x0000000500050308 */ /* 0x000ea20000000c00 */
[----:B---3--:R-:W-:Y:S01]  /*a690*/  @P0 MOV R2, 0x3f317218 ;  /* 0x3f31721800020802 */ /* 0x008fe20000000f00 */
        /* <DEDUP_REMOVED lines=41> */
[----:B----4-:R-:W-:Y:S02]  /*a930*/  @P1 FMUL.FTZ R9, R8, 0.69314718246459960938 ;  /* 0x3f31721808091820 */ /* 0x010fe40000410000 */
[C---:B------:R-:W-:Y:S02]  /*a940*/  FMUL.FTZ R93, R4.reuse, R93 ;  /* 0x0000005d045d7220 */ /* 0x040fe40000410000 */
[C---:B------:R-:W-:Y:S02]  /*a950*/  FMUL.FTZ R96, R4.reuse, R96 ;  /* 0x0000006004607220 */ /* 0x040fe40000410000 */
[----:B------:R-:W-:-:S02]  /*a960*/  FMUL.FTZ R97, R4, R97 ;  /* 0x0000006104617220 */ /* 0x000fc40000410000 */
[----:B--2---:R-:W-:Y:S02]  /*a970*/  @P0 FMUL.FTZ R4, R5, 0.69314718246459960938 ;  /* 0x3f31721805040820 */ /* 0x004fe40000410000 */
[----:B------:R-:W-:Y:S01]  /*a980*/  @P0 FMUL.FTZ R5, R2, c[0x0][0x2d0] ;  /* 0x0000b40002050a20 */ /* 0x000fe20000410000 */
[----:B------:R-:W-:Y:S01]  /*a990*/  MOV R2, 0x1 ;  /* 0x0000000100027802 */ /* 0x000fe20000000f00 */
[----:B------:R-:W-:Y:S01]  /*a9a0*/  @P1 FFMA.FTZ R3, R7, R0, R9 ;  /* 0x0000000007031223 */ /* 0x000fe20000010009 */
[----:B------:R-:W-:Y:S01]  /*a9b0*/  MOV R0, 0xff800000 ;  /* 0xff80000000007802 */ /* 0x000fe20000000f00 */
[--C-:B------:R-:W-:Y:S01]  /*a9c0*/  @P0 FFMA.FTZ R0, R5, R132, R4.reuse ;  /* 0x0000008405000223 */ /* 0x100fe20000010004 */
[----:B------:R-:W-:Y:S01]  /*a9d0*/  PRMT R4, R2, 0x7610, R4 ;  /* 0x0000761002047816 */ /* 0x000fe20000000004 */
        /* <DEDUP_REMOVED lines=47> */
[----:B------:R-:W-:Y:S02]  /*acd0*/  FMUL.FTZ R99, R6, R99 ;  /* 0x0000006306637220 */ /* 0x000fe40000410000 */
.L_x_473:
[----:B-1----:R-:W-:Y:S01]  /*ace0*/  LOP3.LUT P6, RZ, R194, 0xff, RZ, 0xc0, !PT ;  /* 0x000000ffc2ff7812 */ /* 0x002fe200078cc0ff */
[----:B------:R-:W-:-:S12]  /*acf0*/  BSSY B0, `(.L_x_514) ;  /* 0x000000f000007945 */ /* 0x000fd80003800000 */
[----:B------:R-:W-:Y:S05]  /*ad00*/  @P6 BRA `(.L_x_515) ;  /* 0x000000d000006947 */ /* 0x000fea0003800000 */
[----:B------:R-:W1:Y:S01]  /*ad10*/  S2R R5, SR_LANEID ;  /* 0x0000000000057919 */ /* 0x000e620000000000 */
[----:B------:R-:W-:Y:S01]  /*ad20*/  VOTEU.ANY UR4, UPT, PT ;  /* 0x0000000000047886 */ /* 0x000fe200038e0100 */
[----:B------:R-:W-:Y:S01]  /*ad30*/  IMAD.MOV.U32 R8, RZ, RZ, c[0x0][0x580] ;  /* 0x00016000ff087624 */ /* 0x000fe200078e00ff */
[----:B------:R-:W1:Y:S01]  /*ad40*/  FLO.U32 R6, UR4 ;  /* 0x0000000400067d00 */ /* 0x000e6200080e0000 */
[----:B------:R-:W-:-:S07]  /*ad50*/  IMAD.MOV.U32 R9, RZ, RZ, c[0x0][0x584] ;  /* 0x00016100ff097624 */ /* 0x000fce00078e00ff */
[----:B------:R-:W2:Y:S01]  /*ad60*/  POPC R7, UR4 ;  /* 0x0000000400077d09 */ /* 0x000ea20008000000 */
[----:B-1----:R-:W-:-:S13]  /*ad70*/  ISETP.EQ.U32.AND P0, PT, R6, R5, PT ;  /* 0x000000050600720c */ /* 0x002fda0003f02070 */
[----:B--2---:R-:W2:Y:S04]  /*ad80*/  @P0 ATOMG.E.ADD.STRONG.GPU PT, R5, [R8.64], R7 ;  /* 0x00000007080509a8 */ /* 0x004ea800081ee1c6 */
[----:B------:R-:W1:Y:S02]  /*ad90*/  S2R R2, SR_LTMASK ;  /* 0x0000000000027919 */ /* 0x000e640000003900 */
[----:B-1----:R-:W-:-:S06]  /*ada0*/  LOP3.LUT R2, R2, UR4, RZ, 0xc0, !PT ;  /* 0x0000000402027c12 */ /* 0x002fcc000f8ec0ff */
[----:B------:R-:W1:Y:S01]  /*adb0*/  POPC R2, R2 ;  /* 0x0000000200027309 */ /* 0x000e620000000000 */
[----:B--2---:R-:W1:Y:S02]  /*adc0*/  SHFL.IDX PT, R5, R5, R6, 0x1f ;  /* 0x00001f0605057589 */ /* 0x004e6400000e0000 */
[----:B-1----:R-:W-:-:S05]  /*add0*/  IADD3 R207, R5, c[0x0][0xc], R2 ;  /* 0x0000030005cf7a10 */ /* 0x002fca0007ffe002 */
.L_x_515:
[----:B------:R-:W-:Y:S05]  /*ade0*/  BSYNC B0 ;  /* 0x0000000000007941 */ /* 0x000fea0003800000 */
.L_x_514:
[----:B------:R-:W-:Y:S01]  /*adf0*/  PRMT R4, R4, 0x9910, RZ ;  /* 0x0000991004047816 */ /* 0x000fe200000000ff */
[----:B------:R-:W-:Y:S01]  /*ae00*/  BSSY B1, `(.L_x_516) ;  /* 0x000019b000017945 */ /* 0x000fe20003800000 */
[----:B------:R-:W-:Y:S02]  /*ae10*/  IMAD.MOV.U32 R2, RZ, RZ, R207 ;  /* 0x000000ffff027224 */ /* 0x000fe400078e00cf */
[----:B------:R-:W-:-:S13]  /*ae20*/  ISETP.NE.AND P0, PT, R4, RZ, PT ;  /* 0x000000ff0400720c */ /* 0x000fda0003f05270 */
[----:B------:R-:W-:Y:S05]  /*ae30*/  @!P0 BRA `(.L_x_517) ;  /* 0x0000105000008947 */ /* 0x000fea0003800000 */
[----:B------:R-:W-:Y:S01]  /*ae40*/  WARPSYNC 0xffffffff ;  /* 0xffffffff00007948 */ /* 0x000fe20003800000 */
[----:B------:R-:W-:Y:S01]  /*ae50*/  BAR.SYNC.DEFER_BLOCKING 0x1, 0x100 ;  /* 0x0044000000007b1d */ /* 0x000fe20000010000 */
        /* <DEDUP_REMOVED lines=8> */
[----:B------:R-:W-:Y:S02]  /*aee0*/  F2FP.PACK_AB R108, R109, R108 ;  /* 0x0000006c6d6c723e */ /* 0x000fe400000000ff */
[----:B------:R-:W-:Y:S02]  /*aef0*/  F2FP.PACK_AB R110, R111, R110 ;  /* 0x0000006e6f6e723e */ /* 0x000fe400000000ff */
[----:B------:R-:W-:-:S02]  /*af00*/  F2FP.PACK_AB R113, R113, R112 ;  /* 0x000000707171723e */ /* 0x000fc400000000ff */
[----:B------:R-:W-:Y:S01]  /*af10*/  F2FP.PACK_AB R115, R115, R114 ;  /* 0x000000727373723e */ /* 0x000fe200000000ff */
[----:B------:R1:W-:Y:S01]  /*af20*/  STS [R204], R129 ;  /* 0x00000081cc007388 */ /* 0x0003e20000000800 */
[----:B------:R-:W-:Y:S02]  /*af30*/  F2FP.PACK_AB R117, R117, R116 ;  /* 0x000000747575723e */ /* 0x000fe400000000ff */
[----:B------:R-:W-:Y:S01]  /*af40*/  F2FP.PACK_AB R119, R119, R118 ;  /* 0x000000767777723e */ /* 0x000fe200000000ff */
[----:B------:R1:W-:Y:S01]  /*af50*/  STS [R204+0x400], R131 ;  /* 0x00040083cc007388 */ /* 0x0003e20000000800 */
[----:B------:R-:W-:Y:S02]  /*af60*/  F2FP.PACK_AB R121, R121, R120 ;  /* 0x000000787979723e */ /* 0x000fe400000000ff */
[----:B------:R-:W-:Y:S01]  /*af70*/  F2FP.PACK_AB R123, R123, R122 ;  /* 0x0000007a7b7b723e */ /* 0x000fe200000000ff */
[----:B------:R1:W-:Y:S01]  /*af80*/  STS [R213], R124 ;  /* 0x0000007cd5007388 */ /* 0x0003e20000000800 */
[----:B------:R-:W-:-:S02]  /*af90*/  F2FP.PACK_AB R37, R37, R36 ;  /* 0x000000242525723e */ /* 0x000fc400000000ff */
[----:B------:R-:W-:Y:S01]  /*afa0*/  F2FP.PACK_AB R39, R39, R38 ;  /* 0x000000262727723e */ /* 0x000fe200000000ff */
[----:B------:R1:W-:Y:S01]  /*afb0*/  STS [R213+0x400], R126 ;  /* 0x0004007ed5007388 */ /* 0x0003e20000000800 */
[----:B------:R-:W-:Y:S02]  /*afc0*/  F2FP.PACK_AB R40, R41, R40 ;  /* 0x000000282928723e */ /* 0x000fe400000000ff */
[----:B------:R-:W-:Y:S01]  /*afd0*/  F2FP.PACK_AB R42, R43, R42 ;  /* 0x0000002a2b2a723e */ /* 0x000fe200000000ff */
[----:B------:R1:W-:Y:S01]  /*afe0*/  STS [R212], R101 ;  /* 0x00000065d4007388 */ /* 0x0003e20000000800 */
[----:B------:R-:W-:Y:S02]  /*aff0*/  F2FP.PACK_AB R45, R45, R44 ;  /* 0x0000002c2d2d723e */ /* 0x000fe400000000ff */
[----:B------:R-:W-:Y:S01]  /*b000*/  F2FP.PACK_AB R47, R47, R46 ;  /* 0x0000002e2f2f723e */ /* 0x000fe200000000ff */
[----:B------:R1:W-:Y:S01]  /*b010*/  STS [R212+0x400], R103 ;  /* 0x00040067d4007388 */ /* 0x0003e20000000800 */
        /* <DEDUP_REMOVED lines=32> */
[----:B------:R1:W-:Y:S01]  /*b220*/  STS [R204+0x4000], R37 ;  /* 0x00400025cc007388 */ /* 0x0003e20000000800 */
[----:B------:R-:W-:Y:S02]  /*b230*/  F2FP.PACK_AB R93, R93, R92 ;  /* 0x0000005c5d5d723e */ /* 0x000fe400000000ff */
[----:B------:R-:W-:Y:S01]  /*b240*/  F2FP.PACK_AB R95, R95, R94 ;  /* 0x0000005e5f5f723e */ /* 0x000fe200000000ff */
[----:B------:R1:W-:Y:S01]  /*b250*/  STS [R204+0x4400], R39 ;  /* 0x00440027cc007388 */ /* 0x0003e20000000800 */
[----:B------:R-:W-:-:S02]  /*b260*/  F2FP.PACK_AB R97, R97, R96 ;  /* 0x000000606161723e */ /* 0x000fc400000000ff */
[----:B------:R-:W-:Y:S01]  /*b270*/  F2FP.PACK_AB R99, R99, R98 ;  /* 0x000000626363723e */ /* 0x000fe200000000ff */
        /* <DEDUP_REMOVED lines=30> */
[----:B------:R-:W-:Y:S06]  /*b460*/  BAR.SYNC.DEFER_BLOCKING 0x1, 0x100 ;  /* 0x0044000000007b1d */ /* 0x000fec0000010000 */
[----:B------:R-:W-:Y:S05]  /*b470*/  BRA.CONV ~URZ, `(.L_x_518) ;  /* 0x000000537f007947 */ /* 0x000fea000b800000 */
[----:B------:R-:W-:Y:S01]  /*b480*/  IMAD.MOV.U32 R239, RZ, RZ, R202 ;  /* 0x000000ffffef7224 */ /* 0x000fe200078e00ca */
[----:B------:R-:W-:Y:S01]  /*b490*/  MOV R174, RZ ;  /* 0x000000ff00ae7202 */ /* 0x000fe20000000f00 */
[----:B------:R-:W-:Y:S01]  /*b4a0*/  IMAD.MOV.U32 R175, RZ, RZ, 0x1f ;  /* 0x0000001fffaf7424 */ /* 0x000fe200078e00ff */
[----:B------:R-:W-:-:S02]  /*b4b0*/  MOV R172, 0xb4d0 ;  /* 0x0000b4d000ac7802 */ /* 0x000fc40000000f00 */
[----:B-1---5:R-:W-:Y:S05]  /*b4c0*/  CALL.REL.NOINC `($__internal_1_$__cuda_sm70_shflsync_idx_p) ;  /* 0x0000334000007944 */ /* 0x022fea0003c00000 */
.L_x_518:
[----:B------:R-:W-:Y:S01]  /*b4d0*/  MOV R4, 0x1 ;  /* 0x0000000100047802 */ /* 0x000fe20000000f00 */
[C---:B------:R-:W-:Y:S01]  /*b4e0*/  IMAD.WIDE.U32 R10, R221.reuse, c[0x0][0x490], RZ ;  /* 0x00012400dd0a7a25 */ /* 0x040fe200078e00ff */
[----:B------:R-:W-:Y:S01]  /*b4f0*/  SHF.R.S32.HI R8, RZ, 0x1f, R221 ;  /* 0x0000001fff087819 */ /* 0x000fe200000114dd */
[----:B------:R-:W-:Y:S01]  /*b500*/  ULDC UR5, c[0x0][0x4e8] ;  /* 0x00013a0000057ab9 */ /* 0x000fe20000000800 */
[----:B------:R-:W-:Y:S01]  /*b510*/  ISETP.NE.AND P1, PT, R4, c[0x0][0x4e8], PT ;  /* 0x00013a0004007a0c */ /* 0x000fe20003f25270 */
[----:B------:R-:W-:Y:S01]  /*b520*/  IMAD.WIDE.U32 R14, R221, c[0x0][0x3e8], RZ ;  /* 0x0000fa00dd0e7a25 */ /* 0x000fe200078e00ff */
[----:B------:R-:W-:Y:S01]  /*b530*/  IADD3 R4, R199, R220, RZ ;  /* 0x000000dcc7047210 */ /* 0x000fe20007ffe0ff */
[----:B------:R-:W-:Y:S01]  /*b540*/  ULDC UR4, c[0x0][0x388] ;  /* 0x0000e20000047ab9 */ /* 0x000fe20000000800 */
[----:B------:R-:W-:Y:S01]  /*b550*/  BSSY B0, `(.L_x_519) ;  /* 0x000005a000007945 */ /* 0x000fe20003800000 */
[----:B------:R-:W-:Y:S01]  /*b560*/  IMAD R12, R8, c[0x0][0x490], RZ ;  /* 0x00012400080c7a24 */ /* 0x000fe200078e02ff */
[----:B------:R-:W-:Y:S01]  /*b570*/  UIMAD UR4, UR5, UR4, URZ ;  /* 0x00000004050472a4 */ /* 0x000fe2000f8e023f */
[----:B------:R-:W-:-:S02]  /*b580*/  IMAD.MOV.U32 R7, RZ, RZ, R4 ;  /* 0x000000ffff077224 */ /* 0x000fc400078e0004 */
[----:B------:R-:W-:Y:S02]  /*b590*/  IMAD R5, R221, c[0x0][0x494], R12 ;  /* 0x00012500dd057a24 */ /* 0x000fe400078e020c */
[----:B------:R-:W-:Y:S02]  /*b5a0*/  IMAD R8, R8, c[0x0][0x3e8], RZ ;  /* 0x0000fa0008087a24 */ /* 0x000fe400078e02ff */
[----:B------:R-:W-:Y:S01]  /*b5b0*/  @P1 IMAD.HI.U32 R6, R4, c[0x0][0x4ec], RZ ;  /* 0x00013b0004061a27 */ /* 0x000fe200078e00ff */
[----:B------:R-:W-:-:S04]  /*b5c0*/  IADD3 R11, R11, R5, RZ ;  /* 0x000000050b0b7210 */ /* 0x000fc80007ffe0ff */
[----:B------:R-:W-:Y:S01]  /*b5d0*/  @P1 SHF.R.U32.HI R7, RZ, c[0x0][0x4f0], R6 ;  /* 0x00013c00ff071a19 */ /* 0x000fe20000011606 */
[----:B------:R-:W-:Y:S01]  /*b5e0*/  IMAD.WIDE.U32 R10, R226, c[0x0][0x498], R10 ;  /* 0x00012600e20a7a25 */ /* 0x000fe200078e000a */
[----:B------:R-:W-:-:S03]  /*b5f0*/  SHF.R.S32.HI R6, RZ, 0x1f, R226 ;  /* 0x0000001fff067819 */ /* 0x000fc600000114e2 */
[----:B------:R-:W-:Y:S01]  /*b600*/  IMAD.MOV R9, RZ, RZ, -R7 ;  /* 0x000000ffff097224 */ /* 0x000fe200078e0a07 */
[----:B------:R-:W-:Y:S01]  /*b610*/  IADD3 R10, P0, R7, R10, RZ ;  /* 0x0000000a070a7210 */ /* 0x000fe20007f1e0ff */
[----:B------:R-:W-:Y:S02]  /*b620*/  IMAD R5, R6, c[0x0][0x498], RZ ;  /* 0x0001260006057a24 */ /* 0x000fe400078e02ff */
[----:B------:R-:W-:Y:S02]  /*b630*/  IMAD R12, R9, c[0x0][0x4e8], R4 ;  /* 0x00013a00090c7a24 */ /* 0x000fe400078e0204 */
[----:B------:R-:W-:Y:S01]  /*b640*/  IMAD R4, R226, c[0x0][0x49c], R5 ;  /* 0x00012700e2047a24 */ /* 0x000fe200078e0205 */
[----:B------:R-:W-:Y:S01]  /*b650*/  SHF.R.S32.HI R5, RZ, 0x1f, R7 ;  /* 0x0000001fff057819 */ /* 0x000fe20000011407 */
[----:B------:R-:W-:Y:S01]  /*b660*/  IMAD R9, R221, c[0x0][0x3ec], R8 ;  /* 0x0000fb00dd097a24 */ /* 0x000fe200078e0208 */
[----:B------:R-:W-:Y:S02]  /*b670*/  SHF.R.S32.HI R7, RZ, 0x1f, R12 ;  /* 0x0000001fff077819 */ /* 0x000fe4000001140c */
[----:B------:R-:W-:Y:S01]  /*b680*/  IADD3.X R11, R5, R11, R4, P0, !PT ;  /* 0x0000000b050b7210 */ /* 0x000fe200007fe404 */
[----:B------:R-:W-:Y:S01]  /*b690*/  IMAD.IADD R9, R15, 0x1, R9 ;  /* 0x000000010f097824 */ /* 0x000fe200078e0209 */
[----:B------:R-:W-:Y:S01]  /*b6a0*/  IADD3 R4, R203, R220, RZ ;  /* 0x000000dccb047210 */ /* 0x000fe20007ffe0ff */
[----:B------:R-:W-:-:S03]  /*b6b0*/  IMAD R7, R7, c[0x0][0x488], RZ ;  /* 0x0001220007077a24 */ /* 0x000fc600078e02ff */
[----:B------:R-:W-:Y:S01]  /*b6c0*/  MOV R5, R4 ;  /* 0x0000000400057202 */ /* 0x000fe20000000f00 */
[C---:B------:R-:W-:Y:S02]  /*b6d0*/  IMAD R7, R12.reuse, c[0x0][0x48c], R7 ;  /* 0x000123000c077a24 */ /* 0x040fe400078e0207 */
[----:B------:R-:W-:-:S04]  /*b6e0*/  IMAD.WIDE.U32 R12, R12, c[0x0][0x488], R10 ;  /* 0x000122000c0c7a25 */ /* 0x000fc800078e000a */
[----:B------:R-:W-:Y:S01]  /*b6f0*/  @P1 IMAD.HI.U32 R8, R4, c[0x0][0x4ec], RZ ;  /* 0x00013b0004081a27 */ /* 0x000fe200078e00ff */
[----:B------:R-:W-:Y:S02]  /*b700*/  IADD3 R7, R13, R7, RZ ;  /* 0x000000070d077210 */ /* 0x000fe40007ffe0ff */
[----:B------:R-:W-:Y:S01]  /*b710*/  LEA R10, P0, R12, c[0x0][0x450], 0x2 ;  /* 0x000114000c0a7a11 */ /* 0x000fe200078010ff */
[----:B------:R-:W-:Y:S01]  /*b720*/  IMAD R11, R6, c[0x0][0x3f0], RZ ;  /* 0x0000fc00060b7a24 */ /* 0x000fe200078e02ff */
[----:B------:R-:W-:Y:S02]  /*b730*/  @P1 SHF.R.U32.HI R5, RZ, c[0x0][0x4f0], R8 ;  /* 0x00013c00ff051a19 */ /* 0x000fe40000011608 */
[----:B------:R-:W-:Y:S01]  /*b740*/  MOV R8, R14 ;  /* 0x0000000e00087202 */ /* 0x000fe20000000f00 */
[----:B------:R-:W-:Y:S01]  /*b750*/  SHFL.IDX PT, R46, R10, RZ, 0x1c1f ;  /* 0x001c1fff0a2e7589 */ /* 0x000fe200000e0000 */
[----:B------:R-:W-:Y:S01]  /*b760*/  LEA.HI.X R6, R12, c[0x0][0x454], R7, 0x2, P0 ;  /* 0x000115000c067a11 */ /* 0x000fe200000f1407 */
[C---:B------:R-:W-:Y:S01]  /*b770*/  IMAD R7, R226.reuse, c[0x0][0x3f4], R11 ;  /* 0x0000fd00e2077a24 */ /* 0x040fe200078e020b */
[----:B------:R-:W-:Y:S01]  /*b780*/  LOP3.LUT P0, RZ, R201, 0x3, RZ, 0xc0, !PT ;  /* 0x00000003c9ff7812 */ /* 0x000fe2000780c0ff */
[----:B------:R-:W-:Y:S01]  /*b790*/  IMAD.WIDE.U32 R226, R226, c[0x0][0x3f0], R8 ;  /* 0x0000fc00e2e27a25 */ /* 0x000fe200078e0008 */
[----:B------:R-:W-:Y:S01]  /*b7a0*/  SHFL.IDX PT, R44, R10, 0x1, 0x1c1f ;  /* 0x003c1f000a2c7f89 */ /* 0x000fe200000e0000 */
[----:B------:R-:W-:-:S02]  /*b7b0*/  SHF.R.S32.HI R8, RZ, 0x1f, R5 ;  /* 0x0000001fff087819 */ /* 0x000fc40000011405 */
[----:B------:R-:W-:Y:S01]  /*b7c0*/  IMAD.MOV R9, RZ, RZ, -R5 ;  /* 0x000000ffff097224 */ /* 0x000fe200078e0a05 */
[----:B-1----:R-:W1:Y:S01]  /*b7d0*/  SHFL.IDX PT, R47, R6, RZ, 0x1c1f ;  /* 0x001c1fff062f7589 */ /* 0x002e6200000e0000 */
[----:B------:R-:W-:Y:S01]  /*b7e0*/  IADD3 R227, R227, R7, RZ ;  /* 0x00000007e3e37210 */ /* 0x000fe20007ffe0ff */
[----:B------:R-:W-:Y:S01]  /*b7f0*/  IMAD R8, R8, c[0x0][0x3e0], RZ ;  /* 0x0000f80008087a24 */ /* 0x000fe200078e02ff */
[-C--:B------:R-:W-:Y:S01]  /*b800*/  IADD3 R7, R200, R220.reuse, RZ ;  /* 0x000000dcc8077210 */ /* 0x080fe20007ffe0ff */
[----:B------:R-:W3:Y:S01]  /*b810*/  SHFL.IDX PT, R45, R6, 0x1, 0x1c1f ;  /* 0x003c1f00062d7f89 */ /* 0x000ee200000e0000 */
[----:B------:R-:W-:Y:S01]  /*b820*/  IMAD R40, R9, c[0x0][0x4e8], R4 ;  /* 0x00013a0009287a24 */ /* 0x000fe200078e0204 */
[----:B------:R-:W-:Y:S01]  /*b830*/  IADD3 R220, R208, R220, RZ ;  /* 0x000000dcd0dc7210 */ /* 0x000fe20007ffe0ff */
[----:B------:R-:W-:Y:S01]  /*b840*/  IMAD R8, R5, c[0x0][0x3e4], R8 ;  /* 0x0000f90005087a24 */ /* 0x000fe200078e0208 */
[----:B------:R-:W-:Y:S01]  /*b850*/  ISETP.GE.OR P1, PT, R7, UR4, P0 ;  /* 0x0000000407007c0c */ /* 0x000fe20008726670 */
[----:B------:R-:W-:Y:S01]  /*b860*/  IMAD.WIDE.U32 R42, R5, c[0x0][0x3e0], R226 ;  /* 0x0000f800052a7a25 */ /* 0x000fe200078e00e2 */
[----:B------:R-:W-:-:S02]  /*b870*/  IADD3 R7, R7, 0x8, RZ ;  /* 0x0000000807077810 */ /* 0x000fc40007ffe0ff */
[----:B------:R-:W-:Y:S01]  /*b880*/  SHF.R.S32.HI R4, RZ, 0x1f, R40 ;  /* 0x0000001fff047819 */ /* 0x000fe20000011428 */
[----:B------:R-:W-:Y:S01]  /*b890*/  IMAD.IADD R43, R43, 0x1, R8 ;  /* 0x000000012b2b7824 */ /* 0x000fe200078e0208 */
[----:B------:R-:W-:-:S03]  /*b8a0*/  ISETP.GE.OR P0, PT, R7, UR4, P0 ;  /* 0x0000000407007c0c */ /* 0x000fc60008706670 */
[----:B------:R-:W-:Y:S02]  /*b8b0*/  IMAD R41, R4, c[0x0][0x3d8], RZ ;  /* 0x0000f60004297a24 */ /* 0x000fe400078e02ff */
[----:B------:R-:W-:-:S04]  /*b8c0*/  IMAD.WIDE.U32 R42, R40, c[0x0][0x3d8], R42 ;  /* 0x0000f600282a7a25 */ /* 0x000fc800078e002a */
[----:B------:R-:W-:Y:S01]  /*b8d0*/  IMAD R41, R40, c[0x0][0x3dc], R41 ;  /* 0x0000f70028297a24 */ /* 0x000fe200078e0229 */
[----:B-1----:R1:W-:Y:S04]  /*b8e0*/  @!P1 ST.E [R46.64], R3 ;  /* 0x000000032e009985 */ /* 0x0023e8000c101906 */
[----:B---3--:R1:W-:Y:S01]  /*b8f0*/  @!P0 ST.E [R44.64], R0 ;  /* 0x000000002c008985 */ /* 0x0083e2000c101906 */
[----:B------:R-:W-:Y:S02]  /*b900*/  IADD3 R41, R43, R41, RZ ;  /* 0x000000292b297210 */ /* 0x000fe40007ffe0ff */
[C---:B------:R-:W-:Y:S01]  /*b910*/  LEA R53, P0, R42.reuse, c[0x0][0x380], 0x1 ;  /* 0x0000e0002a357a11 */ /* 0x040fe200078008ff */
[----:B------:R1:W3:Y:S03]  /*b920*/  LDS.128 R36, [R198+0x1080] ;  /* 0x00108000c6247984 */ /* 0x0002e60000000c00 */
[----:B------:R-:W-:Y:S01]  /*b930*/  LEA.HI.X R52, R42, c[0x0][0x384], R41, 0x1, P0 ;  /* 0x0000e1002a347a11 */ /* 0x000fe200000f0c29 */
[----:B------:R1:W4:Y:S01]  /*b940*/  LDS.128 R32, [R198+0x2080] ;  /* 0x00208000c6207984 */ /* 0x0003220000000c00 */
[----:B------:R-:W-:-:S03]  /*b950*/  ISETP.GE.AND P0, PT, R220, UR4, PT ;  /* 0x00000004dc007c0c */ /* 0x000fc6000bf06270 */
[----:B------:R1:W2:Y:S04]  /*b960*/  LDS.128 R28, [R198+0x3080] ;  /* 0x00308000c61c7984 */ /* 0x0002a80000000c00 */
        /* <DEDUP_REMOVED lines=9> */
[----:B---3--:R-:W3:Y:S01]  /*ba00*/  LDS.128 R48, [R198+0x80] ;  /* 0x00008000c6307984 */ /* 0x008ee20000000c00 */
[----:B------:R-:W-:-:S02]  /*ba10*/  ISETP.GE.AND P5, PT, R206, c[0x0][0x3c8], PT ;  /* 0x0000f200ce007a0c */ /* 0x000fc40003fa6270 */
[----:B------:R-:W-:Y:S01]  /*ba20*/  ISETP.GE.AND P4, PT, R197, c[0x0][0x3c8], PT ;  /* 0x0000f200c5007a0c */ /* 0x000fe20003f86270 */
[----:B-1----:R-:W1:Y:S01]  /*ba30*/  LDS.128 R44, [R198+0x4080] ;  /* 0x00408000c62c7984 */ /* 0x002e620000000c00 */
[----:B------:R-:W-:-:S03]  /*ba40*/  ISETP.GE.AND P3, PT, R196, c[0x0][0x3c8], PT ;  /* 0x0000f200c4007a0c */ /* 0x000fc60003f66270 */
[----:B------:R-:W4:Y:S06]  /*ba50*/  LDS.128 R40, [R198+0x8080] ;  /* 0x00808000c6287984 */ /* 0x000f2c0000000c00 */
[-C--:B------:R-:W-:Y:S02]  /*ba60*/  @!P5 LEA R56, P2, R206, R3.reuse, 0x1 ;  /* 0x00000003ce38d211 */ /* 0x080fe400078408ff */
[-C--:B------:R-:W-:Y:S02]  /*ba70*/  @!P4 LEA R54, P1, R197, R3.reuse, 0x1 ;  /* 0x00000003c536c211 */ /* 0x080fe400078208ff */
[----:B------:R-:W-:-:S02]  /*ba80*/  @!P3 LEA R58, P0, R196, R3, 0x1 ;  /* 0x00000003c43ab211 */ /* 0x000fc400078008ff */
[-C--:B------:R-:W-:Y:S02]  /*ba90*/  @!P5 LEA.HI.X R57, R206, R0.reuse, R193, 0x1, P2 ;  /* 0x00000000ce39d211 */ /* 0x080fe400010f0cc1 */
[-C--:B------:R-:W-:Y:S02]  /*baa0*/  @!P4 LEA.HI.X R55, R197, R0.reuse, R192, 0x1, P1 ;  /* 0x00000000c537c211 */ /* 0x080fe400008f0cc0 */
[----:B------:R-:W-:Y:S01]  /*bab0*/  @!P3 LEA.HI.X R59, R196, R0, R191, 0x1, P0 ;  /* 0x00000000c43bb211 */ /* 0x000fe200000f0cbf */
[----:B---3--:R3:W-:Y:S04]  /*bac0*/  @!P5 ST.E.128 [R56.64], R48 ;  /* 0x000000303800d985 */ /* 0x0087e8000c101d06 */
[----:B-1----:R3:W-:Y:S04]  /*bad0*/  @!P4 ST.E.128 [R54.64], R44 ;  /* 0x0000002c3600c985 */ /* 0x0027e8000c101d06 */
[----:B----4-:R3:W-:Y:S02]  /*bae0*/  @!P3 ST.E.128 [R58.64], R40 ;  /* 0x000000283a00b985 */ /* 0x0107e4000c101d06 */
.L_x_520:
[----:B---3--:R-:W-:Y:S05]  /*baf0*/  BSYNC B0 ;  /* 0x0000000000007941 */ /* 0x008fea0003800000 */
.L_x_519:
[----:B------:R-:W-:Y:S01]  /*bb00*/  IADD3 R40, R220, 0x20, RZ ;  /* 0x00000020dc287810 */ /* 0x000fe20007ffe0ff */
[----:B-1----:R1:W3:Y:S01]  /*bb10*/  SHFL.IDX PT, R0, R52, 0x1, 0x181f ;  /* 0x00381f0034007f89 */ /* 0x0022e200000e0000 */
[----:B------:R-:W-:Y:S02]  /*bb20*/  BSSY B0, `(.L_x_521) ;  /* 0x0000010000007945 */ /* 0x000fe40003800000 */
[----:B------:R-:W-:Y:S01]  /*bb30*/  ISETP.GE.AND P0, PT, R40, UR4, PT ;  /* 0x0000000428007c0c */ /* 0x000fe2000bf06270 */
[----:B------:R1:W4:-:S12]  /*bb40*/  SHFL.IDX PT, R3, R53, 0x1, 0x181f ;  /* 0x00381f0035037f89 */ /* 0x00031800000e0000 */
[----:B------:R-:W-:Y:S05]  /*bb50*/  @P0 BRA `(.L_x_522) ;  /* 0x000000c000000947 */ /* 0x000fea0003800000 */
[----:B------:R-:W-:Y:S02]  /*bb60*/  ISETP.GE.AND P2, PT, R206, c[0x0][0x3c8], PT ;  /* 0x0000f200ce007a0c */ /* 0x000fe40003f46270 */
[----:B------:R-:W-:Y:S02]  /*bb70*/  ISETP.GE.AND P1, PT, R197, c[0x0][0x3c8], PT ;  /* 0x0000f200c5007a0c */ /* 0x000fe40003f26270 */
[----:B------:R-:W-:-:S09]  /*bb80*/  ISETP.GE.AND P0, PT, R196, c[0x0][0x3c8], PT ;  /* 0x0000f200c4007a0c */ /* 0x000fd20003f06270 */
[-C--:B----4-:R-:W-:Y:S02]  /*bb90*/  @!P2 LEA R42, P5, R206, R3.reuse, 0x1 ;  /* 0x00000003ce2aa211 */ /* 0x090fe400078a08ff */
[CC--:B------:R-:W-:Y:S02]  /*bba0*/  @!P1 LEA R40, P4, R197.reuse, R3.reuse, 0x1 ;  /* 0x00000003c5289211 */ /* 0x0c0fe400078808ff */
[----:B------:R-:W-:Y:S02]  /*bbb0*/  @!P0 LEA R44, P3, R196, R3, 0x1 ;  /* 0x00000003c42c8211 */ /* 0x000fe400078608ff */
[-C--:B---3--:R-:W-:Y:S02]  /*bbc0*/  @!P2 LEA.HI.X R43, R206, R0.reuse, R193, 0x1, P5 ;  /* 0x00000000ce2ba211 */ /* 0x088fe400028f0cc1 */
[-C--:B------:R-:W-:Y:S02]  /*bbd0*/  @!P1 LEA.HI.X R41, R197, R0.reuse, R192, 0x1, P4 ;  /* 0x00000000c5299211 */ /* 0x080fe400020f0cc0 */
[----:B------:R-:W-:Y:S01]  /*bbe0*/  @!P0 LEA.HI.X R45, R196, R0, R191, 0x1, P3 ;  /* 0x00000000c42d8211 */ /* 0x000fe200018f0cbf */
[----:B------:R3:W-:Y:S04]  /*bbf0*/  @!P2 ST.E.128 [R42.64], R36 ;  /* 0x000000242a00a985 */ /* 0x0007e8000c101d06 */
[----:B------:R3:W-:Y:S04]  /*bc00*/  @!P1 ST.E.128 [R40.64], R24 ;  /* 0x0000001828009985 */ /* 0x0007e8000c101d06 */
[----:B------:R3:W-:Y:S02]  /*bc10*/  @!P0 ST.E.128 [R44.64], R12 ;  /* 0x0000000c2c008985 */ /* 0x0007e4000c101d06 */
.L_x_522:
[----:B------:R-:W-:Y:S05]  /*bc20*/  BSYNC B0 ;  /* 0x0000000000007941 */ /* 0x000fea0003800000 */
.L_x_521:
[----:B---3--:R-:W-:Y:S01]  /*bc30*/  IADD3 R12, R220, 0x40, RZ ;  /* 0x00000040dc0c7810 */ /* 0x008fe20007ffe0ff */
[----:B------:R3:W1:Y:S01]  /*bc40*/  SHFL.IDX PT, R0, R52, 0x2, 0x181f ;  /* 0x00581f0034007f89 */ /* 0x00066200000e0000 */
[----:B------:R-:W-:Y:S02]  /*bc50*/  BSSY B0, `(.L_x_523) ;  /* 0x0000010000007945 */ /* 0x000fe40003800000 */
[----:B------:R-:W-:Y:S01]  /*bc60*/  ISETP.GE.AND P0, PT, R12, UR4, PT ;  /* 0x000000040c007c0c */ /* 0x000fe2000bf06270 */
[----:B----4-:R3:W4:-:S12]  /*bc70*/  SHFL.IDX PT, R3, R53, 0x2, 0x181f ;  /* 0x00581f0035037f89 */ /* 0x01071800000e0000 */
[----:B------:R-:W-:Y:S05]  /*bc80*/  @P0 BRA `(.L_x_524) ;  /* 0x000000c000000947 */ /* 0x000fea0003800000 */
[----:B------:R-:W-:Y:S02]  /*bc90*/  ISETP.GE.AND P2, PT, R206, c[0x0][0x3c8], PT ;  /* 0x0000f200ce007a0c */ /* 0x000fe40003f46270 */
[----:B------:R-:W-:Y:S02]  /*bca0*/  ISETP.GE.AND P1, PT, R197, c[0x0][0x3c8], PT ;  /* 0x0000f200c5007a0c */ /* 0x000fe40003f26270 */
[----:B------:R-:W-:-:S09]  /*bcb0*/  ISETP.GE.AND P0, PT, R196, c[0x0][0x3c8], PT ;  /* 0x0000f200c4007a0c */ /* 0x000fd20003f06270 */
[-C--:B----4-:R-:W-:Y:S02]  /*bcc0*/  @!P2 LEA R14, P5, R206, R3.reuse, 0x1 ;  /* 0x00000003ce0ea211 */ /* 0x090fe400078a08ff */
[CC--:B------:R-:W-:Y:S02]  /*bcd0*/  @!P1 LEA R12, P4, R197.reuse, R3.reuse, 0x1 ;  /* 0x00000003c50c9211 */ /* 0x0c0fe400078808ff */
[----:B------:R-:W-:Y:S02]  /*bce0*/  @!P0 LEA R24, P3, R196, R3, 0x1 ;  /* 0x00000003c4188211 */ /* 0x000fe400078608ff */
[-C--:B-1----:R-:W-:Y:S02]  /*bcf0*/  @!P2 LEA.HI.X R15, R206, R0.reuse, R193, 0x1, P5 ;  /* 0x00000000ce0fa211 */ /* 0x082fe400028f0cc1 */
[-C--:B------:R-:W-:Y:S02]  /*bd00*/  @!P1 LEA.HI.X R13, R197, R0.reuse, R192, 0x1, P4 ;  /* 0x00000000c50d9211 */ /* 0x080fe400020f0cc0 */
[----:B------:R-:W-:Y:S01]  /*bd10*/  @!P0 LEA.HI.X R25, R196, R0, R191, 0x1, P3 ;  /* 0x00000000c4198211 */ /* 0x000fe200018f0cbf */
[----:B------:R1:W-:Y:S04]  /*bd20*/  @!P2 ST.E.128 [R14.64], R32 ;  /* 0x000000200e00a985 */ /* 0x0003e8000c101d06 */
[----:B------:R1:W-:Y:S04]  /*bd30*/  @!P1 ST.E.128 [R12.64], R20 ;  /* 0x000000140c009985 */ /* 0x0003e8000c101d06 */
[----:B------:R1:W-:Y:S02]  /*bd40*/  @!P0 ST.E.128 [R24.64], R8 ;  /* 0x0000000818008985 */ /* 0x0003e4000c101d06 */
.L_x_524:
[----:B------:R-:W-:Y:S05]  /*bd50*/  BSYNC B0 ;  /* 0x0000000000007941 */ /* 0x000fea0003800000 */
.L_x_523:
[----:B------:R-:W-:Y:S01]  /*bd60*/  IADD3 R220, R220, 0x60, RZ ;  /* 0x00000060dcdc7810 */ /* 0x000fe20007ffe0ff */
[----:B-1-3--:R-:W1:Y:S03]  /*bd70*/  SHFL.IDX PT, R52, R52, 0x3, 0x181f ;  /* 0x00781f0034347f89 */ /* 0x00ae6600000e0000 */
[----:B------:R-:W-:Y:S01]  /*bd80*/  ISETP.GE.AND P0, PT, R220, UR4, PT ;  /* 0x00000004dc007c0c */ /* 0x000fe2000bf06270 */
[----:B------:R-:W3:-:S12]  /*bd90*/  SHFL.IDX PT, R53, R53, 0x3, 0x181f ;  /* 0x00781f0035357f89 */ /* 0x000ed800000e0000 */
[----:B------:R-:W-:Y:S05]  /*bda0*/  @P0 BRA `(.L_x_525) ;  /* 0x00000a0000000947 */ /* 0x000fea0003800000 */
[----:B------:R-:W-:Y:S02]  /*bdb0*/  ISETP.GE.AND P1, PT, R206, c[0x0][0x3c8], PT ;  /* 0x0000f200ce007a0c */ /* 0x000fe40003f26270 */
[----:B------:R-:W-:-:S11]  /*bdc0*/  ISETP.GE.AND P0, PT, R197, c[0x0][0x3c8], PT ;  /* 0x0000f200c5007a0c */ /* 0x000fd60003f06270 */
[CC--:B---3--:R-:W-:Y:S02]  /*bdd0*/  @!P1 LEA R10, P3, R206.reuse, R53.reuse, 0x1 ;  /* 0x00000035ce0a9211 */ /* 0x0c8fe400078608ff */
[C---:B------:R-:W-:Y:S02]  /*bde0*/  @!P0 LEA R8, P2, R197.reuse, R53, 0x1 ;  /* 0x00000035c5088211 */ /* 0x040fe400078408ff */
[-C--:B-1----:R-:W-:Y:S02]  /*bdf0*/  @!P1 LEA.HI.X R11, R206, R52.reuse, R193, 0x1, P3 ;  /* 0x00000034ce0b9211 */ /* 0x082fe400018f0cc1 */
[----:B------:R-:W-:-:S03]  /*be00*/  @!P0 LEA.HI.X R9, R197, R52, R192, 0x1, P2 ;  /* 0x00000034c5098211 */ /* 0x000fc600010f0cc0 */
[----:B--2---:R1:W-:Y:S04]  /*be10*/  @!P1 ST.E.128 [R10.64], R28 ;  /* 0x0000001c0a009985 */ /* 0x0043e8000c101d06 */
[----:B------:R1:W-:Y:S01]  /*be20*/  @!P0 ST.E.128 [R8.64], R16 ;  /* 0x0000001008008985 */ /* 0x0003e2000c101d06 */
[----:B------:R-:W-:-:S13]  /*be30*/  ISETP.GE.AND P0, PT, R196, c[0x0][0x3c8], PT ;  /* 0x0000f200c4007a0c */ /* 0x000fda0003f06270 */
[----:B------:R-:W-:Y:S05]  /*be40*/  @P0 BRA `(.L_x_525) ;  /* 0x0000096000000947 */ /* 0x000fea0003800000 */
[----:B-1----:R-:W-:-:S04]  /*be50*/  LEA R8, P0, R196, R53, 0x1 ;  /* 0x00000035c4087211 */ /* 0x002fc800078008ff */
[----:B------:R-:W-:-:S05]  /*be60*/  LEA.HI.X R9, R196, R52, R191, 0x1, P0 ;  /* 0x00000034c4097211 */ /* 0x000fca00000f0cbf */
[----:B------:R1:W-:Y:S01]  /*be70*/  ST.E.128 [R8.64], R4 ;  /* 0x0000000408007985 */ /* 0x0003e2000c101d06 */
[----:B------:R-:W-:Y:S05]  /*be80*/  BRA `(.L_x_525) ;  /* 0x0000092000007947 */ /* 0x000fea0003800000 */
.L_x_517:
[----:B------:R-:W-:Y:S01]  /*be90*/  ISETP.GE.AND P0, PT, R194, 0x80, PT ;  /* 0x00000080c200780c */ /* 0x000fe20003f06270 */
[----:B------:R-:W-:Y:S01]  /*bea0*/  BSSY B0, `(.L_x_526) ;  /* 0x0000022000007945 */ /* 0x000fe20003800000 */
[----:B------:R-:W-:Y:S02]  /*beb0*/  SHF.R.S32.HI R3, RZ, 0x1f, R221 ;  /* 0x0000001fff037819 */ /* 0x000fe400000114dd */
[----:B------:R-:W-:-:S09]  /*bec0*/  SHF.R.S32.HI R0, RZ, 0x1f, R226 ;  /* 0x0000001fff007819 */ /* 0x000fd200000114e2 */
[----:B------:R-:W-:Y:S05]  /*bed0*/  @P0 BRA `(.L_x_527) ;  /* 0x000001e000000947 */ /* 0x000fea0003800000 */
[----:B------:R-:W-:Y:S02]  /*bee0*/  MOV R6, c[0x0][0x4e8] ;  /* 0x00013a0000067a02 */ /* 0x000fe40000000f00 */
[----:B------:R-:W-:-:S03]  /*bef0*/  IADD3 R4, R220, R194, RZ ;  /* 0x000000c2dc047210 */ /* 0x000fc60007ffe0ff */
[----:B------:R-:W-:-:S05]  /*bf00*/  IMAD R5, R6, c[0x0][0x388], RZ ;  /* 0x0000e20006057a24 */ /* 0x000fca00078e02ff */
[----:B------:R-:W-:-:S13]  /*bf10*/  ISETP.GE.AND P0, PT, R4, R5, PT ;  /* 0x000000050400720c */ /* 0x000fda0003f06270 */
[----:B------:R-:W-:Y:S05]  /*bf20*/  @P0 BRA `(.L_x_527) ;  /* 0x0000019000000947 */ /* 0x000fea0003800000 */
[----:B------:R-:W-:Y:S01]  /*bf30*/  ISETP.NE.AND P0, PT, R6, 0x1, PT ;  /* 0x000000010600780c */ /* 0x000fe20003f05270 */
[----:B------:R-:W-:Y:S01]  /*bf40*/  IMAD R10, R3, c[0x0][0x490], RZ ;  /* 0x00012400030a7a24 */ /* 0x000fe200078e02ff */
[----:B------:R-:W-:Y:S01]  /*bf50*/  MOV R6, R4 ;  /* 0x0000000400067202 */ /* 0x000fe20000000f00 */
[----:B------:R-:W-:-:S04]  /*bf60*/  IMAD.WIDE.U32 R8, R221, c[0x0][0x490], RZ ;  /* 0x00012400dd087a25 */ /* 0x000fc800078e00ff */
[----:B------:R-:W-:-:S05]  /*bf70*/  IMAD R5, R221, c[0x0][0x494], R10 ;  /* 0x00012500dd057a24 */ /* 0x000fca00078e020a */
[----:B------:R-:W-:Y:S01]  /*bf80*/  IADD3 R9, R9, R5, RZ ;  /* 0x0000000509097210 */ /* 0x000fe20007ffe0ff */
[----:B------:R-:W-:-:S04]  /*bf90*/  @P0 IMAD.HI.U32 R7, R4, c[0x0][0x4ec], RZ ;  /* 0x00013b0004070a27 */ /* 0x000fc800078e00ff */
[----:B------:R-:W-:Y:S01]  /*bfa0*/  IMAD.WIDE.U32 R8, R226, c[0x0][0x498], R8 ;  /* 0x00012600e2087a25 */ /* 0x000fe200078e0008 */
[----:B------:R-:W-:-:S03]  /*bfb0*/  @P0 SHF.R.U32.HI R6, RZ, c[0x0][0x4f0], R7 ;  /* 0x00013c00ff060a19 */ /* 0x000fc60000011607 */
[----:B------:R-:W-:Y:S01]  /*bfc0*/  IMAD R7, R0, c[0x0][0x498], RZ ;  /* 0x0001260000077a24 */ /* 0x000fe200078e02ff */
[C---:B------:R-:W-:Y:S02]  /*bfd0*/  IADD3 R5, -R6.reuse, RZ, RZ ;  /* 0x000000ff06057210 */ /* 0x040fe40007ffe1ff */
[----:B------:R-:W-:Y:S01]  /*bfe0*/  IADD3 R8, P0, R6, R8, RZ ;  /* 0x0000000806087210 */ /* 0x000fe20007f1e0ff */
[----:B------:R-:W-:Y:S02]  /*bff0*/  IMAD R7, R226, c[0x0][0x49c], R7 ;  /* 0x00012700e2077a24 */ /* 0x000fe400078e0207 */
[----:B------:R-:W-:Y:S01]  /*c000*/  IMAD R5, R5, c[0x0][0x4e8], R4 ;  /* 0x00013a0005057a24 */ /* 0x000fe200078e0204 */
[----:B------:R-:W-:-:S04]  /*c010*/  SHF.R.S32.HI R4, RZ, 0x1f, R6 ;  /* 0x0000001fff047819 */ /* 0x000fc80000011406 */
[----:B------:R-:W-:Y:S02]  /*c020*/  SHF.R.S32.HI R6, RZ, 0x1f, R5 ;  /* 0x0000001fff067819 */ /* 0x000fe40000011405 */
[----:B------:R-:W-:Y:S02]  /*c030*/  IADD3.X R9, R4, R9, R7, P0, !PT ;  /* 0x0000000904097210 */ /* 0x000fe400007fe407 */
[----:B------:R-:W-:Y:S01]  /*c040*/  MOV R7, 0xff800000 ;  /* 0xff80000000077802 */ /* 0x000fe20000000f00 */
[----:B------:R-:W-:Y:S02]  /*c050*/  IMAD R4, R6, c[0x0][0x488], RZ ;  /* 0x0001220006047a24 */ /* 0x000fe400078e02ff */
[----:B------:R-:W-:-:S04]  /*c060*/  IMAD.WIDE.U32 R8, R5, c[0x0][0x488], R8 ;  /* 0x0001220005087a25 */ /* 0x000fc800078e0008 */
[----:B------:R-:W-:-:S05]  /*c070*/  IMAD R4, R5, c[0x0][0x48c], R4 ;  /* 0x0001230005047a24 */ /* 0x000fca00078e0204 */
[----:B------:R-:W-:Y:S02]  /*c080*/  IADD3 R5, R9, R4, RZ ;  /* 0x0000000409057210 */ /* 0x000fe40007ffe0ff */
[----:B------:R-:W-:-:S04]  /*c090*/  LEA R4, P0, R8, c[0x0][0x450], 0x2 ;  /* 0x0001140008047a11 */ /* 0x000fc800078010ff */
[----:B------:R-:W-:-:S05]  /*c0a0*/  LEA.HI.X R5, R8, c[0x0][0x454], R5, 0x2, P0 ;  /* 0x0001150008057a11 */ /* 0x000fca00000f1405 */
[----:B------:R1:W-:Y:S04]  /*c0b0*/  STG.E [R4.64], R7 ;  /* 0x0000000704007986 */ /* 0x0003e8000c101906 */
.L_x_527:
[----:B------:R-:W-:Y:S05]  /*c0c0*/  BSYNC B0 ;  /* 0x0000000000007941 */ /* 0x000fea0003800000 */
.L_x_526:
[----:B-1----:R-:W-:Y:S01]  /*c0d0*/  MOV R4, c[0x0][0x4e8] ;  /* 0x00013a0000047a02 */ /* 0x002fe20000000f00 */
[----:B------:R-:W-:-:S03]  /*c0e0*/  IMAD.WIDE.U32 R6, R221, c[0x0][0x3e8], RZ ;  /* 0x0000fa00dd067a25 */ /* 0x000fc600078e00ff */
[----:B------:R-:W-:Y:S01]  /*c0f0*/  ISETP.NE.AND P0, PT, R4, 0x1, PT ;  /* 0x000000010400780c */ /* 0x000fe20003f05270 */
[----:B------:R-:W-:Y:S01]  /*c100*/  IMAD R4, R3, c[0x0][0x3e8], RZ ;  /* 0x0000fa0003047a24 */ /* 0x000fe200078e02ff */
[----:B------:R-:W-:Y:S01]  /*c110*/  IADD3 R3, R203, R220, RZ ;  /* 0x000000dccb037210 */ /* 0x000fe20007ffe0ff */
[----:B------:R-:W-:Y:S02]  /*c120*/  IMAD R5, R0, c[0x0][0x3f0], RZ ;  /* 0x0000fc0000057a24 */ /* 0x000fe400078e02ff */
[----:B------:R-:W-:Y:S01]  /*c130*/  IMAD R4, R221, c[0x0][0x3ec], R4 ;  /* 0x0000fb00dd047a24 */ /* 0x000fe200078e0204 */
[----:B------:R-:W-:Y:S01]  /*c140*/  MOV R8, R3 ;  /* 0x0000000300087202 */ /* 0x000fe20000000f00 */
[----:B------:R-:W-:-:S03]  /*c150*/  IMAD R5, R226, c[0x0][0x3f4], R5 ;  /* 0x0000fd00e2057a24 */ /* 0x000fc600078e0205 */
[----:B------:R-:W-:-:S03]  /*c160*/  IADD3 R7, R7, R4, RZ ;  /* 0x0000000407077210 */ /* 0x000fc60007ffe0ff */
[----:B------:R-:W-:-:S04]  /*c170*/  @P0 IMAD.HI.U32 R0, R3, c[0x0][0x4ec], RZ ;  /* 0x00013b0003000a27 */ /* 0x000fc800078e00ff */
[----:B------:R-:W-:Y:S01]  /*c180*/  IMAD.WIDE.U32 R6, R226, c[0x0][0x3f0], R6 ;  /* 0x0000fc00e2067a25 */ /* 0x000fe200078e0006 */
[----:B------:R-:W-:-:S04]  /*c190*/  @P0 SHF.R.U32.HI R8, RZ, c[0x0][0x4f0], R0 ;  /* 0x00013c00ff080a19 */ /* 0x000fc80000011600 */
[----:B------:R-:W-:Y:S02]  /*c1a0*/  SHF.R.S32.HI R4, RZ, 0x1f, R8 ;  /* 0x0000001fff047819 */ /* 0x000fe40000011408 */
[----:B------:R-:W-:Y:S02]  /*c1b0*/  IADD3 R0, -R8, RZ, RZ ;  /* 0x000000ff08007210 */ /* 0x000fe40007ffe1ff */
[----:B------:R-:W-:Y:S01]  /*c1c0*/  IADD3 R7, R7, R5, RZ ;  /* 0x0000000507077210 */ /* 0x000fe20007ffe0ff */
[----:B------:R-:W-:Y:S02]  /*c1d0*/  IMAD R5, R4, c[0x0][0x3e0], RZ ;  /* 0x0000f80004057a24 */ /* 0x000fe400078e02ff */
[----:B------:R-:W-:Y:S02]  /*c1e0*/  IMAD R0, R0, c[0x0][0x4e8], R3 ;  /* 0x00013a0000007a24 */ /* 0x000fe400078e0203 */
[C---:B------:R-:W-:Y:S02]  /*c1f0*/  IMAD R5, R8.reuse, c[0x0][0x3e4], R5 ;  /* 0x0000f90008057a24 */ /* 0x040fe400078e0205 */
[----:B------:R-:W-:Y:S01]  /*c200*/  IMAD.WIDE.U32 R6, R8, c[0x0][0x3e0], R6 ;  /* 0x0000f80008067a25 */ /* 0x000fe200078e0006 */
[----:B------:R-:W-:-:S04]  /*c210*/  SHF.R.S32.HI R3, RZ, 0x1f, R0 ;  /* 0x0000001fff037819 */ /* 0x000fc80000011400 */
[----:B------:R-:W-:Y:S01]  /*c220*/  IADD3 R7, R7, R5, RZ ;  /* 0x0000000507077210 */ /* 0x000fe20007ffe0ff */
[----:B------:R-:W-:-:S04]  /*c230*/  IMAD R3, R3, c[0x0][0x3d8], RZ ;  /* 0x0000f60003037a24 */ /* 0x000fc800078e02ff */
[----:B------:R-:W-:-:S04]  /*c240*/  IMAD.WIDE.U32 R6, R0, c[0x0][0x3d8], R6 ;  /* 0x0000f60000067a25 */ /* 0x000fc800078e0006 */
[----:B------:R-:W-:Y:S01]  /*c250*/  IMAD R3, R0, c[0x0][0x3dc], R3 ;  /* 0x0000f70000037a24 */ /* 0x000fe200078e0203 */
[----:B------:R-:W-:-:S04]  /*c260*/  LEA R4, P0, R6, c[0x0][0x380], 0x1 ;  /* 0x0000e00006047a11 */ /* 0x000fc800078008ff */
[----:B------:R-:W-:-:S04]  /*c270*/  IADD3 R3, R7, R3, RZ ;  /* 0x0000000307037210 */ /* 0x000fc80007ffe0ff */
[----:B------:R-:W-:Y:S01]  /*c280*/  LEA.HI.X R3, R6, c[0x0][0x384], R3, 0x1, P0 ;  /* 0x0000e10006037a11 */ /* 0x000fe200000f0c03 */
[----:B------:R-:W-:Y:S05]  /*c290*/  BRA.DIV ~URZ, `(.L_x_528) ;  /* 0x000021a27f007947 */ /* 0x000fea000b800000 */
[----:B------:R1:W2:Y:S02]  /*c2a0*/  SHFL.IDX PT, R5, R3, RZ, 0x181f ;  /* 0x00181fff03057589 */ /* 0x0002a400000e0000 */
.L_x_566:
[----:B------:R-:W-:Y:S05]  /*c2b0*/  BRA.DIV ~URZ, `(.L_x_529) ;  /* 0x000021f27f007947 */ /* 0x000fea000b800000 */
[----:B------:R3:W4:Y:S02]  /*c2c0*/  SHFL.IDX PT, R175, R4, RZ, 0x181f ;  /* 0x00181fff04af7589 */ /* 0x00072400000e0000 */
.L_x_567:
[----:B------:R-:W-:Y:S01]  /*c2d0*/  MOV R0, c[0x0][0x4e8] ;  /* 0x00013a0000007a02 */ /* 0x000fe20000000f00 */
[----:B------:R-:W-:Y:S01]  /*c2e0*/  BSSY B0, `(.L_x_530) ;  /* 0x0000011000007945 */ /* 0x000fe20003800000 */
[----:B------:R-:W-:-:S03]  /*c2f0*/  IADD3 R7, R208, R220, RZ ;  /* 0x000000dcd0077210 */ /* 0x000fc60007ffe0ff */
[----:B------:R-:W-:-:S05]  /*c300*/  IMAD R0, R0, c[0x0][0x388], RZ ;  /* 0x0000e20000007a24 */ /* 0x000fca00078e02ff */
[----:B------:R-:W-:-:S13]  /*c310*/  ISETP.GE.AND P0, PT, R7, R0, PT ;  /* 0x000000000700720c */ /* 0x000fda0003f06270 */
[----:B------:R-:W-:Y:S05]  /*c320*/  @P0 BRA `(.L_x_531) ;  /* 0x000000c000000947 */ /* 0x000fea0003800000 */
[----:B------:R-:W-:Y:S02]  /*c330*/  ISETP.GE.AND P2, PT, R206, c[0x0][0x3c8], PT ;  /* 0x0000f200ce007a0c */ /* 0x000fe40003f46270 */
[----:B------:R-:W-:Y:S02]  /*c340*/  ISETP.GE.AND P1, PT, R197, c[0x0][0x3c8], PT ;  /* 0x0000f200c5007a0c */ /* 0x000fe40003f26270 */
[----:B------:R-:W-:-:S09]  /*c350*/  ISETP.GE.AND P0, PT, R196, c[0x0][0x3c8], PT ;  /* 0x0000f200c4007a0c */ /* 0x000fd20003f06270 */
[-C--:B----4-:R-:W-:Y:S02]  /*c360*/  @!P2 LEA R10, P5, R206, R175.reuse, 0x1 ;  /* 0x000000afce0aa211 */ /* 0x090fe400078a08ff */
[CC--:B------:R-:W-:Y:S02]  /*c370*/  @!P1 LEA R8, P4, R197.reuse, R175.reuse, 0x1 ;  /* 0x000000afc5089211 */ /* 0x0c0fe400078808ff */
[----:B------:R-:W-:Y:S02]  /*c380*/  @!P0 LEA R12, P3, R196, R175, 0x1 ;  /* 0x000000afc40c8211 */ /* 0x000fe400078608ff */
[-C--:B--2---:R-:W-:Y:S02]  /*c390*/  @!P2 LEA.HI.X R11, R206, R5.reuse, R193, 0x1, P5 ;  /* 0x00000005ce0ba211 */ /* 0x084fe400028f0cc1 */
[-C--:B------:R-:W-:Y:S02]  /*c3a0*/  @!P1 LEA.HI.X R9, R197, R5.reuse, R192, 0x1, P4 ;  /* 0x00000005c5099211 */ /* 0x080fe400020f0cc0 */
[----:B------:R-:W-:Y:S01]  /*c3b0*/  @!P0 LEA.HI.X R13, R196, R5, R191, 0x1, P3 ;  /* 0x00000005c40d8211 */ /* 0x000fe200018f0cbf */
[----:B------:R2:W-:Y:S04]  /*c3c0*/  @!P2 ST.E.128 [R10.64], RZ ;  /* 0x000000ff0a00a985 */ /* 0x0005e8000c101d06 */
[----:B------:R2:W-:Y:S04]  /*c3d0*/  @!P1 ST.E.128 [R8.64], RZ ;  /* 0x000000ff08009985 */ /* 0x0005e8000c101d06 */
[----:B------:R2:W-:Y:S02]  /*c3e0*/  @!P0 ST.E.128 [R12.64], RZ ;  /* 0x000000ff0c008985 */ /* 0x0005e4000c101d06 */
.L_x_531:
[----:B------:R-:W-:Y:S05]  /*c3f0*/  BSYNC B0 ;  /* 0x0000000000007941 */ /* 0x000fea0003800000 */
.L_x_530:
[----:B------:R-:W-:Y:S05]  /*c400*/  BRA.DIV ~URZ, `(.L_x_532) ;  /* 0x000021027f007947 */ /* 0x000fea000b800000 */
[----:B--2---:R2:W1:Y:S04]  /*c410*/  SHFL.IDX PT, R5, R3, 0x1, 0x181f ;  /* 0x00381f0003057f89 */ /* 0x00446800000e0000 */
[----:B----4-:R2:W4:Y:S02]  /*c420*/  SHFL.IDX PT, R175, R4, 0x1, 0x181f ;  /* 0x00381f0004af7f89 */ /* 0x01052400000e0000 */
.L_x_568:
[----:B------:R-:W-:Y:S01]  /*c430*/  IADD3 R9, R7, 0x20, RZ ;  /* 0x0000002007097810 */ /* 0x000fe20007ffe0ff */
[----:B------:R-:W-:Y:S03]  /*c440*/  BSSY B0, `(.L_x_533) ;  /* 0x000000f000007945 */ /* 0x000fe60003800000 */
        /* <DEDUP_REMOVED lines=11> */
[----:B------:R1:W-:Y:S04]  /*c500*/  @!P2 ST.E.128 [R10.64], RZ ;  /* 0x000000ff0a00a985 */ /* 0x0003e8000c101d06 */
[----:B------:R1:W-:Y:S04]  /*c510*/  @!P1 ST.E.128 [R8.64], RZ ;  /* 0x000000ff08009985 */ /* 0x0003e8000c101d06 */
[----:B------:R1:W-:Y:S02]  /*c520*/  @!P0 ST.E.128 [R12.64], RZ ;  /* 0x000000ff0c008985 */ /* 0x0003e4000c101d06 */
.L_x_534:
[----:B------:R-:W-:Y:S05]  /*c530*/  BSYNC B0 ;  /* 0x0000000000007941 */ /* 0x000fea0003800000 */
.L_x_533:
[----:B------:R-:W-:Y:S05]  /*c540*/  BRA.DIV ~URZ, `(.L_x_535) ;  /* 0x000020827f007947 */ /* 0x000fea000b800000 */
[----:B-1----:R1:W2:Y:S02]  /*c550*/  SHFL.IDX PT, R5, R3, 0x2, 0x181f ;  /* 0x00581f0003057f89 */ /* 0x0022a400000e0000 */
.L_x_569:
[----:B------:R-:W-:Y:S05]  /*c560*/  BRA.DIV ~URZ, `(.L_x_536) ;  /* 0x000020d27f007947 */ /* 0x000fea000b800000 */
[----:B----4-:R4:W1:Y:S02]  /*c570*/  SHFL.IDX PT, R175, R4, 0x2, 0x181f ;  /* 0x00581f0004af7f89 */ /* 0x01086400000e0000 */
.L_x_570:
[----:B------:R-:W-:Y:S01]  /*c580*/  IADD3 R9, R7, 0x40, RZ ;  /* 0x0000004007097810 */ /* 0x000fe20007ffe0ff */
[----:B------:R-:W-:Y:S03]  /*c590*/  BSSY B0, `(.L_x_537) ;  /* 0x000000f000007945 */ /* 0x000fe60003800000 */
[----:B------:R-:W-:-:S13]  /*c5a0*/  ISETP.GE.AND P0, PT, R9, R0, PT ;  /* 0x000000000900720c */ /* 0x000fda0003f06270 */
[----:B------:R-:W-:Y:S05]  /*c5b0*/  @P0 BRA `(.L_x_538) ;  /* 0x000000c000000947 */ /* 0x000fea0003800000 */
[----:B------:R-:W-:Y:S02]  /*c5c0*/  ISETP.GE.AND P2, PT, R206, c[0x0][0x3c8], PT ;  /* 0x0000f200ce007a0c */ /* 0x000fe40003f46270 */
[----:B------:R-:W-:Y:S02]  /*c5d0*/  ISETP.GE.AND P1, PT, R197, c[0x0][0x3c8], PT ;  /* 0x0000f200c5007a0c */ /* 0x000fe40003f26270 */
[----:B------:R-:W-:-:S09]  /*c5e0*/  ISETP.GE.AND P0, PT, R196, c[0x0][0x3c8], PT ;  /* 0x0000f200c4007a0c */ /* 0x000fd20003f06270 */
[-C--:B-1----:R-:W-:Y:S02]  /*c5f0*/  @!P2 LEA R10, P5, R206, R175.reuse, 0x1 ;  /* 0x000000afce0aa211 */ /* 0x082fe400078a08ff */
        /* <DEDUP_REMOVED lines=8> */
.L_x_538:
[----:B------:R-:W-:Y:S05]  /*c680*/  BSYNC B0 ;  /* 0x0000000000007941 */ /* 0x000fea0003800000 */
.L_x_537:
[----:B------:R-:W-:Y:S05]  /*c690*/  BRA.DIV ~URZ, `(.L_x_539) ;  /* 0x000020027f007947 */ /* 0x000fea000b800000 */
[----:B-12---:R-:W1:Y:S04]  /*c6a0*/  SHFL.IDX PT, R3, R3, 0x3, 0x181f ;  /* 0x00781f0003037f89 */ /* 0x006e6800000e0000 */
[----:B------:R2:W3:Y:S02]  /*c6b0*/  SHFL.IDX PT, R175, R4, 0x3, 0x181f ;  /* 0x00781f0004af7f89 */ /* 0x0004e400000e0000 */
.L_x_571:
[----:B------:R-:W-:-:S04]  /*c6c0*/  IADD3 R7, R7, 0x60, RZ ;  /* 0x0000006007077810 */ /* 0x000fc80007ffe0ff */
[----:B------:R-:W-:-:S13]  /*c6d0*/  ISETP.GE.AND P0, PT, R7, R0, PT ;  /* 0x000000000700720c */ /* 0x000fda0003f06270 */
[----:B------:R-:W-:Y:S05]  /*c6e0*/  @P0 BRA `(.L_x_525) ;  /* 0x000000c000000947 */ /* 0x000fea0003800000 */
[----:B------:R-:W-:Y:S02]  /*c6f0*/  ISETP.GE.AND P2, PT, R206, c[0x0][0x3c8], PT ;  /* 0x0000f200ce007a0c */ /* 0x000fe40003f46270 */
[----:B------:R-:W-:Y:S02]  /*c700*/  ISETP.GE.AND P1, PT, R197, c[0x0][0x3c8], PT ;  /* 0x0000f200c5007a0c */ /* 0x000fe40003f26270 */
[----:B------:R-:W-:-:S09]  /*c710*/  ISETP.GE.AND P0, PT, R196, c[0x0][0x3c8], PT ;  /* 0x0000f200c4007a0c */ /* 0x000fd20003f06270 */
[-C--:B---3--:R-:W-:Y:S02]  /*c720*/  @!P2 LEA R6, P5, R206, R175.reuse, 0x1 ;  /* 0x000000afce06a211 */ /* 0x088fe400078a08ff */
[CC--:B--2-4-:R-:W-:Y:S02]  /*c730*/  @!P1 LEA R4, P4, R197.reuse, R175.reuse, 0x1 ;  /* 0x000000afc5049211 */ /* 0x0d4fe400078808ff */
[----:B------:R-:W-:Y:S02]  /*c740*/  @!P0 LEA R8, P3, R196, R175, 0x1 ;  /* 0x000000afc4088211 */ /* 0x000fe400078608ff */
[-C--:B-1----:R-:W-:Y:S02]  /*c750*/  @!P2 LEA.HI.X R7, R206, R3.reuse, R193, 0x1, P5 ;  /* 0x00000003ce07a211 */ /* 0x082fe400028f0cc1 */
[-C--:B------:R-:W-:Y:S02]  /*c760*/  @!P1 LEA.HI.X R5, R197, R3.reuse, R192, 0x1, P4 ;  /* 0x00000003c5059211 */ /* 0x080fe400020f0cc0 */
[----:B------:R-:W-:Y:S01]  /*c770*/  @!P0 LEA.HI.X R9, R196, R3, R191, 0x1, P3 ;  /* 0x00000003c4098211 */ /* 0x000fe200018f0cbf */
[----:B------:R1:W-:Y:S04]  /*c780*/  @!P2 ST.E.128 [R6.64], RZ ;  /* 0x000000ff0600a985 */ /* 0x0003e8000c101d06 */
[----:B------:R1:W-:Y:S04]  /*c790*/  @!P1 ST.E.128 [R4.64], RZ ;  /* 0x000000ff04009985 */ /* 0x0003e8000c101d06 */
[----:B------:R1:W-:Y:S02]  /*c7a0*/  @!P0 ST.E.128 [R8.64], RZ ;  /* 0x000000ff08008985 */ /* 0x0003e4000c101d06 */
.L_x_525:
[----:B------:R-:W-:Y:S05]  /*c7b0*/  BSYNC B1 ;  /* 0x0000000000017941 */ /* 0x000fea0003800000 */
.L_x_516:
[----:B------:R-:W-:-:S13]  /*c7c0*/  ISETP.NE.AND P0, PT, R209, RZ, PT ;  /* 0x000000ffd100720c */ /* 0x000fda0003f05270 */
[----:B------:R-:W-:Y:S01]  /*c7d0*/  @P0 WARPSYNC 0xffffffff ;  /* 0xffffffff00000948 */ /* 0x000fe20003800000 */
[----:B------:R-:W-:Y:S06]  /*c7e0*/  @P0 BAR.SYNC.DEFER_BLOCKING 0x5, 0x100 ;  /* 0x0144000000000b1d */ /* 0x000fec0000010000 */
[----:B------:R-:W4:Y:S04]  /*c7f0*/  @P0 LDS R207, [0x18100] ;  /* 0x01810000ffcf0984 */ /* 0x000f280000000800 */
[----:B------:R-:W-:Y:S06]  /*c800*/  @P0 BAR.ARV 0x4, 0x100 ;  /* 0x0104000000000b1d */ /* 0x000fec0000002000 */
[----:B------:R-:W-:Y:S05]  /*c810*/  @P0 BRA `(.L_x_540) ;  /* 0x0000007000000947 */ /* 0x000fea0003800000 */
[----:B------:R-:W-:Y:S05]  /*c820*/  BRA.DIV ~URZ, `(.L_x_541) ;  /* 0x00001f327f007947 */ /* 0x000fea000b800000 */
[----:B--23--:R2:W3:Y:S02]  /*c830*/  SHFL.IDX PT, R175, R2, RZ, 0x1f ;  /* 0x00001fff02af7589 */ /* 0x00c4e400000e0000 */
.L_x_572:
[----:B------:R-:W-:Y:S01]  /*c840*/  WARPSYNC 0xffffffff ;  /* 0xffffffff00007948 */ /* 0x000fe20003800000 */
[----:B------:R-:W-:Y:S01]  /*c850*/  BAR.SYNC.DEFER_BLOCKING 0x4, 0x100 ;  /* 0x0104000000007b1d */ /* 0x000fe20000010000 */
[----:B---34-:R-:W-:-:S05]  /*c860*/  MOV R207, R175 ;  /* 0x000000af00cf7202 */ /* 0x018fca0000000f00 */
[----:B------:R3:W-:Y:S04]  /*c870*/  @!P6 STS [0x18100], R2 ;  /* 0x01810002ff00e388 */ /* 0x0007e80000000800 */
[----:B------:R-:W-:Y:S06]  /*c880*/  BAR.ARV 0x5, 0x100 ;  /* 0x0144000000007b1d */ /* 0x000fec0000002000 */
.L_x_540:
[----:B----4-:R-:W-:-:S13]  /*c890*/  ISETP.GE.AND P0, PT, R207, c[0x0][0x538], PT ;  /* 0x00014e00cf007a0c */ /* 0x010fda0003f06270 */
[----:B-123-5:R-:W-:Y:S01]  /*c8a0*/  @P0 CALL.REL.NOINC `(.L_x_542) ;  /* 0x0000001000000944 */ /* 0x02efe20003c00000 */
[----:B------:R-:W-:Y:S05]  /*c8b0*/  BRA `(.L_x_543) ;  /* 0xffff3ef000007947 */ /* 0x000fea000383ffff */
.L_x_542:
[----:B------:R-:W-:Y:S05]  /*c8c0*/  EXIT ;  /* 0x000000000000794d */ /* 0x000fea0003800000 */
.L_x_474:
[----:B-1----:R-:W-:Y:S01]  /*c8d0*/  IMAD.MOV.U32 R239, RZ, RZ, R5 ;  /* 0x000000ffffef7224 */ /* 0x002fe200078e0005 */
[----:B------:R-:W-:Y:S01]  /*c8e0*/  MOV R174, RZ ;  /* 0x000000ff00ae7202 */ /* 0x000fe20000000f00 */
[----:B------:R-:W-:Y:S01]  /*c8f0*/  IMAD.MOV.U32 R175, RZ, RZ, 0x181f ;  /* 0x0000181fffaf7424 */ /* 0x000fe200078e00ff */
[----:B------:R-:W-:Y:S02]  /*c900*/  MOV R172, 0xc920 ;  /* 0x0000c92000ac7802 */ /* 0x000fe40000000f00 */
[----:B-----5:R-:W-:Y:S05]  /*c910*/  CALL.REL.NOINC `($__internal_1_$__cuda_sm70_shflsync_idx_p) ;  /* 0x00001ef000007944 */ /* 0x020fea0003c00000 */
[----:B--2---:R-:W-:Y:S01]  /*c920*/  MOV R7, R175 ;  /* 0x000000af00077202 */ /* 0x004fe20000000f00 */
[----:B-1----:R-:W-:Y:S05]  /*c930*/  BRA `(.L_x_544) ;  /* 0xffff482000007947 */ /* 0x002fea000383ffff */
.L_x_475:
[----:B------:R-:W-:Y:S01]  /*c940*/  IMAD.MOV.U32 R239, RZ, RZ, R6 ;  /* 0x000000ffffef7224 */ /* 0x000fe200078e0006 */
[----:B------:R-:W-:Y:S01]  /*c950*/  MOV R174, RZ ;  /* 0x000000ff00ae7202 */ /* 0x000fe20000000f00 */
[----:B------:R-:W-:Y:S01]  /*c960*/  IMAD.MOV.U32 R175, RZ, RZ, 0x181f ;  /* 0x0000181fffaf7424 */ /* 0x000fe200078e00ff */
[----:B------:R-:W-:Y:S02]  /*c970*/  MOV R172, 0xc990 ;  /* 0x0000c99000ac7802 */ /* 0x000fe40000000f00 */
[----:B-12--5:R-:W-:Y:S05]  /*c980*/  CALL.REL.NOINC `($__internal_1_$__cuda_sm70_shflsync_idx_p) ;  /* 0x00001e8000007944 */ /* 0x026fea0003c00000 */
[----:B-12---:R-:W-:Y:S05]  /*c990*/  BRA `(.L_x_545) ;  /* 0xffff47e000007947 */ /* 0x006fea000383ffff */
.L_x_478:
[----:B------:R-:W-:Y:S01]  /*c9a0*/  IMAD.MOV.U32 R239, RZ, RZ, R5 ;  /* 0x000000ffffef7224 */ /* 0x000fe200078e0005 */
[----:B------:R-:W-:Y:S01]  /*c9b0*/  MOV R174, 0x1 ;  /* 0x0000000100ae7802 */ /* 0x000fe20000000f00 */
[----:B----4-:R-:W-:Y:S01]  /*c9c0*/  IMAD.MOV.U32 R175, RZ, RZ, 0x181f ;  /* 0x0000181fffaf7424 */ /* 0x010fe200078e00ff */
[----:B------:R-:W-:-:S02]  /*c9d0*/  MOV R172, 0xc9f0 ;  /* 0x0000c9f000ac7802 */ /* 0x000fc40000000f00 */
[----:B-123-5:R-:W-:Y:S05]  /*c9e0*/  CALL.REL.NOINC `($__internal_1_$__cuda_sm70_shflsync_idx_p) ;  /* 0x00001e2000007944 */ /* 0x02efea0003c00000 */
[----:B--2---:R-:W-:Y:S01]  /*c9f0*/  IMAD.MOV.U32 R7, RZ, RZ, R175 ;  /* 0x000000ffff077224 */ /* 0x004fe200078e00af */
[----:B-1----:R-:W-:Y:S01]  /*ca00*/  MOV R174, 0x1 ;  /* 0x0000000100ae7802 */ /* 0x002fe20000000f00 */
[----:B------:R-:W-:Y:S01]  /*ca10*/  IMAD.MOV.U32 R239, RZ, RZ, R6 ;  /* 0x000000ffffef7224 */ /* 0x000fe200078e0006 */
[----:B------:R-:W-:-:S02]  /*ca20*/  MOV R175, 0x181f ;  /* 0x0000181f00af7802 */ /* 0x000fc40000000f00 */
[----:B------:R-:W-:Y:S02]  /*ca30*/  MOV R172, 0xca50 ;  /* 0x0000ca5000ac7802 */ /* 0x000fe40000000f00 */
[----:B------:R-:W-:Y:S05]  /*ca40*/  CALL.REL.NOINC `($__internal_1_$__cuda_sm70_shflsync_idx_p) ;  /* 0x00001dc000007944 */ /* 0x000fea0003c00000 */
[----:B-12---:R-:W-:Y:S05]  /*ca50*/  BRA `(.L_x_546) ;  /* 0xffff488000007947 */ /* 0x006fea000383ffff */
.L_x_481:
[----:B------:R-:W-:Y:S01]  /*ca60*/  IMAD.MOV.U32 R239, RZ, RZ, R5 ;  /* 0x000000ffffef7224 */ /* 0x000fe200078e0005 */
[----:B------:R-:W-:Y:S01]  /*ca70*/  MOV R174, 0x2 ;  /* 0x0000000200ae7802 */ /* 0x000fe20000000f00 */
[----:B----4-:R-:W-:Y:S01]  /*ca80*/  IMAD.MOV.U32 R175, RZ, RZ, 0x181f ;  /* 0x0000181fffaf7424 */ /* 0x010fe200078e00ff */
[----:B------:R-:W-:Y:S02]  /*ca90*/  MOV R172, 0xcab0 ;  /* 0x0000cab000ac7802 */ /* 0x000fe40000000f00 */
[----:B-123-5:R-:W-:Y:S05]  /*caa0*/  CALL.REL.NOINC `($__internal_1_$__cuda_sm70_shflsync_idx_p) ;  /* 0x00001d6000007944 */ /* 0x02efea0003c00000 */
[----:B--2---:R-:W-:Y:S01]  /*cab0*/  MOV R7, R175 ;  /* 0x000000af00077202 */ /* 0x004fe20000000f00 */
[----:B-1----:R-:W-:Y:S05]  /*cac0*/  BRA `(.L_x_547) ;  /* 0xffff494000007947 */ /* 0x002fea000383ffff */
.L_x_482:
[----:B------:R-:W-:Y:S01]  /*cad0*/  IMAD.MOV.U32 R239, RZ, RZ, R6 ;  /* 0x000000ffffef7224 */ /* 0x000fe200078e0006 */
[----:B------:R-:W-:Y:S01]  /*cae0*/  MOV R174, 0x2 ;  /* 0x0000000200ae7802 */ /* 0x000fe20000000f00 */
[----:B----4-:R-:W-:Y:S01]  /*caf0*/  IMAD.MOV.U32 R175, RZ, RZ, 0x181f ;  /* 0x0000181fffaf7424 */ /* 0x010fe200078e00ff */
[----:B------:R-:W-:Y:S02]  /*cb00*/  MOV R172, 0xcb20 ;  /* 0x0000cb2000ac7802 */ /* 0x000fe40000000f00 */
[----:B-123-5:R-:W-:Y:S05]  /*cb10*/  CALL.REL.NOINC `($__internal_1_$__cuda_sm70_shflsync_idx_p) ;  /* 0x00001cf000007944 */ /* 0x02efea0003c00000 */
[----:B-12---:R-:W-:Y:S05]  /*cb20*/  BRA `(.L_x_548) ;  /* 0xffff490000007947 */ /* 0x006fea000383ffff */
.L_x_485:
[----:B------:R-:W-:Y:S01]  /*cb30*/  IMAD.MOV.U32 R239, RZ, RZ, R5 ;  /* 0x000000ffffef7224 */ /* 0x000fe200078e0005 */
[----:B------:R-:W-:Y:S01]  /*cb40*/  MOV R174, 0x3 ;  /* 0x0000000300ae7802 */ /* 0x000fe20000000f00 */
[----:B-1----:R-:W-:Y:S01]  /*cb50*/  IMAD.MOV.U32 R175, RZ, RZ, 0x181f ;  /* 0x0000181fffaf7424 */ /* 0x002fe200078e00ff */
[----:B------:R-:W-:-:S02]  /*cb60*/  MOV R172, 0xcb80 ;  /* 0x0000cb8000ac7802 */ /* 0x000fc40000000f00 */
[----:B--2345:R-:W-:Y:S05]  /*cb70*/  CALL.REL.NOINC `($__internal_1_$__cuda_sm70_shflsync_idx_p) ;  /* 0x00001c9000007944 */ /* 0x03cfea0003c00000 */
[----:B--2---:R-:W-:Y:S01]  /*cb80*/  IMAD.MOV.U32 R5, RZ, RZ, R175 ;  /* 0x000000ffff057224 */ /* 0x004fe200078e00af */
[----:B-1----:R-:W-:Y:S01]  /*cb90*/  MOV R174, 0x3 ;  /* 0x0000000300ae7802 */ /* 0x002fe20000000f00 */
[----:B------:R-:W-:Y:S01]  /*cba0*/  IMAD.MOV.U32 R239, RZ, RZ, R6 ;  /* 0x000000ffffef7224 */ /* 0x000fe200078e0006 */
[----:B------:R-:W-:-:S02]  /*cbb0*/  MOV R175, 0x181f ;  /* 0x0000181f00af7802 */ /* 0x000fc40000000f00 */
[----:B------:R-:W-:Y:S02]  /*cbc0*/  MOV R172, 0xcbe0 ;  /* 0x0000cbe000ac7802 */ /* 0x000fe40000000f00 */
[----:B------:R-:W-:Y:S05]  /*cbd0*/  CALL.REL.NOINC `($__internal_1_$__cuda_sm70_shflsync_idx_p) ;  /* 0x00001c3000007944 */ /* 0x000fea0003c00000 */
[----:B-12---:R-:W-:Y:S05]  /*cbe0*/  BRA `(.L_x_549) ;  /* 0xffff498000007947 */ /* 0x006fea000383ffff */
.L_x_488:
[----:B------:R-:W-:Y:S01]  /*cbf0*/  IMAD.MOV.U32 R239, RZ, RZ, R32 ;  /* 0x000000ffffef7224 */ /* 0x000fe200078e0020 */
[----:B------:R-:W-:Y:S01]  /*cc00*/  MOV R174, RZ ;  /* 0x000000ff00ae7202 */ /* 0x000fe20000000f00 */
[----:B------:R-:W-:Y:S01]  /*cc10*/  IMAD.MOV.U32 R175, RZ, RZ, 0x181f ;  /* 0x0000181fffaf7424 */ /* 0x000fe200078e00ff */
[----:B------:R-:W-:Y:S02]  /*cc20*/  MOV R172, 0xcc40 ;  /* 0x0000cc4000ac7802 */ /* 0x000fe40000000f00 */
[----:B------:R-:W-:Y:S05]  /*cc30*/  CALL.REL.NOINC `($__internal_1_$__cuda_sm70_shflsync_idx_p) ;  /* 0x00001bd000007944 */ /* 0x000fea0003c00000 */
[----:B--2---:R-:W-:Y:S01]  /*cc40*/  MOV R34, R175 ;  /* 0x000000af00227202 */ /* 0x004fe20000000f00 */
[----:B-1----:R-:W-:Y:S05]  /*cc50*/  BRA `(.L_x_550) ;  /* 0xffff5ef000007947 */ /* 0x002fea000383ffff */
.L_x_489:
[----:B------:R-:W-:Y:S01]  /*cc60*/  IMAD.MOV.U32 R239, RZ, RZ, R0 ;  /* 0x000000ffffef7224 */ /* 0x000fe200078e0000 */
[----:B------:R-:W-:Y:S01]  /*cc70*/  MOV R174, RZ ;  /* 0x000000ff00ae7202 */ /* 0x000fe20000000f00 */
[----:B------:R-:W-:Y:S01]  /*cc80*/  IMAD.MOV.U32 R175, RZ, RZ, 0x181f ;  /* 0x0000181fffaf7424 */ /* 0x000fe200078e00ff */
[----:B------:R-:W-:Y:S02]  /*cc90*/  MOV R172, 0xccb0 ;  /* 0x0000ccb000ac7802 */ /* 0x000fe40000000f00 */
[----:B-12---:R-:W-:Y:S05]  /*cca0*/  CALL.REL.NOINC `($__internal_1_$__cuda_sm70_shflsync_idx_p) ;  /* 0x00001b6000007944 */ /* 0x006fea0003c00000 */
[C---:B--2---:R-:W-:Y:S01]  /*ccb0*/  IADD3 R38, P0, R175.reuse, R78, RZ ;  /* 0x0000004eaf267210 */ /* 0x044fe20007f1e0ff */
[----:B-1----:R-:W-:Y:S01]  /*ccc0*/  IMAD.MOV.U32 R239, RZ, RZ, R32 ;  /* 0x000000ffffef7224 */ /* 0x002fe200078e0020 */
[----:B------:R-:W-:Y:S01]  /*ccd0*/  IADD3 R36, P6, R175, R80, RZ ;  /* 0x00000050af247210 */ /* 0x000fe20007fde0ff */
[----:B------:R-:W-:Y:S01]  /*cce0*/  IMAD.MOV.U32 R174, RZ, RZ, 0x1 ;  /* 0x00000001ffae7424 */ /* 0x000fe200078e00ff */
[----:B------:R-:W-:Y:S01]  /*ccf0*/  ISETP.GE.AND P5, PT, R206, c[0x0][0x1d4], PT ;  /* 0x00007500ce007a0c */ /* 0x000fe20003fa6270 */
[C---:B------:R-:W-:Y:S01]  /*cd00*/  IMAD.X R39, R34.reuse, 0x1, R77, P0 ;  /* 0x0000000122277824 */ /* 0x040fe200000e064d */
[----:B------:R-:W-:Y:S01]  /*cd10*/  ISETP.GE.AND P2, PT, R197, c[0x0][0x1d4], PT ;  /* 0x00007500c5007a0c */ /* 0x000fe20003f46270 */
[----:B------:R-:W-:Y:S01]  /*cd20*/  IMAD.X R37, R34, 0x1, R79, P6 ;  /* 0x0000000122257824 */ /* 0x000fe200030e064f */
[----:B------:R-:W-:-:S02]  /*cd30*/  ISETP.GE.AND P0, PT, R196, c[0x0][0x1d4], PT ;  /* 0x00007500c4007a0c */ /* 0x000fc40003f06270 */
[----:B------:R-:W-:Y:S01]  /*cd40*/  IADD3 R40, P6, R175, R82, RZ ;  /* 0x00000052af287210 */ /* 0x000fe20007fde0ff */
[----:B------:R-:W-:Y:S01]  /*cd50*/  IMAD.MOV.U32 R175, RZ, RZ, 0x181f ;  /* 0x0000181fffaf7424 */ /* 0x000fe200078e00ff */
[----:B------:R-:W-:Y:S02]  /*cd60*/  SEL R33, RZ, 0x10, P2 ;  /* 0x00000010ff217807 */ /* 0x000fe40001000000 */
[----:B------:R-:W-:Y:S01]  /*cd70*/  SEL R3, RZ, 0x10, P0 ;  /* 0x00000010ff037807 */ /* 0x000fe20000000000 */
[----:B------:R-:W-:Y:S01]  /*cd80*/  IMAD.X R41, R34, 0x1, R81, P6 ;  /* 0x0000000122297824 */ /* 0x000fe200030e0651 */
[----:B------:R-:W-:Y:S01]  /*cd90*/  SEL R34, RZ, 0x10, P5 ;  /* 0x00000010ff227807 */ /* 0x000fe20002800000 */
[----:B------:R-:W-:Y:S01]  /*cda0*/  @!PT LDS RZ, [RZ] ;  /* 0x00000000fffff984 */ /* 0x000fe20000000800 */
[----:B------:R-:W-:Y:S01]  /*cdb0*/  @!PT LDS RZ, [RZ] ;  /* 0x00000000fffff984 */ /* 0x000fe20000000800 */
[----:B------:R-:W-:Y:S01]  /*cdc0*/  @!PT LDS RZ, [RZ] ;  /* 0x00000000fffff984 */ /* 0x000fe20000000800 */
[----:B------:R1:W-:Y:S01]  /*cdd0*/  LDGSTS.E.BYPASS.LTC128B.128 [R198+0x6100], [R38.64], !P5 ;  /* 0x0610000026c67fae */ /* 0x0003e2000e901d46 */
[----:B------:R-:W-:-:S03]  /*cde0*/  MOV R172, 0xce20 ;  /* 0x0000ce2000ac7802 */ /* 0x000fc60000000f00 */
[----:B------:R1:W-:Y:S04]  /*cdf0*/  LDGSTS.E.BYPASS.LTC128B.128 [R198+0x8100], [R36.64], !P2 ;  /* 0x0810000024c67fae */ /* 0x0003e8000d101d46 */
[----:B------:R1:W-:Y:S02]  /*ce00*/  LDGSTS.E.BYPASS.LTC128B.128 [R198+0xa100], [R40.64], !P0 ;  /* 0x0a10000028c67fae */ /* 0x0003e4000c101d46 */
[----:B-1----:R-:W-:Y:S05]  /*ce10*/  CALL.REL.NOINC `($__internal_1_$__cuda_sm70_shflsync_idx_p) ;  /* 0x000019f000007944 */ /* 0x002fea0003c00000 */
[----:B--2---:R-:W-:Y:S01]  /*ce20*/  IMAD.MOV.U32 R32, RZ, RZ, R175 ;  /* 0x000000ffff207224 */ /* 0x004fe200078e00af */
[----:B-1----:R-:W-:Y:S01]  /*ce30*/  MOV R174, 0x1 ;  /* 0x0000000100ae7802 */ /* 0x002fe20000000f00 */
[----:B------:R-:W-:Y:S01]  /*ce40*/  IMAD.MOV.U32 R239, RZ, RZ, R0 ;  /* 0x000000ffffef7224 */ /* 0x000fe200078e0000 */
[----:B------:R-:W-:Y:S02]  /*ce50*/  MOV R175, 0x181f ;  /* 0x0000181f00af7802 */ /* 0x000fe40000000f00 */
[----:B------:R-:W-:Y:S02]  /*ce60*/  MOV R172, 0xce80 ;  /* 0x0000ce8000ac7802 */ /* 0x000fe40000000f00 */
[----:B------:R-:W-:Y:S05]  /*ce70*/  CALL.REL.NOINC `($__internal_1_$__cuda_sm70_shflsync_idx_p) ;  /* 0x0000199000007944 */ /* 0x000fea0003c00000 */
[----:B-12---:R-:W-:Y:S05]  /*ce80*/  BRA `(.L_x_551) ;  /* 0xffff5df000007947 */ /* 0x006fea000383ffff */
.L_x_490:
[----:B------:R-:W-:Y:S01]  /*ce90*/  IMAD.MOV.U32 R174, RZ, RZ, RZ ;  /* 0x000000ffffae7224 */ /* 0x000fe200078e00ff */
[----:B------:R-:W-:-:S02]  /*cea0*/  MOV R175, 0x1c1f ;  /* 0x00001c1f00af7802 */ /* 0x000fc40000000f00 */
[----:B------:R-:W-:Y:S02]  /*ceb0*/  MOV R172, 0xced0 ;  /* 0x0000ced000ac7802 */ /* 0x000fe40000000f00 */
[----:B-1----:R-:W-:Y:S05]  /*cec0*/  CALL.REL.NOINC `($__internal_1_$__cuda_sm70_shflsync_idx_p) ;  /* 0x0000194000007944 */ /* 0x002fea0003c00000 */
[----:B-12---:R-:W-:Y:S05]  /*ced0*/  BRA `(.L_x_552) ;  /* 0xffff5fc000007947 */ /* 0x006fea000383ffff */
.L_x_491:
[----:B------:R-:W-:Y:S01]  /*cee0*/  IMAD.MOV.U32 R174, RZ, RZ, 0x1 ;  /* 0x00000001ffae7424 */ /* 0x000fe200078e00ff */
[----:B------:R-:W-:Y:S02]  /*cef0*/  MOV R175, 0x1c1f ;  /* 0x00001c1f00af7802 */ /* 0x000fe40000000f00 */
[----:B------:R-:W-:Y:S02]  /*cf00*/  MOV R172, 0xcf20 ;  /* 0x0000cf2000ac7802 */ /* 0x000fe40000000f00 */
[----:B-12---:R-:W-:Y:S05]  /*cf10*/  CALL.REL.NOINC `($__internal_1_$__cuda_sm70_shflsync_idx_p) ;  /* 0x000018f000007944 */ /* 0x006fea0003c00000 */
[----:B--2---:R-:W-:Y:S01]  /*cf20*/  IMAD.IADD R175, R0, 0x1, R175 ;  /* 0x0000000100af7824 */ /* 0x004fe200078e02af */
[----:B------:R-:W-:Y:S01]  /*cf30*/  FMNMX.FTZ R0, R28, R35, !PT ;  /* 0x000000231c007209 */ /* 0x000fe20007810000 */
[----:B------:R-:W-:Y:S01]  /*cf40*/  IMAD.MOV.U32 R136, RZ, RZ, 0x2 ;  /* 0x00000002ff887424 */ /* 0x000fe200078e00ff */
[----:B------:R-:W-:Y:S02]  /*cf50*/  MOV R134, 0xd350 ;  /* 0x0000d35000867802 */ /* 0x000fe40000000f00 */
[----:B------:R-:W-:Y:S02]  /*cf60*/  IMNMX R76, R76, R175, PT ;  /* 0x000000af4c4c7217 */ /* 0x000fe40003800200 */
[----:B------:R-:W-:-:S02]  /*cf70*/  FMNMX.FTZ R0, R33, R0, !PT ;  /* 0x0000000021007209 */ /* 0x000fc40007810000 */
[C---:B------:R-:W-:Y:S02]  /*cf80*/  ISETP.GT.AND P5, PT, R76.reuse, RZ, PT ;  /* 0x000000ff4c00720c */ /* 0x040fe40003fa4270 */
[C---:B------:R-:W-:Y:S02]  /*cf90*/  ISETP.GT.AND P2, PT, R76.reuse, 0x1, PT ;  /* 0x000000014c00780c */ /* 0x040fe40003f44270 */
[----:B------:R-:W-:Y:S02]  /*cfa0*/  ISETP.GT.AND P0, PT, R76, 0x8, PT ;  /* 0x000000084c00780c */ /* 0x000fe40003f04270 */
[----:B------:R-:W-:Y:S02]  /*cfb0*/  FSEL R5, R30, -INF , P5 ;  /* 0xff8000001e057808 */ /* 0x000fe40002800000 */
[----:B------:R-:W-:Y:S02]  /*cfc0*/  FSEL R16, R31, -INF , P2 ;  /* 0xff8000001f107808 */ /* 0x000fe40001000000 */
[----:B------:R-:W-:-:S02]  /*cfd0*/  ISETP.GT.AND P2, PT, R76, 0x9, PT ;  /* 0x000000094c00780c */ /* 0x000fc40003f44270 */
[----:B------:R-:W-:Y:S02]  /*cfe0*/  FSEL R26, R26, -INF , P0 ;  /* 0xff8000001a1a7808 */ /* 0x000fe40000000000 */
[----:B------:R-:W-:Y:S02]  /*cff0*/  FMNMX.FTZ R9, R5, R16, !PT ;  /* 0x0000001005097209 */ /* 0x000fe40007810000 */
[----:B------:R-:W-:Y:S02]  /*d000*/  FSEL R4, R27, -INF , P2 ;  /* 0xff8000001b047808 */ /* 0x000fe40001000000 */
[----:B------:R-:W-:Y:S02]  /*d010*/  ISETP.GT.AND P2, PT, R76, 0x10, PT ;  /* 0x000000104c00780c */ /* 0x000fe40003f44270 */
[----:B------:R-:W-:Y:S02]  /*d020*/  FMNMX.FTZ R9, R26, R9, !PT ;  /* 0x000000091a097209 */ /* 0x000fe40007810000 */
[----:B------:R-:W-:-:S02]  /*d030*/  FMNMX.FTZ R0, R29, R0, !PT ;  /* 0x000000001d007209 */ /* 0x000fc40007810000 */
[----:B------:R-:W-:Y:S02]  /*d040*/  ISETP.GT.AND P0, PT, R76, 0x11, PT ;  /* 0x000000114c00780c */ /* 0x000fe40003f04270 */
[----:B------:R-:W-:Y:S02]  /*d050*/  FSEL R22, R22, -INF , P2 ;  /* 0xff80000016167808 */ /* 0x000fe40001000000 */
[----:B------:R-:W-:Y:S02]  /*d060*/  FMNMX.FTZ R9, R4, R9, !PT ;  /* 0x0000000904097209 */ /* 0x000fe40007810000 */
[----:B------:R-:W-:Y:S02]  /*d070*/  FMNMX.FTZ R0, R25, R0, !PT ;  /* 0x0000000019007209 */ /* 0x000fe40007810000 */
[----:B------:R-:W-:Y:S02]  /*d080*/  FSEL R12, R23, -INF , P0 ;  /* 0xff800000170c7808 */ /* 0x000fe40000000000 */
[----:B------:R-:W-:-:S02]  /*d090*/  ISETP.GT.AND P2, PT, R76, 0x18, PT ;  /* 0x000000184c00780c */ /* 0x000fc40003f44270 */
[----:B------:R-:W-:Y:S02]  /*d0a0*/  FMNMX.FTZ R9, R22, R9, !PT ;  /* 0x0000000916097209 */ /* 0x000fe40007810000 */
[----:B------:R-:W-:Y:S02]  /*d0b0*/  FMNMX.FTZ R0, R21, R0, !PT ;  /* 0x0000000015007209 */ /* 0x000fe40007810000 */
[----:B------:R-:W-:Y:S02]  /*d0c0*/  ISETP.GT.AND P0, PT, R76, 0x19, PT ;  /* 0x000000194c00780c */ /* 0x000fe40003f04270 */
[----:B------:R-:W-:Y:S02]  /*d0d0*/  FSEL R18, R18, -INF , P2 ;  /* 0xff80000012127808 */ /* 0x000fe40001000000 */
[----:B------:R-:W-:Y:S02]  /*d0e0*/  FMNMX.FTZ R9, R12, R9, !PT ;  /* 0x000000090c097209 */ /* 0x000fe40007810000 */
[----:B------:R-:W-:-:S02]  /*d0f0*/  FMNMX.FTZ R0, R3, R0, !PT ;  /* 0x0000000003007209 */ /* 0x000fc40007810000 */
[----:B------:R-:W-:Y:S02]  /*d100*/  FSEL R8, R19, -INF , P0 ;  /* 0xff80000013087808 */ /* 0x000fe40000000000 */
[----:B------:R-:W-:Y:S02]  /*d110*/  ISETP.GT.AND P2, PT, R76, 0x20, PT ;  /* 0x000000204c00780c */ /* 0x000fe40003f44270 */
[----:B------:R-:W-:Y:S02]  /*d120*/  FMNMX.FTZ R9, R18, R9, !PT ;  /* 0x0000000912097209 */ /* 0x000fe40007810000 */
[----:B------:R-:W-:Y:S02]  /*d130*/  FMNMX.FTZ R0, R17, R0, !PT ;  /* 0x0000000011007209 */ /* 0x000fe40007810000 */
[----:B------:R-:W-:Y:S02]  /*d140*/  ISETP.GT.AND P0, PT, R76, 0x21, PT ;  /* 0x000000214c00780c */ /* 0x000fe40003f04270 */
[----:B-1----:R-:W-:-:S02]  /*d150*/  FSEL R174, R14, -INF , P2 ;  /* 0xff8000000eae7808 */ /* 0x002fc40001000000 */
[----:B------:R-:W-:Y:S02]  /*d160*/  FMNMX.FTZ R9, R8, R9, !PT ;  /* 0x0000000908097209 */ /* 0x000fe40007810000 */
        /* <DEDUP_REMOVED lines=22> */
[----:B------:R-:W-:-:S02]  /*d2d0*/  FSEL R140, R74, -INF , P2 ;  /* 0xff8000004a8c7808 */ /* 0x000fc40001000000 */
[----:B------:R-:W-:Y:S02]  /*d2e0*/  FMNMX.FTZ R7, R142, R9, !PT ;  /* 0x000000098e077209 */ /* 0x000fe40007810000 */
[----:B------:R-:W-:Y:S02]  /*d2f0*/  FMNMX.FTZ R0, R143, R0, !PT ;  /* 0x000000008f007209 */ /* 0x000fe40007810000 */
[----:B------:R-:W-:Y:S02]  /*d300*/  FSEL R162, R75, -INF , P0 ;  /* 0xff8000004ba27808 */ /* 0x000fe40000000000 */
[----:B------:R-:W-:Y:S02]  /*d310*/  FMNMX.FTZ R7, R140, R7, !PT ;  /* 0x000000078c077209 */ /* 0x000fe40007810000 */
[----:B------:R-:W-:Y:S02]  /*d320*/  FMNMX.FTZ R135, R141, R0, !PT ;  /* 0x000000008d877209 */ /* 0x000fe40007810000 */
[----:B------:R-:W-:-:S02]  /*d330*/  FMNMX.FTZ R7, R162, R7, !PT ;  /* 0x00000007a2077209 */ /* 0x000fc40007810000 */
[----:B------:R-:W-:Y:S05]  /*d340*/  CALL.REL.NOINC `($__internal_0_$__cuda_sm70_shflsync_bfly_p) ;  /* 0x0000147000007944 */ /* 0x000fea0003c00000 */
[----:B-12---:R-:W-:Y:S01]  /*d350*/  FMNMX.FTZ R135, R135, R136, !PT ;  /* 0x0000008887877209 */ /* 0x006fe20007810000 */
[----:B------:R-:W-:Y:S01]  /*d360*/  IMAD.MOV.U32 R136, RZ, RZ, 0x1 ;  /* 0x00000001ff887424 */ /* 0x000fe200078e00ff */
[----:B------:R-:W-:-:S02]  /*d370*/  MOV R134, 0xd390 ;  /* 0x0000d39000867802 */ /* 0x000fc40000000f00 */
[----:B------:R-:W-:Y:S05]  /*d380*/  CALL.REL.NOINC `($__internal_0_$__cuda_sm70_shflsync_bfly_p) ;  /* 0x0000143000007944 */ /* 0x000fea0003c00000 */
[----:B--2---:R-:W-:Y:S01]  /*d390*/  FMNMX.FTZ R0, R135, R136, !PT ;  /* 0x0000008887007209 */ /* 0x004fe20007810000 */
[----:B-1----:R-:W-:Y:S01]  /*d3a0*/  IMAD.MOV.U32 R135, RZ, RZ, R7 ;  /* 0x000000ffff877224 */ /* 0x002fe200078e0007 */
[----:B------:R-:W-:Y:S01]  /*d3b0*/  MOV R134, 0xd3e0 ;  /* 0x0000d3e000867802 */ /* 0x000fe20000000f00 */
[----:B------:R-:W-:-:S02]  /*d3c0*/  IMAD.MOV.U32 R136, RZ, RZ, 0x2 ;  /* 0x00000002ff887424 */ /* 0x000fc400078e00ff */
[----:B------:R-:W-:Y:S05]  /*d3d0*/  CALL.REL.NOINC `($__internal_0_$__cuda_sm70_shflsync_bfly_p) ;  /* 0x000013e000007944 */ /* 0x000fea0003c00000 */
[----:B-12---:R-:W-:Y:S01]  /*d3e0*/  FMNMX.FTZ R135, R7, R136, !PT ;  /* 0x0000008807877209 */ /* 0x006fe20007810000 */
[----:B------:R-:W-:Y:S01]  /*d3f0*/  IMAD.MOV.U32 R136, RZ, RZ, 0x1 ;  /* 0x00000001ff887424 */ /* 0x000fe200078e00ff */
[----:B------:R-:W-:-:S02]  /*d400*/  MOV R134, 0xd420 ;  /* 0x0000d42000867802 */ /* 0x000fc40000000f00 */
[----:B------:R-:W-:Y:S05]  /*d410*/  CALL.REL.NOINC `($__internal_0_$__cuda_sm70_shflsync_bfly_p) ;  /* 0x000013a000007944 */ /* 0x000fea0003c00000 */
[----:B-12---:R-:W-:Y:S05]  /*d420*/  BRA `(.L_x_553) ;  /* 0xffff614000007947 */ /* 0x006fea000383ffff */
.L_x_495:
[----:B------:R-:W-:Y:S01]  /*d430*/  MOV R174, RZ ;  /* 0x000000ff00ae7202 */ /* 0x000fe20000000f00 */
[----:B------:R-:W-:Y:S01]  /*d440*/  IMAD.MOV.U32 R239, RZ, RZ, R10 ;  /* 0x000000ffffef7224 */ /* 0x000fe200078e000a */
[----:B------:R-:W-:Y:S01]  /*d450*/  MOV R172, 0xd480 ;  /* 0x0000d48000ac7802 */ /* 0x000fe20000000f00 */
[----:B------:R-:W-:Y:S02]  /*d460*/  IMAD.MOV.U32 R175, RZ, RZ, 0x181f ;  /* 0x0000181fffaf7424 */ /* 0x000fe400078e00ff */
[----:B-1234-:R-:W-:Y:S05]  /*d470*/  CALL.REL.NOINC `($__internal_1_$__cuda_sm70_shflsync_idx_p) ;  /* 0x0000139000007944 */ /* 0x01efea0003c00000 */
[----:B--2---:R-:W-:Y:S01]  /*d480*/  MOV R12, R175 ;  /* 0x000000af000c7202 */ /* 0x004fe20000000f00 */
[----:B-1----:R-:W-:-:S05]  /*d490*/  BRA `(.L_x_554) ;  /* 0xffff746000007947 */ /* 0x002fca000383ffff */
.L_x_496:
[----:B------:R-:W-:Y:S01]  /*d4a0*/  MOV R174, RZ ;  /* 0x000000ff00ae7202 */ /* 0x000fe20000000f00 */
[----:B------:R-:W-:Y:S01]  /*d4b0*/  IMAD.MOV.U32 R239, RZ, RZ, R9 ;  /* 0x000000ffffef7224 */ /* 0x000fe200078e0009 */
[----:B------:R-:W-:Y:S01]  /*d4c0*/  MOV R172, 0xd4f0 ;  /* 0x0000d4f000ac7802 */ /* 0x000fe20000000f00 */
[----:B------:R-:W-:Y:S02]  /*d4d0*/  IMAD.MOV.U32 R175, RZ, RZ, 0x181f ;  /* 0x0000181fffaf7424 */ /* 0x000fe400078e00ff */
[----:B-1234-:R-:W-:Y:S05]  /*d4e0*/  CALL.REL.NOINC `($__internal_1_$__cuda_sm70_shflsync_idx_p) ;  /* 0x0000132000007944 */ /* 0x01efea0003c00000 */
[----:B------:R-:W-:Y:S01]  /*d4f0*/  ISETP.GE.AND P6, PT, R206, c[0x0][0x1d4], PT ;  /* 0x00007500ce007a0c */ /* 0x000fe20003fc6270 */
[----:B-1----:R-:W-:Y:S01]  /*d500*/  IMAD.MOV.U32 R239, RZ, RZ, R10 ;  /* 0x000000ffffef7224 */ /* 0x002fe200078e000a */
[----:B--2---:R-:W-:Y:S01]  /*d510*/  IADD3 R16, P0, R175, R0, RZ ;  /* 0x00000000af107210 */ /* 0x004fe20007f1e0ff */
[----:B------:R-:W-:Y:S01]  /*d520*/  IMAD.MOV.U32 R174, RZ, RZ, 0x1 ;  /* 0x00000001ffae7424 */ /* 0x000fe200078e00ff */
[----:B------:R-:W-:Y:S02]  /*d530*/  ISETP.GE.AND P5, PT, R197, c[0x0][0x1d4], PT ;  /* 0x00007500c5007a0c */ /* 0x000fe40003fa6270 */
[C---:B------:R-:W-:Y:S01]  /*d540*/  IADD3 R14, P2, R175.reuse, R6, RZ ;  /* 0x00000006af0e7210 */ /* 0x040fe20007f5e0ff */
[----:B------:R-:W-:Y:S01]  /*d550*/  IMAD.X R17, R12, 0x1, R4, P0 ;  /* 0x000000010c117824 */ /* 0x000fe200000e0604 */
[----:B------:R-:W-:Y:S02]  /*d560*/  ISETP.GE.AND P0, PT, R196, c[0x0][0x1d4], PT ;  /* 0x00007500c4007a0c */ /* 0x000fe40003f06270 */
[----:B------:R-:W-:Y:S01]  /*d570*/  SEL R13, RZ, 0x10, P6 ;  /* 0x00000010ff0d7807 */ /* 0x000fe20003000000 */
[C---:B------:R-:W-:Y:S01]  /*d580*/  IMAD.X R15, R12.reuse, 0x1, R5, P2 ;  /* 0x000000010c0f7824 */ /* 0x040fe200010e0605 */
[----:B------:R-:W-:Y:S01]  /*d590*/  IADD3 R18, P2, R175, R8, RZ ;  /* 0x00000008af127210 */ /* 0x000fe20007f5e0ff */
[----:B------:R-:W-:Y:S01]  /*d5a0*/  @!PT LDS RZ, [RZ] ;  /* 0x00000000fffff984 */ /* 0x000fe20000000800 */
[----:B------:R-:W-:Y:S01]  /*d5b0*/  @!PT LDS RZ, [RZ] ;  /* 0x00000000fffff984 */ /* 0x000fe20000000800 */
[----:B------:R-:W-:Y:S01]  /*d5c0*/  @!PT LDS RZ, [RZ] ;  /* 0x00000000fffff984 */ /* 0x000fe20000000800 */
[----:B------:R1:W-:Y:S01]  /*d5d0*/  LDGSTS.E.BYPASS.LTC128B.128 [R198+0x100], [R16.64], !P6 ;  /* 0x0010000010c67fae */ /* 0x0003e2000f101d46 */
[----:B------:R-:W-:Y:S01]  /*d5e0*/  IMAD.MOV.U32 R175, RZ, RZ, 0x181f ;  /* 0x0000181fffaf7424 */ /* 0x000fe200078e00ff */
[----:B------:R-:W-:Y:S02]  /*d5f0*/  SEL R11, RZ, 0x10, P0 ;  /* 0x00000010ff0b7807 */ /* 0x000fe40000000000 */
[----:B------:R1:W-:Y:S01]  /*d600*/  LDGSTS.E.BYPASS.LTC128B.128 [R198+0x2100], [R14.64], !P5 ;  /* 0x021000000ec67fae */ /* 0x0003e2000e901d46 */
[----:B------:R-:W-:Y:S01]  /*d610*/  IMAD.X R19, R12, 0x1, R7, P2 ;  /* 0x000000010c137824 */ /* 0x000fe200010e0607 */
[----:B------:R-:W-:Y:S02]  /*d620*/  SEL R12, RZ, 0x10, P5 ;  /* 0x00000010ff0c7807 */ /* 0x000fe40002800000 */
[----:B------:R-:W-:Y:S02]  /*d630*/  MOV R172, 0xd660 ;  /* 0x0000d66000ac7802 */ /* 0x000fe40000000f00 */
[----:B------:R1:W-:Y:S04]  /*d640*/  LDGSTS.E.BYPASS.LTC128B.128 [R198+0x4100], [R18.64], !P0 ;  /* 0x0410000012c67fae */ /* 0x0003e8000c101d46 */
[----:B-1----:R-:W-:Y:S05]  /*d650*/  CALL.REL.NOINC `($__internal_1_$__cuda_sm70_shflsync_idx_p) ;  /* 0x000011b000007944 */ /* 0x002fea0003c00000 */
[----:B-1----:R-:W-:Y:S01]  /*d660*/  MOV R174, 0x1 ;  /* 0x0000000100ae7802 */ /* 0x002fe20000000f00 */
[----:B--2---:R-:W-:Y:S01]  /*d670*/  IMAD.MOV.U32 R10, RZ, RZ, R175 ;  /* 0x000000ffff0a7224 */ /* 0x004fe200078e00af */
[----:B------:R-:W-:Y:S01]  /*d680*/  MOV R175, 0x181f ;  /* 0x0000181f00af7802 */ /* 0x000fe20000000f00 */
[----:B------:R-:W-:Y:S01]  /*d690*/  IMAD.MOV.U32 R239, RZ, RZ, R9 ;  /* 0x000000ffffef7224 */ /* 0x000fe200078e0009 */
[----:B------:R-:W-:Y:S02]  /*d6a0*/  MOV R172, 0xd6c0 ;  /* 0x0000d6c000ac7802 */ /* 0x000fe40000000f00 */
[----:B------:R-:W-:Y:S05]  /*d6b0*/  CALL.REL.NOINC `($__internal_1_$__cuda_sm70_shflsync_idx_p) ;  /* 0x0000115000007944 */ /* 0x000fea0003c00000 */
[----:B-12---:R-:W-:-:S05]  /*d6c0*/  BRA `(.L_x_555) ;  /* 0xffff736000007947 */ /* 0x006fca000383ffff */
.L_x_499:
[----:B------:R-:W-:Y:S01]  /*d6d0*/  MOV R174, RZ ;  /* 0x000000ff00ae7202 */ /* 0x000fe20000000f00 */
[----:B------:R-:W-:Y:S01]  /*d6e0*/  IMAD.MOV.U32 R239, RZ, RZ, R138 ;  /* 0x000000ffffef7224 */ /* 0x000fe200078e008a */
[----:B------:R-:W-:Y:S01]  /*d6f0*/  MOV R172, 0xd720 ;  /* 0x0000d72000ac7802 */ /* 0x000fe20000000f00 */
[----:B------:R-:W-:Y:S02]  /*d700*/  IMAD.MOV.U32 R175, RZ, RZ, 0x181f ;  /* 0x0000181fffaf7424 */ /* 0x000fe400078e00ff */
[----:B------:R-:W-:Y:S05]  /*d710*/  CALL.REL.NOINC `($__internal_1_$__cuda_sm70_shflsync_idx_p) ;  /* 0x000010f000007944 */ /* 0x000fea0003c00000 */
[----:B--2---:R-:W-:Y:S01]  /*d720*/  MOV R140, R175 ;  /* 0x000000af008c7202 */ /* 0x004fe20000000f00 */
[----:B-1----:R-:W-:-:S05]  /*d730*/  BRA `(.L_x_556) ;  /* 0xffff801000007947 */ /* 0x002fca000383ffff */
.L_x_500:
[----:B------:R-:W-:Y:S01]  /*d740*/  MOV R174, RZ ;  /* 0x000000ff00ae7202 */ /* 0x000fe20000000f00 */
[----:B------:R-:W-:Y:S01]  /*d750*/  IMAD.MOV.U32 R239, RZ, RZ, R0 ;  /* 0x000000ffffef7224 */ /* 0x000fe200078e0000 */
[----:B------:R-:W-:Y:S01]  /*d760*/  MOV R172, 0xd790 ;  /* 0x0000d79000ac7802 */ /* 0x000fe20000000f00 */
[----:B------:R-:W-:Y:S02]  /*d770*/  IMAD.MOV.U32 R175, RZ, RZ, 0x181f ;  /* 0x0000181fffaf7424 */ /* 0x000fe400078e00ff */
[----:B-12---:R-:W-:Y:S05]  /*d780*/  CALL.REL.NOINC `($__internal_1_$__cuda_sm70_shflsync_idx_p) ;  /* 0x0000108000007944 */ /* 0x006fea0003c00000 */
        /* <DEDUP_REMOVED lines=30> */
.L_x_501:
[----:B------:R-:W-:Y:S01]  /*d970*/  MOV R175, 0x1c1f ;  /* 0x00001c1f00af7802 */ /* 0x000fe20000000f00 */
[----:B------:R-:W-:Y:S01]  /*d980*/  IMAD.MOV.U32 R174, RZ, RZ, RZ ;  /* 0x000000ffffae7224 */ /* 0x000fe200078e00ff */
[----:B------:R-:W-:Y:S02]  /*d990*/  MOV R172, 0xd9b0 ;  /* 0x0000d9b000ac7802 */ /* 0x000fe40000000f00 */
[----:B------:R-:W-:Y:S05]  /*d9a0*/  CALL.REL.NOINC `($__internal_1_$__cuda_sm70_shflsync_idx_p) ;  /* 0x00000e6000007944 */ /* 0x000fea0003c00000 */
[----:B-12---:R-:W-:-:S05]  /*d9b0*/  BRA `(.L_x_558) ;  /* 0xffff80e000007947 */ /* 0x006fca000383ffff */
.L_x_502:
[----:B------:R-:W-:Y:S01]  /*d9c0*/  MOV R175, 0x1c1f ;  /* 0x00001c1f00af7802 */ /* 0x000fe20000000f00 */
[----:B------:R-:W-:Y:S01]  /*d9d0*/  IMAD.MOV.U32 R174, RZ, RZ, 0x1 ;  /* 0x00000001ffae7424 */ /* 0x000fe200078e00ff */
[----:B------:R-:W-:Y:S02]  /*d9e0*/  MOV R172, 0xda00 ;  /* 0x0000da0000ac7802 */ /* 0x000fe40000000f00 */
[----:B-1----:R-:W-:Y:S05]  /*d9f0*/  CALL.REL.NOINC `($__internal_1_$__cuda_sm70_shflsync_idx_p) ;  /* 0x00000e1000007944 */ /* 0x002fea0003c00000 */
[----:B------:R-:W-:Y:S01]  /*da00*/  FMNMX.FTZ R12, R4, R3, !PT ;  /* 0x00000003040c7209 */ /* 0x000fe20007810000 */
[----:B--2---:R-:W-:Y:S01]  /*da10*/  IMAD.IADD R0, R0, 0x1, R175 ;  /* 0x0000000100007824 */ /* 0x004fe200078e02af */
[----:B------:R-:W-:Y:S01]  /*da20*/  MOV R134, 0xde40 ;  /* 0x0000de4000867802 */ /* 0x000fe20000000f00 */
[----:B------:R-:W-:Y:S01]  /*da30*/  IMAD.MOV.U32 R136, RZ, RZ, 0x2 ;  /* 0x00000002ff887424 */ /* 0x000fe200078e00ff */
        /* <DEDUP_REMOVED lines=35> */
[----:B-1----:R-:W-:Y:S02]  /*dc70*/  FSEL R174, R23, -INF , P0 ;  /* 0xff80000017ae7808 */ /* 0x002fe40000000000 */
        /* <DEDUP_REMOVED lines=24> */
[----:B------:R-:W-:Y:S02]  /*de00*/  FMNMX.FTZ R7, R146, R7, !PT ;  /* 0x0000000792077209 */ /* 0x000fe40007810000 */
[----:B------:R-:W-:Y:S02]  /*de10*/  FMNMX.FTZ R135, R147, R12, !PT ;  /* 0x0000000c93877209 */ /* 0x000fe40007810000 */
[----:B------:R-:W-:Y:S02]  /*de20*/  FMNMX.FTZ R7, R144, R7, !PT ;  /* 0x0000000790077209 */ /* 0x000fe40007810000 */
[----:B------:R-:W-:Y:S05]  /*de30*/  CALL.REL.NOINC `($__internal_0_$__cuda_sm70_shflsync_bfly_p) ;  /* 0x0000098000007944 */ /* 0x000fea0003c00000 */
[----:B-12---:R-:W-:Y:S01]  /*de40*/  FMNMX.FTZ R135, R135, R136, !PT ;  /* 0x0000008887877209 */ /* 0x006fe20007810000 */
[----:B------:R-:W-:Y:S01]  /*de50*/  IMAD.MOV.U32 R136, RZ, RZ, 0x1 ;  /* 0x00000001ff887424 */ /* 0x000fe200078e00ff */
[----:B------:R-:W-:Y:S02]  /*de60*/  MOV R134, 0xde80 ;  /* 0x0000de8000867802 */ /* 0x000fe40000000f00 */
[----:B------:R-:W-:Y:S05]  /*de70*/  CALL.REL.NOINC `($__internal_0_$__cuda_sm70_shflsync_bfly_p) ;  /* 0x0000094000007944 */ /* 0x000fea0003c00000 */
[----:B--2---:R-:W-:Y:S01]  /*de80*/  FMNMX.FTZ R0, R135, R136, !PT ;  /* 0x0000008887007209 */ /* 0x004fe20007810000 */
[----:B-1----:R-:W-:Y:S01]  /*de90*/  IMAD.MOV.U32 R135, RZ, RZ, R7 ;  /* 0x000000ffff877224 */ /* 0x002fe200078e0007 */
[----:B------:R-:W-:Y:S01]  /*dea0*/  MOV R134, 0xded0 ;  /* 0x0000ded000867802 */ /* 0x000fe20000000f00 */
[----:B------:R-:W-:Y:S02]  /*deb0*/  IMAD.MOV.U32 R136, RZ, RZ, 0x2 ;  /* 0x00000002ff887424 */ /* 0x000fe400078e00ff */
[----:B------:R-:W-:Y:S05]  /*dec0*/  CALL.REL.NOINC `($__internal_0_$__cuda_sm70_shflsync_bfly_p) ;  /* 0x000008f000007944 */ /* 0x000fea0003c00000 */
[----:B-12---:R-:W-:Y:S01]  /*ded0*/  FMNMX.FTZ R135, R7, R136, !PT ;  /* 0x0000008807877209 */ /* 0x006fe20007810000 */
[----:B------:R-:W-:Y:S01]  /*dee0*/  IMAD.MOV.U32 R136, RZ, RZ, 0x1 ;  /* 0x00000001ff887424 */ /* 0x000fe200078e00ff */
[----:B------:R-:W-:Y:S02]  /*def0*/  MOV R134, 0xdf10 ;  /* 0x0000df1000867802 */ /* 0x000fe40000000f00 */
[----:B------:R-:W-:Y:S05]  /*df00*/  CALL.REL.NOINC `($__internal_0_$__cuda_sm70_shflsync_bfly_p) ;  /* 0x000008b000007944 */ /* 0x000fea0003c00000 */
[----:B--2---:R-:W-:Y:S01]  /*df10*/  MOV R132, R136 ;  /* 0x0000008800847202 */ /* 0x004fe20000000f00 */
[----:B-1----:R-:W-:-:S05]  /*df20*/  BRA `(.L_x_559) ;  /* 0xffff822000007947 */ /* 0x002fca000383ffff */
.L_x_505:
[----:B------:R-:W-:Y:S01]  /*df30*/  MOV R175, 0x181f ;  /* 0x0000181f00af7802 */ /* 0x000fe20000000f00 */
[----:B------:R-:W-:Y:S01]  /*df40*/  IMAD.MOV.U32 R174, RZ, RZ, RZ ;  /* 0x000000ffffae7224 */ /* 0x000fe200078e00ff */
[----:B------:R-:W-:Y:S02]  /*df50*/  MOV R172, 0xdf70 ;  /* 0x0000df7000ac7802 */ /* 0x000fe40000000f00 */
[----:B-1234-:R-:W-:Y:S05]  /*df60*/  CALL.REL.NOINC `($__internal_1_$__cuda_sm70_shflsync_idx_p) ;  /* 0x000008a000007944 */ /* 0x01efea0003c00000 */
[----:B-12---:R-:W-:-:S05]  /*df70*/  BRA `(.L_x_560) ;  /* 0xffff9c0000007947 */ /* 0x006fca000383ffff */
.L_x_508:
[----:B------:R-:W-:Y:S01]  /*df80*/  MOV R174, RZ ;  /* 0x000000ff00ae7202 */ /* 0x000fe20000000f00 */
[----:B------:R-:W-:Y:S01]  /*df90*/  IMAD.MOV.U32 R239, RZ, RZ, R0 ;  /* 0x000000ffffef7224 */ /* 0x000fe200078e0000 */
[----:B------:R-:W-:Y:S01]  /*dfa0*/  MOV R172, 0xdfd0 ;  /* 0x0000dfd000ac7802 */ /* 0x000fe20000000f00 */
[----:B------:R-:W-:Y:S02]  /*dfb0*/  IMAD.MOV.U32 R175, RZ, RZ, 0x181f ;  /* 0x0000181fffaf7424 */ /* 0x000fe400078e00ff */
[----:B------:R-:W-:Y:S05]  /*dfc0*/  CALL.REL.NOINC `($__internal_1_$__cuda_sm70_shflsync_idx_p) ;  /* 0x0000084000007944 */ /* 0x000fea0003c00000 */
[----:B--2---:R-:W-:Y:S01]  /*dfd0*/  MOV R140, R175 ;  /* 0x000000af008c7202 */ /* 0x004fe20000000f00 */
[----:B-1----:R-:W-:-:S05]  /*dfe0*/  BRA `(.L_x_561) ;  /* 0xffffa98000007947 */ /* 0x002fca000383ffff */
.L_x_509:
[----:B------:R-:W-:Y:S01]  /*dff0*/  MOV R174, RZ ;  /* 0x000000ff00ae7202 */ /* 0x000fe20000000f00 */
[----:B------:R-:W-:Y:S01]  /*e000*/  IMAD.MOV.U32 R239, RZ, RZ, R2 ;  /* 0x000000ffffef7224 */ /* 0x000fe200078e0002 */
[----:B------:R-:W-:Y:S01]  /*e010*/  MOV R172, 0xe040 ;  /* 0x0000e04000ac7802 */ /* 0x000fe20000000f00 */
[----:B------:R-:W-:Y:S02]  /*e020*/  IMAD.MOV.U32 R175, RZ, RZ, 0x181f ;  /* 0x0000181fffaf7424 */ /* 0x000fe400078e00ff */
[----:B-12---:R-:W-:Y:S05]  /*e030*/  CALL.REL.NOINC `($__internal_1_$__cuda_sm70_shflsync_idx_p) ;  /* 0x000007d000007944 */ /* 0x006fea0003c00000 */
[----:B------:R-:W-:Y:S01]  /*e040*/  IADD3 R139, -R237, 0x10, RZ ;  /* 0x00000010ed8b7810 */ /* 0x000fe20007ffe1ff */
[----:B-1----:R-:W-:Y:S01]  /*e050*/  IMAD.MOV.U32 R239, RZ, RZ, R0 ;  /* 0x000000ffffef7224 */ /* 0x002fe200078e0000 */
[C---:B--2---:R-:W-:Y:S01]  /*e060*/  IADD3 R144, P2, R175.reuse, R136, RZ ;  /* 0x00000088af907210 */ /* 0x044fe20007f5e0ff */
[----:B------:R-:W-:Y:S01]  /*e070*/  IMAD.MOV.U32 R174, RZ, RZ, 0x1 ;  /* 0x00000001ffae7424 */ /* 0x000fe200078e00ff */
[----:B------:R-:W-:Y:S02]  /*e080*/  IADD3 R142, P0, R175, R138, RZ ;  /* 0x0000008aaf8e7210 */ /* 0x000fe40007f1e0ff */
[----:B------:R-:W-:Y:S01]  /*e090*/  ISETP.NE.U32.AND P4, PT, R237, RZ, PT ;  /* 0x000000ffed00720c */ /* 0x000fe20003f85070 */
[C---:B------:R-:W-:Y:S01]  /*e0a0*/  IMAD.X R145, R140.reuse, 0x1, R135, P2 ;  /* 0x000000018c917824 */ /* 0x040fe200010e0687 */
[----:B------:R-:W-:Y:S01]  /*e0b0*/  LOP3.LUT R139, R139, 0xf, RZ, 0xc0, !PT ;  /* 0x0000000f8b8b7812 */ /* 0x000fe200078ec0ff */
[----:B------:R-:W-:Y:S01]  /*e0c0*/  IMAD.X R143, R140, 0x1, R137, P0 ;  /* 0x000000018c8f7824 */ /* 0x000fe200000e0689 */
[----:B------:R-:W-:Y:S02]  /*e0d0*/  MOV R172, 0xe180 ;  /* 0x0000e18000ac7802 */ /* 0x000fe40000000f00 */
[----:B------:R-:W-:Y:S01]  /*e0e0*/  IADD3 R146, P2, P0, R139, R175, R132 ;  /* 0x000000af8b927210 */ /* 0x000fe2000785e084 */
[----:B------:R-:W-:Y:S03]  /*e0f0*/  IMAD.MOV.U32 R175, RZ, RZ, 0x181f ;  /* 0x0000181fffaf7424 */ /* 0x000fe600078e00ff */
[----:B------:R-:W-:Y:S05]  /*e100*/  IADD3.X R147, RZ, R140, R134, P2, P0 ;  /* 0x0000008cff937210 */ /* 0x000fea00017e0486 */
[----:B------:R-:W-:Y:S01]  /*e110*/  @!PT LDS RZ, [RZ] ;  /* 0x00000000fffff984 */ /* 0x000fe20000000800 */
[----:B------:R-:W-:Y:S01]  /*e120*/  @!PT LDS RZ, [RZ] ;  /* 0x00000000fffff984 */ /* 0x000fe20000000800 */
[----:B------:R-:W-:Y:S01]  /*e130*/  @!PT LDS RZ, [RZ] ;  /* 0x00000000fffff984 */ /* 0x000fe20000000800 */
[----:B------:R1:W-:Y:S04]  /*e140*/  LDGSTS.E.BYPASS.LTC128B.128.ZFILL [R198+0x6100], [R146.64], P4 ;  /* 0x0610000092c67fae */ /* 0x0003e8000a141d46 */
[----:B------:R1:W-:Y:S04]  /*e150*/  LDGSTS.E.BYPASS.LTC128B.128 [R198+0x8100], [R144.64], !P6 ;  /* 0x0810000090c67fae */ /* 0x0003e8000f101d46 */
[----:B------:R1:W-:Y:S02]  /*e160*/  LDGSTS.E.BYPASS.LTC128B.128 [R198+0xa100], [R142.64], !P5 ;  /* 0x0a1000008ec67fae */ /* 0x0003e4000e901d46 */
        /* <DEDUP_REMOVED lines=8> */
.L_x_510:
[----:B------:R-:W-:Y:S02]  /*e1f0*/  MOV R136, 0x2 ;  /* 0x0000000200887802 */ /* 0x000fe40000000f00 */
[----:B------:R-:W-:Y:S02]  /*e200*/  MOV R134, 0xe220 ;  /* 0x0000e22000867802 */ /* 0x000fe40000000f00 */
        /* <DEDUP_REMOVED lines=16> */
.L_x_512:
[----:B------:R-:W-:Y:S01]  /*e310*/  IMAD.MOV.U32 R135, RZ, RZ, R236 ;  /* 0x000000ffff877224 */ /* 0x000fe200078e00ec */
[----:B------:R-:W-:-:S02]  /*e320*/  MOV R136, 0x2 ;  /* 0x0000000200887802 */ /* 0x000fc40000000f00 */
[----:B------:R-:W-:Y:S02]  /*e330*/  MOV R134, 0xe350 ;  /* 0x0000e35000867802 */ /* 0x000fe40000000f00 */
[----:B------:R-:W-:Y:S05]  /*e340*/  CALL.REL.NOINC `($__internal_0_$__cuda_sm70_shflsync_bfly_p) ;  /* 0x0000047000007944 */ /* 0x000fea0003c00000 */
[----:B-12---:R-:W-:Y:S05]  /*e350*/  BRA `(.L_x_564) ;  /* 0xffffc1c000007947 */ /* 0x006fea000383ffff */
.L_x_513:
[----:B------:R-:W-:Y:S02]  /*e360*/  MOV R136, 0x1 ;  /* 0x0000000100887802 */ /* 0x000fe40000000f00 */
[----:B------:R-:W-:Y:S02]  /*e370*/  MOV R134, 0xe390 ;  /* 0x0000e39000867802 */ /* 0x000fe40000000f00 */
[----:B-1----:R-:W-:Y:S05]  /*e380*/  CALL.REL.NOINC `($__internal_0_$__cuda_sm70_shflsync_bfly_p) ;  /* 0x0000043000007944 */ /* 0x002fea0003c00000 */
[----:B--2---:R-:W-:Y:S01]  /*e390*/  FADD.FTZ R2, R135, R136 ;  /* 0x0000008887027221 */ /* 0x004fe20000010000 */
[----:B-1----:R-:W-:Y:S02]  /*e3a0*/  MOV R135, R231 ;  /* 0x000000e700877202 */ /* 0x002fe40000000f00 */
[----:B------:R-:W-:Y:S02]  /*e3b0*/  MOV R136, 0x2 ;  /* 0x0000000200887802 */ /* 0x000fe40000000f00 */
[----:B------:R-:W-:Y:S02]  /*e3c0*/  MOV R134, 0xe3e0 ;  /* 0x0000e3e000867802 */ /* 0x000fe40000000f00 */
[----:B------:R-:W-:Y:S05]  /*e3d0*/  CALL.REL.NOINC `($__internal_0_$__cuda_sm70_shflsync_bfly_p) ;  /* 0x000003e000007944 */ /* 0x000fea0003c00000 */
[----:B--2---:R-:W-:Y:S01]  /*e3e0*/  FADD.FTZ R3, R231, R136 ;  /* 0x00000088e7037221 */ /* 0x004fe20000010000 */
[----:B------:R-:W-:Y:S02]  /*e3f0*/  MOV R136, 0x1 ;  /* 0x0000000100887802 */ /* 0x000fe40000000f00 */
[----:B------:R-:W-:-:S02]  /*e400*/  MOV R134, 0xe430 ;  /* 0x0000e43000867802 */ /* 0x000fc40000000f00 */
[----:B-1----:R-:W-:Y:S02]  /*e410*/  MOV R135, R3 ;  /* 0x0000000300877202 */ /* 0x002fe40000000f00 */
[----:B------:R-:W-:Y:S05]  /*e420*/  CALL.REL.NOINC `($__internal_0_$__cuda_sm70_shflsync_bfly_p) ;  /* 0x0000039000007944 */ /* 0x000fea0003c00000 */
[----:B-12---:R-:W-:Y:S05]  /*e430*/  BRA `(.L_x_565) ;  /* 0xffffc15000007947 */ /* 0x006fea000383ffff */
.L_x_528:
[----:B------:R-:W-:Y:S01]  /*e440*/  IMAD.MOV.U32 R239, RZ, RZ, R3 ;  /* 0x000000ffffef7224 */ /* 0x000fe200078e0003 */
[----:B------:R-:W-:Y:S01]  /*e450*/  MOV R174, RZ ;  /* 0x000000ff00ae7202 */ /* 0x000fe20000000f00 */
[----:B------:R-:W-:Y:S01]  /*e460*/  IMAD.MOV.U32 R175, RZ, RZ, 0x181f ;  /* 0x0000181fffaf7424 */ /* 0x000fe200078e00ff */
[----:B------:R-:W-:Y:S02]  /*e470*/  MOV R172, 0xe490 ;  /* 0x0000e49000ac7802 */ /* 0x000fe40000000f00 */
[----:B-----5:R-:W-:Y:S05]  /*e480*/  CALL.REL.NOINC `($__internal_1_$__cuda_sm70_shflsync_idx_p) ;  /* 0x0000038000007944 */ /* 0x020fea0003c00000 */
[----:B--2---:R-:W-:Y:S01]  /*e490*/  MOV R5, R175 ;  /* 0x000000af00057202 */ /* 0x004fe20000000f00 */
[----:B-1----:R-:W-:Y:S05]  /*e4a0*/  BRA `(.L_x_566) ;  /* 0xffffde0000007947 */ /* 0x002fea000383ffff */
.L_x_529:
[----:B------:R-:W-:Y:S01]  /*e4b0*/  IMAD.MOV.U32 R239, RZ, RZ, R4 ;  /* 0x000000ffffef7224 */ /* 0x000fe200078e0004 */
[----:B------:R-:W-:Y:S01]  /*e4c0*/  MOV R174, RZ ;  /* 0x000000ff00ae7202 */ /* 0x000fe20000000f00 */
[----:B------:R-:W-:Y:S01]  /*e4d0*/  IMAD.MOV.U32 R175, RZ, RZ, 0x181f ;  /* 0x0000181fffaf7424 */ /* 0x000fe200078e00ff */
[----:B------:R-:W-:Y:S02]  /*e4e0*/  MOV R172, 0xe500 ;  /* 0x0000e50000ac7802 */ /* 0x000fe40000000f00 */
[----:B-12--5:R-:W-:Y:S05]  /*e4f0*/  CALL.REL.NOINC `($__internal_1_$__cuda_sm70_shflsync_idx_p) ;  /* 0x0000031000007944 */ /* 0x026fea0003c00000 */
[----:B-12---:R-:W-:Y:S05]  /*e500*/  BRA `(.L_x_567) ;  /* 0xffffddc000007947 */ /* 0x006fea000383ffff */
.L_x_532:
        /* <DEDUP_REMOVED lines=12> */
.L_x_535:
[----:B------:R-:W-:Y:S01]  /*e5d0*/  IMAD.MOV.U32 R239, RZ, RZ, R3 ;  /* 0x000000ffffef7224 */ /* 0x000fe200078e0003 */
[----:B------:R-:W-:Y:S01]  /*e5e0*/  MOV R174, 0x2 ;  /* 0x0000000200ae7802 */ /* 0x000fe20000000f00 */
[----:B----4-:R-:W-:Y:S01]  /*e5f0*/  IMAD.MOV.U32 R175, RZ, RZ, 0x181f ;  /* 0x0000181fffaf7424 */ /* 0x010fe200078e00ff */
[----:B------:R-:W-:Y:S02]  /*e600*/  MOV R172, 0xe620 ;  /* 0x0000e62000ac7802 */ /* 0x000fe40000000f00 */
[----:B-123-5:R-:W-:Y:S05]  /*e610*/  CALL.REL.NOINC `($__internal_1_$__cuda_sm70_shflsync_idx_p) ;  /* 0x000001f000007944 */ /* 0x02efea0003c00000 */
[----:B--2---:R-:W-:Y:S01]  /*e620*/  MOV R5, R175 ;  /* 0x000000af00057202 */ /* 0x004fe20000000f00 */
[----:B-1----:R-:W-:Y:S05]  /*e630*/  BRA `(.L_x_569) ;  /* 0xffffdf2000007947 */ /* 0x002fea000383ffff */
.L_x_536:
[----:B------:R-:W-:Y:S01]  /*e640*/  IMAD.MOV.U32 R239, RZ, RZ, R4 ;  /* 0x000000ffffef7224 */ /* 0x000fe200078e0004 */
[----:B------:R-:W-:Y:S01]  /*e650*/  MOV R174, 0x2 ;  /* 0x0000000200ae7802 */ /* 0x000fe20000000f00 */
[----:B----4-:R-:W-:Y:S01]  /*e660*/  IMAD.MOV.U32 R175, RZ, RZ, 0x181f ;  /* 0x0000181fffaf7424 */ /* 0x010fe200078e00ff */
[----:B------:R-:W-:Y:S02]  /*e670*/  MOV R172, 0xe690 ;  /* 0x0000e69000ac7802 */ /* 0x000fe40000000f00 */
[----:B-123-5:R-:W-:Y:S05]  /*e680*/  CALL.REL.NOINC `($__internal_1_$__cuda_sm70_shflsync_idx_p) ;  /* 0x0000018000007944 */ /* 0x02efea0003c00000 */
[----:B-12---:R-:W-:Y:S05]  /*e690*/  BRA `(.L_x_570) ;  /* 0xffffdee000007947 */ /* 0x006fea000383ffff */
.L_x_539:
        /* <DEDUP_REMOVED lines=12> */
.L_x_541:
[----:B------:R-:W-:Y:S01]  /*e760*/  IMAD.MOV.U32 R239, RZ, RZ, R2 ;  /* 0x000000ffffef7224 */ /* 0x000fe200078e0002 */
[----:B------:R-:W-:Y:S01]  /*e770*/  MOV R174, RZ ;  /* 0x000000ff00ae7202 */ /* 0x000fe20000000f00 */
[----:B--23--:R-:W-:Y:S01]  /*e780*/  IMAD.MOV.U32 R175, RZ, RZ, 0x1f ;  /* 0x0000001fffaf7424 */ /* 0x00cfe200078e00ff */
[----:B------:R-:W-:Y:S02]  /*e790*/  MOV R172, 0xe7b0 ;  /* 0x0000e7b000ac7802 */ /* 0x000fe40000000f00 */
[----:B-1--45:R-:W-:Y:S05]  /*e7a0*/  CALL.REL.NOINC `($__internal_1_$__cuda_sm70_shflsync_idx_p) ;  /* 0x0000006000007944 */ /* 0x032fea0003c00000 */
[----:B-12---:R-:W-:Y:S05]  /*e7b0*/  BRA `(.L_x_572) ;  /* 0xffffe08000007947 */ /* 0x006fea000383ffff */
        .weak           $__internal_0_$__cuda_sm70_shflsync_bfly_p
        .type           $__internal_0_$__cuda_sm70_shflsync_bfly_p,@function
        .size           $__internal_0_$__cuda_sm70_shflsync_bfly_p,($__internal_1_$__cuda_sm70_shflsync_idx_p - $__internal_0_$__cuda_sm70_shflsync_bfly_p)
$__internal_0_$__cuda_sm70_shflsync_bfly_p:
[----:B------:R-:W-:Y:S01]  /*e7c0*/  MOV R138, R134 ;  /* 0x00000086008a7202 */ /* 0x000fe20000000f00 */
[----:B------:R-:W-:Y:S04]  /*e7d0*/  WARPSYNC R230 ;  /* 0x000000e600007348 */ /* 0x000fe80003800000 */
[----:B------:R-:W-:Y:S01]  /*e7e0*/  MOV R139, 0x0 ;  /* 0x00000000008b7802 */ /* 0x000fe20000000f00 */
[----:B------:R1:W2:Y:S03]  /*e7f0*/  SHFL.BFLY PT, R136, R135, R136, R227 ;  /* 0x0c00008887887389 */ /* 0x0002a600000e00e3 */
[----:B------:R-:W-:Y:S05]  /*e800*/  RET.REL.NODEC R138 `(_ZN7cutlass13device_kernelIN5flash19enable_sm80_to_sm89INS1_16FlashAttnFwdSm80INS1_25CollectiveMainloopFwdSm80ILi8ELi1ELb0EN4cute5tupleIJNS5_1CILi128EEENS7_ILi64EEENS7_ILi192EEEEEELi192ENS_6half_tEfNS_4arch4Sm80ELb1ELb0ELb0ELb0ELb1ELb0ELb1ELb0EEENS1_21CollectiveEpilogueFwdINS6_IJS8_SA_S9_EEENS6_IJNS7_ILi1EEESI_SI_EEESC_SE_Li256ELb0ELb1ELb0ELb0EEENS1_30DynamicPersistentTileSchedulerILi256ELi256ELb0ELb1ELb0EEEEEEEEEvNT_6ParamsE) ;  /* 0xffff17f08a007950 */ /* 0x000fea0003c3ffff */
        .weak           $__internal_1_$__cuda_sm70_shflsync_idx_p
        .type           $__internal_1_$__cuda_sm70_shflsync_idx_p,@function
        .size           $__internal_1_$__cuda_sm70_shflsync_idx_p,(.L_x_1500 - $__internal_1_$__cuda_sm70_shflsync_idx_p)
$__internal_1_$__cuda_sm70_shflsync_idx_p:
[----:B------:R-:W-:Y:S01]  /*e810*/  MOV R240, R172 ;  /* 0x000000ac00f07202 */ /* 0x000fe20000000f00 */
[----:B------:R-:W-:Y:S04]  /*e820*/  WARPSYNC R222 ;  /* 0x000000de00007348 */ /* 0x000fe80003800000 */
[----:B------:R-:W-:Y:S01]  /*e830*/  MOV R241, 0x0 ;  /* 0x0000000000f17802 */ /* 0x000fe20000000f00 */
[----:B------:R1:W2:Y:S03]  /*e840*/  SHFL.IDX PT, R175, R239, R174, R175 ;  /* 0x000000aeefaf7389 */ /* 0x0002a600000e00af */
[----:B------:R-:W-:Y:S05]  /*e850*/  RET.REL.NODEC R240 `(_ZN7cutlass13device_kernelIN5flash19enable_sm80_to_sm89INS1_16FlashAttnFwdSm80INS1_25CollectiveMainloopFwdSm80ILi8ELi1ELb0EN4cute5tupleIJNS5_1CILi128EEENS7_ILi64EEENS7_ILi192EEEEEELi192ENS_6half_tEfNS_4arch4Sm80ELb1ELb0ELb0ELb0ELb1ELb0ELb1ELb0EEENS1_21CollectiveEpilogueFwdINS6_IJS8_SA_S9_EEENS6_IJNS7_ILi1EEESI_SI_EEESC_SE_Li256ELb0ELb1ELb0ELb0EEENS1_30DynamicPersistentTileSchedulerILi256ELi256ELb0ELb1ELb0EEEEEEEEEvNT_6ParamsE) ;  /* 0xffff17a0f0007950 */ /* 0x000fea0003c3ffff */
.L_x_573:
        /* <DEDUP_REMOVED lines=10> */
.L_x_1500:


//--------------------- .text._ZN7cutlass13device_kernelIN5flash19enable_sm80_to_sm89INS1_16FlashAttnFwdSm80INS1_25CollectiveMainloopFwdSm80ILi8ELi1ELb0EN4cute5tupleIJNS5_1CILi128EEENS7_ILi64EEENS7_ILi192EEEEEELi192ENS_6half_tEfNS_4arch4Sm80ELb1ELb0ELb0ELb1ELb1ELb0ELb1ELb0EEENS1_21CollectiveEpilogueFwdINS6_IJS8_SA_S9_EEENS6_IJNS7_ILi1EEESI_SI_EEESC_SE_Li256ELb1ELb1ELb0ELb0EEENS1_19SingleTileSchedulerILb1ELb0ELb1ELi128EEEEEEEEEvNT_6ParamsE --------------------------
	.section	.text._ZN7cutlass13device_kernelIN5flash19enable_sm80_to_sm89INS1_16FlashAttnFwdSm80INS1_25CollectiveMainloopFwdSm80ILi8ELi1ELb0EN4cute5tupleIJNS5_1CILi128EEENS7_ILi64EEENS7_ILi192EEEEEELi192ENS_6half_tEfNS_4arch4Sm80ELb1ELb0ELb0ELb1ELb1ELb0ELb1ELb0EEENS1_21CollectiveEpilogueFwdINS6_IJS8_SA_S9_EEENS6_IJNS7_ILi1EEESI_SI_EEESC_SE_Li256ELb1ELb1ELb0ELb0EEENS1_19SingleTileSchedulerILb1ELb0ELb1ELi128EEEEEEEEEvNT_6ParamsE,"ax",@progbits
	.sectioninfo	@"SHI_REGISTERS=241"
	.align	128
.text._ZN7cutlass13device_kernelIN5flash19enable_sm80_to_sm89INS1_16FlashAttnFwdSm80INS1_25CollectiveMainloopFwdSm80ILi8ELi1ELb0EN4cute5tupleIJNS5_1CILi128EEENS7_ILi64EEENS7_ILi192EEEEEELi192ENS_6half_tEfNS_4arch4Sm80ELb1ELb0ELb0ELb1ELb1ELb0ELb1ELb0EEENS1_21CollectiveEpilogueFwdINS6_IJS8_SA_S9_EEENS6_IJNS7_ILi1EEESI_SI_EEESC_SE_Li256ELb1ELb1ELb0ELb0EEENS1_19SingleTileSchedulerILb1ELb0ELb1ELi128EEEEEEEEEvNT_6ParamsE:
        .type           _ZN7cutlass13device_kernelIN5flash19enable_sm80_to_sm89INS1_16FlashAttnFwdSm80INS1_25CollectiveMainloopFwdSm80ILi8ELi1ELb0EN4cute5tupleIJNS5_1CILi128EEENS7_ILi64EEENS7_ILi192EEEEEELi192ENS_6half_tEfNS_4arch4Sm80ELb1ELb0ELb0ELb1ELb1ELb0ELb1ELb0EEENS1_21CollectiveEpilogueFwdINS6_IJS8_SA_S9_EEENS6_IJNS7_ILi1EEESI_SI_EEESC_SE_Li256ELb1ELb1ELb0ELb0EEENS1_19SingleTileSchedulerILb1ELb0ELb1ELi128EEEEEEEEEvNT_6ParamsE,@function
        .size           _ZN7cutlass13device_kernelIN5flash19enable_sm80_to_sm89INS1_16FlashAttnFwdSm80INS1_25CollectiveMainloopFwdSm80ILi8ELi1ELb0EN4cute5tupleIJNS5_1CILi128EEENS7_ILi64EEENS7_ILi192EEEEEELi192ENS_6half_tEfNS_4arch4Sm80ELb1ELb0ELb0ELb1ELb1ELb0ELb1ELb0EEENS1_21CollectiveEpilogueFwdINS6_IJS8_SA_S9_EEENS6_IJNS7_ILi1EEESI_SI_EEESC_SE_Li256ELb1ELb1ELb0ELb0EEENS1_19SingleTileSchedulerILb1ELb0ELb1ELi128EEEEEEEEEvNT_6ParamsE,(.L_x_1503 - _ZN7cutlass13device_kernelIN5flash19enable_sm80_to_sm89INS1_16FlashAttnFwdSm80INS1_25CollectiveMainloopFwdSm80ILi8ELi1ELb0EN4cute5tupleIJNS5_1CILi128EEENS7_ILi64EEENS7_ILi192EEEEEELi192ENS_6half_tEfNS_4arch4Sm80ELb1ELb0ELb0ELb1ELb1ELb0ELb1ELb0EEENS1_21CollectiveEpilogueFwdINS6_IJS8_SA_S9_EEENS6_IJNS7_ILi1EEESI_SI_EEESC_SE_Li256ELb1ELb1ELb0ELb0EEENS1_19SingleTileSchedulerILb1ELb0ELb1ELi128EEEEEEEEEvNT_6ParamsE)
        .other          _ZN7cutlass13device_kernelIN5flash19enable_sm80_to_sm89INS1_16FlashAttnFwdSm80INS1_25CollectiveMainloopFwdSm80ILi8ELi1ELb0EN4cute5tupleIJNS5_1CILi128EEENS7_ILi64EEENS7_ILi192EEEEEELi192ENS_6half_tEfNS_4arch4Sm80ELb1ELb0ELb0ELb1ELb1ELb0ELb1ELb0EEENS1_21CollectiveEpilogueFwdINS6_IJS8_SA_S9_EEENS6_IJNS7_ILi1EEESI_SI_EEESC_SE_Li256ELb1ELb1ELb0ELb0EEENS1_19SingleTileSchedulerILb1ELb0ELb1ELi128EEEEEEEEEvNT_6ParamsE,@"STO_CUDA_ENTRY STV_DEFAULT"
_ZN7cutlass13device_kernelIN5flash19enable_sm80_to_sm89INS1_16FlashAttnFwdSm80INS1_25CollectiveMainloopFwdSm80ILi8ELi1ELb0EN4cute5tupleIJNS5_1CILi128EEENS7_ILi64EEENS7_ILi192EEEEEELi192ENS_6half_tEfNS_4arch4Sm80ELb1ELb0ELb0ELb1ELb1ELb0ELb1ELb0EEENS1_21CollectiveEpilogueFwdINS6_IJS8_SA_S9_EEENS6_IJNS7_ILi1EEESI_SI_EEESC_SE_Li256ELb1ELb1ELb0ELb0EEENS1_19SingleTileSchedulerILb1ELb0ELb1ELi128EEEEEEEEEvNT_6ParamsE:
        /* <DEDUP_REMOVED lines=20> */
.L_x_575:
        /* <DEDUP_REMOVED lines=13> */
.L_x_577:
[----:B------:R-:W-:Y:S02]  /*0210*/  ULDC UR5, c[0x0][0x54c] ;  /* 0x0001530000057ab9 */ /* 0x000fe40000000800 */
.L_x_576:
[----:B------:R-:W-:Y:S02]  /*0220*/  ULDC UR4, c[0x0][0x548] ;  /* 0x0001520000047ab9 */ /* 0x000fe40000000800 */
[----:B------:R-:W-:-:S02]  /*0230*/  USHF.L.U32 UR10, UR10, 0x7, URZ ;  /* 0x000000070a0a7899 */ /* 0x000fc4000800063f */
[----:B------:R-:W-:-:S04]  /*0240*/  UIMAD UR4, UR5, UR4, URZ ;  /* 0x00000004050472a4 */ /* 0x000fc8000f8e023f */
[----:B------:R-:W-:-:S04]  /*0250*/  UISETP.GE.AND UP0, UPT, UR10, UR4, UPT ;  /* 0x000000040a00728c */ /* 0x000fc8000bf06270 */
[----:B------:R-:W-:Y:S01]  /*0260*/  USEL UR13, UR13, 0xffffffff, !UP0 ;  /* 0xffffffff0d0d7887 */ /* 0x000fe2000c000000 */
[----:B------:R-:W-:Y:S05]  /*0270*/  BRA `(.L_x_578) ;  /* 0x000001b000007947 */ /* 0x000fea0003800000 */
.L_x_574:
        /* <DEDUP_REMOVED lines=8> */
.L_x_579:
        /* <DEDUP_REMOVED lines=13> */
.L_x_581:
[----:B------:R-:W-:Y:S02]  /*03d0*/  ULDC UR5, c[0x0][0x54c] ;  /* 0x0001530000057ab9 */ /* 0x000fe40000000800 */
.L_x_580:
[----:B------:R-:W-:Y:S02]  /*03e0*/  ULDC UR4, c[0x0][0x548] ;  /* 0x0001520000047ab9 */ /* 0x000fe40000000800 */
[----:B------:R-:W-:-:S02]  /*03f0*/  USHF.L.U32 UR10, UR10, 0x7, URZ ;  /* 0x000000070a0a7899 */ /* 0x000fc4000800063f */
[----:B------:R-:W-:-:S04]  /*0400*/  UIMAD UR4, UR5, UR4, URZ ;  /* 0x00000004050472a4 */ /* 0x000fc8000f8e023f */
[----:B------:R-:W-:-:S04]  /*0410*/  UISETP.GE.AND UP0, UPT, UR10, UR4, UPT ;  /* 0x000000040a00728c */ /* 0x000fc8000bf06270 */
[----:B------:R-:W-:-:S06]  /*0420*/  USEL UR13, UR13, 0xffffffff, !UP0 ;  /* 0xffffffff0d0d7887 */ /* 0x000fcc000c000000 */
.L_x_578:
        /* <DEDUP_REMOVED lines=47> */
.L_x_582:
        /* <DEDUP_REMOVED lines=10> */
.L_x_583:
        /* <DEDUP_REMOVED lines=12> */
.L_x_584:
[----:B------:R-:W-:Y:S01]  /*0880*/  ULDC UR4, c[0x0][0x2c4] ;  /* 0x0000b10000047ab9 */ /* 0x000fe20000000800 */
[----:B------:R-:W-:Y:S01]  /*0890*/  PLOP3.LUT P2, PT, PT, PT, PT, 0x80, 0x0 ;  /* 0x000000000000781c */ /* 0x000fe20003f4f070 */
[----:B------:R-:W-:Y:S01]  /*08a0*/  UISETP.NE.AND UP1, UPT, UR4, 0x1, UPT ;  /* 0x000000010400788c */ /* 0x000fe2000bf25270 */
[----:B------:R-:W-:Y:S01]  /*08b0*/  IMAD.MOV.U32 R3, RZ, RZ, RZ ;  /* 0x000000ffff037224 */ /* 0x000fe200078e00ff */
[----:B--2---:R-:W-:Y:S01]  /*08c0*/  UIADD3 UR7, -UR11, UR7, URZ ;  /* 0x000000070b077290 */ /* 0x004fe2000fffe13f */
[----:B------:R-:W-:Y:S01]  /*08d0*/  IMAD.MOV.U32 R98, RZ, RZ, RZ ;  /* 0x000000ffff627224 */ /* 0x000fe200078e00ff */
[----:B------:R-:W-:Y:S01]  /*08e0*/  ULDC.64 UR4, c[0x0][0x2c8] ;  /* 0x0000b20000047ab9 */ /* 0x000fe20000000a00 */
[----:B------:R-:W-:Y:S01]  /*08f0*/  CS2R R96, SRZ ;  /* 0x0000000000607805 */ /* 0x000fe2000001ff00 */
[----:B---3--:R-:W-:Y:S01]  /*0900*/  UIADD3 UR6, UR7, 0x40, -UR12 ;  /* 0x0000004007067890 */ /* 0x008fe2000fffe80c */
[----:B------:R-:W-:Y:S01]  /*0910*/  CS2R R94, SRZ ;  /* 0x00000000005e7805 */ /* 0x000fe2000001ff00 */
[----:B------:R-:W-:Y:S01]  /*0920*/  CS2R R92, SRZ ;  /* 0x00000000005c7805 */ /* 0x000fe2000001ff00 */
[----:B------:R-:W-:Y:S01]  /*0930*/  CS2R R90, SRZ ;  /* 0x00000000005a7805 */ /* 0x000fe2000001ff00 */
[----:B------:R-:W-:Y:S01]  /*0940*/  CS2R R88, SRZ ;  /* 0x0000000000587805 */ /* 0x000fe2000001ff00 */
[----:B------:R-:W-:Y:S01]  /*0950*/  @UP1 UIADD3 UR18, UR10, 0x7f, URZ ;  /* 0x0000007f0a121890 */ /* 0x000fe2000fffe03f */
[----:B------:R-:W-:Y:S01]  /*0960*/  CS2R R86, SRZ ;  /* 0x0000000000567805 */ /* 0x000fe2000001ff00 */
[----:B------:R-:W-:Y:S01]  /*0970*/  CS2R R84, SRZ ;  /* 0x0000000000547805 */ /* 0x000fe2000001ff00 */
[----:B------:R-:W-:Y:S01]  /*0980*/  CS2R R82, SRZ ;  /* 0x0000000000527805 */ /* 0x000fe2000001ff00 */
[----:B------:R-:W-:Y:S01]  /*0990*/  UIMAD.WIDE.U32 UR18, UR18, UR4, URZ ;  /* 0x00000004121272a5 */ /* 0x000fe2000f8e003f */
[----:B------:R-:W-:Y:S01]  /*09a0*/  CS2R R80, SRZ ;  /* 0x0000000000507805 */ /* 0x000fe2000001ff00 */
[----:B------:R-:W-:Y:S01]  /*09b0*/  UIADD3 UR4, UR10, 0x7f, URZ ;  /* 0x0000007f0a047890 */ /* 0x000fe2000fffe03f */
[----:B------:R-:W-:Y:S01]  /*09c0*/  CS2R R78, SRZ ;  /* 0x00000000004e7805 */ /* 0x000fe2000001ff00 */
[----:B------:R-:W-:Y:S01]  /*09d0*/  @UP1 USHF.R.U32.HI UR4, URZ, UR5, UR19 ;  /* 0x000000053f041299 */ /* 0x000fe20008011613 */
[----:B------:R-:W-:Y:S01]  /*09e0*/  MOV R77, RZ ;  /* 0x000000ff004d7202 */ /* 0x000fe20000000f00 */
[----:B------:R-:W-:Y:S01]  /*09f0*/  UIADD3 UR5, UR7, 0x3f, URZ ;  /* 0x0000003f07057890 */ /* 0x000fe2000fffe03f */
[----:B------:R-:W-:Y:S01]  /*0a00*/  CS2R R6, SRZ ;  /* 0x0000000000067805 */ /* 0x000fe2000001ff00 */
[----:B------:R-:W-:Y:S01]  /*0a10*/  UIADD3 UR6, UR6, UR4, URZ ;  /* 0x0000000406067290 */ /* 0x000fe2000fffe03f */
[----:B------:R-:W-:Y:S01]  /*0a20*/  CS2R R74, SRZ ;  /* 0x00000000004a7805 */ /* 0x000fe2000001ff00 */
[----:B------:R-:W-:Y:S01]  /*0a30*/  USHF.R.S32.HI UR18, URZ, 0x1f, UR5 ;  /* 0x0000001f3f127899 */ /* 0x000fe20008011405 */
[----:B------:R-:W-:Y:S01]  /*0a40*/  CS2R R72, SRZ ;  /* 0x0000000000487805 */ /* 0x000fe2000001ff00 */
[----:B------:R-:W-:Y:S01]  /*0a50*/  USHF.R.S32.HI UR4, URZ, 0x1f, UR6 ;  /* 0x0000001f3f047899 */ /* 0x000fe20008011406 */
[----:B------:R-:W-:Y:S01]  /*0a60*/  CS2R R70, SRZ ;  /* 0x0000000000467805 */ /* 0x000fe2000001ff00 */
[----:B------:R-:W-:Y:S01]  /*0a70*/  ULEA.HI UR18, UR18, UR5, URZ, 0x6 ;  /* 0x0000000512127291 */ /* 0x000fe2000f8f303f */
[----:B------:R-:W-:Y:S01]  /*0a80*/  CS2R R68, SRZ ;  /* 0x0000000000447805 */ /* 0x000fe2000001ff00 */
[----:B------:R-:W-:Y:S01]  /*0a90*/  ULEA.HI UR4, UR4, UR6, URZ, 0x6 ;  /* 0x0000000604047291 */ /* 0x000fe2000f8f303f */
[----:B------:R-:W-:Y:S01]  /*0aa0*/  CS2R R66, SRZ ;  /* 0x0000000000427805 */ /* 0x000fe2000001ff00 */
[----:B------:R-:W-:Y:S01]  /*0ab0*/  USHF.R.S32.HI UR18, URZ, 0x6, UR18 ;  /* 0x000000063f127899 */ /* 0x000fe20008011412 */
[----:B------:R-:W-:Y:S01]  /*0ac0*/  CS2R R64, SRZ ;  /* 0x0000000000407805 */ /* 0x000fe2000001ff00 */
[----:B------:R-:W-:Y:S01]  /*0ad0*/  USHF.R.S32.HI UR4, URZ, 0x6, UR4 ;  /* 0x000000063f047899 */ /* 0x000fe20008011404 */
[----:B------:R-:W-:Y:S01]  /*0ae0*/  CS2R R62, SRZ ;  /* 0x00000000003e7805 */ /* 0x000fe2000001ff00 */
[----:B------:R-:W-:Y:S01]  /*0af0*/  CS2R R60, SRZ ;  /* 0x00000000003c7805 */ /* 0x000fe2000001ff00 */
[----:B------:R-:W-:Y:S01]  /*0b00*/  CS2R R58, SRZ ;  /* 0x00000000003a7805 */ /* 0x000fe2000001ff00 */
[----:B------:R-:W-:Y:S01]  /*0b10*/  UISETP.LT.AND UP0, UPT, UR18, UR4, UPT ;  /* 0x000000041200728c */ /* 0x000fe2000bf01270 */
[----:B------:R-:W-:Y:S01]  /*0b20*/  CS2R R56, SRZ ;  /* 0x0000000000387805 */ /* 0x000fe2000001ff00 */
[----:B------:R-:W-:Y:S01]  /*0b30*/  CS2R R54, SRZ ;  /* 0x0000000000367805 */ /* 0x000fe2000001ff00 */
[----:B------:R-:W-:Y:S01]  /*0b40*/  CS2R R52, SRZ ;  /* 0x0000000000347805 */ /* 0x000fe2000001ff00 */
[----:B------:R-:W-:Y:S01]  /*0b50*/  USEL UR6, UR18, UR4, UP0 ;  /* 0x0000000412067287 */ /* 0x000fe20008000000 */
[----:B------:R-:W-:Y:S01]  /*0b60*/  CS2R R50, SRZ ;  /* 0x0000000000327805 */ /* 0x000fe2000001ff00 */
[----:B------:R-:W-:Y:S01]  /*0b70*/  CS2R R48, SRZ ;  /* 0x0000000000307805 */ /* 0x000fe2000001ff00 */
[----:B------:R-:W-:Y:S01]  /*0b80*/  CS2R R46, SRZ ;  /* 0x00000000002e7805 */ /* 0x000fe2000001ff00 */
[----:B------:R-:W-:Y:S01]  /*0b90*/  UISETP.GE.AND UP0, UPT, UR6, 0x1, UPT ;  /* 0x000000010600788c */ /* 0x000fe2000bf06270 */
        /* <DEDUP_REMOVED lines=44> */
[----:B------:R-:W-:Y:S01]  /*0e60*/  PLOP3.LUT P0, PT, PT, PT, UP1, 0x80, 0x0 ;  /* 0x000000000000781c */ /* 0x000fe20003f0f018 */
[----:B------:R-:W-:Y:S01]  /*0e70*/  IMAD.IADD R0, R76, 0x1, -R5 ;  /* 0x000000014c007824 */ /* 0x000fe200078e0a05 */
[----:B------:R-:W-:Y:S01]  /*0e80*/  ULDC.64 UR4, c[0x0][0x1b8] ;  /* 0x00006e0000047ab9 */ /* 0x000fe20000000a00 */
[----:B------:R-:W-:Y:S01]  /*0e90*/  IMAD.SHL.U32 R199, R9, 0x40, RZ ;  /* 0x0000004009c77824 */ /* 0x000fe200078e00ff */
[----:B------:R-:W-:Y:S01]  /*0ea0*/  UIADD3 UR19, UR19, UR17, URZ ;  /* 0x0000001113137290 */ /* 0x000fe2000fffe03f */
[C---:B------:R-:W-:Y:S01]  /*0eb0*/  IMAD R202, R0.reuse, 0x20, R9 ;  /* 0x0000002000ca7824 */ /* 0x040fe200078e0209 */
[----:B------:R-:W-:Y:S01]  /*0ec0*/  USHF.R.S32.HI UR17, URZ, 0x1f, UR13 ;  /* 0x0000001f3f117899 */ /* 0x000fe2000801140d */
[----:B------:R-:W-:Y:S01]  /*0ed0*/  IMAD.SHL.U32 R174, R0, 0x8, RZ ;  /* 0x0000000800ae7824 */ /* 0x000fe200078e00ff */
[----:B------:R-:W-:Y:S01]  /*0ee0*/  UIMAD UR16, UR8, UR4, URZ ;  /* 0x00000004081072a4 */ /* 0x000fe2000f8e023f */
[----:B------:R-:W-:Y:S01]  /*0ef0*/  LOP3.LUT R199, R199, 0x1c0, RZ, 0xc0, !PT ;  /* 0x000001c0c7c77812 */ /* 0x000fe200078ec0ff */
[----:B------:R-:W-:Y:S01]  /*0f00*/  USEL UR17, UR17, URZ, !UP2 ;  /* 0x0000003f11117287 */ /* 0x000fe2000d000000 */
[----:B------:R-:W-:Y:S01]  /*0f10*/  IADD3 R8, R9, UR10, RZ ;  /* 0x0000000a09087c10 */ /* 0x000fe2000fffe0ff */
[----:B------:R-:W-:Y:S01]  /*0f20*/  UIMAD UR16, UR9, UR5, UR16 ;  /* 0x00000005091072a4 */ /* 0x000fe2000f8e0210 */
[----:B------:R-:W-:Y:S01]  /*0f30*/  LEA.HI R12, R77, R76, RZ, 0x6 ;  /* 0x0000004c4d0c7211 */ /* 0x000fe200078f30ff */
[----:B------:R-:W-:Y:S01]  /*0f40*/  UIMAD.WIDE.U32 UR20, UR9, UR4, UR18 ;  /* 0x00000004091472a5 */ /* 0x000fe2000f8e0012 */
[----:B------:R-:W-:Y:S01]  /*0f50*/  ISETP.GE.AND P4, PT, R174, c[0x0][0x198], PT ;  /* 0x00006600ae007a0c */ /* 0x000fe20003f86270 */
[----:B------:R-:W-:Y:S01]  /*0f60*/  USEL UR18, UR13, URZ, !UP2 ;  /* 0x0000003f0d127287 */ /* 0x000fe2000d000000 */
        /* <DEDUP_REMOVED lines=20> */
[----:B------:R-:W-:Y:S01]  /*10b0*/  IMAD R4, R4, c[0x0][0x1b0], RZ ;  /* 0x00006c0004047a24 */ /* 0x000fe200078e02ff */
[----:B------:R-:W-:Y:S01]  /*10c0*/  ISETP.GE.AND P5, PT, R8, UR4, PT ;  /* 0x0000000408007c0c */ /* 0x000fe2000bfa6270 */
[----:B------:R-:W-:-:S04]  /*10d0*/  IMAD.WIDE.U32 R10, R7, c[0x0][0x1b0], R10 ;  /* 0x00006c00070a7a25 */ /* 0x000fc800078e000a */
[----:B------:R-:W-:Y:S01]  /*10e0*/  IMAD R4, R7, c[0x0][0x1b4], R4 ;  /* 0x00006d0007047a24 */ /* 0x000fe200078e0204 */
[----:B------:R-:W-:Y:S01]  /*10f0*/  LEA.HI R7, R77, R76, RZ, 0x4 ;  /* 0x0000004c4d077211 */ /* 0x000fe200078f20ff */
[----:B------:R-:W-:Y:S02]  /*1100*/  IMAD R2, R2, c[0x0][0x1a8], RZ ;  /* 0x00006a0002027a24 */ /* 0x000fe400078e02ff */
[----:B------:R-:W-:Y:S02]  /*1110*/  IMAD.IADD R11, R11, 0x1, R4 ;  /* 0x000000010b0b7824 */ /* 0x000fe400078e0204 */
[C---:B------:R-:W-:Y:S02]  /*1120*/  IMAD R13, R5.reuse, c[0x0][0x1ac], R2 ;  /* 0x00006b00050d7a24 */ /* 0x040fe400078e0202 */
[----:B------:R-:W-:Y:S01]  /*1130*/  IMAD.WIDE.U32 R4, R5, c[0x0][0x1a8], R10 ;  /* 0x00006a0005047a25 */ /* 0x000fe200078e000a */
[----:B------:R-:W-:-:S03]  /*1140*/  LOP3.LUT R11, R7, 0xfffffff0, RZ, 0xc0, !PT ;  /* 0xfffffff0070b7812 */ /* 0x000fc600078ec0ff */
[----:B------:R-:W-:Y:S01]  /*1150*/  IMAD.IADD R10, R5, 0x1, R13 ;  /* 0x00000001050a7824 */ /* 0x000fe200078e020d */
[----:B------:R-:W-:Y:S01]  /*1160*/  LEA R15, P0, R4, c[0x0][0x160], 0x1 ;  /* 0x00005800040f7a11 */ /* 0x000fe200078008ff */
[----:B------:R-:W-:-:S03]  /*1170*/  IMAD.IADD R2, R76, 0x1, -R11 ;  /* 0x000000014c027824 */ /* 0x000fc600078e0a0b */
        /* <DEDUP_REMOVED lines=25> */
[----:B------:R-:W-:Y:S02]  /*1310*/  SHF.R.S32.HI R19, RZ, 0x1f, R4 ;  /* 0x0000001fff137819 */ /* 0x000fe40000011404 */
[----:B------:R-:W-:Y:S02]  /*1320*/  LEA.HI R13, R12, R5, RZ, 0x3 ;  /* 0x000000050c0d7211 */ /* 0x000fe400078f18ff */
[----:B------:R-:W-:Y:S01]  /*1330*/  LEA.HI R12, R19, R4, RZ, 0x3 ;  /* 0x00000004130c7211 */ /* 0x000fe200078f18ff */
[----:B------:R-:W-:Y:S01]  /*1340*/  IMAD.WIDE R18, R174, 0x2, R16 ;  /* 0x00000002ae127825 */ /* 0x000fe200078e0210 */
        /* <DEDUP_REMOVED lines=8> */
.L_x_587:
[----:B-1-34-:R-:W-:Y:S05]  /*13d0*/  BSYNC B0 ;  /* 0x0000000000007941 */ /* 0x01afea0003800000 */
.L_x_586:
        /* <DEDUP_REMOVED lines=8> */
[----:B------:R-:W-:Y:S02]  /*1460*/  SHF.R.S32.HI R19, RZ, 0x1f, R4 ;  /* 0x0000001fff137819 */ /* 0x000fe40000011404 */
[----:B------:R-:W-:Y:S02]  /*1470*/  LEA.HI R13, R12, R5, RZ, 0x3 ;  /* 0x000000050c0d7211 */ /* 0x000fe400078f18ff */
[----:B------:R-:W-:Y:S01]  /*1480*/  LEA.HI R12, R19, R4, RZ, 0x3 ;  /* 0x00000004130c7211 */ /* 0x000fe200078f18ff */
[----:B--23--:R-:W-:Y:S01]  /*1490*/  IMAD.WIDE R18, R174, 0x2, R16 ;  /* 0x00000002ae127825 */ /* 0x00cfe200078e0210 */
        /* <DEDUP_REMOVED lines=8> */
.L_x_589:
[----:B------:R-:W-:Y:S05]  /*1520*/  BSYNC B0 ;  /* 0x0000000000007941 */ /* 0x000fea0003800000 */
.L_x_588:
[----:B--2---:R-:W-:Y:S01]  /*1530*/  IADD3 R12, R8, 0x40, RZ ;  /* 0x00000040080c7810 */ /* 0x004fe20007ffe0ff */
[----:B------:R2:W4:Y:S01]  /*1540*/  SHFL.IDX PT, R17, R10, 0x2, 0x181f ;  /* 0x00581f000a117f89 */ /* 0x00052200000e0000 */
[----:B------:R-:W-:Y:S02]  /*1550*/  BSSY B0, `(.L_x_590) ;  /* 0x0000012000007945 */ /* 0x000fe40003800000 */
[----:B------:R-:W-:Y:S01]  /*1560*/  ISETP.GE.AND P1, PT, R12, UR4, PT ;  /* 0x000000040c007c0c */ /* 0x000fe2000bf26270 */
[----:B---3--:R2:W3:-:S12]  /*1570*/  SHFL.IDX PT, R16, R15, 0x2, 0x181f ;  /* 0x00581f000f107f89 */ /* 0x0084d800000e0000 */
[----:B------:R-:W-:Y:S05]  /*1580*/  @P1 BRA `(.L_x_591) ;  /* 0x000000e000001947 */ /* 0x000fea0003800000 */
[----:B------:R-:W-:Y:S01]  /*1590*/  SHF.R.S32.HI R12, RZ, 0x1f, R5 ;  /* 0x0000001fff0c7819 */ /* 0x000fe20000011405 */
[----:B------:R-:W-:Y:S01]  /*15a0*/  IMAD.SHL.U32 R14, R199, 0x2, RZ ;  /* 0x00000002c70e7824 */ /* 0x000fe200078e00ff */
[----:B------:R-:W-:Y:S02]  /*15b0*/  SHF.R.S32.HI R19, RZ, 0x1f, R4 ;  /* 0x0000001fff137819 */ /* 0x000fe40000011404 */
[----:B------:R-:W-:Y:S02]  /*15c0*/  LEA.HI R13, R12, R5, RZ, 0x3 ;  /* 0x000000050c0d7211 */ /* 0x000fe400078f18ff */
[----:B------:R-:W-:Y:S01]  /*15d0*/  LEA.HI R12, R19, R4, RZ, 0x3 ;  /* 0x00000004130c7211 */ /* 0x000fe200078f18ff */
[----:B---34-:R-:W-:Y:S01]  /*15e0*/  IMAD.WIDE R18, R174, 0x2, R16 ;  /* 0x00000002ae127825 */ /* 0x018fe200078e0210 */
        /* <DEDUP_REMOVED lines=8> */
.L_x_591:
[----:B------:R-:W-:Y:S05]  /*1670*/  BSYNC B0 ;  /* 0x0000000000007941 */ /* 0x000fea0003800000 */
.L_x_590:
[----:B---3--:R-:W-:Y:S01]  /*1680*/  IMAD.MOV.U32 R12, RZ, RZ, c[0x0][0x2b8] ;  /* 0x0000ae00ff0c7624 */ /* 0x008fe200078e00ff */
[----:B------:R-:W-:Y:S01]  /*1690*/  SHFL.IDX PT, R16, R15, 0x3, 0x181f ;  /* 0x00781f000f107f89 */ /* 0x000fe200000e0000 */
[----:B------:R-:W-:Y:S01]  /*16a0*/  IMAD.U32 R13, RZ, RZ, UR6 ;  /* 0x00000006ff0d7e24 */ /* 0x000fe2000f8e00ff */
[----:B------:R-:W-:Y:S01]  /*16b0*/  USHF.R.S32.HI UR16, URZ, 0x1f, UR17 ;  /* 0x0000001f3f107899 */ /* 0x000fe20008011411 */
[----:B------:R-:W-:Y:S01]  /*16c0*/  IMAD.SHL.U32 R199, R199, 0x2, RZ ;  /* 0x00000002c7c77824 */ /* 0x000fe200078e00ff */
[----:B------:R-:W-:Y:S01]  /*16d0*/  ISETP.NE.AND P2, PT, R12, 0x1, PT ;  /* 0x000000010c00780c */ /* 0x000fe20003f45270 */
[----:B------:R-:W-:Y:S01]  /*16e0*/  IMAD R13, R13, 0x40, R202 ;  /* 0x000000400d0d7824 */ /* 0x000fe200078e02ca */
[----:B------:R-:W-:Y:S01]  /*16f0*/  IADD3 R12, R8, 0x60, RZ ;  /* 0x00000060080c7810 */ /* 0x000fe20007ffe0ff */
[----:B----4-:R-:W3:Y:S01]  /*1700*/  SHFL.IDX PT, R17, R10, 0x3, 0x181f ;  /* 0x00781f000a117f89 */ /* 0x010ee200000e0000 */
[----:B------:R-:W-:-:S02]  /*1710*/  IMAD.MOV.U32 R200, RZ, RZ, RZ ;  /* 0x000000ffffc87224 */ /* 0x000fc400078e00ff */
[----:B------:R-:W-:Y:S02]  /*1720*/  IADD3 R8, R13, -0x40, RZ ;  /* 0xffffffc00d087810 */ /* 0x000fe40007ffe0ff */
[----:B------:R-:W-:Y:S01]  /*1730*/  ISETP.GE.AND P5, PT, R12, UR4, PT ;  /* 0x000000040c007c0c */ /* 0x000fe2000bfa6270 */
[----:B------:R-:W-:Y:S01]  /*1740*/  ULDC.64 UR4, c[0x0][0x2b0] ;  /* 0x0000ac0000047ab9 */ /* 0x000fe20000000a00 */
[C---:B------:R-:W-:Y:S01]  /*1750*/  IADD3 R201, R8.reuse, UR11, RZ ;  /* 0x0000000b08c97c10 */ /* 0x040fe2000fffe0ff */
[----:B------:R-:W-:Y:S01]  /*1760*/  UIMAD UR16, UR16, UR4, URZ ;  /* 0x00000004101072a4 */ /* 0x000fe2000f8e023f */
[----:B------:R-:W-:Y:S01]  /*1770*/  ISETP.GE.AND P6, PT, R8, UR7, PT ;  /* 0x0000000708007c0c */ /* 0x000fe2000bfc6270 */
[----:B------:R-:W-:Y:S01]  /*1780*/  UIMAD.WIDE.U32 UR18, UR17, UR4, URZ ;  /* 0x00000004111272a5 */ /* 0x000fe2000f8e003f */
[----:B------:R-:W-:Y:S01]  /*1790*/  SHF.R.S32.HI R12, RZ, 0x1f, R5 ;  /* 0x0000001fff0c7819 */ /* 0x000fe20000011405 */
[----:B------:R-:W-:Y:S01]  /*17a0*/  @P2 IMAD.HI.U32 R13, R201, c[0x0][0x2bc], RZ ;  /* 0x0000af00c90d2a27 */ /* 0x000fe200078e00ff */
[----:B------:R-:W-:Y:S01]  /*17b0*/  ISETP.GT.OR P6, PT, R202, 0x3f, P6 ;  /* 0x0000003fca00780c */ /* 0x000fe200037c4670 */
[----:B------:R-:W-:Y:S01]  /*17c0*/  UIMAD UR16, UR17, UR5, UR16 ;  /* 0x00000005111072a4 */ /* 0x000fe2000f8e0210 */
[----:B------:R-:W-:Y:S01]  /*17d0*/  LEA.HI R173, R12, R5, RZ, 0x3 ;  /* 0x000000050cad7211 */ /* 0x000fe200078f18ff */
[----:B------:R-:W-:Y:S01]  /*17e0*/  IMAD.MOV.U32 R8, RZ, RZ, R201 ;  /* 0x000000ffff087224 */ /* 0x000fe200078e00c9 */
[----:B------:R-:W-:Y:S01]  /*17f0*/  @P2 SHF.R.U32.HI R8, RZ, c[0x0][0x2c0], R13 ;  /* 0x0000b000ff082a19 */ /* 0x000fe2000001160d */
[----:B------:R-:W-:Y:S01]  /*1800*/  UIADD3 UR16, UR19, UR16, URZ ;  /* 0x0000001013107290 */ /* 0x000fe2000fffe03f */
[----:B------:R-:W-:Y:S01]  /*1810*/  SHF.R.S32.HI R13, RZ, 0x1f, R4 ;  /* 0x0000001fff0d7819 */ /* 0x000fe20000011404 */
[----:B------:R-:W-:Y:S01]  /*1820*/  ULDC.64 UR4, c[0x0][0x1e8] ;  /* 0x00007a0000047ab9 */ /* 0x000fe20000000a00 */
[----:B------:R-:W-:-:S02]  /*1830*/  LOP3.LUT R173, R173, 0xfffffff8, RZ, 0xc0, !PT ;  /* 0xfffffff8adad7812 */ /* 0x000fc400078ec0ff */
[----:B------:R-:W-:Y:S01]  /*1840*/  LEA.HI R172, R13, R4, RZ, 0x3 ;  /* 0x000000040dac7211 */ /* 0x000fe200078f18ff */
[--C-:B---3--:R-:W-:Y:S02]  /*1850*/  @!P5 IMAD.WIDE R20, R174, 0x2, R16.reuse ;  /* 0x00000002ae14d825 */ /* 0x108fe400078e0210 */
[----:B------:R-:W-:Y:S02]  /*1860*/  @!P6 IADD3 R13, P1, R8, UR18, RZ ;  /* 0x00000012080dec10 */ /* 0x000fe4000ff3e0ff */
[----:B------:R-:W-:Y:S01]  /*1870*/  LOP3.LUT R172, R172, 0xfffffff8, RZ, 0xc0, !PT ;  /* 0xfffffff8acac7812 */ /* 0x000fe200078ec0ff */
[--C-:B------:R-:W-:Y:S01]  /*1880*/  @!P5 IMAD.WIDE R18, R173, 0x2, R16.reuse ;  /* 0x00000002ad12d825 */ /* 0x100fe200078e0210 */
[----:B------:R-:W-:Y:S01]  /*1890*/  @!PT LDS RZ, [RZ] ;  /* 0x00000000fffff984 */ /* 0x000fe20000000800 */
[----:B------:R3:W-:Y:S01]  /*18a0*/  @!P5 LDGSTS.E.BYPASS.LTC128B.128 [R199+0xf100], [R20.64], !P4 ;  /* 0x0f10000014c7dfae */ /* 0x0007e2000e101d4e */
[----:B-12---:R-:W-:Y:S02]  /*18b0*/  @!P6 LEA.HI.X.SX32 R10, R8, UR16, 0x1, P1 ;  /* 0x00000010080aec11 */ /* 0x006fe400088f0eff */
        /* <DEDUP_REMOVED lines=10> */
[----:B--2---:R-:W-:Y:S01]  /*1960*/  IMAD.SHL.U32 R17, R0, 0x40, RZ ;  /* 0x0000004000117824 */ /* 0x004fe200078e00ff */
[----:B------:R-:W-:Y:S01]  /*1970*/  UIMAD.WIDE.U32 UR20, UR9, UR4, URZ ;  /* 0x00000004091472a5 */ /* 0x000fe2000f8e003f */
[----:B------:R-:W-:Y:S01]  /*1980*/  IMAD R201, R8, c[0x0][0x2b8], R201 ;  /* 0x0000ae0008c97a24 */ /* 0x000fe200078e02c9 */
[----:B------:R-:W-:Y:S01]  /*1990*/  UIMAD UR17, UR9, UR5, UR17 ;  /* 0x00000005091172a4 */ /* 0x000fe2000f8e0211 */
[----:B------:R-:W-:Y:S01]  /*19a0*/  IMAD.SHL.U32 R10, R9, 0x8, RZ ;  /* 0x00000008090a7824 */ /* 0x000fe200078e00ff */
[----:B---3--:R-:W-:Y:S01]  /*19b0*/  SHF.R.S32.HI R20, RZ, 0x4, R7 ;  /* 0x00000004ff147819 */ /* 0x008fe20000011407 */
[----:B------:R-:W-:Y:S01]  /*19c0*/  IMAD.WIDE.U32 R22, R201, c[0x0][0x1e0], RZ ;  /* 0x00007800c9167a25 */ /* 0x000fe200078e00ff */
[----:B------:R-:W-:Y:S01]  /*19d0*/  SHF.R.S32.HI R12, RZ, 0x1f, R201 ;  /* 0x0000001fff0c7819 */ /* 0x000fe200000114c9 */
[----:B------:R-:W-:Y:S01]  /*19e0*/  UIADD3 UR17, UR21, UR17, URZ ;  /* 0x0000001115117290 */ /* 0x000fe2000fffe03f */
[----:B------:R-:W-:Y:S01]  /*19f0*/  LOP3.LUT R17, R17, 0x1c0, RZ, 0xc0, !PT ;  /* 0x000001c011117812 */ /* 0x000fe200078ec0ff */
[----:B------:R-:W-:Y:S01]  /*1a00*/  ULDC.64 UR4, c[0x0][0x210] ;  /* 0x0000840000047ab9 */ /* 0x000fe20000000a00 */
[----:B------:R-:W-:Y:S01]  /*1a10*/  LEA.HI R7, R7, R20, RZ, 0x1 ;  /* 0x0000001407077211 */ /* 0x000fe200078f08ff */
[C---:B------:R-:W-:Y:S01]  /*1a20*/  IMAD R8, R12.reuse, c[0x0][0x1e0], RZ ;  /* 0x000078000c087a24 */ /* 0x040fe200078e02ff */
[----:B------:R-:W-:Y:S01]  /*1a30*/  LOP3.LUT R10, R17, 0x8, R10, 0xf8, !PT ;  /* 0x00000008110a7812 */ /* 0x000fe200078ef80a */
[----:B------:R-:W-:Y:S01]  /*1a40*/  IMAD R12, R12, c[0x0][0x208], RZ ;  /* 0x000082000c0c7a24 */ /* 0x000fe200078e02ff */
[----:B------:R-:W-:Y:S01]  /*1a50*/  SHF.R.U32.HI R17, RZ, 0x3, R17 ;  /* 0x00000003ff117819 */ /* 0x000fe20000011611 */
[----:B-1----:R-:W-:Y:S01]  /*1a60*/  IMAD R18, R201, c[0x0][0x1e4], R8 ;  /* 0x00007900c9127a24 */ /* 0x002fe200078e0208 */
[----:B------:R-:W-:Y:S01]  /*1a70*/  LOP3.LUT R7, R7, 0xfffffffe, RZ, 0xc0, !PT ;  /* 0xfffffffe07077812 */ /* 0x000fe200078ec0ff */
[----:B------:R-:W-:Y:S01]  /*1a80*/  IMAD R12, R201, c[0x0][0x20c], R12 ;  /* 0x00008300c90c7a24 */ /* 0x000fe200078e020c */
[----:B------:R-:W-:Y:S01]  /*1a90*/  LOP3.LUT R10, R10, R17, RZ, 0x3c, !PT ;  /* 0x000000110a0a7212 */ /* 0x000fe200078e3cff */
[----:B------:R-:W-:Y:S01]  /*1aa0*/  IMAD.IADD R19, R23, 0x1, R18 ;  /* 0x0000000117137824 */ /* 0x000fe200078e0212 */
[----:B------:R-:W-:Y:S01]  /*1ab0*/  UIMAD UR8, UR8, UR4, URZ ;  /* 0x00000004080872a4 */ /* 0x000fe2000f8e023f */
[----:B------:R-:W-:Y:S01]  /*1ac0*/  IMAD.MOV.U32 R18, RZ, RZ, R22 ;  /* 0x000000ffff127224 */ /* 0x000fe200078e0016 */
[----:B------:R-:W-:Y:S01]  /*1ad0*/  ULEA UR22, UR6, 0xffffffc0, 0x6 ;  /* 0xffffffc006167891 */ /* 0x000fe2000f8e303f */
[----:B----4-:R-:W-:Y:S01]  /*1ae0*/  IMAD.WIDE.U32 R14, R201, c[0x0][0x208], RZ ;  /* 0x00008200c90e7a25 */ /* 0x010fe200078e00ff */
[----:B------:R-:W-:Y:S01]  /*1af0*/  UIMAD.WIDE.U32 UR24, UR9, UR4, URZ ;  /* 0x00000004091872a5 */ /* 0x000fe2000f8e003f */
[----:B------:R-:W-:Y:S01]  /*1b00*/  LOP3.LUT P3, RZ, R0, 0x2, RZ, 0xc0, !PT ;  /* 0x0000000200ff7812 */ /* 0x000fe2000786c0ff */
[----:B------:R-:W-:Y:S01]  /*1b10*/  UIMAD UR8, UR9, UR5, UR8 ;  /* 0x00000005090872a4 */ /* 0x000fe2000f8e0208 */
[----:B------:R-:W-:Y:S01]  /*1b20*/  IMAD.IADD R7, R20, 0x1, -R7 ;  /* 0x0000000114077824 */ /* 0x000fe200078e0a07 */
[----:B------:R-:W-:Y:S01]  /*1b30*/  UIADD3 UR22, UR7, -UR22, URZ ;  /* 0x8000001607167290 */ /* 0x000fe2000fffe03f */
[----:B------:R-:W-:Y:S01]  /*1b40*/  IMAD.IADD R21, R15, 0x1, R12 ;  /* 0x000000010f157824 */ /* 0x000fe200078e020c */
[----:B------:R-:W-:Y:S01]  /*1b50*/  UIADD3 UR8, UR25, UR8, URZ ;  /* 0x0000000819087290 */ /* 0x000fe2000fffe03f */
[----:B------:R-:W-:Y:S01]  /*1b60*/  IMAD.MOV.U32 R20, RZ, RZ, R14 ;  /* 0x000000ffff147224 */ /* 0x000fe200078e000e */
[----:B------:R-:W-:Y:S01]  /*1b70*/  ISETP.GE.AND P5, PT, R174, c[0x0][0x1d4], PT ;  /* 0x00007500ae007a0c */ /* 0x000fe20003fa6270 */
[----:B------:R-:W-:Y:S01]  /*1b80*/  IMAD.SHL.U32 R15, R11, 0x40, RZ ;  /* 0x000000400b0f7824 */ /* 0x000fe200078e00ff */
[----:B------:R-:W-:Y:S01]  /*1b90*/  IADD3 R40, -R9, UR22, RZ ;  /* 0x0000001609287c10 */ /* 0x000fe2000fffe1ff */
[----:B------:R-:W-:Y:S01]  /*1ba0*/  IMAD R197, R7, 0x200, R10 ;  /* 0x0000020007c57824 */ /* 0x000fe200078e020a */
[----:B------:R-:W-:Y:S01]  /*1bb0*/  ISETP.GE.AND P4, PT, R5, c[0x0][0x1d4], PT ;  /* 0x0000750005007a0c */ /* 0x000fe20003f86270 */
[----:B------:R-:W-:Y:S01]  /*1bc0*/  IMAD.SHL.U32 R80, R7, 0x8, RZ ;  /* 0x0000000807507824 */ /* 0x000fe200078e00ff */
[----:B------:R-:W-:Y:S01]  /*1bd0*/  ISETP.GE.AND P1, PT, R40, 0x1, PT ;  /* 0x000000012800780c */ /* 0x000fe20003f26270 */
[----:B------:R-:W-:Y:S01]  /*1be0*/  IMAD.SHL.U32 R197, R197, 0x2, RZ ;  /* 0x00000002c5c57824 */ /* 0x000fe200078e00ff */
[----:B------:R-:W-:Y:S01]  /*1bf0*/  LOP3.LUT R15, R15, 0x1c0, RZ, 0xc0, !PT ;  /* 0x000001c00f0f7812 */ /* 0x000fe200078ec0ff */
[----:B------:R-:W-:Y:S01]  /*1c00*/  IMAD.SHL.U32 R81, R6, 0x40, RZ ;  /* 0x0000004006517824 */ /* 0x000fe200078e00ff */
[----:B------:R-:W-:Y:S01]  /*1c10*/  LEA.HI R79, R77, R76, RZ, 0x5 ;  /* 0x0000004c4d4f7211 */ /* 0x000fe200078f28ff */
[----:B------:R-:W-:Y:S01]  /*1c20*/  UISETP.GE.AND UP0, UPT, UR6, 0x2, UPT ;  /* 0x000000020600788c */ /* 0x000fe2000bf06270 */
[----:B------:R-:W-:-:S02]  /*1c30*/  IADD3 R9, R197, 0x6100, RZ ;  /* 0x00006100c5097810 */ /* 0x000fc40007ffe0ff */
[----:B------:R-:W-:Y:S02]  /*1c40*/  IADD3 R196, R197, 0x6120, RZ ;  /* 0x00006120c5c47810 */ /* 0x000fe40007ffe0ff */
[----:B------:R-:W-:Y:S02]  /*1c50*/  @P3 IADD3 R196, R9, -0x20, RZ ;  /* 0xffffffe009c43810 */ /* 0x000fe40007ffe0ff */
[----:B------:R-:W-:Y:S02]  /*1c60*/  ISETP.GE.AND P3, PT, R4, c[0x0][0x1d4], PT ;  /* 0x0000750004007a0c */ /* 0x000fe40003f66270 */
[----:B------:R-:W-:Y:S02]  /*1c70*/  LOP3.LUT R80, R15, 0x8, R80, 0xf8, !PT ;  /* 0x000000080f507812 */ /* 0x000fe400078ef850 */
[----:B------:R-:W-:Y:S02]  /*1c80*/  SHF.R.U32.HI R15, RZ, 0x3, R15 ;  /* 0x00000003ff0f7819 */ /* 0x000fe4000001160f */
[----:B------:R-:W-:-:S02]  /*1c90*/  LOP3.LUT R81, R81, 0xfffffe00, RZ, 0xc0, !PT ;  /* 0xfffffe0051517812 */ /* 0x000fc400078ec0ff */
[----:B------:R-:W-:Y:S02]  /*1ca0*/  LOP3.LUT R80, R80, R15, RZ, 0x3c, !PT ;  /* 0x0000000f50507212 */ /* 0x000fe400078e3cff */
[----:B------:R-:W-:Y:S02]  /*1cb0*/  SHF.R.S32.HI R78, RZ, 0x5, R79 ;  /* 0x00000005ff4e7819 */ /* 0x000fe4000001144f */
[----:B------:R-:W-:Y:S02]  /*1cc0*/  SHF.R.S32.HI R133, RZ, 0x1f, R174 ;  /* 0x0000001fff857819 */ /* 0x000fe400000114ae */
[----:B------:R-:W-:Y:S02]  /*1cd0*/  SEL R209, RZ, 0x10, P3 ;  /* 0x00000010ffd17807 */ /* 0x000fe40001800000 */
[----:B------:R-:W-:Y:S02]  /*1ce0*/  IADD3 R203, R199, 0x100, RZ ;  /* 0x00000100c7cb7810 */ /* 0x000fe40007ffe0ff */
[----:B------:R-:W-:-:S02]  /*1cf0*/  SHF.R.S32.HI R206, RZ, 0x1f, R173 ;  /* 0x0000001fffce7819 */ /* 0x000fc400000114ad */
[----:B------:R-:W-:Y:S02]  /*1d00*/  SHF.R.S32.HI R175, RZ, 0x1f, R172 ;  /* 0x0000001fffaf7819 */ /* 0x000fe400000114ac */
[C---:B------:R-:W-:Y:S02]  /*1d10*/  IADD3 R187, R196.reuse, 0x800, RZ ;  /* 0x00000800c4bb7810 */ /* 0x040fe40007ffe0ff */
[C---:B------:R-:W-:Y:S02]  /*1d20*/  IADD3 R186, R196.reuse, 0x1000, RZ ;  /* 0x00001000c4ba7810 */ /* 0x040fe40007ffe0ff */
[C---:B------:R-:W-:Y:S02]  /*1d30*/  IADD3 R185, R196.reuse, 0x1800, RZ ;  /* 0x00001800c4b97810 */ /* 0x040fe40007ffe0ff */
[C---:B------:R-:W-:Y:S02]  /*1d40*/  IADD3 R183, R196.reuse, 0x2000, RZ ;  /* 0x00002000c4b77810 */ /* 0x040fe40007ffe0ff */
[----:B------:R-:W-:-:S02]  /*1d50*/  IADD3 R182, R196, 0x2800, RZ ;  /* 0x00002800c4b67810 */ /* 0x000fc40007ffe0ff */
[C---:B------:R-:W-:Y:S02]  /*1d60*/  IADD3 R181, R196.reuse, 0x3000, RZ ;  /* 0x00003000c4b57810 */ /* 0x040fe40007ffe0ff */
[C---:B------:R-:W-:Y:S02]  /*1d70*/  IADD3 R180, R196.reuse, 0x3800, RZ ;  /* 0x00003800c4b47810 */ /* 0x040fe40007ffe0ff */
[C---:B------:R-:W-:Y:S02]  /*1d80*/  IADD3 R179, R196.reuse, 0x4000, RZ ;  /* 0x00004000c4b37810 */ /* 0x040fe40007ffe0ff */
[C---:B------:R-:W-:Y:S02]  /*1d90*/  IADD3 R178, R196.reuse, 0x4800, RZ ;  /* 0x00004800c4b27810 */ /* 0x040fe40007ffe0ff */
[C---:B------:R-:W-:Y:S02]  /*1da0*/  IADD3 R177, R196.reuse, 0x5000, RZ ;  /* 0x00005000c4b17810 */ /* 0x040fe40007ffe0ff */
[----:B------:R-:W-:-:S02]  /*1db0*/  IADD3 R176, R196, 0x5800, RZ ;  /* 0x00005800c4b07810 */ /* 0x000fc40007ffe0ff */
[----:B-----5:R-:W-:Y:S01]  /*1dc0*/  SHF.R.S32.HI R8, RZ, 0x1f, R200 ;  /* 0x0000001fff087819 */ /* 0x020fe200000114c8 */
[----:B------:R-:W-:-:S04]  /*1dd0*/  IMAD.WIDE.U32 R18, R200, c[0x0][0x1f0], R18 ;  /* 0x00007c00c8127a25 */ /* 0x000fc800078e0012 */
[----:B------:R-:W-:Y:S01]  /*1de0*/  IMAD R13, R8, c[0x0][0x1f0], RZ ;  /* 0x00007c00080d7a24 */ /* 0x000fe200078e02ff */
[----:B------:R-:W-:Y:S01]  /*1df0*/  IADD3 R16, P0, R18, UR20, RZ ;  /* 0x0000001412107c10 */ /* 0x000fe2000ff1e0ff */
[----:B------:R-:W-:Y:S02]  /*1e00*/  IMAD R11, R8, c[0x0][0x218], RZ ;  /* 0x00008600080b7a24 */ /* 0x000fe400078e02ff */
[C---:B------:R-:W-:Y:S02]  /*1e10*/  IMAD R13, R200.reuse, c[0x0][0x1f4], R13 ;  /* 0x00007d00c80d7a24 */ /* 0x040fe400078e020d */
[----:B------:R-:W-:-:S03]  /*1e20*/  IMAD R7, R200, c[0x0][0x21c], R11 ;  /* 0x00008700c8077a24 */ /* 0x000fc600078e020b */
[----:B------:R-:W-:Y:S01]  /*1e30*/  IADD3.X R13, R19, UR17, R13, P0, !PT ;  /* 0x00000011130d7c10 */ /* 0x000fe200087fe40d */
[----:B------:R-:W-:Y:S01]  /*1e40*/  IMAD.WIDE.U32 R18, R200, c[0x0][0x218], R20 ;  /* 0x00008600c8127a25 */ /* 0x000fe200078e0014 */
[----:B------:R-:W-:-:S04]  /*1e50*/  LEA R17, P0, R16, c[0x0][0x1c8], 0x1 ;  /* 0x0000720010117a11 */ /* 0x000fc800078008ff */
[----:B------:R-:W-:Y:S01]  /*1e60*/  LEA.HI.X R16, R16, c[0x0][0x1cc], R13, 0x1, P0 ;  /* 0x0000730010107a11 */ /* 0x000fe200000f0c0d */
[----:B------:R-:W-:Y:S01]  /*1e70*/  SHFL.IDX PT, R12, R17, RZ, 0x181f ;  /* 0x00181fff110c7589 */ /* 0x000fe200000e0000 */
[----:B------:R-:W-:-:S03]  /*1e80*/  IADD3 R8, P0, R18, UR24, RZ ;  /* 0x0000001812087c10 */ /* 0x000fc6000ff1e0ff */
[----:B------:R-:W1:Y:S01]  /*1e90*/  SHFL.IDX PT, R13, R16, RZ, 0x181f ;  /* 0x00181fff100d7589 */ /* 0x000e6200000e0000 */
[----:B------:R-:W-:Y:S02]  /*1ea0*/  IADD3.X R7, R19, UR8, R7, P0, !PT ;  /* 0x0000000813077c10 */ /* 0x000fe400087fe407 */
[C---:B------:R-:W-:Y:S01]  /*1eb0*/  LEA R14, P0, R8.reuse, c[0x0][0x1f8], 0x1 ;  /* 0x00007e00080e7a11 */ /* 0x040fe200078008ff */
[----:B------:R-:W-:Y:S03]  /*1ec0*/  SHFL.IDX PT, R10, R17, 0x1, 0x181f ;  /* 0x00381f00110a7f89 */ /* 0x000fe600000e0000 */
[----:B------:R-:W-:Y:S01]  /*1ed0*/  LEA.HI.X R7, R8, c[0x0][0x1fc], R7, 0x1, P0 ;  /* 0x00007f0008077a11 */ /* 0x000fe200000f0c07 */
[----:B------:R2:W3:Y:S01]  /*1ee0*/  SHFL.IDX PT, R11, R16, 0x1, 0x181f ;  /* 0x00381f00100b7f89 */ /* 0x0004e200000e0000 */
[----:B------:R-:W-:-:S03]  /*1ef0*/  ISETP.GT.AND P0, PT, R40, 0x20, PT ;  /* 0x000000202800780c */ /* 0x000fc60003f04270 */
[----:B------:R-:W-:Y:S04]  /*1f00*/  SHFL.IDX PT, R44, R14, RZ, 0x181f ;  /* 0x00181fff0e2c7589 */ /* 0x000fe800000e0000 */
[----:B------:R4:W5:Y:S04]  /*1f10*/  SHFL.IDX PT, R68, R14, 0x1, 0x181f ;  /* 0x00381f000e447f89 */ /* 0x00096800000e0000 */
[----:B------:R-:W-:Y:S01]  /*1f20*/  SHFL.IDX PT, R9, R7, RZ, 0x181f ;  /* 0x00181fff07097589 */ /* 0x000fe200000e0000 */
[----:B-1----:R-:W-:-:S03]  /*1f30*/  @P1 IMAD.WIDE R18, R174, 0x2, R12 ;  /* 0x00000002ae121825 */ /* 0x002fc600078e020c */
[----:B------:R1:W1:Y:S04]  /*1f40*/  SHFL.IDX PT, R8, R7, 0x1, 0x181f ;  /* 0x00381f0007087f89 */ /* 0x00026800000e0000 */
[----:B------:R5:W-:Y:S01]  /*1f50*/  @P1 LDGSTS.E.BYPASS.LTC128B.128 [R199+0x6100], [R18.64], !P5 ;  /* 0x0610000012c71fae */ /* 0x000be2000e901d4e */
[----:B--2---:R-:W-:-:S04]  /*1f60*/  @P1 IMAD.WIDE R16, R173, 0x2, R12 ;  /* 0x00000002ad101825 */ /* 0x004fc800078e020c */
[----:B------:R-:W-:Y:S01]  /*1f70*/  @P1 IMAD.WIDE R12, R172, 0x2, R12 ;  /* 0x00000002ac0c1825 */ /* 0x000fe200078e020c */
[----:B------:R2:W-:Y:S03]  /*1f80*/  @P1 LDGSTS.E.BYPASS.LTC128B.128 [R199+0x8100], [R16.64], !P4 ;  /* 0x0810000010c71fae */ /* 0x0005e6000e101d4e */
[--C-:B---3--:R-:W-:Y:S01]  /*1f90*/  @P0 IMAD.WIDE R20, R174, 0x2, R10.reuse ;  /* 0x00000002ae140825 */ /* 0x108fe200078e020a */
[----:B------:R3:W-:Y:S03]  /*1fa0*/  @P1 LDGSTS.E.BYPASS.LTC128B.128 [R199+0xa100], [R12.64], !P3 ;  /* 0x0a1000000cc71fae */ /* 0x0007e6000d901d4e */
[--C-:B------:R-:W-:Y:S01]  /*1fb0*/  @P0 IMAD.WIDE R22, R173, 0x2, R10.reuse ;  /* 0x00000002ad160825 */ /* 0x100fe200078e020a */
[----:B------:R3:W-:Y:S03]  /*1fc0*/  @P0 LDGSTS.E.BYPASS.LTC128B.128 [R199+0x7100], [R20.64], !P5 ;  /* 0x0710000014c70fae */ /* 0x0007e6000e901d4e */
[----:B----4-:R-:W-:Y:S01]  /*1fd0*/  @P0 IMAD.WIDE R14, R172, 0x2, R10 ;  /* 0x00000002ac0e0825 */ /* 0x010fe200078e020a */
[----:B------:R4:W-:Y:S03]  /*1fe0*/  @P0 LDGSTS.E.BYPASS.LTC128B.128 [R199+0x9100], [R22.64], !P4 ;  /* 0x0910000016c70fae */ /* 0x0009e6000e101d4e */
[----:B-1----:R-:W-:Y:S01]  /*1ff0*/  IMAD.WIDE R6, R174, 0x2, RZ ;  /* 0x00000002ae067825 */ /* 0x002fe200078e02ff */
[----:B------:R1:W-:Y:S03]  /*2000*/  @P0 LDGSTS.E.BYPASS.LTC128B.128 [R199+0xb100], [R14.64], !P3 ;  /* 0x0b1000000ec70fae */ /* 0x0003e6000d901d4e */
[----:B------:R-:W-:Y:S01]  /*2010*/  IMAD R11, R78, 0x400, R81 ;  /* 0x000004004e0b7824 */ /* 0x000fe200078e0251 */
[----:B------:R-:W0:Y:S01]  /*2020*/  LDGDEPBAR ;  /* 0x00000000000079af */ /* 0x000e220000000000 */
[----:B-----5:R-:W-:-:S02]  /*2030*/  IADD3 R42, P1, R6, R68, RZ ;  /* 0x00000044062a7210 */ /* 0x020fc40007f3e0ff */
        /* <DEDUP_REMOVED lines=11> */
[----:B------:R-:W-:Y:S01]  /*20f0*/  IMAD.X R71, R17, 0x1, R8, P0 ;  /* 0x0000000111477824 */ /* 0x000fe200000e0608 */
[----:B------:R-:W-:-:S04]  /*2100*/  DEPBAR.LE SB0, 0x1 ;  /* 0x000080400000791a */ /* 0x000fc80000000000 */
[----:B-1----:R-:W-:Y:S01]  /*2110*/  IMAD.WIDE R14, R172, 0x2, RZ ;  /* 0x00000002ac0e7825 */ /* 0x002fe200078e02ff */
        /* <DEDUP_REMOVED lines=12> */
[----:B------:R-:W1:Y:S04]  /*21e0*/  LDSM.16.M88.4 R24, [R197+0x6100] ;  /* 0x00610000c518783b */ /* 0x000e680000000200 */
[----:B------:R-:W-:Y:S04]  /*21f0*/  LDSM.16.M88.4 R52, [R194+0xc100] ;  /* 0x00c10000c234783b */ /* 0x000fe80000000200 */
[----:B------:R-:W4:Y:S04]  /*2200*/  LDSM.16.M88.4 R16, [R197+0x6900] ;  /* 0x00690000c510783b */ /* 0x000f280000000200 */
[----:B------:R-:W2:Y:S04]  /*2210*/  LDSM.16.M88.4 R8, [R197+0x7100] ;  /* 0x00710000c508783b */ /* 0x000ea80000000200 */
[----:B------:R-:W3:Y:S04]  /*2220*/  LDSM.16.M88.4 R36, [R197+0x7900] ;  /* 0x00790000c524783b */ /* 0x000ee80000000200 */
[----:B------:R-:W5:Y:S04]  /*2230*/  LDSM.16.M88.4 R32, [R196] ;  /* 0x00000000c420783b */ /* 0x000f680000000200 */
[----:B------:R-:W2:Y:S04]  /*2240*/  LDSM.16.M88.4 R64, [R196+0x800] ;  /* 0x00080000c440783b */ /* 0x000ea80000000200 */
        /* <DEDUP_REMOVED lines=8> */
[C---:B-1----:R-:W-:Y:S08]  /*22d0*/  HMMA.16816.F32 R28, R72.reuse, R24, RZ ;  /* 0x00000018481c723c */ /* 0x042ff000000018ff */
[----:B------:R-:W-:Y:S02]  /*22e0*/  HMMA.16816.F32 R24, R72, R26, RZ ;  /* 0x0000001a4818723c */ /* 0x000fe400000018ff */
[----:B------:R3:W-:Y:S01]  /*22f0*/  LDGSTS.E.BYPASS.LTC128B.128 [R199+0x2100], [R6.64], !P0 ;  /* 0x0210000006c77fae */ /* 0x0007e2000c101d4e */
[----:B------:R-:W-:-:S02]  /*2300*/  ISETP.LT.OR P0, PT, R40, 0x1, P1 ;  /* 0x000000012800780c */ /* 0x000fc40000f01670 */
[----:B------:R-:W-:-:S03]  /*2310*/  ISETP.LT.OR P1, PT, R40, 0x21, P1 ;  /* 0x000000212800780c */ /* 0x000fc60000f21670 */
[C---:B----4-:R-:W-:Y:S08]  /*2320*/  HMMA.16816.F32 R20, R72.reuse, R16, RZ ;  /* 0x000000104814723c */ /* 0x050ff000000018ff */
[----:B------:R1:W-:Y:S01]  /*2330*/  LDGSTS.E.BYPASS.LTC128B.128 [R199+0x4100], [R44.64], !P0 ;  /* 0x041000002cc77fae */ /* 0x0003e2000c101d4e */
[----:B------:R-:W-:Y:S01]  /*2340*/  ISETP.GE.AND P0, PT, R174, c[0x0][0x1d4], PT ;  /* 0x00007500ae007a0c */ /* 0x000fe20003f06270 */
[----:B--2---:R-:W-:Y:S03]  /*2350*/  HMMA.16816.F32 R12, R72, R8, RZ ;  /* 0x00000008480c723c */ /* 0x004fe600000018ff */
[----:B------:R-:W-:-:S05]  /*2360*/  ISETP.LT.OR P0, PT, R40, 0x21, P0 ;  /* 0x000000212800780c */ /* 0x000fca0000701670 */
[C---:B------:R-:W-:Y:S08]  /*2370*/  HMMA.16816.F32 R16, R72.reuse, R18, RZ ;  /* 0x000000124810723c */ /* 0x040ff000000018ff */
[----:B------:R2:W-:Y:S01]  /*2380*/  LDGSTS.E.BYPASS.LTC128B.128 [R199+0x1100], [R42.64], !P0 ;  /* 0x011000002ac77fae */ /* 0x0005e2000c101d4e */
[----:B------:R-:W-:Y:S01]  /*2390*/  LOP3.LUT P0, RZ, R0, 0x4, RZ, 0xc0, !PT ;  /* 0x0000000400ff7812 */ /* 0x000fe2000780c0ff */
[----:B------:R-:W-:Y:S01]  /*23a0*/  IMAD.MOV.U32 R0, RZ, RZ, 0x40 ;  /* 0x00000040ff007424 */ /* 0x000fe200078e00ff */
[----:B------:R-:W-:Y:S01]  /*23b0*/  HMMA.16816.F32 R8, R72, R10, RZ ;  /* 0x0000000a4808723c */ /* 0x000fe200000018ff */
[----:B------:R4:W-:Y:S01]  /*23c0*/  LDGSTS.E.BYPASS.LTC128B.128 [R199+0x3100], [R70.64], !P6 ;  /* 0x0310000046c77fae */ /* 0x0009e2000f101d4e */
[----:B------:R-:W-:-:S02]  /*23d0*/  ISETP.GT.AND P6, PT, R202, 0x3f, PT ;  /* 0x0000003fca00780c */ /* 0x000fc40003fc4270 */
[----:B------:R-:W-:Y:S01]  /*23e0*/  SEL R0, R0, 0xffffffc0, !P0 ;  /* 0xffffffc000007807 */ /* 0x000fe20004000000 */
[----:B------:R4:W-:Y:S01]  /*23f0*/  LDGSTS.E.BYPASS.LTC128B.128 [R199+0x5100], [R68.64], !P1 ;  /* 0x0510000044c77fae */ /* 0x0009e2000c901d4e */
[----:B------:R-:W-:Y:S02]  /*2400*/  PLOP3.LUT P0, PT, PT, PT, UP0, 0x80, 0x0 ;  /* 0x000000000000781c */ /* 0x000fe40003f0f008 */
[----:B---3--:R-:W-:Y:S01]  /*2410*/  HMMA.16816.F32 R4, R72, R36, RZ ;  /* 0x000000244804723c */ /* 0x008fe200000018ff */
[----:B------:R-:W-:Y:S01]  /*2420*/  IMAD.IADD R192, R197, 0x1, R0 ;  /* 0x00000001c5c07824 */ /* 0x000fe200078e0200 */
[----:B------:R-:W-:Y:S01]  /*2430*/  LDSM.16.M88.4 R48, [R193+0xc100] ;  /* 0x00c10000c130783b */ /* 0x000fe20000000200 */
[----:B------:R-:W-:-:S03]  /*2440*/  IMAD.IADD R184, R0, 0x1, R196 ;  /* 0x0000000100b87824 */ /* 0x000fc600078e02c4 */
[----:B-1----:R-:W1:Y:S02]  /*2450*/  LDSM.16.M88.4 R44, [R192+0x6100] ;  /* 0x00610000c02c783b */ /* 0x002e640000000200 */
[----:B------:R-:W-:Y:S02]  /*2460*/  HMMA.16816.F32 R72, R72, R38, RZ ;  /* 0x000000264848723c */ /* 0x000fe400000018ff */
[----:B------:R-:W-:Y:S04]  /*2470*/  LDSM.16.M88.4 R36, [R192+0x7100] ;  /* 0x00710000c024783b */ /* 0x000fe80000000200 */
[----:B------:R-:W0:Y:S02]  /*2480*/  LDGDEPBAR ;  /* 0x00000000000079af */ /* 0x000e240000000000 */
[C---:B-----5:R-:W-:Y:S02]  /*2490*/  HMMA.16816.F32 R28, R52.reuse, R32, R28 ;  /* 0x00000020341c723c */ /* 0x060fe4000000181c */
[----:B--2---:R-:W2:Y:S06]  /*24a0*/  LDSM.16.M88.4 R40, [R192+0x6900] ;  /* 0x00690000c028783b */ /* 0x004eac0000000200 */
[C---:B------:R-:W-:Y:S01]  /*24b0*/  HMMA.16816.F32 R24, R52.reuse, R34, R24 ;  /* 0x000000223418723c */ /* 0x040fe20000001818 */
[----:B------:R-:W3:Y:S04]  /*24c0*/  LDSM.16.M88.4 R32, [R192+0x7900] ;  /* 0x00790000c020783b */ /* 0x000ee80000000200 */
[----:B----4-:R-:W-:Y:S03]  /*24d0*/  LDSM.16.M88.4 R68, [R191+0xc100] ;  /* 0x00c10000bf44783b */ /* 0x010fe60000000200 */
        /* <DEDUP_REMOVED lines=19> */
[C---:B---3--:R-:W-:Y:S08]  /*2610*/  HMMA.16816.F32 R4, R48.reuse, R32, R4 ;  /* 0x000000203004723c */ /* 0x048ff00000001804 */
[----:B------:R-:W-:Y:S01]  /*2620*/  HMMA.16816.F32 R72, R48, R34, R72 ;  /* 0x000000223048723c */ /* 0x000fe20000001848 */
[----:B------:R-:W1:Y:S04]  /*2630*/  LDSM.16.M88.4 R48, [R198+0x10100] ;  /* 0x01010000c630783b */ /* 0x000e680000000200 */
[----:B------:R-:W2:Y:S03]  /*2640*/  LDSM.16.M88.4 R32, [R197+0x9900] ;  /* 0x00990000c520783b */ /* 0x000ea60000000200 */
[C---:B----4-:R-:W-:Y:S08]  /*2650*/  HMMA.16816.F32 R28, R68.reuse, R64, R28 ;  /* 0x00000040441c723c */ /* 0x050ff0000000181c */
        /* <DEDUP_REMOVED lines=88> */
[----:B------:R-:W-:Y:S04]  /*2be0*/  LDSM.16.M88.4 R52, [R191+0x14100] ;  /* 0x01410000bf34783b */ /* 0x000fe80000000200 */
[----:B------:R-:W3:Y:S01]  /*2bf0*/  LDSM.16.M88.4 R68, [R184+0x4000] ;  /* 0x00400000b844783b */ /* 0x000ee20000000200 */
        /* <DEDUP_REMOVED lines=15> */
[C---:B------:R-:W-:Y:S07]  /*2cf0*/  HMMA.16816.F32 R32, R52.reuse, R56, R4 ;  /* 0x000000383420723c */ /* 0x040fee0000001804 */
[----:B------:R-:W-:Y:S01]  /*2d00*/  LOP3.LUT R4, R80, R81, RZ, 0xfc, !PT ;  /* 0x0000005150047212 */ /* 0x000fe200078efcff */
[----:B------:R-:W-:Y:S01]  /*2d10*/  HMMA.16816.F32 R72, R52, R58, R72 ;  /* 0x0000003a3448723c */ /* 0x000fe20000001848 */
[----:B------:R-:W-:Y:S06]  /*2d20*/  BAR.SYNC.DEFER_BLOCKING 0x0 ;  /* 0x0000000000007b1d */ /* 0x000fec0000010000 */
[----:B------:R-:W-:Y:S05]  /*2d30*/  @!P0 BRA `(.L_x_592) ;  /* 0x0000042000008947 */ /* 0x000fea0003800000 */
[----:B------:R-:W-:Y:S01]  /*2d40*/  ULEA UR4, UR6, UR11, 0x6 ;  /* 0x0000000b06047291 */ /* 0x000fe2000f8e303f */
[----:B------:R-:W-:-:S05]  /*2d50*/  IMAD.MOV.U32 R200, RZ, RZ, RZ ;  /* 0x000000ffffc87224 */ /* 0x000fca00078e00ff */
        /* <DEDUP_REMOVED lines=11> */
[----:B------:R-:W-:Y:S02]  /*2e10*/  SHF.L.U64.HI R38, R174, 0x1, R133 ;  /* 0x00000001ae267819 */ /* 0x000fe40000010285 */
[----:B------:R-:W-:Y:S01]  /*2e20*/  IADD3 R39, -R209, 0x10, RZ ;  /* 0x00000010d1277810 */ /* 0x000fe20007ffe1ff */
[----:B------:R-:W-:-:S03]  /*2e30*/  IMAD R201, R0, c[0x0][0x2b8], R201 ;  /* 0x0000ae0000c97a24 */ /* 0x000fc600078e02c9 */
[----:B------:R-:W-:Y:S01]  /*2e40*/  LOP3.LUT R39, R39, 0xf, RZ, 0xc0, !PT ;  /* 0x0000000f27277812 */ /* 0x000fe200078ec0ff */
[----:B------:R-:W-:Y:S01]  /*2e50*/  IMAD.WIDE.U32 R36, R201, c[0x0][0x1e0], RZ ;  /* 0x00007800c9247a25 */ /* 0x000fe200078e00ff */
[----:B------:R-:W-:-:S05]  /*2e60*/  SHF.R.S32.HI R0, RZ, 0x1f, R201 ;  /* 0x0000001fff007819 */ /* 0x000fca00000114c9 */
        /* <DEDUP_REMOVED lines=10> */
[----:B------:R-:W-:Y:S01]  /*2f10*/  IMAD R0, R200, c[0x0][0x1f4], R5 ;  /* 0x00007d00c8007a24 */ /* 0x000fe200078e0205 */
[----:B------:R-:W-:Y:S01]  /*2f20*/  SEL R5, RZ, 0x10, P4 ;  /* 0x00000010ff057807 */ /* 0x000fe20002000000 */
[----:B------:R-:W-:Y:S01]  /*2f30*/  IMAD.SHL.U32 R6, R173, 0x2, RZ ;  /* 0x00000002ad067824 */ /* 0x000fe200078e00ff */
[----:B------:R-:W-:Y:S02]  /*2f40*/  LOP3.LUT R46, R46, 0xf, RZ, 0xc0, !PT ;  /* 0x0000000f2e2e7812 */ /* 0x000fe400078ec0ff */
[----:B------:R-:W-:Y:S02]  /*2f50*/  IADD3.X R7, R7, UR17, R0, P0, !PT ;  /* 0x0000001107077c10 */ /* 0x000fe400087fe400 */
[----:B------:R-:W-:-:S02]  /*2f60*/  LEA R0, P0, R48, c[0x0][0x1c8], 0x1 ;  /* 0x0000720030007a11 */ /* 0x000fc400078008ff */
[----:B------:R-:W-:Y:S02]  /*2f70*/  IADD3 R45, -R5, 0x10, RZ ;  /* 0x00000010052d7810 */ /* 0x000fe40007ffe1ff */
[----:B------:R-:W-:Y:S01]  /*2f80*/  LEA.HI.X R48, R48, c[0x0][0x1cc], R7, 0x1, P0 ;  /* 0x0000730030307a11 */ /* 0x000fe200000f0c07 */
[----:B------:R-:W1:Y:S01]  /*2f90*/  SHFL.IDX PT, R40, R0, 0x1, 0x181f ;  /* 0x00381f0000287f89 */ /* 0x000e6200000e0000 */
[----:B------:R-:W-:Y:S02]  /*2fa0*/  LOP3.LUT R45, R45, 0xf, RZ, 0xc0, !PT ;  /* 0x0000000f2d2d7812 */ /* 0x000fe400078ec0ff */
[----:B------:R-:W-:Y:S01]  /*2fb0*/  SHF.L.U64.HI R7, R173, 0x1, R206 ;  /* 0x00000001ad077819 */ /* 0x000fe200000102ce */
[----:B------:R-:W2:Y:S04]  /*2fc0*/  SHFL.IDX PT, R41, R48, 0x1, 0x181f ;  /* 0x00381f0030297f89 */ /* 0x000ea800000e0000 */
[----:B------:R3:W4:Y:S04]  /*2fd0*/  SHFL.IDX PT, R43, R0, RZ, 0x181f ;  /* 0x00181fff002b7589 */ /* 0x00072800000e0000 */
[----:B------:R4:W5:Y:S01]  /*2fe0*/  SHFL.IDX PT, R42, R48, RZ, 0x181f ;  /* 0x00181fff302a7589 */ /* 0x00096200000e0000 */
        /* <DEDUP_REMOVED lines=23> */
.L_x_592:
[----:B------:R-:W-:Y:S01]  /*3160*/  LOP3.LUT R5, R79, 0xffffffe0, RZ, 0xc0, !PT ;  /* 0xffffffe04f057812 */ /* 0x000fe200078ec0ff */
[----:B------:R-:W-:Y:S01]  /*3170*/  UMOV UR4, 0xffffffc0 ;  /* 0xffffffc000047882 */ /* 0x000fe20000000000 */
[----:B-1----:R-:W-:Y:S01]  /*3180*/  LEA.HI R7, R77, R76, RZ, 0x2 ;  /* 0x0000004c4d077211 */ /* 0x002fe200078f10ff */
[----:B------:R-:W-:Y:S01]  /*3190*/  UIMAD UR4, UR6, UR4, 0x41 ;  /* 0x00000041060474a4 */ /* 0x000fe2000f8e0204 */
[----:B------:R-:W-:Y:S01]  /*31a0*/  SHF.R.S32.HI R37, RZ, 0x1f, R78 ;  /* 0x0000001fff257819 */ /* 0x000fe2000001144e */
[----:B------:R-:W-:Y:S01]  /*31b0*/  IMAD.IADD R5, R76, 0x1, -R5 ;  /* 0x000000014c057824 */ /* 0x000fe200078e0a05 */
[----:B------:R-:W-:Y:S01]  /*31c0*/  LOP3.LUT R7, R7, 0xfffffffc, RZ, 0xc0, !PT ;  /* 0xfffffffc07077812 */ /* 0x000fe200078ec0ff */
[----:B------:R-:W-:Y:S01]  /*31d0*/  IMAD.SHL.U32 R195, R4, 0x2, RZ ;  /* 0x0000000204c37824 */ /* 0x000fe200078e00ff */
[----:B------:R-:W-:Y:S01]  /*31e0*/  LEA.HI R37, R37, R78, RZ, 0x3 ;  /* 0x0000004e25257211 */ /* 0x000fe200078f18ff */
[----:B------:R-:W-:Y:S01]  /*31f0*/  UIADD3 UR6, UR6, -0x2, URZ ;  /* 0xfffffffe06067890 */ /* 0x000fe2000fffe03f */
[----:B------:R-:W-:Y:S01]  /*3200*/  SHF.R.S32.HI R0, RZ, 0x1f, R5 ;  /* 0x0000001fff007819 */ /* 0x000fe20000011405 */
[----:B------:R-:W-:Y:S01]  /*3210*/  IMAD.IADD R76, R76, 0x1, -R7 ;  /* 0x000000014c4c7824 */ /* 0x000fe200078e0a07 */
[----:B------:R-:W-:Y:S01]  /*3220*/  LOP3.LUT R37, R37, 0xffffff8, RZ, 0xc0, !PT ;  /* 0x0ffffff825257812 */ /* 0x000fe200078ec0ff */
[--C-:B------:R-:W-:Y:S01]  /*3230*/  IMAD R189, R3, 0x2, R195.reuse ;  /* 0x0000000203bd7824 */ /* 0x100fe200078e02c3 */
[----:B------:R-:W-:Y:S01]  /*3240*/  LEA.HI R7, R0, R5, RZ, 0x2 ;  /* 0x0000000500077211 */ /* 0x000fe200078f10ff */
[----:B------:R-:W-:Y:S01]  /*3250*/  IMAD R190, R2, 0x2, R195 ;  /* 0x0000000202be7824 */ /* 0x000fe200078e02c3 */
[----:B------:R-:W-:Y:S01]  /*3260*/  LEA.HI R0, R76, R76, RZ, 0x1 ;  /* 0x0000004c4c007211 */ /* 0x000fe200078f08ff */
[----:B------:R-:W-:Y:S01]  /*3270*/  IMAD.IADD R37, R78, 0x1, -R37 ;  /* 0x000000014e257824 */ /* 0x000fe200078e0a25 */
[----:B------:R-:W-:Y:S01]  /*3280*/  PLOP3.LUT P1, PT, PT, PT, UP1, 0x80, 0x0 ;  /* 0x000000000000781c */ /* 0x000fe20003f2f018 */
[----:B------:R-:W-:Y:S01]  /*3290*/  LDSM.16.MT88.4 R56, [R189+0x2100] ;  /* 0x00210000bd38783b */ /* 0x000fe20000004200 */
[----:B------:R-:W-:Y:S01]  /*32a0*/  LEA.HI.SX32 R6, R7, UR10, 0x1e ;  /* 0x0000000a07067c11 */ /* 0x000fe2000f8ff2ff */
[----:B------:R-:W-:Y:S01]  /*32b0*/  IMAD R188, R3, 0x2, R190 ;  /* 0x0000000203bc7824 */ /* 0x000fe200078e02be */
[----:B------:R-:W-:Y:S01]  /*32c0*/  LOP3.LUT R39, R0, 0x1ffffffe, RZ, 0xc0, !PT ;  /* 0x1ffffffe00277812 */ /* 0x000fe200078ec0ff */
[----:B------:R-:W-:Y:S01]  /*32d0*/  LDSM.16.MT88.4 R100, [R195+0x100] ;  /* 0x00010000c364783b */ /* 0x000fe20000004200 */
[----:B------:R-:W-:Y:S01]  /*32e0*/  PLOP3.LUT P0, PT, PT, PT, UP1, 0x80, 0x0 ;  /* 0x000000000000781c */ /* 0x000fe20003f0f018 */
[----:B------:R-:W-:Y:S01]  /*32f0*/  IMAD R6, R37, 0x10, R6 ;  /* 0x0000001025067824 */ /* 0x000fe200078e0206 */
[----:B------:R-:W-:Y:S01]  /*3300*/  LOP3.LUT R208, R7, 0x7ffffffc, RZ, 0xc0, !PT ;  /* 0x7ffffffc07d07812 */ /* 0x000fe200078ec0ff */
[----:B------:R-:W-:Y:S01]  /*3310*/  IMAD.IADD R39, R76, 0x1, -R39 ;  /* 0x000000014c277824 */ /* 0x000fe200078e0a27 */
[----:B------:R-:W-:Y:S03]  /*3320*/  LDSM.16.MT88.4 R108, [R190+0x100] ;  /* 0x00010000be6c783b */ /* 0x000fe60000004200 */
[----:B------:R-:W-:Y:S01]  /*3330*/  IMAD R207, R39, 0x8, R6 ;  /* 0x0000000827cf7824 */ /* 0x000fe200078e0206 */
[----:B------:R-:W-:Y:S01]  /*3340*/  LDSM.16.MT88.4 R116, [R189+0x100] ;  /* 0x00010000bd74783b */ /* 0x000fe20000004200 */
[----:B------:R-:W-:-:S02]  /*3350*/  IMAD.IADD R208, R5, 0x1, -R208 ;  /* 0x0000000105d07824 */ /* 0x000fc400078e0ad0 */
[----:B------:R-:W-:Y:S01]  /*3360*/  @P1 IMAD.HI.U32 R0, R207, c[0x0][0x2c8], RZ ;  /* 0x0000b200cf001a27 */ /* 0x000fe200078e00ff */
[----:B------:R-:W-:Y:S03]  /*3370*/  LDSM.16.MT88.4 R124, [R188+0x100] ;  /* 0x00010000bc7c783b */ /* 0x000fe60000004200 */
[----:B------:R-:W-:Y:S01]  /*3380*/  IMAD.MOV.U32 R6, RZ, RZ, R207 ;  /* 0x000000ffff067224 */ /* 0x000fe200078e00cf */
[----:B------:R-:W-:Y:S01]  /*3390*/  @P0 SHF.R.U32.HI R6, RZ, c[0x0][0x2cc], R0 ;  /* 0x0000b300ff060a19 */ /* 0x000fe20000011600 */
[----:B------:R-:W-:Y:S01]  /*33a0*/  IMAD.U32 R5, RZ, RZ, UR4 ;  /* 0x00000004ff057e24 */ /* 0x000fe2000f8e00ff */
[----:B------:R-:W-:Y:S01]  /*33b0*/  LDSM.16.MT88.4 R48, [R190+0x2100] ;  /* 0x00210000be30783b */ /* 0x000fe20000004200 */
[----:B------:R-:W-:Y:S01]  /*33c0*/  IMAD.SHL.U32 R208, R208, 0x2, RZ ;  /* 0x00000002d0d07824 */ /* 0x000fe200078e00ff */
[----:B------:R-:W-:Y:S02]  /*33d0*/  ULDC.64 UR4, c[0x0][0x2c8] ;  /* 0x0000b20000047ab9 */ /* 0x000fe40000000a00 */
[----:B------:R-:W1:Y:S02]  /*33e0*/  SHFL.IDX PT, R0, R6, RZ, 0x1c1f ;  /* 0x001c1fff06007589 */ /* 0x000e6400000e0000 */
[----:B------:R-:W-:-:S02]  /*33f0*/  IADD3 R5, -R208, UR7, R5 ;  /* 0x00000007d0057c10 */ /* 0x000fc4000fffe105 */
[----:B------:R-:W2:Y:S02]  /*3400*/  SHFL.IDX PT, R40, R6, 0x1, 0x1c1f ;  /* 0x003c1f0006287f89 */ /* 0x000ea400000e0000 */
[----:B------:R-:W-:Y:S02]  /*3410*/  IADD3 R37, R5, -UR12, RZ ;  /* 0x8000000c05257c10 */ /* 0x000fe4000fffe0ff */
[----:B------:R-:W-:Y:S01]  /*3420*/  IADD3 R5, -R208, UR22, RZ ;  /* 0x00000016d0057c10 */ /* 0x000fe2000fffe1ff */
[----:B------:R-:W-:Y:S01]  /*3430*/  LDSM.16.MT88.4 R64, [R188+0x2100] ;  /* 0x00210000bc40783b */ /* 0x000fe20000004200 */
[----:B------:R-:W-:-:S03]  /*3440*/  UIMAD.WIDE.U32 UR22, UR10, UR4, URZ ;  /* 0x000000040a1672a5 */ /* 0x000fc6000f8e003f */
[----:B------:R-:W-:Y:S01]  /*3450*/  LDSM.16.MT88.4 R80, [R190+0x4100] ;  /* 0x00410000be50783b */ /* 0x000fe20000004200 */
[----:B------:R-:W-:-:S03]  /*3460*/  @UP1 USHF.R.U32.HI UR10, URZ, UR5, UR23 ;  /* 0x000000053f0a1299 */ /* 0x000fc60008011617 */
[----:B------:R-:W-:Y:S01]  /*3470*/  LDSM.16.MT88.4 R88, [R189+0x4100] ;  /* 0x00410000bd58783b */ /* 0x000fe20000004200 */
[----:B------:R-:W-:-:S03]  /*3480*/  UIADD3 UR10, UR10, UR7, -UR12 ;  /* 0x000000070a0a7290 */ /* 0x000fc6000fffe80c */
[----:B------:R-:W-:Y:S01]  /*3490*/  LDSM.16.MT88.4 R136, [R190+0x900] ;  /* 0x00090000be88783b */ /* 0x000fe20000004200 */
[----:B------:R-:W-:Y:S01]  /*34a0*/  USHF.R.S32.HI UR4, URZ, 0x1f, UR10 ;  /* 0x0000001f3f047899 */ /* 0x000fe2000801140a */
[C---:B-1----:R-:W-:Y:S02]  /*34b0*/  IMAD.IADD R0, R37.reuse, 0x1, R0 ;  /* 0x0000000125007824 */ /* 0x042fe400078e0200 */
[----:B------:R-:W0:Y:S01]  /*34c0*/  LDGDEPBAR ;  /* 0x00000000000079af */ /* 0x000e220000000000 */
[----:B------:R-:W-:Y:S01]  /*34d0*/  ULEA.HI UR4, UR4, UR10, URZ, 0x6 ;  /* 0x0000000a04047291 */ /* 0x000fe2000f8f303f */
[----:B--2---:R-:W-:Y:S01]  /*34e0*/  IMAD.IADD R40, R37, 0x1, R40 ;  /* 0x0000000125287824 */ /* 0x004fe200078e0228 */
[----:B------:R-:W-:Y:S02]  /*34f0*/  IMNMX R0, R5, R0, PT ;  /* 0x0000000005007217 */ /* 0x000fe40003800200 */
[----:B------:R-:W-:Y:S02]  /*3500*/  USHF.R.S32.HI UR4, URZ, 0x6, UR4 ;  /* 0x000000063f047899 */ /* 0x000fe40008011404 */
[----:B------:R-:W-:-:S02]  /*3510*/  ISETP.GT.AND P0, PT, R0, RZ, PT ;  /* 0x000000ff0000720c */ /* 0x000fc40003f04270 */
[----:B------:R-:W-:Y:S02]  /*3520*/  ISETP.GT.AND P1, PT, R0, 0x1, PT ;  /* 0x000000010000780c */ /* 0x000fe40003f24270 */
[----:B------:R-:W-:Y:S02]  /*3530*/  FSEL R7, R28, -INF , P0 ;  /* 0xff8000001c077808 */ /* 0x000fe40000000000 */
[C---:B------:R-:W-:Y:S02]  /*3540*/  ISETP.GT.AND P0, PT, R0.reuse, 0x8, PT ;  /* 0x000000080000780c */ /* 0x040fe40003f04270 */
[----:B------:R-:W-:Y:S02]  /*3550*/  FSEL R38, R29, -INF , P1 ;  /* 0xff8000001d267808 */ /* 0x000fe40000800000 */
[----:B------:R-:W-:Y:S02]  /*3560*/  ISETP.GT.AND P1, PT, R0, 0x9, PT ;  /* 0x000000090000780c */ /* 0x000fe40003f24270 */
[----:B------:R-:W-:-:S02]  /*3570*/  FSEL R36, R24, -INF , P0 ;  /* 0xff80000018247808 */ /* 0x000fc40000000000 */
[C---:B------:R-:W-:Y:S02]  /*3580*/  ISETP.GT.AND P0, PT, R0.reuse, 0x10, PT ;  /* 0x000000100000780c */ /* 0x040fe40003f04270 */
[----:B------:R-:W-:Y:S02]  /*3590*/  FSEL R28, R25, -INF , P1 ;  /* 0xff800000191c7808 */ /* 0x000fe40000800000 */
[----:B------:R-:W-:Y:S02]  /*35a0*/  ISETP.GT.AND P1, PT, R0, 0x11, PT ;  /* 0x000000110000780c */ /* 0x000fe40003f24270 */
[----:B------:R-:W-:Y:S02]  /*35b0*/  FSEL R24, R20, -INF , P0 ;  /* 0xff80000014187808 */ /* 0x000fe40000000000 */
[----:B------:R-:W-:Y:S02]  /*35c0*/  ISETP.GT.AND P0, PT, R0, 0x18, PT ;  /* 0x000000180000780c */ /* 0x000fe40003f04270 */
[----:B------:R-:W-:-:S02]  /*35d0*/  FSEL R20, R21, -INF , P1 ;  /* 0xff80000015147808 */ /* 0x000fc40000800000 */
        /* <DEDUP_REMOVED lines=9> */
[----:B------:R-:W-:Y:S02]  /*3670*/  IMNMX R12, R5, R40, PT ;  /* 0x00000028050c7217 */ /* 0x000fe40003800200 */
[----:B------:R-:W-:Y:S01]  /*3680*/  FSEL R162, R8, -INF , P0 ;  /* 0xff80000008a27808 */ /* 0x000fe20000000000 */
[----:B------:R-:W-:Y:S01]  /*3690*/  LDSM.16.MT88.4 R40, [R195+0x2100] ;  /* 0x00210000c328783b */ /* 0x000fe20000004200 */
[----:B------:R-:W-:-:S02]  /*36a0*/  ISETP.GT.AND P0, PT, R0, 0x30, PT ;  /* 0x000000300000780c */ /* 0x000fc40003f04270 */
[----:B------:R-:W-:Y:S02]  /*36b0*/  FSEL R158, R9, -INF , P1 ;  /* 0xff800000099e7808 */ /* 0x000fe40000800000 */
[----:B------:R-:W-:Y:S02]  /*36c0*/  FMNMX.FTZ R5, R7, R38, !PT ;  /* 0x0000002607057209 */ /* 0x000fe40007810000 */
[----:B------:R-:W-:Y:S02]  /*36d0*/  ISETP.GT.AND P1, PT, R12, RZ, PT ;  /* 0x000000ff0c00720c */ /* 0x000fe40003f24270 */
[----:B------:R-:W-:Y:S02]  /*36e0*/  FSEL R168, R32, -INF , P0 ;  /* 0xff80000020a87808 */ /* 0x000fe40000000000 */
[----:B------:R-:W-:Y:S02]  /*36f0*/  ISETP.GT.AND P0, PT, R12, 0x1, PT ;  /* 0x000000010c00780c */ /* 0x000fe40003f04270 */
[----:B------:R-:W-:-:S02]  /*3700*/  FMNMX.FTZ R5, R36, R5, !PT ;  /* 0x0000000524057209 */ /* 0x000fc40007810000 */
[----:B------:R-:W-:Y:S02]  /*3710*/  FSEL R30, R30, -INF , P1 ;  /* 0xff8000001e1e7808 */ /* 0x000fe40000800000 */
[----:B------:R-:W-:Y:S02]  /*3720*/  ISETP.GT.AND P1, PT, R12, 0x8, PT ;  /* 0x000000080c00780c */ /* 0x000fe40003f24270 */
[----:B------:R-:W-:Y:S02]  /*3730*/  FSEL R31, R31, -INF , P0 ;  /* 0xff8000001f1f7808 */ /* 0x000fe40000000000 */
[----:B------:R-:W-:Y:S02]  /*3740*/  FMNMX.FTZ R17, R28, R5, !PT ;  /* 0x000000051c117209 */ /* 0x000fe40007810000 */
[----:B------:R-:W-:Y:S02]  /*3750*/  FSEL R5, R26, -INF , P1 ;  /* 0xff8000001a057808 */ /* 0x000fe40000800000 */
[----:B------:R-:W-:-:S02]  /*3760*/  ISETP.GT.AND P1, PT, R12, 0x10, PT ;  /* 0x000000100c00780c */ /* 0x000fc40003f24270 */
[----:B------:R-:W-:Y:S02]  /*3770*/  ISETP.GT.AND P0, PT, R12, 0x9, PT ;  /* 0x000000090c00780c */ /* 0x000fe40003f04270 */
[----:B------:R-:W-:Y:S02]  /*3780*/  FMNMX.FTZ R8, R30, R31, !PT ;  /* 0x0000001f1e087209 */ /* 0x000fe40007810000 */
[----:B------:R-:W-:Y:S02]  /*3790*/  FSEL R13, R22, -INF , P1 ;  /* 0xff800000160d7808 */ /* 0x000fe40000800000 */
[----:B------:R-:W-:Y:S02]  /*37a0*/  ISETP.GT.AND P1, PT, R0, 0x31, PT ;  /* 0x000000310000780c */ /* 0x000fe40003f24270 */
[----:B------:R-:W-:Y:S02]  /*37b0*/  FSEL R27, R27, -INF , P0 ;  /* 0xff8000001b1b7808 */ /* 0x000fe40000000000 */
[----:B------:R-:W-:-:S02]  /*37c0*/  FMNMX.FTZ R8, R5, R8, !PT ;  /* 0x0000000805087209 */ /* 0x000fc40007810000 */
[----:B------:R-:W-:Y:S02]  /*37d0*/  FMNMX.FTZ R17, R24, R17, !PT ;  /* 0x0000001118117209 */ /* 0x000fe40007810000 */
[----:B------:R-:W-:Y:S02]  /*37e0*/  FSEL R166, R33, -INF , P1 ;  /* 0xff80000021a67808 */ /* 0x000fe40000800000 */
[C---:B------:R-:W-:Y:S02]  /*37f0*/  ISETP.GT.AND P0, PT, R12.reuse, 0x11, PT ;  /* 0x000000110c00780c */ /* 0x040fe40003f04270 */
[----:B------:R-:W-:Y:S02]  /*3800*/  ISETP.GT.AND P1, PT, R12, 0x18, PT ;  /* 0x000000180c00780c */ /* 0x000fe40003f24270 */
[----:B------:R-:W-:Y:S02]  /*3810*/  FMNMX.FTZ R8, R27, R8, !PT ;  /* 0x000000081b087209 */ /* 0x000fe40007810000 */
[----:B------:R-:W-:-:S02]  /*3820*/  FMNMX.FTZ R17, R20, R17, !PT ;  /* 0x0000001114117209 */ /* 0x000fc40007810000 */
[----:B------:R-:W-:Y:S02]  /*3830*/  FSEL R23, R23, -INF , P0 ;  /* 0xff80000017177808 */ /* 0x000fe40000000000 */
[----:B------:R-:W-:Y:S02]  /*3840*/  FSEL R9, R18, -INF , P1 ;  /* 0xff80000012097808 */ /* 0x000fe40000800000 */
[----:B------:R-:W-:Y:S02]  /*3850*/  FMNMX.FTZ R8, R13, R8, !PT ;  /* 0x000000080d087209 */ /* 0x000fe40007810000 */
[----:B------:R-:W-:Y:S02]  /*3860*/  ISETP.GT.AND P1, PT, R0, 0x38, PT ;  /* 0x000000380000780c */ /* 0x000fe40003f24270 */
[----:B------:R-:W-:Y:S02]  /*3870*/  FMNMX.FTZ R17, R16, R17, !PT ;  /* 0x0000001110117209 */ /* 0x000fe40007810000 */
[----:B------:R-:W-:-:S02]  /*3880*/  ISETP.GT.AND P0, PT, R12, 0x19, PT ;  /* 0x000000190c00780c */ /* 0x000fc40003f04270 */
[----:B------:R-:W-:Y:S02]  /*3890*/  FMNMX.FTZ R8, R23, R8, !PT ;  /* 0x0000000817087209 */ /* 0x000fe40007810000 */
[----:B------:R-:W-:Y:S02]  /*38a0*/  FSEL R142, R72, -INF , P1 ;  /* 0xff800000488e7808 */ /* 0x000fe40000800000 */
[----:B------:R-:W-:Y:S02]  /*38b0*/  ISETP.GT.AND P1, PT, R12, 0x20, PT ;  /* 0x000000200c00780c */ /* 0x000fe40003f24270 */
[----:B------:R-:W-:Y:S02]  /*38c0*/  FMNMX.FTZ R17, R6, R17, !PT ;  /* 0x0000001106117209 */ /* 0x000fe40007810000 */
[----:B------:R-:W-:Y:S02]  /*38d0*/  FSEL R19, R19, -INF , P0 ;  /* 0xff80000013137808 */ /* 0x000fe40000000000 */
[----:B------:R-:W-:-:S02]  /*38e0*/  FMNMX.FTZ R8, R9, R8, !PT ;  /* 0x0000000809087209 */ /* 0x000fc40007810000 */
[----:B------:R-:W-:Y:S02]  /*38f0*/  FSEL R205, R14, -INF , P1 ;  /* 0xff8000000ecd7808 */ /* 0x000fe40000800000 */
[----:B------:R-:W-:Y:S02]  /*3900*/  FMNMX.FTZ R17, R156, R17, !PT ;  /* 0x000000119c117209 */ /* 0x000fe40007810000 */
[----:B------:R-:W-:Y:S02]  /*3910*/  ISETP.GT.AND P1, PT, R0, 0x39, PT ;  /* 0x000000390000780c */ /* 0x000fe40003f24270 */
[----:B------:R-:W-:Y:S02]  /*3920*/  ISETP.GT.AND P0, PT, R12, 0x21, PT ;  /* 0x000000210c00780c */ /* 0x000fe40003f04270 */
[----:B------:R-:W-:Y:S02]  /*3930*/  FMNMX.FTZ R8, R19, R8, !PT ;  /* 0x0000000813087209 */ /* 0x000fe40007810000 */
[----:B------:R-:W-:-:S02]  /*3940*/  FMNMX.FTZ R17, R164, R17, !PT ;  /* 0x00000011a4117209 */ /* 0x000fc40007810000 */
[----:B------:R-:W-:Y:S02]  /*3950*/  FSEL R140, R73, -INF , P1 ;  /* 0xff800000498c7808 */ /* 0x000fe40000800000 */
        /* <DEDUP_REMOVED lines=17> */
[----:B------:R-:W-:Y:S01]  /*3a70*/  ISETP.GT.AND P1, PT, R12, 0x38, PT ;  /* 0x000000380c00780c */ /* 0x000fe20003f24270 */
[----:B------:R-:W-:Y:S01]  /*3a80*/  LDSM.16.MT88.4 R32, [R189+0x900] ;  /* 0x00090000bd20783b */ /* 0x000fe20000004200 */
[----:B------:R-:W-:Y:S02]  /*3a90*/  FMNMX.FTZ R8, R167, R8, !PT ;  /* 0x00000008a7087209 */ /* 0x000fe40007810000 */
[----:B------:R-:W-:Y:S02]  /*3aa0*/  FMNMX.FTZ R15, R142, R15, !PT ;  /* 0x0000000f8e0f7209 */ /* 0x000fe40007810000 */
[----:B------:R-:W-:Y:S02]  /*3ab0*/  ISETP.GT.AND P0, PT, R12, 0x39, PT ;  /* 0x000000390c00780c */ /* 0x000fe40003f04270 */
[----:B------:R-:W-:Y:S02]  /*3ac0*/  FSEL R141, R74, -INF , P1 ;  /* 0xff8000004a8d7808 */ /* 0x000fe40000800000 */
[----:B------:R-:W-:-:S02]  /*3ad0*/  FMNMX.FTZ R8, R143, R8, !PT ;  /* 0x000000088f087209 */ /* 0x000fc40007810000 */
[----:B------:R-:W-:Y:S02]  /*3ae0*/  FMNMX.FTZ R0, R140, R15, !PT ;  /* 0x0000000f8c007209 */ /* 0x000fe40007810000 */
[----:B------:R-:W-:Y:S02]  /*3af0*/  FSEL R161, R75, -INF , P0 ;  /* 0xff8000004ba17808 */ /* 0x000fe40000000000 */
[----:B------:R-:W-:Y:S01]  /*3b00*/  FMNMX.FTZ R8, R141, R8, !PT ;  /* 0x000000088d087209 */ /* 0x000fe20007810000 */
[----:B------:R-:W1:Y:S01]  /*3b10*/  SHFL.BFLY PT, R11, R0, 0x2, 0x1f ;  /* 0x0c401f00000b7f89 */ /* 0x000e6200000e0000 */
[----:B------:R-:W-:Y:S02]  /*3b20*/  IMNMX R218, RZ, UR4, !PT ;  /* 0x00000004ffda7c17 */ /* 0x000fe4000f800200 */
        /* <DEDUP_REMOVED lines=18> */
[----:B------:R-:W-:Y:S01]  /*3c50*/  ISETP.LE.AND P0, PT, R218, UR6, PT ;  /* 0x00000006da007c0c */ /* 0x000fe2000bf03270 */
[----:B------:R-:W-:Y:S01]  /*3c60*/  FFMA.FTZ R146, R28, c[0x0][0x2d0], -R169 ;  /* 0x0000b4001c927a23 */ /* 0x000fe200000108a9 */
[----:B------:R-:W-:Y:S01]  /*3c70*/  MUFU.EX2 R152, R152 ;  /* 0x0000009800987308 */ /* 0x000fe20000000800 */
[----:B------:R-:W-:-:S02]  /*3c80*/  FFMA.FTZ R153, R30, c[0x0][0x2d0], -R160 ;  /* 0x0000b4001e997a23 */ /* 0x000fc400000108a0 */
[--C-:B------:R-:W-:Y:S02]  /*3c90*/  FFMA.FTZ R154, R31, c[0x0][0x2d0], -R160.reuse ;  /* 0x0000b4001f9a7a23 */ /* 0x100fe400000108a0 */
[--C-:B------:R-:W-:Y:S01]  /*3ca0*/  FFMA.FTZ R155, R5, c[0x0][0x2d0], -R160.reuse ;  /* 0x0000b400059b7a23 */ /* 0x100fe200000108a0 */
[----:B------:R-:W-:Y:S01]  /*3cb0*/  LDSM.16.MT88.4 R28, [R188+0x900] ;  /* 0x00090000bc1c783b */ /* 0x000fe20000004200 */
[--C-:B------:R-:W-:Y:S01]  /*3cc0*/  FFMA.FTZ R148, R27, c[0x0][0x2d0], -R160.reuse ;  /* 0x0000b4001b947a23 */ /* 0x100fe200000108a0 */
[----:B------:R-:W1:Y:S01]  /*3cd0*/  MUFU.EX2 R151, R151 ;  /* 0x0000009700977308 */ /* 0x000e620000000800 */
[--C-:B------:R-:W-:Y:S02]  /*3ce0*/  FFMA.FTZ R3, R6, c[0x0][0x2d0], -R169.reuse ;  /* 0x0000b40006037a23 */ /* 0x100fe400000108a9 */
[----:B------:R-:W2:Y:S01]  /*3cf0*/  LDSM.16.MT88.4 R4, [R188+0x4100] ;  /* 0x00410000bc04783b */ /* 0x000ea20000004200 */
[----:B------:R-:W-:Y:S02]  /*3d00*/  FFMA.FTZ R144, R16, c[0x0][0x2d0], -R169 ;  /* 0x0000b40010907a23 */ /* 0x000fe400000108a9 */
[----:B------:R-:W-:-:S02]  /*3d10*/  FFMA.FTZ R135, R9, c[0x0][0x2d0], -R160 ;  /* 0x0000b40009877a23 */ /* 0x000fc400000108a0 */
[----:B------:R-:W-:Y:S01]  /*3d20*/  MUFU.EX2 R149, R149 ;  /* 0x0000009500957308 */ /* 0x000fe20000000800 */
[--C-:B------:R-:W-:Y:S01]  /*3d30*/  FFMA.FTZ R2, R19, c[0x0][0x2d0], -R160.reuse ;  /* 0x0000b40013027a23 */ /* 0x100fe200000108a0 */
[----:B------:R-:W3:Y:S01]  /*3d40*/  LDSM.16.MT88.4 R8, [R195+0x2900] ;  /* 0x00290000c308783b */ /* 0x000ee20000004200 */
[--C-:B------:R-:W-:Y:S02]  /*3d50*/  FFMA.FTZ R150, R24, c[0x0][0x2d0], -R169.reuse ;  /* 0x0000b40018967a23 */ /* 0x100fe400000108a9 */
[--C-:B------:R-:W-:Y:S01]  /*3d60*/  FFMA.FTZ R145, R20, c[0x0][0x2d0], -R169.reuse ;  /* 0x0000b40014917a23 */ /* 0x100fe200000108a9 */
[----:B------:R-:W4:Y:S01]  /*3d70*/  LDSM.16.MT88.4 R16, [R189+0x2900] ;  /* 0x00290000bd10783b */ /* 0x000f220000004200 */
[--C-:B------:R-:W-:Y:S01]  /*3d80*/  FFMA.FTZ R147, R13, c[0x0][0x2d0], -R160.reuse ;  /* 0x0000b4000d937a23 */ /* 0x100fe200000108a0 */
[----:B------:R-:W5:Y:S01]  /*3d90*/  MUFU.EX2 R146, R146 ;  /* 0x0000009200927308 */ /* 0x000f620000000800 */
[----:B-1----:R-:W-:Y:S01]  /*3da0*/  F2FP.PACK_AB R96, R151, R152 ;  /* 0x000000989760723e */ /* 0x002fe200000000ff */
[----:B------:R-:W-:Y:S01]  /*3db0*/  FFMA.FTZ R134, R23, c[0x0][0x2d0], -R160 ;  /* 0x0000b40017867a23 */ /* 0x000fe200000108a0 */
[----:B------:R-:W-:Y:S01]  /*3dc0*/  LDSM.16.MT88.4 R12, [R188+0x2900] ;  /* 0x00290000bc0c783b */ /* 0x000fe20000004200 */
[----:B------:R-:W-:-:S02]  /*3dd0*/  FFMA.FTZ R159, R164, c[0x0][0x2d0], -R169 ;  /* 0x0000b400a49f7a23 */ /* 0x000fc400000108a9 */
[--C-:B------:R-:W-:Y:S01]  /*3de0*/  FFMA.FTZ R157, R162, c[0x0][0x2d0], -R169.reuse ;  /* 0x0000b400a29d7a23 */ /* 0x100fe200000108a9 */
[----:B------:R-:W1:Y:S01]  /*3df0*/  LDSM.16.MT88.4 R20, [R195+0x900] ;  /* 0x00090000c314783b */ /* 0x000e620000004200 */
[----:B------:R-:W-:Y:S01]  /*3e00*/  MUFU.EX2 R153, R153 ;  /* 0x0000009900997308 */ /* 0x000fe20000000800 */
[--C-:B------:R-:W-:Y:S02]  /*3e10*/  FFMA.FTZ R156, R156, c[0x0][0x2d0], -R169.reuse ;  /* 0x0000b4009c9c7a23 */ /* 0x100fe400000108a9 */
[----:B------:R-:W-:Y:S01]  /*3e20*/  LDSM.16.MT88.4 R24, [R190+0x2900] ;  /* 0x00290000be18783b */ /* 0x000fe20000004200 */
[----:B------:R-:W-:Y:S02]  /*3e30*/  FFMA.FTZ R158, R158, c[0x0][0x2d0], -R169 ;  /* 0x0000b4009e9e7a23 */ /* 0x000fe400000108a9 */
[--C-:B------:R-:W-:Y:S02]  /*3e40*/  FFMA.FTZ R162, R205, c[0x0][0x2d0], -R160.reuse ;  /* 0x0000b400cda27a23 */ /* 0x100fe400000108a0 */
[----:B------:R-:W2:Y:S01]  /*3e50*/  MUFU.EX2 R154, R154 ;  /* 0x0000009a009a7308 */ /* 0x000ea20000000800 */
[----:B-----5:R-:W-:Y:S01]  /*3e60*/  F2FP.PACK_AB R98, R146, R149 ;  /* 0x000000959262723e */ /* 0x020fe200000000ff */
[----:B------:R-:W-:-:S02]  /*3e70*/  FFMA.FTZ R163, R163, c[0x0][0x2d0], -R160 ;  /* 0x0000b400a3a37a23 */ /* 0x000fc400000108a0 */
[--C-:B------:R-:W-:Y:S02]  /*3e80*/  FFMA.FTZ R164, R171, c[0x0][0x2d0], -R160.reuse ;  /* 0x0000b400aba47a23 */ /* 0x100fe400000108a0 */
[--C-:B------:R-:W-:Y:S02]  /*3e90*/  FFMA.FTZ R165, R165, c[0x0][0x2d0], -R160.reuse ;  /* 0x0000b400a5a57a23 */ /* 0x100fe400000108a0 */
[----:B------:R-:W-:Y:S01]  /*3ea0*/  MUFU.EX2 R155, R155 ;  /* 0x0000009b009b7308 */ /* 0x000fe20000000800 */
[--C-:B------:R-:W-:Y:S02]  /*3eb0*/  FFMA.FTZ R171, R166, c[0x0][0x2d0], -R169.reuse ;  /* 0x0000b400a6ab7a23 */ /* 0x100fe400000108a9 */
[--C-:B------:R-:W-:Y:S02]  /*3ec0*/  FFMA.FTZ R168, R168, c[0x0][0x2d0], -R169.reuse ;  /* 0x0000b400a8a87a23 */ /* 0x100fe400000108a9 */
[--C-:B------:R-:W-:Y:S02]  /*3ed0*/  FFMA.FTZ R166, R142, c[0x0][0x2d0], -R169.reuse ;  /* 0x0000b4008ea67a23 */ /* 0x100fe400000108a9 */
[----:B------:R-:W-:Y:S01]  /*3ee0*/  FFMA.FTZ R169, R140, c[0x0][0x2d0], -R169 ;  /* 0x0000b4008ca97a23 */ /* 0x000fe200000108a9 */
[----:B------:R-:W5:Y:S01]  /*3ef0*/  MUFU.EX2 R148, R148 ;  /* 0x0000009400947308 */ /* 0x000f620000000800 */
[----:B--2---:R-:W-:Y:S01]  /*3f00*/  F2FP.PACK_AB R97, R154, R153 ;  /* 0x000000999a61723e */ /* 0x004fe200000000ff */
[----:B------:R-:W-:-:S02]  /*3f10*/  FFMA.FTZ R167, R167, c[0x0][0x2d0], -R160 ;  /* 0x0000b400a7a77a23 */ /* 0x000fc400000108a0 */
[--C-:B------:R-:W-:Y:S02]  /*3f20*/  FFMA.FTZ R170, R143, c[0x0][0x2d0], -R160.reuse ;  /* 0x0000b4008faa7a23 */ /* 0x100fe400000108a0 */
[--C-:B------:R-:W-:Y:S02]  /*3f30*/  FFMA.FTZ R204, R141, c[0x0][0x2d0], -R160.reuse ;  /* 0x0000b4008dcc7a23 */ /* 0x100fe400000108a0 */
[----:B------:R-:W-:Y:S01]  /*3f40*/  MUFU.EX2 R150, R150 ;  /* 0x0000009600967308 */ /* 0x000fe20000000800 */
[----:B------:R-:W-:Y:S01]  /*3f50*/  FFMA.FTZ R205, R161, c[0x0][0x2d0], -R160 ;  /* 0x0000b400a1cd7a23 */ /* 0x000fe200000108a0 */
[----:B------:R-:W-:Y:S01]  /*3f60*/  LDSM.16.MT88.4 R140, [R190+0x1900] ;  /* 0x00190000be8c783b */ /* 0x000fe20000004200 */
[----:B------:R-:W-:Y:S02]  /*3f70*/  FADD.FTZ R152, R152, R151 ;  /* 0x0000009798987221 */ /* 0x000fe40000010000 */
[----:B------:R-:W-:Y:S02]  /*3f80*/  FADD.FTZ R154, R153, R154 ;  /* 0x0000009a999a7221 */ /* 0x000fe40000010000 */
[----:B------:R-:W-:Y:S01]  /*3f90*/  FADD.FTZ R149, R149, R152 ;  /* 0x0000009895957221 */ /* 0x000fe20000010000 */
[----:B-----5:R-:W-:Y:S01]  /*3fa0*/  F2FP.PACK_AB R99, R148, R155 ;  /* 0x0000009b9463723e */ /* 0x020fe200000000ff */
[----:B------:R-:W2:Y:S01]  /*3fb0*/  MUFU.EX2 R145, R145 ;  /* 0x0000009100917308 */ /* 0x000ea20000000800 */
[----:B------:R-:W-:-:S02]  /*3fc0*/  FADD.FTZ R155, R155, R154 ;  /* 0x0000009a9b9b7221 */ /* 0x000fc40000010000 */
        /* <DEDUP_REMOVED lines=21> */
[----:B------:R-:W-:Y:S06]  /*4120*/  MUFU.EX2 R158, R158 ;  /* 0x0000009e009e7308 */ /* 0x000fec0000000800 */
        /* <DEDUP_REMOVED lines=76> */
[----:B------:R-:W-:Y:S01]  /*45f0*/  F2FP.PACK_AB R5, R163, R162 ;  /* 0x000000a2a305723e */ /* 0x000fe200000000ff */
[----:B------:R-:W-:Y:S01]  /*4600*/  FADD.FTZ R162, R162, R135 ;  /* 0x00000087a2a27221 */ /* 0x000fe20000010000 */
[----:B------:R-:W-:Y:S01]  /*4610*/  F2FP.PACK_AB R6, R158, R157 ;  /* 0x0000009d9e06723e */ /* 0x000fe200000000ff */
[----:B------:R-:W-:Y:S01]  /*4620*/  FADD.FTZ R156, R159, R156 ;  /* 0x0000009c9f9c7221 */ /* 0x000fe20000010000 */
[----:B------:R-:W-:Y:S01]  /*4630*/  F2FP.PACK_AB R7, R165, R164 ;  /* 0x000000a4a507723e */ /* 0x000fe200000000ff */
[----:B------:R-:W-:-:S02]  /*4640*/  FADD.FTZ R163, R163, R162 ;  /* 0x000000a2a3a37221 */ /* 0x000fc40000010000 */
[----:B------:R-:W-:Y:S02]  /*4650*/  FADD.FTZ R157, R157, R156 ;  /* 0x0000009c9d9d7221 */ /* 0x000fe40000010000 */
[----:B------:R-:W-:Y:S02]  /*4660*/  FADD.FTZ R164, R164, R163 ;  /* 0x000000a3a4a47221 */ /* 0x000fe40000010000 */
[----:B-1----:R-:W-:Y:S01]  /*4670*/  HMMA.16816.F32 R128, R4, R8, R128 ;  /* 0x000000080480723c */ /* 0x002fe20000001880 */
[----:B------:R-:W-:Y:S02]  /*4680*/  FADD.FTZ R157, R158, R157 ;  /* 0x0000009d9e9d7221 */ /* 0x000fe40000010000 */
[----:B------:R-:W-:-:S05]  /*4690*/  FADD.FTZ R164, R165, R164 ;  /* 0x000000a4a5a47221 */ /* 0x000fca0000010000 */
        /* <DEDUP_REMOVED lines=37> */
[C---:B------:R-:W-:Y:S01]  /*48f0*/  F2FP.PACK_AB R5, R170.reuse, R167 ;  /* 0x000000a7aa05723e */ /* 0x040fe200000000ff */
[----:B------:R-:W-:Y:S01]  /*4900*/  FADD.FTZ R167, R167, R164 ;  /* 0x000000a4a7a77221 */ /* 0x000fe20000010000 */
[----:B------:R-:W-:Y:S01]  /*4910*/  F2FP.PACK_AB R6, R169, R166 ;  /* 0x000000a6a906723e */ /* 0x000fe200000000ff */
[----:B------:R-:W-:Y:S01]  /*4920*/  FADD.FTZ R171, R171, R168 ;  /* 0x000000a8abab7221 */ /* 0x000fe20000010000 */
[----:B------:R-:W-:Y:S01]  /*4930*/  F2FP.PACK_AB R7, R205, R204 ;  /* 0x000000cccd07723e */ /* 0x000fe200000000ff */
[----:B------:R-:W-:-:S02]  /*4940*/  FADD.FTZ R167, R170, R167 ;  /* 0x000000a7aaa77221 */ /* 0x000fc40000010000 */
[----:B------:R-:W-:Y:S02]  /*4950*/  FADD.FTZ R166, R166, R171 ;  /* 0x000000aba6a67221 */ /* 0x000fe40000010000 */
[----:B------:R-:W-:Y:S02]  /*4960*/  FADD.FTZ R2, R204, R167 ;  /* 0x000000a7cc027221 */ /* 0x000fe40000010000 */
[----:B---3--:R-:W-:Y:S01]  /*4970*/  HMMA.16816.F32 R128, R4, R12, R128 ;  /* 0x0000000c0480723c */ /* 0x008fe20000001880 */
[----:B------:R-:W-:Y:S02]  /*4980*/  FADD.FTZ R204, R169, R166 ;  /* 0x000000a6a9cc7221 */ /* 0x000fe40000010000 */
[----:B------:R-:W-:-:S05]  /*4990*/  FADD.FTZ R205, R205, R2 ;  /* 0x00000002cdcd7221 */ /* 0x000fca0000010000 */
        /* <DEDUP_REMOVED lines=27> */
[----:B------:R-:W-:Y:S01]  /*4b50*/  PLOP3.LUT P1, PT, PT, PT, UP1, 0x80, 0x0 ;  /* 0x000000000000781c */ /* 0x000fe20003f2f018 */
[----:B------:R-:W-:Y:S01]  /*4b60*/  IMAD.MOV.U32 R2, RZ, RZ, R132 ;  /* 0x000000ffff027224 */ /* 0x000fe200078e0084 */
[----:B------:R-:W-:Y:S01]  /*4b70*/  PLOP3.LUT P0, PT, PT, PT, UP1, 0x80, 0x0 ;  /* 0x000000000000781c */ /* 0x000fe20003f0f018 */
[----:B------:R-:W-:Y:S01]  /*4b80*/  IMAD.MOV.U32 R3, RZ, RZ, R0 ;  /* 0x000000ffff037224 */ /* 0x000fe200078e0000 */
[C---:B------:R-:W-:Y:S01]  /*4b90*/  SHF.L.U64.HI R217, R174.reuse, 0x1, R133 ;  /* 0x00000001aed97819 */ /* 0x040fe20000010285 */
[----:B------:R-:W-:Y:S01]  /*4ba0*/  IMAD.SHL.U32 R216, R174, 0x2, RZ ;  /* 0x00000002aed87824 */ /* 0x000fe200078e00ff */
[C---:B------:R-:W-:Y:S01]  /*4bb0*/  SHF.L.U64.HI R215, R173.reuse, 0x1, R206 ;  /* 0x00000001add77819 */ /* 0x040fe200000102ce */
[----:B------:R-:W-:Y:S01]  /*4bc0*/  IMAD.SHL.U32 R214, R173, 0x2, RZ ;  /* 0x00000002add67824 */ /* 0x000fe200078e00ff */
[----:B------:R-:W-:Y:S01]  /*4bd0*/  SEL R213, RZ, 0x10, P4 ;  /* 0x00000010ffd57807 */ /* 0x000fe20002000000 */
[C---:B------:R-:W-:Y:S01]  /*4be0*/  IMAD.SHL.U32 R211, R172.reuse, 0x2, RZ ;  /* 0x00000002acd37824 */ /* 0x040fe200078e00ff */
[----:B------:R-:W-:Y:S01]  /*4bf0*/  SHF.L.U64.HI R212, R172, 0x1, R175 ;  /* 0x00000001acd47819 */ /* 0x000fe200000102af */
[----:B------:R-:W-:-:S02]  /*4c00*/  UMOV UR4, 0x1 ;  /* 0x0000000100047882 */ /* 0x000fc40000000000 */
[----:B------:R-:W-:-:S05]  /*4c10*/  @P1 IMAD.HI.U32 R210, R207, c[0x0][0x2c8], RZ ;  /* 0x0000b200cfd21a27 */ /* 0x000fca00078e00ff */
[----:B------:R-:W-:Y:S02]  /*4c20*/  @P0 SHF.R.U32.HI R210, RZ, c[0x0][0x2cc], R210 ;  /* 0x0000b300ffd20a19 */ /* 0x000fe400000116d2 */
.L_x_596:
[----:B------:R-:W-:Y:S04]  /*4c30*/  DEPBAR.LE SB0, 0x0 ;  /* 0x000080000000791a */ /* 0x000fe80000000000 */
[----:B------:R-:W-:Y:S01]  /*4c40*/  BAR.SYNC.DEFER_BLOCKING 0x0 ;  /* 0x0000000000007b1d */ /* 0x000fe20000010000 */
[----:B------:R-:W-:Y:S05]  /*4c50*/  ISETP.LE.AND P0, PT, RZ, UR6, PT ;  /* 0x00000006ff007c0c */ /* 0x000fea000bf03270 */
        /* <DEDUP_REMOVED lines=10> */
[----:B------:R-:W-:-:S05]  /*4d00*/  @!P0 BRA `(.L_x_594) ;  /* 0x0000029000008947 */ /* 0x000fca0003800000 */
        /* <DEDUP_REMOVED lines=41> */
.L_x_594:
[C---:B--23--:R-:W-:Y:S01]  /*4fa0*/  HMMA.16816.F32 R4, R132.reuse, R136, RZ ;  /* 0x000000888404723c */ /* 0x04cfe200000018ff */
[----:B------:R-:W0:Y:S01]  /*4fb0*/  LDGDEPBAR ;  /* 0x00000000000079af */ /* 0x000e220000000000 */
[----:B------:R-:W-:Y:S06]  /*4fc0*/  UISETP.GE.AND UP0, UPT, UR6, 0x1, UPT ;  /* 0x000000010600788c */ /* 0x000fec000bf06270 */
        /* <DEDUP_REMOVED lines=204> */
.L_x_595:
[----:B------:R-:W-:Y:S01]  /*5c90*/  PLOP3.LUT P0, PT, PT, PT, UP1, 0x80, 0x0 ;  /* 0x000000000000781c */ /* 0x000fe20003f0f018 */
[----:B------:R-:W-:Y:S01]  /*5ca0*/  UIMAD UR5, UR6, -0x40, UR4 ;  /* 0xffffffc0060578a4 */ /* 0x000fe2000f8e0204 */
[----:B-1----:R-:W-:Y:S01]  /*5cb0*/  MOV R134, R207 ;  /* 0x000000cf00867202 */ /* 0x002fe20000000f00 */
[----:B------:R-:W0:Y:S01]  /*5cc0*/  LDGDEPBAR ;  /* 0x00000000000079af */ /* 0x000e220000000000 */
[----:B------:R-:W-:Y:S04]  /*5cd0*/  MOV R137, UR7 ;  /* 0x0000000700897c02 */ /* 0x000fe80008000f00 */
[----:B------:R-:W-:Y:S04]  /*5ce0*/  IADD3 R132, R137, UR5, -R208 ;  /* 0x0000000589847c10 */ /* 0x000fe8000fffe8d0 */
[----:B------:R-:W-:Y:S02]  /*5cf0*/  IADD3 R132, R132, -UR12, RZ ;  /* 0x8000000c84847c10 */ /* 0x000fe4000fffe0ff */
[----:B------:R-:W-:Y:S05]  /*5d00*/  @P0 MOV R134, R210 ;  /* 0x000000d200860202 */ /* 0x000fea0000000f00 */
[----:B------:R-:W1:Y:S08]  /*5d10*/  SHFL.IDX PT, R135, R134, 0x1, 0x1c1f ;  /* 0x003c1f0086877f89 */ /* 0x000e7000000e0000 */
[----:B------:R-:W2:Y:S01]  /*5d20*/  SHFL.IDX PT, R133, R134, RZ, 0x1c1f ;  /* 0x001c1fff86857589 */ /* 0x000ea200000e0000 */
[----:B-1----:R-:W-:Y:S04]  /*5d30*/  IADD3 R0, R132, R135, RZ ;  /* 0x0000008784007210 */ /* 0x002fe80007ffe0ff */
[C---:B------:R-:W-:Y:S02]  /*5d40*/  ISETP.GT.AND P1, PT, R0.reuse, RZ, PT ;  /* 0x000000ff0000720c */ /* 0x040fe40003f24270 */
[----:B------:R-:W-:Y:S02]  /*5d50*/  ISETP.GT.AND P0, PT, R0, 0x1, PT ;  /* 0x000000010000780c */ /* 0x000fe40003f04270 */
[----:B--2---:R-:W-:Y:S02]  /*5d60*/  IADD3 R132, R132, R133, RZ ;  /* 0x0000008584847210 */ /* 0x004fe40007ffe0ff */
[----:B------:R-:W-:Y:S02]  /*5d70*/  FSEL R135, R6, -INF , P1 ;  /* 0xff80000006877808 */ /* 0x000fe40000800000 */
[C---:B------:R-:W-:Y:S02]  /*5d80*/  ISETP.GT.AND P1, PT, R132.reuse, RZ, PT ;  /* 0x000000ff8400720c */ /* 0x040fe40003f24270 */
[----:B------:R-:W-:Y:S02]  /*5d90*/  FSEL R134, R7, -INF , P0 ;  /* 0xff80000007867808 */ /* 0x000fe40000000000 */
[----:B------:R-:W-:Y:S02]  /*5da0*/  ISETP.GT.AND P0, PT, R132, 0x1, PT ;  /* 0x000000018400780c */ /* 0x000fe40003f04270 */
[----:B------:R-:W-:Y:S02]  /*5db0*/  FSEL R136, R4, -INF , P1 ;  /* 0xff80000004887808 */ /* 0x000fe40000800000 */
[----:B------:R-:W-:Y:S02]  /*5dc0*/  FSEL R6, R5, -INF , P0 ;  /* 0xff80000005067808 */ /* 0x000fe40000000000 */
[----:B------:R-:W-:Y:S02]  /*5dd0*/  FMNMX.FTZ R5, R135, R2, !PT ;  /* 0x0000000287057209 */ /* 0x000fe40007810000 */
[C---:B------:R-:W-:Y:S02]  /*5de0*/  ISETP.GT.AND P1, PT, R0.reuse, 0x8, PT ;  /* 0x000000080000780c */ /* 0x040fe40003f24270 */
[----:B------:R-:W-:Y:S02]  /*5df0*/  ISETP.GT.AND P0, PT, R0, 0x9, PT ;  /* 0x000000090000780c */ /* 0x000fe40003f04270 */
[----:B------:R-:W-:Y:S02]  /*5e00*/  FSEL R162, R10, -INF , P1 ;  /* 0xff8000000aa27808 */ /* 0x000fe40000800000 */
[----:B------:R-:W-:Y:S02]  /*5e10*/  ISETP.GT.AND P1, PT, R132, 0x8, PT ;  /* 0x000000088400780c */ /* 0x000fe40003f24270 */
[----:B------:R-:W-:Y:S02]  /*5e20*/  FMNMX.FTZ R5, R134, R5, !PT ;  /* 0x0000000586057209 */ /* 0x000fe40007810000 */
[----:B------:R-:W-:Y:S02]  /*5e30*/  FSEL R138, R11, -INF , P0 ;  /* 0xff8000000b8a7808 */ /* 0x000fe40000000000 */
[----:B------:R-:W-:Y:S02]  /*5e40*/  FSEL R10, R8, -INF , P1 ;  /* 0xff800000080a7808 */ /* 0x000fe40000800000 */
[----:B------:R-:W-:Y:S02]  /*5e50*/  ISETP.GT.AND P1, PT, R0, 0x10, PT ;  /* 0x000000100000780c */ /* 0x000fe40003f24270 */
        /* <DEDUP_REMOVED lines=13> */
[----:B------:R-:W-:Y:S01]  /*5f30*/  FSEL R142, R18, -INF , P1 ;  /* 0xff800000128e7808 */ /* 0x000fe20000800000 */
[----:B------:R-:W-:Y:S01]  /*5f40*/  LDSM.16.MT88.4 R12, [R195+0x100] ;  /* 0x00010000c30c783b */ /* 0x000fe20000004200 */
[----:B------:R-:W-:Y:S02]  /*5f50*/  ISETP.GT.AND P0, PT, R0, 0x19, PT ;  /* 0x000000190000780c */ /* 0x000fe40003f04270 */
[----:B------:R-:W-:Y:S02]  /*5f60*/  FMNMX.FTZ R7, R236, R7, !PT ;  /* 0x00000007ec077209 */ /* 0x000fe40007810000 */
[----:B------:R-:W-:Y:S02]  /*5f70*/  ISETP.GT.AND P1, PT, R132, 0x18, PT ;  /* 0x000000188400780c */ /* 0x000fe40003f24270 */
[----:B------:R-:W-:Y:S02]  /*5f80*/  FSEL R140, R19, -INF , P0 ;  /* 0xff800000138c7808 */ /* 0x000fe40000000000 */
[----:B------:R-:W-:Y:S02]  /*5f90*/  FMNMX.FTZ R7, R142, R7, !PT ;  /* 0x000000078e077209 */ /* 0x000fe40007810000 */
[----:B------:R-:W-:Y:S02]  /*5fa0*/  FSEL R170, R16, -INF , P1 ;  /* 0xff80000010aa7808 */ /* 0x000fe40000800000 */
[----:B------:R-:W-:Y:S02]  /*5fb0*/  ISETP.GT.AND P1, PT, R0, 0x20, PT ;  /* 0x000000200000780c */ /* 0x000fe40003f24270 */
[----:B------:R-:W-:Y:S02]  /*5fc0*/  ISETP.GT.AND P0, PT, R132, 0x19, PT ;  /* 0x000000198400780c */ /* 0x000fe40003f04270 */
[----:B------:R-:W-:Y:S02]  /*5fd0*/  FMNMX.FTZ R5, R136, R3, !PT ;  /* 0x0000000388057209 */ /* 0x000fe40007810000 */
[----:B------:R-:W-:Y:S02]  /*5fe0*/  FSEL R230, R22, -INF , P1 ;  /* 0xff80000016e67808 */ /* 0x000fe40000800000 */
[----:B------:R-:W-:Y:S02]  /*5ff0*/  FMNMX.FTZ R7, R140, R7, !PT ;  /* 0x000000078c077209 */ /* 0x000fe40007810000 */
[----:B------:R-:W-:Y:S02]  /*6000*/  FSEL R220, R17, -INF , P0 ;  /* 0xff80000011dc7808 */ /* 0x000fe40000000000 */
[----:B------:R-:W-:Y:S02]  /*6010*/  ISETP.GT.AND P0, PT, R0, 0x21, PT ;  /* 0x000000210000780c */ /* 0x000fe40003f04270 */
[----:B------:R-:W-:Y:S02]  /*6020*/  ISETP.GT.AND P1, PT, R132, 0x20, PT ;  /* 0x000000208400780c */ /* 0x000fe40003f24270 */
[----:B------:R-:W-:Y:S02]  /*6030*/  FMNMX.FTZ R5, R6, R5, !PT ;  /* 0x0000000506057209 */ /* 0x000fe40007810000 */
[----:B------:R-:W-:Y:S02]  /*6040*/  FSEL R226, R23, -INF , P0 ;  /* 0xff80000017e27808 */ /* 0x000fe40000000000 */
[----:B------:R-:W-:Y:S02]  /*6050*/  FSEL R234, R20, -INF , P1 ;  /* 0xff80000014ea7808 */ /* 0x000fe40000800000 */
[----:B------:R-:W-:Y:S02]  /*6060*/  ISETP.GT.AND P0, PT, R132, 0x21, PT ;  /* 0x000000218400780c */ /* 0x000fe40003f04270 */
[----:B------:R-:W-:Y:S02]  /*6070*/  FMNMX.FTZ R7, R230, R7, !PT ;  /* 0x00000007e6077209 */ /* 0x000fe40007810000 */
[----:B------:R-:W-:Y:S02]  /*6080*/  ISETP.GT.AND P1, PT, R0, 0x28, PT ;  /* 0x000000280000780c */ /* 0x000fe40003f24270 */
[----:B------:R-:W-:Y:S02]  /*6090*/  FMNMX.FTZ R5, R10, R5, !PT ;  /* 0x000000050a057209 */ /* 0x000fe40007810000 */
[----:B------:R-:W-:Y:S02]  /*60a0*/  FSEL R232, R21, -INF , P0 ;  /* 0xff80000015e87808 */ /* 0x000fe40000000000 */
[----:B------:R-:W-:Y:S01]  /*60b0*/  ISETP.GT.AND P0, PT, R0, 0x29, PT ;  /* 0x000000290000780c */ /* 0x000fe20003f04270 */
[----:B------:R-:W-:Y:S01]  /*60c0*/  LDSM.16.MT88.4 R20, [R190+0x100] ;  /* 0x00010000be14783b */ /* 0x000fe20000004200 */
[----:B------:R-:W-:Y:S02]  /*60d0*/  FSEL R222, R26, -INF , P1 ;  /* 0xff8000001ade7808 */ /* 0x000fe40000800000 */
[----:B------:R-:W-:Y:S02]  /*60e0*/  FMNMX.FTZ R7, R226, R7, !PT ;  /* 0x00000007e2077209 */ /* 0x000fe40007810000 */
[----:B------:R-:W-:Y:S02]  /*60f0*/  FMNMX.FTZ R5, R8, R5, !PT ;  /* 0x0000000508057209 */ /* 0x000fe40007810000 */
[----:B------:R-:W-:Y:S02]  /*6100*/  FSEL R158, R27, -INF , P0 ;  /* 0xff8000001b9e7808 */ /* 0x000fe40000000000 */
[----:B------:R-:W-:Y:S02]  /*6110*/  ISETP.GT.AND P1, PT, R0, 0x30, PT ;  /* 0x000000300000780c */ /* 0x000fe40003f24270 */
[----:B------:R-:W-:Y:S02]  /*6120*/  FMNMX.FTZ R7, R222, R7, !PT ;  /* 0x00000007de077209 */ /* 0x000fe40007810000 */
[----:B------:R-:W-:Y:S02]  /*6130*/  FMNMX.FTZ R5, R166, R5, !PT ;  /* 0x00000005a6057209 */ /* 0x000fe40007810000 */
[----:B------:R-:W-:Y:S02]  /*6140*/  FSEL R152, R30, -INF , P1 ;  /* 0xff8000001e987808 */ /* 0x000fe40000800000 */
[----:B------:R-:W-:Y:S02]  /*6150*/  FMNMX.FTZ R7, R158, R7, !PT ;  /* 0x000000079e077209 */ /* 0x000fe40007810000 */
[----:B------:R-:W-:Y:S02]  /*6160*/  ISETP.GT.AND P0, PT, R0, 0x31, PT ;  /* 0x000000310000780c */ /* 0x000fe40003f04270 */
        /* <DEDUP_REMOVED lines=15> */
[----:B------:R-:W-:Y:S01]  /*6260*/  ISETP.GT.AND P0, PT, R132, 0x29, PT ;  /* 0x000000298400780c */ /* 0x000fe20003f04270 */
[----:B------:R-:W1:Y:S01]  /*6270*/  SHFL.BFLY PT, R5, R0, 0x2, 0x1f ;  /* 0x0c401f0000057f89 */ /* 0x000e6200000e0000 */
[----:B------:R-:W-:Y:S02]  /*6280*/  FMNMX.FTZ R7, R232, R7, !PT ;  /* 0x00000007e8077209 */ /* 0x000fe40007810000 */
[----:B------:R-:W-:Y:S02]  /*6290*/  FSEL R224, R25, -INF , P0 ;  /* 0xff80000019e07808 */ /* 0x000fe40000000000 */
[----:B------:R-:W-:Y:S02]  /*62a0*/  ISETP.GT.AND P1, PT, R132, 0x30, PT ;  /* 0x000000308400780c */ /* 0x000fe40003f24270 */
[----:B------:R-:W-:Y:S02]  /*62b0*/  FMNMX.FTZ R7, R228, R7, !PT ;  /* 0x00000007e4077209 */ /* 0x000fe40007810000 */
[----:B------:R-:W-:Y:S02]  /*62c0*/  FSEL R156, R28, -INF , P1 ;  /* 0xff8000001c9c7808 */ /* 0x000fe40000800000 */
[----:B------:R-:W-:Y:S02]  /*62d0*/  ISETP.GT.AND P0, PT, R132, 0x31, PT ;  /* 0x000000318400780c */ /* 0x000fe40003f04270 */
[----:B------:R-:W-:Y:S02]  /*62e0*/  FMNMX.FTZ R7, R224, R7, !PT ;  /* 0x00000007e0077209 */ /* 0x000fe40007810000 */
[----:B------:R-:W-:Y:S02]  /*62f0*/  FSEL R154, R29, -INF , P0 ;  /* 0xff8000001d9a7808 */ /* 0x000fe40000000000 */
[----:B------:R-:W-:Y:S01]  /*6300*/  FMNMX.FTZ R7, R156, R7, !PT ;  /* 0x000000079c077209 */ /* 0x000fe20007810000 */
[----:B------:R-:W-:Y:S01]  /*6310*/  LDSM.16.MT88.4 R28, [R189+0x100] ;  /* 0x00010000bd1c783b */ /* 0x000fe20000004200 */
[----:B------:R-:W-:Y:S02]  /*6320*/  ISETP.GT.AND P1, PT, R132, 0x38, PT ;  /* 0x000000388400780c */ /* 0x000fe40003f24270 */
[----:B------:R-:W-:Y:S02]  /*6330*/  FMNMX.FTZ R7, R154, R7, !PT ;  /* 0x000000079a077209 */ /* 0x000fe40007810000 */
[----:B------:R-:W-:Y:S02]  /*6340*/  FSEL R150, R32, -INF , P1 ;  /* 0xff80000020967808 */ /* 0x000fe40000800000 */
[----:B------:R-:W-:Y:S02]  /*6350*/  ISETP.GT.AND P0, PT, R132, 0x39, PT ;  /* 0x000000398400780c */ /* 0x000fe40003f04270 */
[----:B------:R-:W-:Y:S02]  /*6360*/  FMNMX.FTZ R7, R150, R7, !PT ;  /* 0x0000000796077209 */ /* 0x000fe40007810000 */
[----:B------:R-:W-:Y:S02]  /*6370*/  FSEL R146, R33, -INF , P0 ;  /* 0xff80000021927808 */ /* 0x000fe40000000000 */
[----:B-1----:R-:W-:Y:S02]  /*6380*/  FMNMX.FTZ R5, R0, R5, !PT ;  /* 0x0000000500057209 */ /* 0x002fe40007810000 */
[----:B------:R-:W-:Y:S03]  /*6390*/  FMNMX.FTZ R9, R146, R7, !PT ;  /* 0x0000000792097209 */ /* 0x000fe60007810000 */
[----:B------:R-:W1:Y:S08]  /*63a0*/  SHFL.BFLY PT, R132, R5, 0x1, 0x1f ;  /* 0x0c201f0005847f89 */ /* 0x000e7000000e0000 */
[----:B------:R-:W2:Y:S01]  /*63b0*/  SHFL.BFLY PT, R0, R9, 0x2, 0x1f ;  /* 0x0c401f0009007f89 */ /* 0x000ea200000e0000 */
[----:B-1----:R-:W-:Y:S04]  /*63c0*/  FMNMX.FTZ R132, R132, R5, !PT ;  /* 0x0000000584847209 */ /* 0x002fe80007810000 */
[C---:B------:R-:W-:Y:S01]  /*63d0*/  FSETP.NEU.FTZ.AND P1, PT, R132.reuse, -INF , PT ;  /* 0xff8000008400780b */ /* 0x040fe20003f3d000 */
[----:B------:R-:W-:Y:S01]  /*63e0*/  FMUL.FTZ R145, R132, c[0x0][0x2d0] ;  /* 0x0000b40084917a20 */ /* 0x000fe20000410000 */
[----:B--2---:R-:W-:Y:S02]  /*63f0*/  FMNMX.FTZ R4, R0, R9, !PT ;  /* 0x0000000900047209 */ /* 0x004fe40007810000 */
[----:B------:R-:W-:Y:S02]  /*6400*/  FSEL R5, R132, RZ, P1 ;  /* 0x000000ff84057208 */ /* 0x000fe40000800000 */
[----:B------:R-:W-:Y:S01]  /*6410*/  FSEL R145, R145, RZ, P1 ;  /* 0x000000ff91917208 */ /* 0x000fe20000800000 */
[----:B------:R-:W1:Y:S02]  /*6420*/  SHFL.BFLY PT, R7, R4, 0x1, 0x1f ;  /* 0x0c201f0004077f89 */ /* 0x000e6400000e0000 */
[----:B------:R-:W-:Y:S02]  /*6430*/  FADD.FTZ R5, -R5, R2 ;  /* 0x0000000205057221 */ /* 0x000fe40000010100 */
[--C-:B------:R-:W-:Y:S02]  /*6440*/  FFMA.FTZ R161, R135, c[0x0][0x2d0], -R145.reuse ;  /* 0x0000b40087a17a23 */ /* 0x100fe40000010891 */
        /* <DEDUP_REMOVED lines=9> */
[----:B------:R-:W2:Y:S01]  /*64e0*/  MUFU.EX2 R2, R2 ;  /* 0x0000000200027308 */ /* 0x000ea20000000800 */
[--C-:B------:R-:W-:Y:S01]  /*64f0*/  FFMA.FTZ R168, R168, c[0x0][0x2d0], -R145.reuse ;  /* 0x0000b400a8a87a23 */ /* 0x100fe20000010891 */
[----:B-1----:R-:W-:Y:S01]  /*6500*/  FMNMX.FTZ R0, R4, R7, !PT ;  /* 0x0000000704007209 */ /* 0x002fe20007810000 */
[--C-:B------:R-:W-:Y:S02]  /*6510*/  FFMA.FTZ R169, R236, c[0x0][0x2d0], -R145.reuse ;  /* 0x0000b400eca97a23 */ /* 0x100fe40000010891 */
[--C-:B------:R-:W-:Y:S01]  /*6520*/  FFMA.FTZ R223, R230, c[0x0][0x2d0], -R145.reuse ;  /* 0x0000b400e6df7a23 */ /* 0x100fe20000010891 */
[C---:B------:R-:W-:Y:S01]  /*6530*/  FSETP.NEU.FTZ.AND P0, PT, R0.reuse, -INF , PT ;  /* 0xff8000000000780b */ /* 0x040fe20003f1d000 */
[C---:B------:R-:W-:Y:S03]  /*6540*/  FMUL.FTZ R147, R0.reuse, c[0x0][0x2d0] ;  /* 0x0000b40000937a20 */ /* 0x040fe60000410000 */
[----:B------:R-:W1:Y:S01]  /*6550*/  MUFU.EX2 R160, R160 ;  /* 0x000000a000a07308 */ /* 0x000e620000000800 */
[----:B------:R-:W-:Y:S01]  /*6560*/  FSEL R4, R0, RZ, P0 ;  /* 0x000000ff00047208 */ /* 0x000fe20000000000 */
[--C-:B------:R-:W-:Y:S01]  /*6570*/  FFMA.FTZ R230, R152, c[0x0][0x2d0], -R145.reuse ;  /* 0x0000b40098e67a23 */ /* 0x100fe20000010891 */
[----:B------:R-:W-:Y:S01]  /*6580*/  FSEL R147, R147, RZ, P0 ;  /* 0x000000ff93937208 */ /* 0x000fe20000000000 */
[----:B------:R-:W-:Y:S01]  /*6590*/  FFMA.FTZ R226, R226, c[0x0][0x2d0], -R145 ;  /* 0x0000b400e2e27a23 */ /* 0x000fe20000010891 */
[----:B------:R-:W-:Y:S01]  /*65a0*/  ISETP.LT.AND P0, PT, R218, UR6, PT ;  /* 0x00000006da007c0c */ /* 0x000fe2000bf01270 */
[----:B------:R-:W-:Y:S01]  /*65b0*/  FADD.FTZ R4, -R4, R3 ;  /* 0x0000000304047221 */ /* 0x000fe20000010100 */
[----:B------:R-:W-:Y:S01]  /*65c0*/  UIADD3 UR6, UR6, -0x1, URZ ;  /* 0xffffffff06067890 */ /* 0x000fe2000fffe03f */
[--C-:B------:R-:W-:Y:S02]  /*65d0*/  FFMA.FTZ R165, R136, c[0x0][0x2d0], -R147.reuse ;  /* 0x0000b40088a57a23 */ /* 0x100fe40000010893 */
[--C-:B------:R-:W-:Y:S01]  /*65e0*/  FFMA.FTZ R164, R6, c[0x0][0x2d0], -R147.reuse ;  /* 0x0000b40006a47a23 */ /* 0x100fe20000010893 */
[----:B------:R-:W-:Y:S01]  /*65f0*/  MUFU.EX2 R135, R135 ;  /* 0x0000008700877308 */ /* 0x000fe20000000800 */
[--C-:B------:R-:W-:Y:S02]  /*6600*/  FFMA.FTZ R163, R10, c[0x0][0x2d0], -R147.reuse ;  /* 0x0000b4000aa37a23 */ /* 0x100fe40000010893 */
[--C-:B------:R-:W-:Y:S02]  /*6610*/  FFMA.FTZ R162, R8, c[0x0][0x2d0], -R147.reuse ;  /* 0x0000b40008a27a23 */ /* 0x100fe40000010893 */
[----:B------:R-:W-:Y:S02]  /*6620*/  FMUL.FTZ R3, R4, c[0x0][0x2d0] ;  /* 0x0000b40004037a20 */ /* 0x000fe40000410000 */
[C---:B--2---:R-:W-:Y:S02]  /*6630*/  FMUL.FTZ R6, R2.reuse, R130 ;  /* 0x0000008202067220 */ /* 0x044fe40000410000 */
[C---:B------:R-:W-:Y:S01]  /*6640*/  FMUL.FTZ R7, R2.reuse, R131 ;  /* 0x0000008302077220 */ /* 0x040fe20000410000 */
[----:B------:R-:W2:Y:S01]  /*6650*/  MUFU.EX2 R134, R134 ;  /* 0x0000008600867308 */ /* 0x000ea20000000800 */
[----:B------:R-:W-:Y:S01]  /*6660*/  FMUL.FTZ R10, R2, R102 ;  /* 0x00000066020a7220 */ /* 0x000fe20000410000 */
[----:B-1----:R-:W-:Y:S01]  /*6670*/  F2FP.PACK_AB R137, R160, R161 ;  /* 0x000000a1a089723e */ /* 0x002fe200000000ff */
[C---:B------:R-:W-:Y:S02]  /*6680*/  FMUL.FTZ R11, R2.reuse, R103 ;  /* 0x00000067020b7220 */ /* 0x040fe40000410000 */
[C---:B------:R-:W-:Y:S02]  /*6690*/  FMUL.FTZ R18, R2.reuse, R110 ;  /* 0x0000006e02127220 */ /* 0x040fe40000410000 */
[C---:B------:R-:W-:Y:S03]  /*66a0*/  FMUL.FTZ R19, R2.reuse, R111 ;  /* 0x0000006f02137220 */ /* 0x040fe60000410000 */
[----:B------:R-:W1:Y:S01]  /*66b0*/  MUFU.EX2 R3, R3 ;  /* 0x0000000300037308 */ /* 0x000e620000000800 */
[C---:B------:R-:W-:Y:S02]  /*66c0*/  FMUL.FTZ R26, R2.reuse, R118 ;  /* 0x00000076021a7220 */ /* 0x040fe40000410000 */
[C---:B------:R-:W-:Y:S02]  /*66d0*/  FMUL.FTZ R27, R2.reuse, R119 ;  /* 0x00000077021b7220 */ /* 0x040fe40000410000 */
[C---:B------:R-:W-:Y:S02]  /*66e0*/  FMUL.FTZ R34, R2.reuse, R126 ;  /* 0x0000007e02227220 */ /* 0x040fe40000410000 */
[----:B------:R-:W-:Y:S02]  /*66f0*/  FMUL.FTZ R35, R2, R127 ;  /* 0x0000007f02237220 */ /* 0x000fe40000410000 */
[--C-:B------:R-:W-:Y:S01]  /*6700*/  FFMA.FTZ R229, R154, c[0x0][0x2d0], -R147.reuse ;  /* 0x0000b4009ae57a23 */ /* 0x100fe20000010893 */
[----:B------:R-:W-:Y:S01]  /*6710*/  MUFU.EX2 R165, R165 ;  /* 0x000000a500a57308 */ /* 0x000fe20000000800 */
[----:B------:R-:W-:Y:S01]  /*6720*/  LDSM.16.MT88.4 R152, [R188+0x3900] ;  /* 0x00390000bc98783b */ /* 0x000fe20000004200 */
[--C-:B------:R-:W-:Y:S01]  /*6730*/  FFMA.FTZ R233, R150, c[0x0][0x2d0], -R147.reuse ;  /* 0x0000b40096e97a23 */ /* 0x100fe20000010893 */
[----:B--2---:R-:W-:Y:S01]  /*6740*/  F2FP.PACK_AB R139, R134, R135 ;  /* 0x00000087868b723e */ /* 0x004fe200000000ff */
[C---:B------:R-:W-:Y:S02]  /*6750*/  FMUL.FTZ R38, R2.reuse, R38 ;  /* 0x0000002602267220 */ /* 0x040fe40000410000 */
[C---:B------:R-:W-:Y:S03]  /*6760*/  FMUL.FTZ R39, R2.reuse, R39 ;  /* 0x0000002702277220 */ /* 0x040fe60000410000 */
[----:B------:R-:W-:Y:S01]  /*6770*/  LDSM.16.MT88.4 R148, [R189+0x3900] ;  /* 0x00390000bd94783b */ /* 0x000fe20000004200 */
[----:B------:R-:W2:Y:S01]  /*6780*/  MUFU.EX2 R164, R164 ;  /* 0x000000a400a47308 */ /* 0x000ea20000000800 */
[C---:B------:R-:W-:Y:S02]  /*6790*/  FMUL.FTZ R42, R2.reuse, R42 ;  /* 0x0000002a022a7220 */ /* 0x040fe40000410000 */
[----:B------:R-:W-:Y:S02]  /*67a0*/  FMUL.FTZ R43, R2, R43 ;  /* 0x0000002b022b7220 */ /* 0x000fe40000410000 */
[C---:B-1----:R-:W-:Y:S02]  /*67b0*/  FMUL.FTZ R4, R3.reuse, R128 ;  /* 0x0000008003047220 */ /* 0x042fe40000410000 */
[C---:B------:R-:W-:Y:S02]  /*67c0*/  FMUL.FTZ R5, R3.reuse, R129 ;  /* 0x0000008103057220 */ /* 0x040fe40000410000 */
[C---:B------:R-:W-:Y:S01]  /*67d0*/  FMUL.FTZ R8, R3.reuse, R100 ;  /* 0x0000006403087220 */ /* 0x040fe20000410000 */
[----:B------:R-:W-:Y:S01]  /*67e0*/  MUFU.EX2 R163, R163 ;  /* 0x000000a300a37308 */ /* 0x000fe20000000800 */
[C---:B------:R-:W-:Y:S01]  /*67f0*/  FMUL.FTZ R9, R3.reuse, R101 ;  /* 0x0000006503097220 */ /* 0x040fe20000410000 */
[----:B------:R-:W-:Y:S01]  /*6800*/  LDSM.16.MT88.4 R128, [R190+0x2900] ;  /* 0x00290000be80783b */ /* 0x000fe20000004200 */
[C---:B------:R-:W-:Y:S02]  /*6810*/  FMUL.FTZ R16, R3.reuse, R108 ;  /* 0x0000006c03107220 */ /* 0x040fe40000410000 */
[C---:B------:R-:W-:Y:S02]  /*6820*/  FMUL.FTZ R17, R3.reuse, R109 ;  /* 0x0000006d03117220 */ /* 0x040fe40000410000 */
[C---:B------:R-:W-:Y:S02]  /*6830*/  FMUL.FTZ R24, R3.reuse, R116 ;  /* 0x0000007403187220 */ /* 0x040fe40000410000 */
[C---:B------:R-:W-:Y:S01]  /*6840*/  FMUL.FTZ R25, R3.reuse, R117 ;  /* 0x0000007503197220 */ /* 0x040fe20000410000 */
[----:B------:R-:W1:Y:S01]  /*6850*/  MUFU.EX2 R162, R162 ;  /* 0x000000a200a27308 */ /* 0x000e620000000800 */
[----:B------:R-:W3:Y:S01]  /*6860*/  LDSM.16.MT88.4 R100, [R188+0x100] ;  /* 0x00010000bc64783b */ /* 0x000ee20000004200 */
[C---:B------:R-:W-:Y:S01]  /*6870*/  FMUL.FTZ R32, R3.reuse, R124 ;  /* 0x0000007c03207220 */ /* 0x040fe20000410000 */
[----:B--2---:R-:W-:Y:S01]  /*6880*/  F2FP.PACK_AB R136, R164, R165 ;  /* 0x000000a5a488723e */ /* 0x004fe200000000ff */
[C---:B------:R-:W-:Y:S02]  /*6890*/  FMUL.FTZ R33, R3.reuse, R125 ;  /* 0x0000007d03217220 */ /* 0x040fe40000410000 */
[C---:B------:R-:W-:Y:S03]  /*68a0*/  FMUL.FTZ R36, R3.reuse, R36 ;  /* 0x0000002403247220 */ /* 0x040fe60000410000 */
[----:B------:R-:W-:Y:S01]  /*68b0*/  LDSM.16.MT88.4 R108, [R190+0x2100] ;  /* 0x00210000be6c783b */ /* 0x000fe20000004200 */
[C---:B------:R-:W-:Y:S01]  /*68c0*/  FMUL.FTZ R37, R3.reuse, R37 ;  /* 0x0000002503257220 */ /* 0x040fe20000410000 */
[----:B------:R-:W-:Y:S01]  /*68d0*/  MUFU.EX2 R168, R168 ;  /* 0x000000a800a87308 */ /* 0x000fe20000000800 */
[C---:B------:R-:W-:Y:S02]  /*68e0*/  FMUL.FTZ R40, R3.reuse, R40 ;  /* 0x0000002803287220 */ /* 0x040fe40000410000 */
[C---:B------:R-:W-:Y:S02]  /*68f0*/  FMUL.FTZ R41, R3.reuse, R41 ;  /* 0x0000002903297220 */ /* 0x040fe40000410000 */
[C---:B------:R-:W-:Y:S01]  /*6900*/  FMUL.FTZ R44, R3.reuse, R44 ;  /* 0x0000002c032c7220 */ /* 0x040fe20000410000 */
[----:B------:R-:W-:Y:S01]  /*6910*/  LDSM.16.MT88.4 R116, [R189+0x900] ;  /* 0x00090000bd74783b */ /* 0x000fe20000004200 */
[C---:B------:R-:W-:Y:S02]  /*6920*/  FMUL.FTZ R45, R3.reuse, R45 ;  /* 0x0000002d032d7220 */ /* 0x040fe40000410000 */
[C---:B------:R-:W-:Y:S01]  /*6930*/  FMUL.FTZ R46, R2.reuse, R46 ;  /* 0x0000002e022e7220 */ /* 0x040fe20000410000 */
[----:B------:R-:W-:Y:S01]  /*6940*/  MUFU.EX2 R169, R169 ;  /* 0x000000a900a97308 */ /* 0x000fe20000000800 */
[----:B------:R-:W-:Y:S01]  /*6950*/  FMUL.FTZ R47, R2, R47 ;  /* 0x0000002f022f7220 */ /* 0x000fe20000410000 */
[----:B-1----:R-:W-:Y:S02]  /*6960*/  F2FP.PACK_AB R138, R162, R163 ;  /* 0x000000a3a28a723e */ /* 0x002fe400000000ff */
[----:B------:R-:W-:Y:S01]  /*6970*/  LDSM.16.MT88.4 R124, [R195+0x2900] ;  /* 0x00290000c37c783b */ /* 0x000fe20000004200 */
[C---:B------:R-:W-:Y:S02]  /*6980*/  FMUL.FTZ R48, R3.reuse, R48 ;  /* 0x0000003003307220 */ /* 0x040fe40000410000 */
[C---:B------:R-:W-:Y:S02]  /*6990*/  FMUL.FTZ R49, R3.reuse, R49 ;  /* 0x0000003103317220 */ /* 0x040fe40000410000 */
[C---:B------:R-:W-:Y:S01]  /*69a0*/  FMUL.FTZ R50, R2.reuse, R50 ;  /* 0x0000003202327220 */ /* 0x040fe20000410000 */
[C---:B------:R-:W-:Y:S01]  /*69b0*/  HMMA.16816.F32 R4, R136.reuse, R12, R4 ;  /* 0x0000000c8804723c */ /* 0x040fe20000001804 */
[----:B------:R-:W-:Y:S04]  /*69c0*/  MUFU.EX2 R219, R219 ;  /* 0x000000db00db7308 */ /* 0x000fe80000000800 */
        /* <DEDUP_REMOVED lines=9> */
[----:B------:R-:W1:Y:S01]  /*6a60*/  LDSM.16.MT88.4 R104, [R195+0x2100] ;  /* 0x00210000c368783b */ /* 0x000e620000004200 */
[C---:B------:R-:W-:Y:S02]  /*6a70*/  FMUL.FTZ R53, R3.reuse, R53 ;  /* 0x0000003503357220 */ /* 0x040fe40000410000 */
[C---:B------:R-:W-:Y:S02]  /*6a80*/  FMUL.FTZ R54, R2.reuse, R54 ;  /* 0x0000003602367220 */ /* 0x040fe40000410000 */
[C---:B------:R-:W-:Y:S03]  /*6a90*/  HMMA.16816.F32 R12, R136.reuse, R20, R12 ;  /* 0x00000014880c723c */ /* 0x040fe6000000180c */
[C---:B------:R-:W-:Y:S01]  /*6aa0*/  FMUL.FTZ R55, R2.reuse, R55 ;  /* 0x0000003702377220 */ /* 0x040fe20000410000 */
[----:B------:R-:W-:Y:S01]  /*6ab0*/  MUFU.EX2 R227, R227 ;  /* 0x000000e300e37308 */ /* 0x000fe20000000800 */
[C---:B------:R-:W-:Y:S02]  /*6ac0*/  FMUL.FTZ R56, R3.reuse, R56 ;  /* 0x0000003803387220 */ /* 0x040fe40000410000 */
[C---:B------:R-:W-:Y:S01]  /*6ad0*/  FMUL.FTZ R20, R3.reuse, R112 ;  /* 0x0000007003147220 */ /* 0x040fe20000410000 */
[C---:B------:R-:W-:Y:S04]  /*6ae0*/  HMMA.16816.F32 R16, R136.reuse, R22, R16 ;  /* 0x000000168810723c */ /* 0x040fe80000001810 */
[C---:B------:R-:W-:Y:S02]  /*6af0*/  FMUL.FTZ R21, R3.reuse, R113 ;  /* 0x0000007103157220 */ /* 0x040fe40000410000 */
[C---:B------:R-:W-:Y:S01]  /*6b00*/  FMUL.FTZ R57, R3.reuse, R57 ;  /* 0x0000003903397220 */ /* 0x040fe20000410000 */
[----:B------:R-:W-:Y:S01]  /*6b10*/  MUFU.EX2 R229, R229 ;  /* 0x000000e500e57308 */ /* 0x000fe20000000800 */
[C---:B------:R-:W-:Y:S04]  /*6b20*/  FMUL.FTZ R22, R2.reuse, R114 ;  /* 0x0000007202167220 */ /* 0x040fe80000410000 */
[C---:B------:R-:W-:Y:S02]  /*6b30*/  FMUL.FTZ R23, R2.reuse, R115 ;  /* 0x0000007302177220 */ /* 0x040fe40000410000 */
[----:B------:R-:W-:Y:S01]  /*6b40*/  LDSM.16.MT88.4 R112, [R195+0x900] ;  /* 0x00090000c370783b */ /* 0x000fe20000004200 */
[C---:B------:R-:W-:Y:S02]  /*6b50*/  FMUL.FTZ R58, R2.reuse, R58 ;  /* 0x0000003a023a7220 */ /* 0x040fe40000410000 */
[C---:B------:R-:W-:Y:S01]  /*6b60*/  FMUL.FTZ R59, R2.reuse, R59 ;  /* 0x0000003b023b7220 */ /* 0x040fe20000410000 */
[----:B------:R-:W-:Y:S01]  /*6b70*/  MUFU.EX2 R230, R230 ;  /* 0x000000e600e67308 */ /* 0x000fe20000000800 */
[C---:B------:R-:W-:Y:S03]  /*6b80*/  HMMA.16816.F32 R20, R136.reuse, R28, R20 ;  /* 0x0000001c8814723c */ /* 0x040fe60000001814 */
[C---:B------:R-:W-:Y:S02]  /*6b90*/  FMUL.FTZ R60, R3.reuse, R60 ;  /* 0x0000003c033c7220 */ /* 0x040fe40000410000 */
[C---:B------:R-:W-:Y:S02]  /*6ba0*/  FMUL.FTZ R61, R3.reuse, R61 ;  /* 0x0000003d033d7220 */ /* 0x040fe40000410000 */
[C---:B------:R-:W-:Y:S01]  /*6bb0*/  FMUL.FTZ R28, R3.reuse, R120 ;  /* 0x00000078031c7220 */ /* 0x040fe20000410000 */
[C---:B------:R-:W-:Y:S01]  /*6bc0*/  HMMA.16816.F32 R24, R136.reuse, R30, R24 ;  /* 0x0000001e8818723c */ /* 0x040fe20000001818 */
[----:B------:R-:W-:Y:S03]  /*6bd0*/  MUFU.EX2 R231, R231 ;  /* 0x000000e700e77308 */ /* 0x000fe60000000800 */
[C---:B------:R-:W-:Y:S02]  /*6be0*/  FMUL.FTZ R29, R3.reuse, R121 ;  /* 0x00000079031d7220 */ /* 0x040fe40000410000 */
[C---:B------:R-:W-:Y:S02]  /*6bf0*/  FMUL.FTZ R62, R2.reuse, R62 ;  /* 0x0000003e023e7220 */ /* 0x040fe40000410000 */
[C---:B------:R-:W-:Y:S03]  /*6c00*/  FMUL.FTZ R30, R2.reuse, R122 ;  /* 0x0000007a021e7220 */ /* 0x040fe60000410000 */
[----:B------:R-:W-:Y:S01]  /*6c10*/  MUFU.EX2 R233, R233 ;  /* 0x000000e900e97308 */ /* 0x000fe20000000800 */
[C---:B------:R-:W-:Y:S02]  /*6c20*/  FMUL.FTZ R31, R2.reuse, R123 ;  /* 0x0000007b021f7220 */ /* 0x040fe40000410000 */
[----:B------:R-:W-:Y:S01]  /*6c30*/  LDSM.16.MT88.4 R120, [R188+0x900] ;  /* 0x00090000bc78783b */ /* 0x000fe20000004200 */
[C---:B------:R-:W-:Y:S02]  /*6c40*/  FMUL.FTZ R63, R2.reuse, R63 ;  /* 0x0000003f023f7220 */ /* 0x040fe40000410000 */
[C---:B------:R-:W-:Y:S02]  /*6c50*/  FMUL.FTZ R64, R3.reuse, R64 ;  /* 0x0000004003407220 */ /* 0x040fe40000410000 */
[C---:B---3--:R-:W-:Y:S02]  /*6c60*/  HMMA.16816.F32 R28, R136.reuse, R100, R28 ;  /* 0x00000064881c723c */ /* 0x048fe4000000181c */
[----:B------:R-:W-:Y:S01]  /*6c70*/  MUFU.EX2 R235, R235 ;  /* 0x000000eb00eb7308 */ /* 0x000fe20000000800 */
[C---:B------:R-:W-:Y:S02]  /*6c80*/  FMUL.FTZ R65, R3.reuse, R65 ;  /* 0x0000004103417220 */ /* 0x040fe40000410000 */
[C---:B------:R-:W-:Y:S02]  /*6c90*/  FMUL.FTZ R66, R2.reuse, R66 ;  /* 0x0000004202427220 */ /* 0x040fe40000410000 */
[C---:B------:R-:W-:Y:S01]  /*6ca0*/  FMUL.FTZ R67, R2.reuse, R67 ;  /* 0x0000004302437220 */ /* 0x040fe20000410000 */
[C---:B------:R-:W-:Y:S01]  /*6cb0*/  HMMA.16816.F32 R32, R136.reuse, R102, R32 ;  /* 0x000000668820723c */ /* 0x040fe20000001820 */
[----:B------:R-:W2:Y:S03]  /*6cc0*/  LDSM.16.MT88.4 R100, [R189+0x2100] ;  /* 0x00210000bd64783b */ /* 0x000ea60000004200 */
[C---:B------:R-:W-:Y:S02]  /*6cd0*/  FMUL.FTZ R68, R3.reuse, R68 ;  /* 0x0000004403447220 */ /* 0x040fe40000410000 */
[C---:B------:R-:W-:Y:S02]  /*6ce0*/  FMUL.FTZ R69, R3.reuse, R69 ;  /* 0x0000004503457220 */ /* 0x040fe40000410000 */
[C---:B-1----:R-:W-:Y:S04]  /*6cf0*/  HMMA.16816.F32 R36, R136.reuse, R104, R36 ;  /* 0x000000688824723c */ /* 0x042fe80000001824 */
[C---:B------:R-:W-:Y:S02]  /*6d00*/  FMUL.FTZ R70, R2.reuse, R70 ;  /* 0x0000004602467220 */ /* 0x040fe40000410000 */
[C---:B------:R-:W-:Y:S02]  /*6d10*/  FMUL.FTZ R71, R2.reuse, R71 ;  /* 0x0000004702477220 */ /* 0x040fe40000410000 */
[C---:B------:R-:W-:Y:S01]  /*6d20*/  HMMA.16816.F32 R40, R136.reuse, R106, R40 ;  /* 0x0000006a8828723c */ /* 0x040fe20000001828 */
[----:B------:R-:W1:Y:S03]  /*6d30*/  LDSM.16.MT88.4 R104, [R188+0x2100] ;  /* 0x00210000bc68783b */ /* 0x000e660000004200 */
[C---:B------:R-:W-:Y:S02]  /*6d40*/  FMUL.FTZ R72, R3.reuse, R72 ;  /* 0x0000004803487220 */ /* 0x040fe40000410000 */
[C---:B------:R-:W-:Y:S02]  /*6d50*/  FMUL.FTZ R73, R3.reuse, R73 ;  /* 0x0000004903497220 */ /* 0x040fe40000410000 */
[C---:B------:R-:W-:Y:S04]  /*6d60*/  HMMA.16816.F32 R44, R136.reuse, R108, R44 ;  /* 0x0000006c882c723c */ /* 0x040fe8000000182c */
[C---:B------:R-:W-:Y:S02]  /*6d70*/  FMUL.FTZ R74, R2.reuse, R74 ;  /* 0x0000004a024a7220 */ /* 0x040fe40000410000 */
[C---:B------:R-:W-:Y:S02]  /*6d80*/  FMUL.FTZ R75, R2.reuse, R75 ;  /* 0x0000004b024b7220 */ /* 0x040fe40000410000 */
[C---:B------:R-:W-:Y:S01]  /*6d90*/  HMMA.16816.F32 R48, R136.reuse, R110, R48 ;  /* 0x0000006e8830723c */ /* 0x040fe20000001830 */
[----:B------:R-:W3:Y:S03]  /*6da0*/  LDSM.16.MT88.4 R108, [R195+0x4100] ;  /* 0x00410000c36c783b */ /* 0x000ee60000004200 */
[C---:B------:R-:W-:Y:S02]  /*6db0*/  FMUL.FTZ R84, R3.reuse, R84 ;  /* 0x0000005403547220 */ /* 0x040fe40000410000 */
[C---:B------:R-:W-:Y:S02]  /*6dc0*/  FMUL.FTZ R85, R3.reuse, R85 ;  /* 0x0000005503557220 */ /* 0x040fe40000410000 */
[C---:B------:R-:W-:Y:S01]  /*6dd0*/  FMUL.FTZ R86, R2.reuse, R86 ;  /* 0x0000005602567220 */ /* 0x040fe20000410000 */
[C---:B--2---:R-:W-:Y:S03]  /*6de0*/  HMMA.16816.F32 R52, R136.reuse, R100, R52 ;  /* 0x000000648834723c */ /* 0x044fe60000001834 */
[----:B------:R-:W-:Y:S02]  /*6df0*/  FMUL.FTZ R87, R2, R87 ;  /* 0x0000005702577220 */ /* 0x000fe40000410000 */
[--C-:B------:R-:W-:Y:S02]  /*6e00*/  FFMA.FTZ R166, R166, c[0x0][0x2d0], -R147.reuse ;  /* 0x0000b400a6a67a23 */ /* 0x100fe40000010893 */
[--C-:B------:R-:W-:Y:S01]  /*6e10*/  FFMA.FTZ R167, R238, c[0x0][0x2d0], -R147.reuse ;  /* 0x0000b400eea77a23 */ /* 0x100fe20000010893 */
[C---:B------:R-:W-:Y:S01]  /*6e20*/  HMMA.16816.F32 R56, R136.reuse, R102, R56 ;  /* 0x000000668838723c */ /* 0x040fe20000001838 */
[----:B------:R-:W2:Y:S02]  /*6e30*/  LDSM.16.MT88.4 R100, [R190+0x4100] ;  /* 0x00410000be64783b */ /* 0x000ea40000004200 */
[----:B------:R-:W-:Y:S01]  /*6e40*/  MUFU.EX2 R166, R166 ;  /* 0x000000a600a67308 */ /* 0x000fe20000000800 */
[--C-:B------:R-:W-:Y:S02]  /*6e50*/  FFMA.FTZ R170, R170, c[0x0][0x2d0], -R147.reuse ;  /* 0x0000b400aaaa7a23 */ /* 0x100fe40000010893 */
[----:B------:R-:W-:Y:S02]  /*6e60*/  FFMA.FTZ R171, R220, c[0x0][0x2d0], -R147 ;  /* 0x0000b400dcab7a23 */ /* 0x000fe40000010893 */
[C---:B-1----:R-:W-:Y:S04]  /*6e70*/  HMMA.16816.F32 R60, R136.reuse, R104, R60 ;  /* 0x00000068883c723c */ /* 0x042fe8000000183c */
[----:B------:R-:W-:Y:S01]  /*6e80*/  FFMA.FTZ R220, R140, c[0x0][0x2d0], -R145 ;  /* 0x0000b4008cdc7a23 */ /* 0x000fe20000010891 */
[----:B------:R-:W1:Y:S01]  /*6e90*/  MUFU.EX2 R167, R167 ;  /* 0x000000a700a77308 */ /* 0x000e620000000800 */
[----:B------:R-:W-:Y:S01]  /*6ea0*/  LDSM.16.MT88.4 R140, [R189+0x2900] ;  /* 0x00290000bd8c783b */ /* 0x000fe20000004200 */
[C---:B------:R-:W-:Y:S01]  /*6eb0*/  FMUL.FTZ R88, R3.reuse, R88 ;  /* 0x0000005803587220 */ /* 0x040fe20000410000 */
[C---:B------:R-:W-:Y:S04]  /*6ec0*/  HMMA.16816.F32 R64, R136.reuse, R106, R64 ;  /* 0x0000006a8840723c */ /* 0x040fe80000001840 */
[C---:B------:R-:W-:Y:S02]  /*6ed0*/  FMUL.FTZ R89, R3.reuse, R89 ;  /* 0x0000005903597220 */ /* 0x040fe40000410000 */
[----:B------:R-:W4:Y:S01]  /*6ee0*/  LDSM.16.MT88.4 R104, [R189+0x4100] ;  /* 0x00410000bd68783b */ /* 0x000f220000004200 */
[C---:B------:R-:W-:Y:S01]  /*6ef0*/  FMUL.FTZ R90, R2.reuse, R90 ;  /* 0x0000005a025a7220 */ /* 0x040fe20000410000 */
[C---:B---3--:R-:W-:Y:S01]  /*6f00*/  HMMA.16816.F32 R68, R136.reuse, R108, R68 ;  /* 0x0000006c8844723c */ /* 0x048fe20000001844 */
[----:B------:R-:W-:Y:S03]  /*6f10*/  MUFU.EX2 R170, R170 ;  /* 0x000000aa00aa7308 */ /* 0x000fe60000000800 */
[C---:B------:R-:W-:Y:S02]  /*6f20*/  FMUL.FTZ R91, R2.reuse, R91 ;  /* 0x0000005b025b7220 */ /* 0x040fe40000410000 */
[C---:B------:R-:W-:Y:S02]  /*6f30*/  FMUL.FTZ R92, R3.reuse, R92 ;  /* 0x0000005c035c7220 */ /* 0x040fe40000410000 */
[C---:B------:R-:W-:Y:S01]  /*6f40*/  HMMA.16816.F32 R72, R136.reuse, R110, R72 ;  /* 0x0000006e8848723c */ /* 0x040fe20000001848 */
[----:B------:R-:W3:Y:S02]  /*6f50*/  LDSM.16.MT88.4 R108, [R188+0x4100] ;  /* 0x00410000bc6c783b */ /* 0x000ee40000004200 */
[----:B------:R-:W5:Y:S01]  /*6f60*/  MUFU.EX2 R171, R171 ;  /* 0x000000ab00ab7308 */ /* 0x000f620000000800 */
[C---:B------:R-:W-:Y:S02]  /*6f70*/  FMUL.FTZ R76, R3.reuse, R76 ;  /* 0x0000004c034c7220 */ /* 0x040fe40000410000 */
[C---:B------:R-:W-:Y:S02]  /*6f80*/  FMUL.FTZ R77, R3.reuse, R77 ;  /* 0x0000004d034d7220 */ /* 0x040fe40000410000 */
[C---:B------:R-:W-:Y:S04]  /*6f90*/  FMUL.FTZ R78, R2.reuse, R78 ;  /* 0x0000004e024e7220 */ /* 0x040fe80000410000 */
[C---:B------:R-:W-:Y:S01]  /*6fa0*/  FMUL.FTZ R79, R2.reuse, R79 ;  /* 0x0000004f024f7220 */ /* 0x040fe20000410000 */
[----:B------:R-:W3:Y:S01]  /*6fb0*/  MUFU.EX2 R220, R220 ;  /* 0x000000dc00dc7308 */ /* 0x000ee20000000800 */
[C---:B------:R-:W-:Y:S02]  /*6fc0*/  FMUL.FTZ R93, R3.reuse, R93 ;  /* 0x0000005d035d7220 */ /* 0x040fe40000410000 */
[C---:B------:R-:W-:Y:S02]  /*6fd0*/  FMUL.FTZ R94, R2.reuse, R94 ;  /* 0x0000005e025e7220 */ /* 0x040fe40000410000 */
[C---:B------:R-:W-:Y:S01]  /*6fe0*/  FMUL.FTZ R95, R2.reuse, R95 ;  /* 0x0000005f025f7220 */ /* 0x040fe20000410000 */
[C---:B--2---:R-:W-:Y:S03]  /*6ff0*/  HMMA.16816.F32 R76, R136.reuse, R100, R76 ;  /* 0x00000064884c723c */ /* 0x044fe6000000184c */
[C---:B------:R-:W-:Y:S02]  /*7000*/  FMUL.FTZ R80, R3.reuse, R80 ;  /* 0x0000005003507220 */ /* 0x040fe40000410000 */
[----:B------:R-:W-:Y:S02]  /*7010*/  FMUL.FTZ R81, R3, R81 ;  /* 0x0000005103517220 */ /* 0x000fe40000410000 */
[C---:B------:R-:W-:Y:S01]  /*7020*/  FMUL.FTZ R82, R2.reuse, R82 ;  /* 0x0000005202527220 */ /* 0x040fe20000410000 */
[----:B-1----:R-:W-:Y:S01]  /*7030*/  F2FP.PACK_AB R100, R167, R166 ;  /* 0x000000a6a764723e */ /* 0x002fe200000000ff */
[C---:B------:R-:W-:Y:S03]  /*7040*/  FMUL.FTZ R83, R2.reuse, R83 ;  /* 0x0000005302537220 */ /* 0x040fe60000410000 */
[----:B------:R-:W-:Y:S01]  /*7050*/  FMUL.FTZ R96, R3, R96 ;  /* 0x0000006003607220 */ /* 0x000fe20000410000 */
[----:B------:R-:W-:Y:S01]  /*7060*/  F2FP.PACK_AB R101, R169, R168 ;  /* 0x000000a8a965723e */ /* 0x000fe200000000ff */
[----:B------:R-:W-:Y:S02]  /*7070*/  FMUL.FTZ R97, R3, R97 ;  /* 0x0000006103617220 */ /* 0x000fe40000410000 */
[C---:B------:R-:W-:Y:S03]  /*7080*/  HMMA.16816.F32 R80, R136.reuse, R102, R80 ;  /* 0x000000668850723c */ /* 0x040fe60000001850 */
[C---:B------:R-:W-:Y:S02]  /*7090*/  FMUL.FTZ R98, R2.reuse, R98 ;  /* 0x0000006202627220 */ /* 0x040fe40000410000 */
[----:B------:R-:W-:Y:S02]  /*70a0*/  FMUL.FTZ R99, R2, R99 ;  /* 0x0000006302637220 */ /* 0x000fe40000410000 */
[----:B-----5:R-:W-:Y:S01]  /*70b0*/  F2FP.PACK_AB R102, R171, R170 ;  /* 0x000000aaab66723e */ /* 0x020fe200000000ff */
[C---:B----4-:R-:W-:Y:S04]  /*70c0*/  HMMA.16816.F32 R84, R136.reuse, R104, R84 ;  /* 0x000000688854723c */ /* 0x050fe80000001854 */
[----:B---3--:R-:W-:Y:S01]  /*70d0*/  F2FP.PACK_AB R103, R220, R219 ;  /* 0x000000dbdc67723e */ /* 0x008fe200000000ff */
[--C-:B------:R-:W-:Y:S02]  /*70e0*/  FFMA.FTZ R221, R234, c[0x0][0x2d0], -R147.reuse ;  /* 0x0000b400eadd7a23 */ /* 0x100fe40000010893 */
[--C-:B------:R-:W-:Y:S01]  /*70f0*/  FFMA.FTZ R232, R232, c[0x0][0x2d0], -R147.reuse ;  /* 0x0000b400e8e87a23 */ /* 0x100fe20000010893 */
[C---:B------:R-:W-:Y:S01]  /*7100*/  HMMA.16816.F32 R88, R136.reuse, R106, R88 ;  /* 0x0000006a8858723c */ /* 0x040fe20000001858 */
[----:B------:R-:W1:Y:S02]  /*7110*/  LDSM.16.MT88.4 R104, [R190+0x900] ;  /* 0x00090000be68783b */ /* 0x000e640000004200 */
[----:B------:R-:W-:Y:S01]  /*7120*/  MUFU.EX2 R221, R221 ;  /* 0x000000dd00dd7308 */ /* 0x000fe20000000800 */
[--C-:B------:R-:W-:Y:S02]  /*7130*/  FFMA.FTZ R225, R228, c[0x0][0x2d0], -R147.reuse ;  /* 0x0000b400e4e17a23 */ /* 0x100fe40000010893 */
[--C-:B------:R-:W-:Y:S02]  /*7140*/  FFMA.FTZ R228, R156, c[0x0][0x2d0], -R147.reuse ;  /* 0x0000b4009ce47a23 */ /* 0x100fe40000010893 */
[C---:B------:R-:W-:Y:S01]  /*7150*/  HMMA.16816.F32 R92, R136.reuse, R108, R92 ;  /* 0x0000006c885c723c */ /* 0x040fe2000000185c */
[----:B------:R-:W-:Y:S03]  /*7160*/  LDSM.16.MT88.4 R156, [R195+0x5900] ;  /* 0x00590000c39c783b */ /* 0x000fe60000004200 */
[--C-:B------:R-:W-:Y:S01]  /*7170*/  FFMA.FTZ R224, R224, c[0x0][0x2d0], -R147.reuse ;  /* 0x0000b400e0e07a23 */ /* 0x100fe20000010893 */
[----:B------:R-:W-:Y:S01]  /*7180*/  MUFU.EX2 R232, R232 ;  /* 0x000000e800e87308 */ /* 0x000fe20000000800 */
[----:B------:R-:W-:Y:S02]  /*7190*/  FFMA.FTZ R147, R146, c[0x0][0x2d0], -R147 ;  /* 0x0000b40092937a23 */ /* 0x000fe40000010893 */
[----:B------:R-:W-:Y:S01]  /*71a0*/  HMMA.16816.F32 R96, R136, R110, R96 ;  /* 0x0000006e8860723c */ /* 0x000fe20000001860 */
[----:B------:R-:W2:Y:S03]  /*71b0*/  LDSM.16.MT88.4 R108, [R188+0x2900] ;  /* 0x00290000bc6c783b */ /* 0x000ea60000004200 */
[--C-:B------:R-:W-:Y:S02]  /*71c0*/  FFMA.FTZ R222, R222, c[0x0][0x2d0], -R145.reuse ;  /* 0x0000b400dede7a23 */ /* 0x100fe40000010891 */
[----:B------:R-:W-:Y:S01]  /*71d0*/  FFMA.FTZ R145, R133, c[0x0][0x2d0], -R145 ;  /* 0x0000b40085917a23 */ /* 0x000fe20000010891 */
[----:B------:R-:W3:Y:S01]  /*71e0*/  MUFU.EX2 R234, R147 ;  /* 0x0000009300ea7308 */ /* 0x000ee20000000800 */
[C---:B------:R-:W-:Y:S05]  /*71f0*/  HMMA.16816.F32 R4, R100.reuse, R112, R4 ;  /* 0x000000706404723c */ /* 0x040fea0000001804 */
[----:B------:R-:W-:Y:S01]  /*7200*/  F2FP.PACK_AB R137, R231, R230 ;  /* 0x000000e6e789723e */ /* 0x000fe200000000ff */
[----:B------:R-:W-:Y:S02]  /*7210*/  FFMA.FTZ R161, R2, R205, R161 ;  /* 0x000000cd02a17223 */ /* 0x000fe400000100a1 */
[C---:B------:R-:W-:Y:S01]  /*7220*/  HMMA.16816.F32 R8, R100.reuse, R114, R8 ;  /* 0x000000726408723c */ /* 0x040fe20000001808 */
[----:B------:R-:W-:Y:S01]  /*7230*/  LDSM.16.MT88.4 R112, [R190+0x4900] ;  /* 0x00490000be70783b */ /* 0x000fe20000004200 */
[----:B------:R4:W5:Y:S02]  /*7240*/  MUFU.EX2 R236, R145 ;  /* 0x0000009100ec7308 */ /* 0x0009640000000800 */
[----:B------:R-:W-:Y:S02]  /*7250*/  FFMA.FTZ R165, R3, R204, R165 ;  /* 0x000000cc03a57223 */ /* 0x000fe400000100a5 */
[----:B------:R-:W-:Y:S02]  /*7260*/  FADD.FTZ R160, R160, R161 ;  /* 0x000000a1a0a07221 */ /* 0x000fe40000010000 */
[----:B------:R-:W-:Y:S01]  /*7270*/  FADD.FTZ R164, R164, R165 ;  /* 0x000000a5a4a47221 */ /* 0x000fe20000010000 */
[C---:B-1----:R-:W-:Y:S03]  /*7280*/  HMMA.16816.F32 R12, R100.reuse, R104, R12 ;  /* 0x00000068640c723c */ /* 0x042fe6000000180c */
[----:B------:R-:W-:Y:S01]  /*7290*/  MUFU.EX2 R225, R225 ;  /* 0x000000e100e17308 */ /* 0x000fe20000000800 */
[----:B------:R-:W-:Y:S01]  /*72a0*/  FADD.FTZ R3, R135, R160 ;  /* 0x000000a087037221 */ /* 0x000fe20000010000 */
[----:B---3--:R-:W-:Y:S03]  /*72b0*/  F2FP.PACK_AB R138, R234, R233 ;  /* 0x000000e9ea8a723e */ /* 0x008fe600000000ff */
[C---:B------:R-:W-:Y:S01]  /*72c0*/  HMMA.16816.F32 R16, R100.reuse, R106, R16 ;  /* 0x0000006a6410723c */ /* 0x040fe20000001810 */
[----:B------:R-:W1:Y:S03]  /*72d0*/  LDSM.16.MT88.4 R104, [R195+0x4900] ;  /* 0x00490000c368783b */ /* 0x000e660000004200 */
[----:B------:R-:W-:Y:S01]  /*72e0*/  FADD.FTZ R3, R134, R3 ;  /* 0x0000000386037221 */ /* 0x000fe20000010000 */
[----:B------:R-:W-:Y:S03]  /*72f0*/  MUFU.EX2 R224, R224 ;  /* 0x000000e000e07308 */ /* 0x000fe60000000800 */
[C---:B------:R-:W-:Y:S01]  /*7300*/  HMMA.16816.F32 R20, R100.reuse, R116, R20 ;  /* 0x000000746414723c */ /* 0x040fe20000001814 */
[----:B----4-:R-:W-:Y:S03]  /*7310*/  LDSM.16.MT88.4 R144, [R190+0x3900] ;  /* 0x00390000be90783b */ /* 0x010fe60000004200 */
[----:B-----5:R-:W-:Y:S01]  /*7320*/  F2FP.PACK_AB R139, R236, R235 ;  /* 0x000000ebec8b723e */ /* 0x020fe200000000ff */
[----:B------:R-:W-:Y:S02]  /*7330*/  FADD.FTZ R2, R168, R3 ;  /* 0x00000003a8027221 */ /* 0x000fe40000010000 */
[----:B------:R-:W-:Y:S01]  /*7340*/  MUFU.EX2 R222, R222 ;  /* 0x000000de00de7308 */ /* 0x000fe20000000800 */
[C---:B------:R-:W-:Y:S01]  /*7350*/  HMMA.16816.F32 R24, R100.reuse, R118, R24 ;  /* 0x000000766418723c */ /* 0x040fe20000001818 */
[----:B------:R-:W-:Y:S03]  /*7360*/  LDSM.16.MT88.4 R116, [R188+0x4900] ;  /* 0x00490000bc74783b */ /* 0x000fe60000004200 */
[----:B------:R-:W-:Y:S04]  /*7370*/  FADD.FTZ R2, R169, R2 ;  /* 0x00000002a9027221 */ /* 0x000fe80000010000 */
[C---:B------:R-:W-:Y:S01]  /*7380*/  HMMA.16816.F32 R28, R100.reuse, R120, R28 ;  /* 0x00000078641c723c */ /* 0x040fe2000000181c */
[----:B------:R-:W3:Y:S03]  /*7390*/  MUFU.EX2 R228, R228 ;  /* 0x000000e400e47308 */ /* 0x000ee60000000800 */
[----:B------:R-:W-:Y:S04]  /*73a0*/  FADD.FTZ R219, R219, R2 ;  /* 0x00000002dbdb7221 */ /* 0x000fe80000010000 */
[C---:B------:R-:W-:Y:S01]  /*73b0*/  HMMA.16816.F32 R32, R100.reuse, R122, R32 ;  /* 0x0000007a6420723c */ /* 0x040fe20000001820 */
[----:B------:R-:W-:Y:S03]  /*73c0*/  LDSM.16.MT88.4 R120, [R190+0x1100] ;  /* 0x00110000be78783b */ /* 0x000fe60000004200 */
[----:B------:R-:W-:Y:S04]  /*73d0*/  FADD.FTZ R220, R220, R219 ;  /* 0x000000dbdcdc7221 */ /* 0x000fe80000010000 */
[C---:B------:R-:W-:Y:S04]  /*73e0*/  HMMA.16816.F32 R36, R100.reuse, R124, R36 ;  /* 0x0000007c6424723c */ /* 0x040fe80000001824 */
[----:B------:R-:W-:Y:S04]  /*73f0*/  FADD.FTZ R3, R223, R220 ;  /* 0x000000dcdf037221 */ /* 0x000fe80000010000 */
[C---:B------:R-:W-:Y:S01]  /*7400*/  HMMA.16816.F32 R40, R100.reuse, R126, R40 ;  /* 0x0000007e6428723c */ /* 0x040fe20000001828 */
[----:B------:R-:W-:Y:S03]  /*7410*/  LDSM.16.MT88.4 R124, [R188+0x1100] ;  /* 0x00110000bc7c783b */ /* 0x000fe60000004200 */
[----:B---3--:R-:W-:Y:S01]  /*7420*/  F2FP.PACK_AB R136, R229, R228 ;  /* 0x000000e4e588723e */ /* 0x008fe200000000ff */
[----:B------:R-:W-:Y:S03]  /*7430*/  FADD.FTZ R3, R226, R3 ;  /* 0x00000003e2037221 */ /* 0x000fe60000010000 */
[C---:B------:R-:W-:Y:S08]  /*7440*/  HMMA.16816.F32 R44, R100.reuse, R128, R44 ;  /* 0x00000080642c723c */ /* 0x040ff0000000182c */
[C---:B------:R-:W-:Y:S08]  /*7450*/  HMMA.16816.F32 R48, R100.reuse, R130, R48 ;  /* 0x000000826430723c */ /* 0x040ff00000001830 */
        /* <DEDUP_REMOVED lines=16> */
[----:B------:R-:W-:Y:S01]  /*7560*/  HMMA.16816.F32 R96, R100, R118, R96 ;  /* 0x000000766460723c */ /* 0x000fe20000001860 */
[----:B------:R-:W4:Y:S06]  /*7570*/  LDSM.16.MT88.4 R116, [R190+0x3100] ;  /* 0x00310000be74783b */ /* 0x000f2c0000004200 */
[----:B------:R-:W-:Y:S02]  /*7580*/  F2FP.PACK_AB R100, R232, R221 ;  /* 0x000000dde864723e */ /* 0x000fe400000000ff */
[----:B------:R-:W-:Y:S03]  /*7590*/  F2FP.PACK_AB R101, R226, R223 ;  /* 0x000000dfe265723e */ /* 0x000fe600000000ff */
[----:B------:R-:W-:Y:S02]  /*75a0*/  F2FP.PACK_AB R102, R224, R225 ;  /* 0x000000e1e066723e */ /* 0x000fe400000000ff */
[C---:B------:R-:W-:Y:S01]  /*75b0*/  F2FP.PACK_AB R103, R227.reuse, R222 ;  /* 0x000000dee367723e */ /* 0x040fe200000000ff */
[----:B------:R-:W-:Y:S04]  /*75c0*/  FADD.FTZ R222, R222, R3 ;  /* 0x00000003dede7221 */ /* 0x000fe80000010000 */
[----:B------:R-:W-:Y:S02]  /*75d0*/  FADD.FTZ R227, R227, R222 ;  /* 0x000000dee3e37221 */ /* 0x000fe40000010000 */
[C---:B-1----:R-:W-:Y:S03]  /*75e0*/  HMMA.16816.F32 R4, R100.reuse, R104, R4 ;  /* 0x000000686404723c */ /* 0x042fe60000001804 */
[----:B------:R-:W-:Y:S04]  /*75f0*/  FADD.FTZ R230, R230, R227 ;  /* 0x000000e3e6e67221 */ /* 0x000fe80000010000 */
[----:B------:R-:W-:Y:S01]  /*7600*/  FADD.FTZ R230, R231, R230 ;  /* 0x000000e6e7e67221 */ /* 0x000fe20000010000 */
[C---:B------:R-:W-:Y:S01]  /*7610*/  HMMA.16816.F32 R8, R100.reuse, R106, R8 ;  /* 0x0000006a6408723c */ /* 0x040fe20000001808 */
[----:B------:R-:W1:Y:S03]  /*7620*/  LDSM.16.MT88.4 R104, [R189+0x3100] ;  /* 0x00310000bd68783b */ /* 0x000e660000004200 */
[----:B------:R-:W-:Y:S04]  /*7630*/  FADD.FTZ R205, R235, R230 ;  /* 0x000000e6ebcd7221 */ /* 0x000fe80000010000 */
[C---:B------:R-:W-:Y:S04]  /*7640*/  HMMA.16816.F32 R12, R100.reuse, R120, R12 ;  /* 0x00000078640c723c */ /* 0x040fe8000000180c */
[----:B------:R-:W-:Y:S04]  /*7650*/  FADD.FTZ R205, R236, R205 ;  /* 0x000000cdeccd7221 */ /* 0x000fe80000010000 */
[C---:B------:R-:W-:Y:S01]  /*7660*/  HMMA.16816.F32 R16, R100.reuse, R122, R16 ;  /* 0x0000007a6410723c */ /* 0x040fe20000001810 */
[----:B------:R-:W-:Y:S07]  /*7670*/  LDSM.16.MT88.4 R120, [R189+0x1900] ;  /* 0x00190000bd78783b */ /* 0x000fee0000004200 */
[C---:B---3--:R-:W-:Y:S08]  /*7680*/  HMMA.16816.F32 R20, R100.reuse, R112, R20 ;  /* 0x000000706414723c */ /* 0x048ff00000001814 */
[C---:B------:R-:W-:Y:S01]  /*7690*/  HMMA.16816.F32 R24, R100.reuse, R114, R24 ;  /* 0x000000726418723c */ /* 0x040fe20000001818 */
[----:B------:R-:W3:Y:S07]  /*76a0*/  LDSM.16.MT88.4 R112, [R188+0x3100] ;  /* 0x00310000bc70783b */ /* 0x000eee0000004200 */
[C---:B------:R-:W-:Y:S08]  /*76b0*/  HMMA.16816.F32 R28, R100.reuse, R124, R28 ;  /* 0x0000007c641c723c */ /* 0x040ff0000000181c */
[C---:B------:R-:W-:Y:S01]  /*76c0*/  HMMA.16816.F32 R32, R100.reuse, R126, R32 ;  /* 0x0000007e6420723c */ /* 0x040fe20000001820 */
[----:B------:R-:W-:Y:S07]  /*76d0*/  LDSM.16.MT88.4 R124, [R188+0x1900] ;  /* 0x00190000bc7c783b */ /* 0x000fee0000004200 */
[C---:B--2---:R-:W-:Y:S08]  /*76e0*/  HMMA.16816.F32 R36, R100.reuse, R108, R36 ;  /* 0x0000006c6424723c */ /* 0x044ff00000001824 */
[C---:B------:R-:W-:Y:S01]  /*76f0*/  HMMA.16816.F32 R40, R100.reuse, R110, R40 ;  /* 0x0000006e6428723c */ /* 0x040fe20000001828 */
[----:B------:R-:W2:Y:S07]  /*7700*/  LDSM.16.MT88.4 R108, [R195+0x5100] ;  /* 0x00510000c36c783b */ /* 0x000eae0000004200 */
[C---:B----4-:R-:W-:Y:S08]  /*7710*/  HMMA.16816.F32 R44, R100.reuse, R116, R44 ;  /* 0x00000074642c723c */ /* 0x050ff0000000182c */
[C---:B------:R-:W-:Y:S01]  /*7720*/  HMMA.16816.F32 R48, R100.reuse, R118, R48 ;  /* 0x000000766430723c */ /* 0x040fe20000001830 */
[----:B------:R-:W4:Y:S07]  /*7730*/  LDSM.16.MT88.4 R116, [R190+0x5100] ;  /* 0x00510000be74783b */ /* 0x000f2e0000004200 */
[C---:B-1----:R-:W-:Y:S08]  /*7740*/  HMMA.16816.F32 R52, R100.reuse, R104, R52 ;  /* 0x000000686434723c */ /* 0x042ff00000001834 */
[C---:B------:R-:W-:Y:S01]  /*7750*/  HMMA.16816.F32 R56, R100.reuse, R106, R56 ;  /* 0x0000006a6438723c */ /* 0x040fe20000001838 */
[----:B------:R-:W1:Y:S07]  /*7760*/  LDSM.16.MT88.4 R104, [R189+0x5100] ;  /* 0x00510000bd68783b */ /* 0x000e6e0000004200 */
[C---:B---3--:R-:W-:Y:S08]  /*7770*/  HMMA.16816.F32 R60, R100.reuse, R112, R60 ;  /* 0x00000070643c723c */ /* 0x048ff0000000183c */
[C---:B------:R-:W-:Y:S01]  /*7780*/  HMMA.16816.F32 R64, R100.reuse, R114, R64 ;  /* 0x000000726440723c */ /* 0x040fe20000001840 */
[----:B------:R-:W3:Y:S07]  /*7790*/  LDSM.16.MT88.4 R112, [R188+0x5100] ;  /* 0x00510000bc70783b */ /* 0x000eee0000004200 */
[C---:B--2---:R-:W-:Y:S08]  /*77a0*/  HMMA.16816.F32 R68, R100.reuse, R108, R68 ;  /* 0x0000006c6444723c */ /* 0x044ff00000001844 */
[C---:B------:R-:W-:Y:S01]  /*77b0*/  HMMA.16816.F32 R72, R100.reuse, R110, R72 ;  /* 0x0000006e6448723c */ /* 0x040fe20000001848 */
[----:B------:R-:W2:Y:S07]  /*77c0*/  LDSM.16.MT88.4 R108, [R195+0x1900] ;  /* 0x00190000c36c783b */ /* 0x000eae0000004200 */
[C---:B----4-:R-:W-:Y:S08]  /*77d0*/  HMMA.16816.F32 R76, R100.reuse, R116, R76 ;  /* 0x00000074644c723c */ /* 0x050ff0000000184c */
[C---:B------:R-:W-:Y:S01]  /*77e0*/  HMMA.16816.F32 R80, R100.reuse, R118, R80 ;  /* 0x000000766450723c */ /* 0x040fe20000001850 */
[----:B------:R-:W4:Y:S07]  /*77f0*/  LDSM.16.MT88.4 R116, [R190+0x1900] ;  /* 0x00190000be74783b */ /* 0x000f2e0000004200 */
[C---:B-1----:R-:W-:Y:S08]  /*7800*/  HMMA.16816.F32 R84, R100.reuse, R104, R84 ;  /* 0x000000686454723c */ /* 0x042ff00000001854 */
[C---:B------:R-:W-:Y:S08]  /*7810*/  HMMA.16816.F32 R88, R100.reuse, R106, R88 ;  /* 0x0000006a6458723c */ /* 0x040ff00000001858 */
[C---:B---3--:R-:W-:Y:S08]  /*7820*/  HMMA.16816.F32 R92, R100.reuse, R112, R92 ;  /* 0x00000070645c723c */ /* 0x048ff0000000185c */
[----:B------:R-:W-:Y:S08]  /*7830*/  HMMA.16816.F32 R96, R100, R114, R96 ;  /* 0x000000726460723c */ /* 0x000ff00000001860 */
[C---:B--2---:R-:W-:Y:S01]  /*7840*/  HMMA.16816.F32 R128, R136.reuse, R108, R4 ;  /* 0x0000006c8880723c */ /* 0x044fe20000001804 */
[----:B------:R-:W1:Y:S07]  /*7850*/  LDSM.16.MT88.4 R4, [R190+0x5900] ;  /* 0x00590000be04783b */ /* 0x000e6e0000004200 */
[C---:B------:R-:W-:Y:S01]  /*7860*/  HMMA.16816.F32 R100, R136.reuse, R110, R8 ;  /* 0x0000006e8864723c */ /* 0x040fe20000001808 */
[----:B------:R-:W2:Y:S07]  /*7870*/  LDSM.16.MT88.4 R8, [R189+0x5900] ;  /* 0x00590000bd08783b */ /* 0x000eae0000004200 */
[C---:B----4-:R-:W-:Y:S01]  /*7880*/  HMMA.16816.F32 R104, R136.reuse, R116, R12 ;  /* 0x000000748868723c */ /* 0x050fe2000000180c */
[----:B------:R-:W3:Y:S07]  /*7890*/  LDSM.16.MT88.4 R12, [R188+0x5900] ;  /* 0x00590000bc0c783b */ /* 0x000eee0000004200 */
        /* <DEDUP_REMOVED lines=15> */
[C---:B-1----:R-:W-:Y:S07]  /*7990*/  HMMA.16816.F32 R76, R136.reuse, R4, R76 ;  /* 0x00000004884c723c */ /* 0x042fee000000184c */
[----:B------:R-:W-:Y:S01]  /*79a0*/  FADD.FTZ R5, R163, R164 ;  /* 0x000000a4a3057221 */ /* 0x000fe20000010000 */
[C---:B------:R-:W-:Y:S04]  /*79b0*/  HMMA.16816.F32 R80, R136.reuse, R6, R80 ;  /* 0x000000068850723c */ /* 0x040fe80000001850 */
[----:B------:R-:W-:Y:S04]  /*79c0*/  FADD.FTZ R5, R162, R5 ;  /* 0x00000005a2057221 */ /* 0x000fe80000010000 */
[C---:B--2---:R-:W-:Y:S04]  /*79d0*/  HMMA.16816.F32 R84, R136.reuse, R8, R84 ;  /* 0x000000088854723c */ /* 0x044fe80000001854 */
[----:B------:R-:W-:Y:S04]  /*79e0*/  FADD.FTZ R166, R166, R5 ;  /* 0x00000005a6a67221 */ /* 0x000fe80000010000 */
[C---:B------:R-:W-:Y:S04]  /*79f0*/  HMMA.16816.F32 R88, R136.reuse, R10, R88 ;  /* 0x0000000a8858723c */ /* 0x040fe80000001858 */
[----:B------:R-:W-:Y:S04]  /*7a00*/  FADD.FTZ R167, R167, R166 ;  /* 0x000000a6a7a77221 */ /* 0x000fe80000010000 */
[----:B------:R-:W-:Y:S01]  /*7a10*/  FADD.FTZ R2, R170, R167 ;  /* 0x000000a7aa027221 */ /* 0x000fe20000010000 */
[C---:B---3--:R-:W-:Y:S03]  /*7a20*/  HMMA.16816.F32 R92, R136.reuse, R12, R92 ;  /* 0x0000000c885c723c */ /* 0x048fe6000000185c */
[----:B------:R-:W-:Y:S04]  /*7a30*/  FADD.FTZ R2, R171, R2 ;  /* 0x00000002ab027221 */ /* 0x000fe80000010000 */
[----:B------:R-:W-:Y:S01]  /*7a40*/  FADD.FTZ R221, R221, R2 ;  /* 0x00000002dddd7221 */ /* 0x000fe20000010000 */
[----:B------:R-:W-:Y:S01]  /*7a50*/  MOV R2, R132 ;  /* 0x0000008400027202 */ /* 0x000fe20000000f00 */
[----:B------:R-:W-:Y:S03]  /*7a60*/  HMMA.16816.F32 R96, R136, R14, R96 ;  /* 0x0000000e8860723c */ /* 0x000fe60000001860 */
[----:B------:R-:W-:Y:S04]  /*7a70*/  FADD.FTZ R232, R232, R221 ;  /* 0x000000dde8e87221 */ /* 0x000fe80000010000 */
[----:B------:R-:W-:Y:S05]  /*7a80*/  FADD.FTZ R3, R225, R232 ;  /* 0x000000e8e1037221 */ /* 0x000fea0000010000 */
[----:B------:R-:W-:Y:S04]  /*7a90*/  FADD.FTZ R3, R224, R3 ;  /* 0x00000003e0037221 */ /* 0x000fe80000010000 */
[----:B------:R-:W-:Y:S01]  /*7aa0*/  FADD.FTZ R228, R228, R3 ;  /* 0x00000003e4e47221 */ /* 0x000fe20000010000 */
[----:B------:R-:W-:Y:S03]  /*7ab0*/  MOV R3, R0 ;  /* 0x0000000000037202 */ /* 0x000fe60000000f00 */
[----:B------:R-:W-:Y:S04]  /*7ac0*/  FADD.FTZ R228, R229, R228 ;  /* 0x000000e4e5e47221 */ /* 0x000fe80000010000 */
[----:B------:R-:W-:Y:S04]  /*7ad0*/  FADD.FTZ R233, R233, R228 ;  /* 0x000000e4e9e97221 */ /* 0x000fe80000010000 */
[----:B------:R-:W-:Y:S01]  /*7ae0*/  FADD.FTZ R204, R234, R233 ;  /* 0x000000e9eacc7221 */ /* 0x000fe20000010000 */
[----:B------:R-:W-:-:S05]  /*7af0*/  @P0 BRA `(.L_x_596) ;  /* 0xffffd13000000947 */ /* 0x000fca000383ffff */
.L_x_593:
[----:B------:R-:W-:-:S13]  /*7b00*/  ISETP.LE.AND P0, PT, RZ, UR6, PT ;  /* 0x00000006ff007c0c */ /* 0x000fda000bf03270 */
[----:B------:R-:W-:Y:S05]  /*7b10*/  @!P0 BRA `(.L_x_597) ;  /* 0x0000299000008947 */ /* 0x000fea0003800000 */
[----:B------:R-:W-:Y:S01]  /*7b20*/  SHF.R.S32.HI R207, RZ, 0x1f, R174 ;  /* 0x0000001fffcf7819 */ /* 0x000fe200000114ae */
[----:B------:R-:W-:Y:S01]  /*7b30*/  IMAD.MOV.U32 R133, RZ, RZ, R132 ;  /* 0x000000ffff857224 */ /* 0x000fe200078e0084 */
[C---:B------:R-:W-:Y:S01]  /*7b40*/  SHF.L.U32 R208, R174.reuse, 0x1, RZ ;  /* 0x00000001aed07819 */ /* 0x040fe200000006ff */
[----:B------:R-:W-:Y:S01]  /*7b50*/  IMAD.MOV.U32 R3, RZ, RZ, R0 ;  /* 0x000000ffff037224 */ /* 0x000fe200078e0000 */
[----:B------:R-:W-:Y:S01]  /*7b60*/  SHF.L.U64.HI R207, R174, 0x1, R207 ;  /* 0x00000001aecf7819 */ /* 0x000fe200000102cf */
[C---:B------:R-:W-:Y:S01]  /*7b70*/  IMAD.SHL.U32 R209, R173.reuse, 0x2, RZ ;  /* 0x00000002add17824 */ /* 0x040fe200078e00ff */
[----:B------:R-:W-:Y:S02]  /*7b80*/  SHF.L.U64.HI R206, R173, 0x1, R206 ;  /* 0x00000001adce7819 */ /* 0x000fe400000102ce */
[C---:B------:R-:W-:Y:S02]  /*7b90*/  SHF.L.U64.HI R210, R172.reuse, 0x1, R175 ;  /* 0x00000001acd27819 */ /* 0x040fe400000102af */
[----:B------:R-:W-:Y:S01]  /*7ba0*/  SHF.L.U32 R211, R172, 0x1, RZ ;  /* 0x00000001acd37819 */ /* 0x000fe200000006ff */
[----:B------:R-:W-:Y:S05]  /*7bb0*/  BRA `(.L_x_598) ;  /* 0x0000032000007947 */ /* 0x000fea0003800000 */
.L_x_600:
        /* <DEDUP_REMOVED lines=31> */
[CC--:B-1----:R-:W-:Y:S02]  /*7db0*/  IADD3 R140, P1, R2.reuse, R208.reuse, RZ ;  /* 0x000000d0028c7210 */ /* 0x0c2fe40007f3e0ff */
[C---:B------:R-:W-:Y:S02]  /*7dc0*/  IADD3 R138, P0, R2.reuse, R209, RZ ;  /* 0x000000d1028a7210 */ /* 0x040fe40007f1e0ff */
[C---:B--2---:R-:W-:Y:S02]  /*7dd0*/  IADD3.X R141, R137.reuse, R207, RZ, P1, !PT ;  /* 0x000000cf898d7210 */ /* 0x044fe40000ffe4ff */
[----:B------:R-:W-:Y:S01]  /*7de0*/  IADD3 R142, P1, R2, R211, RZ ;  /* 0x000000d3028e7210 */ /* 0x000fe20007f3e0ff */
[C---:B------:R-:W-:Y:S01]  /*7df0*/  IMAD.X R139, R137.reuse, 0x1, R206, P0 ;  /* 0x00000001898b7824 */ /* 0x040fe200000e06ce */
[C---:B---3--:R-:W-:Y:S01]  /*7e00*/  IADD3 R136, P0, R0.reuse, R208, RZ ;  /* 0x000000d000887210 */ /* 0x048fe20007f1e0ff */
[----:B------:R1:W-:Y:S02]  /*7e10*/  LDGSTS.E.BYPASS.LTC128B.128 [R199+0x6100], [R140.64], !P5 ;  /* 0x061000008cc77fae */ /* 0x0003e4000e901d4e */
[--C-:B------:R-:W-:Y:S01]  /*7e20*/  IMAD.X R143, R137, 0x1, R210.reuse, P1 ;  /* 0x00000001898f7824 */ /* 0x100fe200008e06d2 */
[C---:B------:R-:W-:Y:S01]  /*7e30*/  IADD3 R144, P1, R0.reuse, R209, RZ ;  /* 0x000000d100907210 */ /* 0x040fe20007f3e0ff */
[----:B------:R1:W-:Y:S01]  /*7e40*/  LDGSTS.E.BYPASS.LTC128B.128 [R199+0x8100], [R138.64], !P4 ;  /* 0x081000008ac77fae */ /* 0x0003e2000e101d4e */
[C---:B----4-:R-:W-:Y:S01]  /*7e50*/  IMAD.X R137, R135.reuse, 0x1, R207, P0 ;  /* 0x0000000187897824 */ /* 0x050fe200000e06cf */
[----:B------:R-:W-:Y:S02]  /*7e60*/  IADD3 R134, P0, R0, R211, RZ ;  /* 0x000000d300867210 */ /* 0x000fe40007f1e0ff */
[----:B------:R1:W-:Y:S01]  /*7e70*/  LDGSTS.E.BYPASS.LTC128B.128 [R199+0xa100], [R142.64], !P3 ;  /* 0x0a1000008ec77fae */ /* 0x0003e2000d901d4e */
[C---:B------:R-:W-:Y:S02]  /*7e80*/  IADD3.X R145, R135.reuse, R206, RZ, P1, !PT ;  /* 0x000000ce87917210 */ /* 0x040fe40000ffe4ff */
[----:B------:R-:W-:Y:S01]  /*7e90*/  IMAD.X R135, R135, 0x1, R210, P0 ;  /* 0x0000000187877824 */ /* 0x000fe200000e06d2 */
[----:B------:R1:W-:Y:S04]  /*7ea0*/  LDGSTS.E.BYPASS.LTC128B.128 [R199+0x7100], [R136.64], !P5 ;  /* 0x0710000088c77fae */ /* 0x0003e8000e901d4e */
[----:B------:R1:W-:Y:S04]  /*7eb0*/  LDGSTS.E.BYPASS.LTC128B.128 [R199+0x9100], [R144.64], !P4 ;  /* 0x0910000090c77fae */ /* 0x0003e8000e101d4e */
[----:B------:R1:W-:Y:S01]  /*7ec0*/  LDGSTS.E.BYPASS.LTC128B.128 [R199+0xb100], [R134.64], !P3 ;  /* 0x0b10000086c77fae */ /* 0x0003e2000d901d4e */
[----:B------:R-:W-:-:S05]  /*7ed0*/  BRA `(.L_x_599) ;  /* 0x00000c7000007947 */ /* 0x000fca0003800000 */
.L_x_598:
        /* <DEDUP_REMOVED lines=33> */
[CC--:B---3--:R-:W-:Y:S03]  /*80f0*/  IADD3 R162, P1, R2.reuse, R208.reuse, RZ ;  /* 0x000000d002a27210 */ /* 0x0c8fe60007f3e0ff */
[C---:B------:R-:W-:Y:S04]  /*8100*/  IADD3 R160, P0, R2.reuse, R209, RZ ;  /* 0x000000d102a07210 */ /* 0x040fe80007f1e0ff */
[C---:B------:R-:W-:Y:S01]  /*8110*/  HMMA.16816.F32 R16, R32.reuse, R18, RZ ;  /* 0x000000122010723c */ /* 0x040fe200000018ff */
[C-C-:B-1----:R-:W-:Y:S03]  /*8120*/  IMAD.X R163, R31.reuse, 0x1, R207.reuse, P1 ;  /* 0x000000011fa37824 */ /* 0x142fe600008e06cf */
[C---:B------:R-:W-:Y:S01]  /*8130*/  IMAD.X R161, R31.reuse, 0x1, R206, P0 ;  /* 0x000000011fa17824 */ /* 0x040fe200000e06ce */
[----:B------:R-:W-:Y:S01]  /*8140*/  IADD3 R172, P1, R2, R211, RZ ;  /* 0x000000d302ac7210 */ /* 0x000fe20007f3e0ff */
[----:B------:R1:W-:Y:S01]  /*8150*/  LDGSTS.E.BYPASS.LTC128B.128 [R203], [R162.64], !P5 ;  /* 0x00000000a2cb7fae */ /* 0x0003e2000e901d4e */
[C---:B----4-:R-:W-:Y:S01]  /*8160*/  IADD3 R214, P0, R0.reuse, R208, RZ ;  /* 0x000000d000d67210 */ /* 0x050fe20007f1e0ff */
[C---:B-----5:R-:W-:Y:S02]  /*8170*/  HMMA.16816.F32 R20, R32.reuse, R24, RZ ;  /* 0x000000182014723c */ /* 0x060fe400000018ff */
[----:B------:R1:W-:Y:S02]  /*8180*/  LDGSTS.E.BYPASS.LTC128B.128 [R203+0x2000], [R160.64], !P4 ;  /* 0x02000000a0cb7fae */ /* 0x0003e4000e101d4e */
[----:B------:R-:W-:Y:S01]  /*8190*/  IMAD.X R173, R31, 0x1, R210, P1 ;  /* 0x000000011fad7824 */ /* 0x000fe200008e06d2 */
[C---:B------:R-:W-:Y:S01]  /*81a0*/  IADD3 R134, P1, R0.reuse, R209, RZ ;  /* 0x000000d100867210 */ /* 0x040fe20007f3e0ff */
[C---:B------:R-:W-:Y:S01]  /*81b0*/  IMAD.X R215, R29.reuse, 0x1, R207, P0 ;  /* 0x000000011dd77824 */ /* 0x040fe200000e06cf */
[----:B------:R-:W-:Y:S01]  /*81c0*/  IADD3 R212, P0, R0, R211, RZ ;  /* 0x000000d300d47210 */ /* 0x000fe20007f1e0ff */
[C---:B------:R-:W-:Y:S01]  /*81d0*/  HMMA.16816.F32 R24, R32.reuse, R26, RZ ;  /* 0x0000001a2018723c */ /* 0x040fe200000018ff */
[----:B------:R2:W-:Y:S03]  /*81e0*/  LDGSTS.E.BYPASS.LTC128B.128 [R203+0x4000], [R172.64], !P3 ;  /* 0x04000000accb7fae */ /* 0x0005e6000d901d4e */
[C---:B------:R-:W-:Y:S01]  /*81f0*/  IMAD.X R135, R29.reuse, 0x1, R206, P1 ;  /* 0x000000011d877824 */ /* 0x040fe200008e06ce */
[----:B------:R3:W-:Y:S01]  /*8200*/  LDGSTS.E.BYPASS.LTC128B.128 [R203+0x1000], [R214.64], !P5 ;  /* 0x01000000d6cb7fae */ /* 0x0007e2000e901d4e */
[----:B------:R-:W-:Y:S01]  /*8210*/  IMAD.X R213, R29, 0x1, R210, P0 ;  /* 0x000000011dd57824 */ /* 0x000fe200000e06d2 */
[----:B------:R-:W-:Y:S01]  /*8220*/  PLOP3.LUT P0, PT, PT, PT, UP0, 0x80, 0x0 ;  /* 0x000000000000781c */ /* 0x000fe20003f0f008 */
[C---:B------:R-:W-:Y:S01]  /*8230*/  HMMA.16816.F32 R28, R32.reuse, R136, RZ ;  /* 0x00000088201c723c */ /* 0x040fe200000018ff */
[----:B------:R3:W-:Y:S04]  /*8240*/  LDGSTS.E.BYPASS.LTC128B.128 [R203+0x3000], [R134.64], !P4 ;  /* 0x0300000086cb7fae */ /* 0x0007e8000e101d4e */
[----:B------:R3:W-:Y:S03]  /*8250*/  LDGSTS.E.BYPASS.LTC128B.128 [R203+0x5000], [R212.64], !P3 ;  /* 0x05000000d4cb7fae */ /* 0x0007e6000d901d4e */
[----:B------:R-:W-:Y:S01]  /*8260*/  HMMA.16816.F32 R32, R32, R138, RZ ;  /* 0x0000008a2020723c */ /* 0x000fe200000018ff */
[----:B------:R-:W-:Y:S04]  /*8270*/  LDSM.16.M88.4 R164, [R192+0x6100] ;  /* 0x00610000c0a4783b */ /* 0x000fe80000000200 */
[----:B------:R-:W0:Y:S03]  /*8280*/  LDGDEPBAR ;  /* 0x00000000000079af */ /* 0x000e260000000000 */
[C---:B------:R-:W-:Y:S01]  /*8290*/  HMMA.16816.F32 R4, R140.reuse, R144, R4 ;  /* 0x000000908c04723c */ /* 0x040fe20000001804 */
[----:B-1----:R-:W1:Y:S04]  /*82a0*/  LDSM.16.M88.4 R160, [R193+0xc100] ;  /* 0x00c10000c1a0783b */ /* 0x002e680000000200 */
[----:B------:R-:W4:Y:S03]  /*82b0*/  LDSM.16.M88.4 R168, [R192+0x6900] ;  /* 0x00690000c0a8783b */ /* 0x000f260000000200 */
[C---:B------:R-:W-:Y:S01]  /*82c0*/  HMMA.16816.F32 R8, R140.reuse, R146, R8 ;  /* 0x000000928c08723c */ /* 0x040fe20000001808 */
[----:B------:R-:W5:Y:S04]  /*82d0*/  LDSM.16.M88.4 R136, [R192+0x7100] ;  /* 0x00710000c088783b */ /* 0x000f680000000200 */
[----:B--2---:R-:W2:Y:S03]  /*82e0*/  LDSM.16.M88.4 R172, [R192+0x7900] ;  /* 0x00790000c0ac783b */ /* 0x004ea60000000200 */
[C---:B------:R-:W-:Y:S01]  /*82f0*/  HMMA.16816.F32 R12, R140.reuse, R148, R12 ;  /* 0x000000948c0c723c */ /* 0x040fe2000000180c */
[----:B------:R-:W-:Y:S07]  /*8300*/  LDSM.16.M88.4 R144, [R191+0xc100] ;  /* 0x00c10000bf90783b */ /* 0x000fee0000000200 */
        /* <DEDUP_REMOVED lines=132> */
.L_x_599:
        /* <DEDUP_REMOVED lines=34> */
[----:B------:R-:W-:Y:S01]  /*8d70*/  ISETP.LT.AND P0, PT, RZ, UR6, PT ;  /* 0x00000006ff007c0c */ /* 0x000fe2000bf01270 */
[----:B------:R-:W-:Y:S01]  /*8d80*/  UIADD3 UR6, UR6, -0x1, URZ ;  /* 0xffffffff06067890 */ /* 0x000fe2000fffe03f */
        /* <DEDUP_REMOVED lines=96> */
[C---:B-1----:R-:W-:Y:S05]  /*9390*/  HMMA.16816.F32 R8, R128.reuse, R136, R8 ;  /* 0x000000888008723c */ /* 0x042fea0000001808 */
[C---:B------:R-:W-:Y:S02]  /*93a0*/  FMUL.FTZ R39, R2.reuse, R39 ;  /* 0x0000002702277220 */ /* 0x040fe40000410000 */
[C---:B------:R-:W-:Y:S01]  /*93b0*/  FMUL.FTZ R40, R3.reuse, R40 ;  /* 0x0000002803287220 */ /* 0x040fe20000410000 */
[C---:B------:R-:W-:Y:S01]  /*93c0*/  HMMA.16816.F32 R100, R128.reuse, R138, R100 ;  /* 0x0000008a8064723c */ /* 0x040fe20000001864 */
[----:B------:R-:W1:Y:S01]  /*93d0*/  LDSM.16.MT88.4 R136, [R188+0x100] ;  /* 0x00010000bc88783b */ /* 0x000e620000004200 */
[----:B------:R-:W3:Y:S02]  /*93e0*/  MUFU.EX2 R167, R167 ;  /* 0x000000a700a77308 */ /* 0x000ee40000000800 */
[C---:B------:R-:W-:Y:S02]  /*93f0*/  FMUL.FTZ R41, R3.reuse, R41 ;  /* 0x0000002903297220 */ /* 0x040fe40000410000 */
[C---:B------:R-:W-:Y:S02]  /*9400*/  FMUL.FTZ R42, R2.reuse, R42 ;  /* 0x0000002a022a7220 */ /* 0x040fe40000410000 */
[C---:B------:R-:W-:Y:S04]  /*9410*/  HMMA.16816.F32 R104, R128.reuse, R140, R104 ;  /* 0x0000008c8068723c */ /* 0x040fe80000001868 */
[C---:B------:R-:W-:Y:S01]  /*9420*/  FMUL.FTZ R43, R2.reuse, R43 ;  /* 0x0000002b022b7220 */ /* 0x040fe20000410000 */
[----:B------:R-:W-:Y:S01]  /*9430*/  MUFU.EX2 R168, R168 ;  /* 0x000000a800a87308 */ /* 0x000fe20000000800 */
[C---:B------:R-:W-:Y:S02]  /*9440*/  FMUL.FTZ R44, R3.reuse, R44 ;  /* 0x0000002c032c7220 */ /* 0x040fe40000410000 */
[C---:B------:R-:W-:Y:S01]  /*9450*/  HMMA.16816.F32 R108, R128.reuse, R142, R108 ;  /* 0x0000008e806c723c */ /* 0x040fe2000000186c */
[----:B------:R-:W4:Y:S03]  /*9460*/  LDSM.16.MT88.4 R140, [R195+0x2100] ;  /* 0x00210000c38c783b */ /* 0x000f260000004200 */
        /* <DEDUP_REMOVED lines=12> */
[C---:B-1----:R-:W-:Y:S03]  /*9530*/  HMMA.16816.F32 R120, R128.reuse, R136, R120 ;  /* 0x000000888078723c */ /* 0x042fe60000001878 */
[C---:B------:R-:W-:Y:S01]  /*9540*/  FMUL.FTZ R52, R3.reuse, R52 ;  /* 0x0000003403347220 */ /* 0x040fe20000410000 */
[----:B------:R-:W1:Y:S01]  /*9550*/  MUFU.EX2 R171, R171 ;  /* 0x000000ab00ab7308 */ /* 0x000e620000000800 */
        /* <DEDUP_REMOVED lines=77> */
[----:B------:R-:W-:Y:S01]  /*9a30*/  F2FP.PACK_AB R12, R165, R164 ;  /* 0x000000a4a50c723e */ /* 0x000fe200000000ff */
[----:B------:R-:W-:Y:S01]  /*9a40*/  FFMA.FTZ R134, R3, R204, R134 ;  /* 0x000000cc03867223 */ /* 0x000fe20000010086 */
[----:B---3--:R-:W-:Y:S03]  /*9a50*/  F2FP.PACK_AB R13, R167, R166 ;  /* 0x000000a6a70d723e */ /* 0x008fe600000000ff */
        /* <DEDUP_REMOVED lines=72> */
[----:B------:R-:W-:Y:S07]  /*9ee0*/  LDSM.16.MT88.4 R140, [R189+0x3900] ;  /* 0x00390000bd8c783b */ /* 0x000fee0000004200 */
[C---:B----4-:R-:W-:Y:S01]  /*9ef0*/  HMMA.16816.F32 R92, R12.reuse, R20, R92 ;  /* 0x000000140c5c723c */ /* 0x050fe2000000185c */
[----:B------:R-:W4:Y:S07]  /*9f00*/  MUFU.EX2 R163, R163 ;  /* 0x000000a300a37308 */ /* 0x000f2e0000000800 */
[----:B------:R-:W-:Y:S01]  /*9f10*/  HMMA.16816.F32 R96, R12, R22, R96 ;  /* 0x000000160c60723c */ /* 0x000fe20000001860 */
[----:B------:R-:W4:Y:S02]  /*9f20*/  LDSM.16.MT88.4 R20, [R190+0x3100] ;  /* 0x00310000be14783b */ /* 0x000f240000004200 */
        /* <DEDUP_REMOVED lines=39> */
[C---:B---3--:R-:W-:Y:S08]  /*a1a0*/  HMMA.16816.F32 R76, R12.reuse, R20, R76 ;  /* 0x000000140c4c723c */ /* 0x048ff0000000184c */
[C---:B------:R-:W-:Y:S01]  /*a1b0*/  HMMA.16816.F32 R80, R12.reuse, R22, R80 ;  /* 0x000000160c50723c */ /* 0x040fe20000001850 */
[----:B------:R-:W3:Y:S07]  /*a1c0*/  LDSM.16.MT88.4 R20, [R195+0x1900] ;  /* 0x00190000c314783b */ /* 0x000eee0000004200 */
[C---:B-1----:R-:W-:Y:S08]  /*a1d0*/  HMMA.16816.F32 R84, R12.reuse, R16, R84 ;  /* 0x000000100c54723c */ /* 0x042ff00000001854 */
[C---:B------:R-:W-:Y:S01]  /*a1e0*/  HMMA.16816.F32 R88, R12.reuse, R18, R88 ;  /* 0x000000120c58723c */ /* 0x040fe20000001858 */
[----:B------:R-:W1:Y:S07]  /*a1f0*/  LDSM.16.MT88.4 R16, [R195+0x3900] ;  /* 0x00390000c310783b */ /* 0x000e6e0000004200 */
[C---:B--2---:R-:W-:Y:S08]  /*a200*/  HMMA.16816.F32 R92, R12.reuse, R24, R92 ;  /* 0x000000180c5c723c */ /* 0x044ff0000000185c */
[----:B------:R-:W-:Y:S01]  /*a210*/  HMMA.16816.F32 R96, R12, R26, R96 ;  /* 0x0000001a0c60723c */ /* 0x000fe20000001860 */
[----:B------:R-:W2:Y:S06]  /*a220*/  LDSM.16.MT88.4 R24, [R190+0x3900] ;  /* 0x00390000be18783b */ /* 0x000eac0000004200 */
        /* <DEDUP_REMOVED lines=15> */
[----:B------:R-:W-:Y:S07]  /*a320*/  LDSM.16.MT88.4 R20, [R188+0x5900] ;  /* 0x00590000bc14783b */ /* 0x000fee0000004200 */
        /* <DEDUP_REMOVED lines=21> */
[C---:B------:R-:W-:Y:S08]  /*a480*/  HMMA.16816.F32 R92, R12.reuse, R20, R92 ;  /* 0x000000140c5c723c */ /* 0x040ff0000000185c */
[----:B------:R-:W-:Y:S01]  /*a490*/  HMMA.16816.F32 R96, R12, R22, R96 ;  /* 0x000000160c60723c */ /* 0x000fe20000001860 */
[----:B------:R-:W-:-:S07]  /*a4a0*/  @P0 BRA `(.L_x_598) ;  /* 0xffffda3000000947 */ /* 0x000fce000383ffff */
.L_x_597:
        /* <DEDUP_REMOVED lines=123> */
.L_x_585:
        /* <DEDUP_REMOVED lines=42> */
[----:B------:R-:W-:Y:S01]  /*af00*/  ISETP.NE.U32.AND P0, PT, R12, 0x1, PT ;  /* 0x000000010c00780c */ /* 0x000fe20003f05070 */
[----:B------:R-:W-:Y:S01]  /*af10*/  IMAD.U32 R12, RZ, RZ, UR4 ;  /* 0x00000004ff0c7e24 */ /* 0x000fe2000f8e00ff */
[----:B------:R-:W-:-:S02]  /*af20*/  LEA.HI R13, R6, R6, RZ, 0x1d ;  /* 0x00000006060d7211 */ /* 0x000fc400078fe8ff */
        /* <DEDUP_REMOVED lines=8> */
[----:B------:R-:W-:Y:S02]  /*afb0*/  F2FP.PACK_AB R44, R45, R44 ;  /* 0x0000002c2d2c723e */ /* 0x000fe400000000ff */
[----:B------:R-:W-:-:S02]  /*afc0*/  F2FP.PACK_AB R46, R47, R46 ;  /* 0x0000002e2f2e723e */ /* 0x000fc400000000ff */
[C---:B------:R-:W-:Y:S02]  /*afd0*/  IADD3 R6, R13.reuse, 0x80, RZ ;  /* 0x000000800d067810 */ /* 0x040fe40007ffe0ff */
[----:B------:R-:W-:Y:S02]  /*afe0*/  IADD3 R15, R13, 0x70, RZ ;  /* 0x000000700d0f7810 */ /* 0x000fe40007ffe0ff */
[----:B------:R-:W-:Y:S02]  /*aff0*/  @P0 IADD3 R15, R6, 0x10, RZ ;  /* 0x00000010060f0810 */ /* 0x000fe40007ffe0ff */
[----:B------:R-:W-:Y:S01]  /*b000*/  SEL R6, R9, 0xffffffe0, !P1 ;  /* 0xffffffe009067807 */ /* 0x000fe20004800000 */
[----:B------:R-:W-:Y:S01]  /*b010*/  IMAD.MOV.U32 R9, RZ, RZ, 0x40 ;  /* 0x00000040ff097424 */ /* 0x000fe200078e00ff */
[----:B------:R-:W-:Y:S02]  /*b020*/  F2FP.PACK_AB R48, R49, R48 ;  /* 0x000000303130723e */ /* 0x000fe400000000ff */
[----:B------:R-:W-:Y:S01]  /*b030*/  F2FP.PACK_AB R50, R51, R50 ;  /* 0x000000323332723e */ /* 0x000fe200000000ff */
[----:B------:R-:W-:Y:S01]  /*b040*/  IMAD.IADD R17, R13, 0x1, R6 ;  /* 0x000000010d117824 */ /* 0x000fe200078e0206 */
[----:B------:R-:W-:Y:S01]  /*b050*/  SEL R10, R9, 0xffffffc0, !P2 ;  /* 0xffffffc0090a7807 */ /* 0x000fe20005000000 */
[----:B------:R-:W-:Y:S01]  /*b060*/  IMAD.IADD R9, R6, 0x1, R15 ;  /* 0x0000000106097824 */ /* 0x000fe200078e020f */
[----:B------:R-:W-:-:S02]  /*b070*/  F2FP.PACK_AB R52, R53, R52 ;  /* 0x000000343534723e */ /* 0x000fc400000000ff */
        /* <DEDUP_REMOVED lines=9> */
[----:B------:R-:W-:Y:S02]  /*b110*/  F2FP.PACK_AB R60, R61, R60 ;  /* 0x0000003c3d3c723e */ /* 0x000fe400000000ff */
        /* <DEDUP_REMOVED lines=70> */
[----:B------:R-:W3:Y:S02]  /*b580*/  @P1 LDG.E R6, [R12.64] ;  /* 0x0000000e0c061981 */ /* 0x000ee4000c1e1900 */
        /* <DEDUP_REMOVED lines=9> */
[----:B---3--:R-:W2:Y:S02]  /*b620*/  @P1 R2UR UR5, R6 ;  /* 0x00000000060513c2 */ /* 0x008ea400000e0000 */
        /* <DEDUP_REMOVED lines=8> */
.L_x_602:
        /* <DEDUP_REMOVED lines=146> */
.L_x_604:
[----:B--2---:R-:W-:Y:S05]  /*bfd0*/  BSYNC B0 ;  /* 0x0000000000007941 */ /* 0x004fea0003800000 */
.L_x_603:
        /* <DEDUP_REMOVED lines=23> */
.L_x_606:
[----:B------:R-:W-:Y:S05]  /*c150*/  BSYNC B0 ;  /* 0x0000000000007941 */ /* 0x000fea0003800000 */
.L_x_605:
        /* <DEDUP_REMOVED lines=23> */
.L_x_608:
[----:B------:R-:W-:Y:S05]  /*c2d0*/  BSYNC B0 ;  /* 0x0000000000007941 */ /* 0x000fea0003800000 */
.L_x_607:
        /* <DEDUP_REMOVED lines=24> */
.L_x_601:
        /* <DEDUP_REMOVED lines=31> */
.L_x_609:
        /* <DEDUP_REMOVED lines=43> */
.L_x_611:
[----:B------:R-:W-:Y:S05]  /*c900*/  BSYNC B0 ;  /* 0x0000000000007941 */ /* 0x000fea0003800000 */
.L_x_610:
[----:B-1----:R-:W1:Y:S01]  /*c910*/  S2R R5, SR_CTAID.X ;  /* 0x0000000000057919 */ /* 0x002e620000002500 */
        /* <DEDUP_REMOVED lines=69> */
.L_x_613:
[----:B------:R-:W-:Y:S05]  /*cd70*/  BSYNC B0 ;  /* 0x0000000000007941 */ /* 0x000fea0003800000 */
.L_x_612:
        /* <DEDUP_REMOVED lines=21> */
.L_x_615:
[----:B------:R-:W-:Y:S05]  /*ced0*/  BSYNC B0 ;  /* 0x0000000000007941 */ /* 0x000fea0003800000 */
.L_x_614:
        /* <DEDUP_REMOVED lines=21> */
.L_x_617:
[----:B------:R-:W-:Y:S05]  /*d030*/  BSYNC B0 ;  /* 0x0000000000007941 */ /* 0x000fea0003800000 */
.L_x_616:
        /* <DEDUP_REMOVED lines=22> */
.L_x_618:
        /* <DEDUP_REMOVED lines=14> */
.L_x_1503:


//--------------------- .text._ZN7cutlass13device_kernelIN5flash19enable_sm80_to_sm89INS1_16FlashAttnFwdSm80INS1_25CollectiveMainloopFwdSm80ILi8ELi1ELb0EN4cute5tupleIJNS5_1CILi128EEENS7_ILi64EEENS7_ILi192EEEEEELi192ENS_6half_tEfNS_4arch4Sm80ELb1ELb0ELb0ELb1ELb1ELb1ELb1ELb0EEENS1_21CollectiveEpilogueFwdINS6_IJS8_SA_S9_EEENS6_IJNS7_ILi1EEESI_SI_EEESC_SE_Li256ELb1ELb1ELb0ELb0EEENS1_19SingleTileSchedulerILb1ELb0ELb1ELi128EEEEEEEEEvNT_6ParamsE --------------------------
	.section	.text._ZN7cutlass13device_kernelIN5flash19enable_sm80_to_sm89INS1_16FlashAttnFwdSm80INS1_25CollectiveMainloopFwdSm80ILi8ELi1ELb0EN4cute5tupleIJNS5_1CILi128EEENS7_ILi64EEENS7_ILi192EEEEEELi192ENS_6half_tEfNS_4arch4Sm80ELb1ELb0ELb0ELb1ELb1ELb1ELb1ELb0EEENS1_21CollectiveEpilogueFwdINS6_IJS8_SA_S9_EEENS6_IJNS7_ILi1EEESI_SI_EEESC_SE_Li256ELb1ELb1ELb0ELb0EEENS1_19SingleTileSchedulerILb1ELb0ELb1ELi128EEEEEEEEEvNT_6ParamsE,"ax",@progbits
	.sectioninfo	@"SHI_REGISTERS=236"
	.align	128
.text._ZN7cutlass13device_kernelIN5flash19enable_sm80_to_sm89INS1_16FlashAttnFwdSm80INS1_25CollectiveMainloopFwdSm80ILi8ELi1ELb0EN4cute5tupleIJNS5_1CILi128EEENS7_ILi64EEENS7_ILi192EEEEEELi192ENS_6half_tEfNS_4arch4Sm80ELb1ELb0ELb0ELb1ELb1ELb1ELb1ELb0EEENS1_21CollectiveEpilogueFwdINS6_IJS8_SA_S9_EEENS6_IJNS7_ILi1EEESI_SI_EEESC_SE_Li256ELb1ELb1ELb0ELb0EEENS1_19SingleTileSchedulerILb1ELb0ELb1ELi128EEEEEEEEEvNT_6ParamsE:
        .type           _ZN7cutlass13device_kernelIN5flash19enable_sm80_to_sm89INS1_16FlashAttnFwdSm80INS1_25CollectiveMainloopFwdSm80ILi8ELi1ELb0EN4cute5tupleIJNS5_1CILi128EEENS7_ILi64EEENS7_ILi192EEEEEELi192ENS_6half_tEfNS_4arch4Sm80ELb1ELb0ELb0ELb1ELb1ELb1ELb1ELb0EEENS1_21CollectiveEpilogueFwdINS6_IJS8_SA_S9_EEENS6_IJNS7_ILi1EEESI_SI_EEESC_SE_Li256ELb1ELb1ELb0ELb0EEENS1_19SingleTileSchedulerILb1ELb0ELb1ELi128EEEEEEEEEvNT_6ParamsE,@function
        .size           _ZN7cutlass13device_kernelIN5flash19enable_sm80_to_sm89INS1_16FlashAttnFwdSm80INS1_25CollectiveMainloopFwdSm80ILi8ELi1ELb0EN4cute5tupleIJNS5_1CILi128EEENS7_ILi64EEENS7_ILi192EEEEEELi192ENS_6half_tEfNS_4arch4Sm80ELb1ELb0ELb0ELb1ELb1ELb1ELb1ELb0EEENS1_21CollectiveEpilogueFwdINS6_IJS8_SA_S9_EEENS6_IJNS7_ILi1EEESI_SI_EEESC_SE_Li256ELb1ELb1ELb0ELb0EEENS1_19SingleTileSchedulerILb1ELb0ELb1ELi128EEEEEEEEEvNT_6ParamsE,(.L_x_1504 - _ZN7cutlass13device_kernelIN5flash19enable_sm80_to_sm89INS1_16FlashAttnFwdSm80INS1_25CollectiveMainloopFwdSm80ILi8ELi1ELb0EN4cute5tupleIJNS5_1CILi128EEENS7_ILi64EEENS7_ILi192EEEEEELi192ENS_6half_tEfNS_4arch4Sm80ELb1ELb0ELb0ELb1ELb1ELb1ELb1ELb0EEENS1_21CollectiveEpilogueFwdINS6_IJS8_SA_S9_EEENS6_IJNS7_ILi1EEESI_SI_EEESC_SE_Li256ELb1ELb1ELb0ELb0EEENS1_19SingleTileSchedulerILb1ELb0ELb1ELi128EEEEEEEEEvNT_6ParamsE)
        .other          _ZN7cutlass13device_kernelIN5flash19enable_sm80_to_sm89INS1_16FlashAttnFwdSm80INS1_25CollectiveMainloopFwdSm80ILi8ELi1ELb0EN4cute5tupleIJNS5_1CILi128EEENS7_ILi64EEENS7_ILi192EEEEEELi192ENS_6half_tEfNS_4arch4Sm80ELb1ELb0ELb0ELb1ELb1ELb1ELb1ELb0EEENS1_21CollectiveEpilogueFwdINS6_IJS8_SA_S9_EEENS6_IJNS7_ILi1EEESI_SI_EEESC_SE_Li256ELb1ELb1ELb0ELb0EEENS1_19SingleTileSchedulerILb1ELb0ELb1ELi128EEEEEEEEEvNT_6ParamsE,@"STO_CUDA_ENTRY STV_DEFAULT"
_ZN7cutlass13device_kernelIN5flash19enable_sm80_to_sm89INS1_16FlashAttnFwdSm80INS1_25CollectiveMainloopFwdSm80ILi8ELi1ELb0EN4cute5tupleIJNS5_1CILi128EEENS7_ILi64EEENS7_ILi192EEEEEELi192ENS_6half_tEfNS_4arch4Sm80ELb1ELb0ELb0ELb1ELb1ELb1ELb1ELb0EEENS1_21CollectiveEpilogueFwdINS6_IJS8_SA_S9_EEENS6_IJNS7_ILi1EEESI_SI_EEESC_SE_Li256ELb1ELb1ELb0ELb0EEENS1_19SingleTileSchedulerILb1ELb0ELb1ELi128EEEEEEEEEvNT_6ParamsE:
        /* <DEDUP_REMOVED lines=20> */
.L_x_620:
        /* <DEDUP_REMOVED lines=13> */
.L_x_622:
[----:B------:R-:W-:Y:S02]  /*0210*/  ULDC UR5, c[0x0][0x54c] ;  /* 0x0001530000057ab9 */ /* 0x000fe40000000800 */
.L_x_621:
[----:B------:R-:W-:Y:S02]  /*0220*/  ULDC UR4, c[0x0][0x548] ;  /* 0x0001520000047ab9 */ /* 0x000fe40000000800 */
[----:B------:R-:W-:-:S02]  /*0230*/  USHF.L.U32 UR12, UR12, 0x7, URZ ;  /* 0x000000070c0c7899 */ /* 0x000fc4000800063f */
[----:B------:R-:W-:-:S04]  /*0240*/  UIMAD UR4, UR5, UR4, URZ ;  /* 0x00000004050472a4 */ /* 0x000fc8000f8e023f */
[----:B------:R-:W-:-:S04]  /*0250*/  UISETP.GE.AND UP0, UPT, UR12, UR4, UPT ;  /* 0x000000040c00728c */ /* 0x000fc8000bf06270 */
[----:B------:R-:W-:Y:S01]  /*0260*/  USEL UR18, UR18, 0xffffffff, !UP0 ;  /* 0xffffffff12127887 */ /* 0x000fe2000c000000 */
[----:B------:R-:W-:Y:S05]  /*0270*/  BRA `(.L_x_623) ;  /* 0x000001b000007947 */ /* 0x000fea0003800000 */
.L_x_619:
        /* <DEDUP_REMOVED lines=8> */
.L_x_624:
        /* <DEDUP_REMOVED lines=13> */
.L_x_626:
[----:B------:R-:W-:Y:S02]  /*03d0*/  ULDC UR5, c[0x0][0x54c] ;  /* 0x0001530000057ab9 */ /* 0x000fe40000000800 */
.L_x_625:
[----:B------:R-:W-:Y:S02]  /*03e0*/  ULDC UR4, c[0x0][0x548] ;  /* 0x0001520000047ab9 */ /* 0x000fe40000000800 */
[----:B------:R-:W-:-:S02]  /*03f0*/  USHF.L.U32 UR12, UR12, 0x7, URZ ;  /* 0x000000070c0c7899 */ /* 0x000fc4000800063f */
[----:B------:R-:W-:-:S04]  /*0400*/  UIMAD UR4, UR5, UR4, URZ ;  /* 0x00000004050472a4 */ /* 0x000fc8000f8e023f */
[----:B------:R-:W-:-:S04]  /*0410*/  UISETP.GE.AND UP0, UPT, UR12, UR4, UPT ;  /* 0x000000040c00728c */ /* 0x000fc8000bf06270 */
[----:B------:R-:W-:-:S06]  /*0420*/  USEL UR18, UR18, 0xffffffff, !UP0 ;  /* 0xffffffff12127887 */ /* 0x000fcc000c000000 */
.L_x_623:
        /* <DEDUP_REMOVED lines=10> */
[----:B------:R-:W-:Y:S01]  /*04d0*/  UISETP.NE.AND.EX UP1, UPT, URZ, UR7, UPT, UP1 ;  /* 0x000000073f00728c */ /* 0x000fe2000bf25310 */
[----:B------:R-:W-:Y:S01]  /*04e0*/  PLOP3.LUT P1, PT, PT, PT, UP0, 0x80, 0x0 ;  /* 0x000000000000781c */ /* 0x000fe20003f2f008 */
[----:B------:R-:W-:Y:S02]  /*04f0*/  ULDC.64 UR8, c[0x0][0x370] ;  /* 0x0000dc0000087ab9 */ /* 0x000fe40000000a00 */
[----:B------:R-:W-:Y:S02]  /*0500*/  ULDC.64 UR6, c[0x0][0x348] ;  /* 0x0000d20000067ab9 */ /* 0x000fe40000000a00 */
[----:B------:R-:W-:Y:S01]  /*0510*/  @UP0 UIMAD.WIDE UR4, UR18, UR19, UR4 ;  /* 0x00000013120402a5 */ /* 0x000fe2000f8e0204 */
[----:B------:R-:W-:Y:S01]  /*0520*/  PLOP3.LUT P2, PT, PT, PT, UP1, 0x80, 0x0 ;  /* 0x000000000000781c */ /* 0x000fe20003f4f018 */
[----:B------:R-:W-:Y:S01]  /*0530*/  UIMAD.WIDE UR6, UR18, UR19, UR6 ;  /* 0x00000013120672a5 */ /* 0x000fe2000f8e0206 */
[----:B------:R-:W-:Y:S02]  /*0540*/  ISETP.NE.U32.AND P4, PT, RZ, c[0x0][0x350], PT ;  /* 0x0000d400ff007a0c */ /* 0x000fe40003f85070 */
[----:B------:R-:W-:Y:S01]  /*0550*/  @UP1 UIMAD.WIDE UR8, UR18, UR19, UR8 ;  /* 0x00000013120812a5 */ /* 0x000fe2000f8e0208 */
[----:B------:R-:W-:Y:S01]  /*0560*/  IMAD.U32 R4, RZ, RZ, UR4 ;  /* 0x00000004ff047e24 */ /* 0x000fe2000f8e00ff */
[----:B------:R-:W-:Y:S01]  /*0570*/  MOV R5, UR5 ;  /* 0x0000000500057c02 */ /* 0x000fe20008000f00 */
[----:B------:R-:W-:Y:S01]  /*0580*/  ULDC.64 UR4, c[0x0][0x358] ;  /* 0x0000d60000047ab9 */ /* 0x000fe20000000a00 */
[----:B------:R-:W-:Y:S01]  /*0590*/  IMAD.U32 R8, RZ, RZ, UR6 ;  /* 0x00000006ff087e24 */ /* 0x000fe2000f8e00ff */
[----:B------:R-:W-:Y:S01]  /*05a0*/  UISETP.NE.U32.AND UP3, UPT, URZ, UR4, UPT ;  /* 0x000000043f00728c */ /* 0x000fe2000bf65070 */
[----:B------:R-:W-:Y:S01]  /*05b0*/  IMAD.U32 R9, RZ, RZ, UR7 ;  /* 0x00000007ff097e24 */ /* 0x000fe2000f8e00ff */
[----:B------:R-:W-:Y:S01]  /*05c0*/  ISETP.NE.AND.EX P4, PT, RZ, c[0x0][0x354], PT, P4 ;  /* 0x0000d500ff007a0c */ /* 0x000fe20003f85340 */
[----:B------:R-:W-:Y:S01]  /*05d0*/  IMAD.U32 R6, RZ, RZ, UR8 ;  /* 0x00000008ff067e24 */ /* 0x000fe2000f8e00ff */
[----:B------:R-:W-:Y:S01]  /*05e0*/  UISETP.NE.AND.EX UP3, UPT, URZ, UR5, UPT, UP3 ;  /* 0x000000053f00728c */ /* 0x000fe2000bf65330 */
[----:B------:R-:W-:Y:S01]  /*05f0*/  IMAD.U32 R7, RZ, RZ, UR9 ;  /* 0x00000009ff077e24 */ /* 0x000fe2000f8e00ff */
[----:B------:R-:W-:Y:S01]  /*0600*/  ULDC.64 UR6, c[0x0][0x350] ;  /* 0x0000d40000067ab9 */ /* 0x000fe20000000a00 */
[----:B------:R1:W2:Y:S01]  /*0610*/  @P1 LDG.E R0, [R4.64] ;  /* 0x0000001404001981 */ /* 0x0002a2000c1e1900 */
[----:B------:R-:W-:-:S02]  /*0620*/  ULDC.64 UR4, c[0x0][0x358] ;  /* 0x0000d60000047ab9 */ /* 0x000fc40000000a00 */
[----:B------:R-:W-:Y:S01]  /*0630*/  PLOP3.LUT P0, PT, PT, PT, UP3, 0x80, 0x0 ;  /* 0x000000000000781c */ /* 0x000fe20003f0f038 */
[----:B------:R-:W-:Y:S01]  /*0640*/  UIMAD.WIDE UR6, UR18, UR19, UR6 ;  /* 0x00000013120672a5 */ /* 0x000fe2000f8e0206 */
[----:B------:R3:W4:Y:S01]  /*0650*/  @P2 LDG.E R3, [R6.64] ;  /* 0x0000001406032981 */ /* 0x000722000c1e1900 */
[----:B------:R-:W-:Y:S01]  /*0660*/  UIMAD.WIDE UR4, UR18, UR19, UR4 ;  /* 0x00000013120472a5 */ /* 0x000fe2000f8e0204 */
[----:B------:R-:W-:Y:S01]  /*0670*/  MOV R83, RZ ;  /* 0x000000ff00537202 */ /* 0x000fe20000000f00 */
[----:B------:R-:W-:Y:S01]  /*0680*/  IMAD.MOV.U32 R153, RZ, RZ, RZ ;  /* 0x000000ffff997224 */ /* 0x000fe200078e00ff */
[----:B------:R-:W4:Y:S03]  /*0690*/  @P3 LDG.E R2, [R8.64] ;  /* 0x0000001408023981 */ /* 0x000f26000c1e1900 */
[----:B-1----:R-:W-:Y:S01]  /*06a0*/  IMAD.U32 R4, RZ, RZ, UR4 ;  /* 0x00000004ff047e24 */ /* 0x002fe2000f8e00ff */
[----:B------:R-:W-:Y:S01]  /*06b0*/  MOV R5, UR5 ;  /* 0x0000000500057c02 */ /* 0x000fe20008000f00 */
[----:B---3--:R-:W-:Y:S01]  /*06c0*/  IMAD.U32 R6, RZ, RZ, UR6 ;  /* 0x00000006ff067e24 */ /* 0x008fe2000f8e00ff */
[----:B------:R-:W-:-:S03]  /*06d0*/  MOV R7, UR7 ;  /* 0x0000000700077c02 */ /* 0x000fc60008000f00 */
[----:B------:R1:W5:Y:S04]  /*06e0*/  @P0 LDG.E R153, [R4.64] ;  /* 0x0000001404990981 */ /* 0x000368000c1e1900 */
[----:B------:R1:W5:Y:S01]  /*06f0*/  @P4 LDG.E R83, [R6.64] ;  /* 0x0000001406534981 */ /* 0x000362000c1e1900 */
[----:B------:R-:W3:Y:S01]  /*0700*/  S2UR UR11, SR_CTAID.Y ;  /* 0x00000000000b79c3 */ /* 0x000ee20000002600 */
[----:B------:R-:W-:Y:S02]  /*0710*/  UMOV UR13, URZ ;  /* 0x0000003f000d7c82 */ /* 0x000fe40008000000 */
[----:B------:R-:W-:Y:S02]  /*0720*/  ULDC UR17, c[0x0][0x168] ;  /* 0x00005a0000117ab9 */ /* 0x000fe40000000800 */
[----:B------:R-:W-:-:S02]  /*0730*/  UMOV UR14, URZ ;  /* 0x0000003f000e7c82 */ /* 0x000fc40008000000 */
[----:B------:R-:W-:Y:S02]  /*0740*/  ULDC UR4, c[0x0][0x2ac] ;  /* 0x0000ab0000047ab9 */ /* 0x000fe40000000800 */
[----:B------:R-:W-:Y:S02]  /*0750*/  ULDC UR16, c[0x0][0x1d0] ;  /* 0x0000740000107ab9 */ /* 0x000fe40000000800 */
[----:B------:R-:W-:Y:S02]  /*0760*/  UIMAD UR16, UR4, UR16, URZ ;  /* 0x00000010041072a4 */ /* 0x000fe4000f8e023f */
[----:B------:R-:W-:Y:S02]  /*0770*/  ULDC UR15, c[0x0][0x228] ;  /* 0x00008a00000f7ab9 */ /* 0x000fe40000000800 */
[----:B---3--:R-:W-:Y:S01]  /*0780*/  USHF.R.S32.HI UR10, URZ, 0x1f, UR11 ;  /* 0x0000001f3f0a7899 */ /* 0x008fe2000801140b */
[----:B--2---:R1:W2:Y:S08]  /*0790*/  @P1 R2UR UR17, R0 ;  /* 0x00000000001113c2 */ /* 0x0042b000000e0000 */
[----:B----4-:R1:W3:Y:S08]  /*07a0*/  @P2 R2UR UR13, R3 ;  /* 0x00000000030d23c2 */ /* 0x0102f000000e0000 */
[----:B------:R1:W4:Y:S01]  /*07b0*/  @P3 R2UR UR14, R2 ;  /* 0x00000000020e33c2 */ /* 0x00032200000e0000 */
[----:B------:R-:W-:Y:S05]  /*07c0*/  @P1 BRA `(.L_x_627) ;  /* 0x0000006000001947 */ /* 0x000fea0003800000 */
[----:B------:R-:W-:Y:S05]  /*07d0*/  @!P3 BRA `(.L_x_627) ;  /* 0x000000500000b947 */ /* 0x000fea0003800000 */
[----:B-1--4-:R-:W4:Y:S04]  /*07e0*/  LDG.E R0, [R8.64] ;  /* 0x0000001408007981 */ /* 0x012f28000c1e1900 */
[----:B---3--:R-:W3:Y:S01]  /*07f0*/  LDG.E R2, [R8.64+0x4] ;  /* 0x0000041408027981 */ /* 0x008ee2000c1e1900 */
[----:B--2-4-:R-:W1:Y:S08]  /*0800*/  R2UR UR17, R0 ;  /* 0x00000000001173c2 */ /* 0x014e7000000e0000 */
[----:B---3--:R-:W1:Y:S02]  /*0810*/  R2UR UR4, R2 ;  /* 0x00000000020473c2 */ /* 0x008e6400000e0000 */
[----:B-1----:R-:W-:-:S06]  /*0820*/  UIADD3 UR17, -UR17, UR4, URZ ;  /* 0x0000000411117290 */ /* 0x002fcc000fffe13f */
.L_x_627:
[----:B------:R-:W-:-:S04]  /*0830*/  ISETP.NE.U32.AND P1, PT, RZ, c[0x0][0x368], PT ;  /* 0x0000da00ff007a0c */ /* 0x000fc80003f25070 */
[----:B------:R-:W-:-:S13]  /*0840*/  ISETP.NE.AND.EX P1, PT, RZ, c[0x0][0x36c], PT, P1 ;  /* 0x0000db00ff007a0c */ /* 0x000fda0003f25310 */
[----:B------:R-:W-:Y:S05]  /*0850*/  @!P1 BRA `(.L_x_628) ;  /* 0x0000007000009947 */ /* 0x000fea0003800000 */
[----:B------:R-:W-:Y:S02]  /*0860*/  ULDC.64 UR4, c[0x0][0x368] ;  /* 0x0000da0000047ab9 */ /* 0x000fe40000000a00 */
[----:B------:R-:W-:-:S06]  /*0870*/  UIMAD.WIDE UR4, UR18, UR19, UR4 ;  /* 0x00000013120472a5 */ /* 0x000fcc000f8e0204 */
[----:B-1----:R-:W-:Y:S02]  /*0880*/  MOV R2, UR4 ;  /* 0x0000000400027c02 */ /* 0x002fe40008000f00 */
[----:B------:R-:W-:-:S05]  /*0890*/  MOV R3, UR5 ;  /* 0x0000000500037c02 */ /* 0x000fca0008000f00 */
[----:B----4-:R-:W4:Y:S02]  /*08a0*/  LDG.E R0, [R2.64] ;  /* 0x0000001402007981 */ /* 0x010f24000c1e1900 */
[----:B----4-:R1:W4:Y:S02]  /*08b0*/  R2UR UR16, R0 ;  /* 0x00000000001073c2 */ /* 0x01032400000e0000 */
[----:B-1--4-:R-:W-:Y:S05]  /*08c0*/  BRA `(.L_x_629) ;  /* 0x0000006000007947 */ /* 0x012fea0003800000 */
.L_x_628:
[----:B------:R-:W-:Y:S05]  /*08d0*/  @!P4 BRA `(.L_x_629) ;  /* 0x000000500000c947 */ /* 0x000fea0003800000 */
[----:B-1--4-:R-:W4:Y:S04]  /*08e0*/  LDG.E R0, [R6.64] ;  /* 0x0000001406007981 */ /* 0x012f28000c1e1900 */
[----:B---3--:R-:W3:Y:S01]  /*08f0*/  LDG.E R2, [R6.64+0x4] ;  /* 0x0000041406027981 */ /* 0x008ee2000c1e1900 */
[----:B----4-:R-:W1:Y:S08]  /*0900*/  R2UR UR16, R0 ;  /* 0x00000000001073c2 */ /* 0x010e7000000e0000 */
[----:B---3--:R-:W1:Y:S02]  /*0910*/  R2UR UR4, R2 ;  /* 0x00000000020473c2 */ /* 0x008e6400000e0000 */
[----:B-1----:R-:W-:-:S06]  /*0920*/  UIADD3 UR16, -UR16, UR4, URZ ;  /* 0x0000000410107290 */ /* 0x002fcc000fffe13f */
.L_x_629:
[----:B-1--4-:R-:W4:Y:S01]  /*0930*/  @P0 LDG.E R0, [R4.64] ;  /* 0x0000001404000981 */ /* 0x012f22000c1e1900 */
[----:B------:R-:W-:-:S03]  /*0940*/  ULDC.64 UR4, c[0x0][0x378] ;  /* 0x0000de0000047ab9 */ /* 0x000fc60000000a00 */
[----:B---3--:R-:W3:Y:S01]  /*0950*/  @P0 LDG.E R2, [R4.64+0x4] ;  /* 0x0000041404020981 */ /* 0x008ee2000c1e1900 */
[----:B------:R-:W-:Y:S01]  /*0960*/  UISETP.NE.U32.AND UP0, UPT, URZ, UR4, UPT ;  /* 0x000000043f00728c */ /* 0x000fe2000bf05070 */
[----:B------:R-:W-:-:S03]  /*0970*/  IMAD.U32 R76, RZ, RZ, UR16 ;  /* 0x00000010ff4c7e24 */ /* 0x000fc6000f8e00ff */
[----:B------:R-:W-:-:S03]  /*0980*/  UISETP.NE.AND.EX UP0, UPT, URZ, UR5, UPT, UP0 ;  /* 0x000000053f00728c */ /* 0x000fc6000bf05300 */
[----:B------:R-:W-:-:S03]  /*0990*/  ULDC.64 UR4, c[0x0][0x378] ;  /* 0x0000de0000047ab9 */ /* 0x000fc60000000a00 */
[----:B------:R-:W-:-:S05]  /*09a0*/  PLOP3.LUT P1, PT, PT, PT, UP0, 0x80, 0x0 ;  /* 0x000000000000781c */ /* 0x000fca0003f2f008 */
[----:B------:R-:W-:-:S06]  /*09b0*/  @UP0 UIMAD.WIDE UR4, UR18, UR19, UR4 ;  /* 0x00000013120402a5 */ /* 0x000fcc000f8e0204 */
[----:B------:R-:W-:Y:S01]  /*09c0*/  MOV R6, UR4 ;  /* 0x0000000400067c02 */ /* 0x000fe20008000f00 */
[----:B------:R-:W-:-:S05]  /*09d0*/  IMAD.U32 R7, RZ, RZ, UR5 ;  /* 0x00000005ff077e24 */ /* 0x000fca000f8e00ff */
[----:B------:R1:W5:Y:S01]  /*09e0*/  @P1 LDG.E R76, [R6.64] ;  /* 0x00000014064c1981 */ /* 0x000362000c1e1900 */
[----:B------:R-:W-:Y:S02]  /*09f0*/  ULDC UR6, c[0x0][0x2c4] ;  /* 0x0000b10000067ab9 */ /* 0x000fe40000000800 */
[----:B------:R-:W-:Y:S02]  /*0a00*/  UISETP.NE.AND UP2, UPT, UR6, 0x1, UPT ;  /* 0x000000010600788c */ /* 0x000fe4000bf45270 */
[----:B------:R-:W-:-:S09]  /*0a10*/  UIADD3 UR6, -UR13, UR16, URZ ;  /* 0x000000100d067290 */ /* 0x000fd2000fffe13f */
[----:B------:R-:W-:Y:S01]  /*0a20*/  @UP2 UIADD3 UR22, UR12, 0x7f, URZ ;  /* 0x0000007f0c162890 */ /* 0x000fe2000fffe03f */
[----:B----4-:R-:W4:Y:S08]  /*0a30*/  @P0 R2UR UR4, R0 ;  /* 0x00000000000403c2 */ /* 0x010f3000000e0000 */
[----:B---3--:R-:W4:Y:S02]  /*0a40*/  @P0 R2UR UR5, R2 ;  /* 0x00000000020503c2 */ /* 0x008f2400000e0000 */
[----:B----4-:R-:W-:-:S03]  /*0a50*/  @UP3 UIADD3 UR15, -UR4, UR5, URZ ;  /* 0x00000005040f3290 */ /* 0x010fc6000fffe13f */
[----:B------:R-:W-:Y:S02]  /*0a60*/  ULDC.64 UR4, c[0x0][0x2c8] ;  /* 0x0000b20000047ab9 */ /* 0x000fe40000000a00 */
[----:B------:R-:W-:Y:S02]  /*0a70*/  UIMAD.WIDE.U32 UR22, UR22, UR4, URZ ;  /* 0x00000004161672a5 */ /* 0x000fe4000f8e003f */
[----:B------:R-:W-:Y:S02]  /*0a80*/  UIADD3 UR9, UR6, UR15, URZ ;  /* 0x0000000f06097290 */ /* 0x000fe4000fffe03f */
[----:B------:R-:W-:Y:S02]  /*0a90*/  UIADD3 UR4, UR12, 0x7f, URZ ;  /* 0x0000007f0c047890 */ /* 0x000fe4000fffe03f */
[----:B--2---:R-:W-:Y:S02]  /*0aa0*/  UIADD3 UR7, UR9, 0x40, -UR17 ;  /* 0x0000004009077890 */ /* 0x004fe4000fffe811 */
[----:B------:R-:W-:-:S02]  /*0ab0*/  @UP2 USHF.R.U32.HI UR4, URZ, UR5, UR23 ;  /* 0x000000053f042299 */ /* 0x000fc40008011617 */
[----:B------:R-:W-:Y:S02]  /*0ac0*/  UIADD3 UR22, UR9, 0x3f, URZ ;  /* 0x0000003f09167890 */ /* 0x000fe4000fffe03f */
[----:B------:R-:W-:Y:S02]  /*0ad0*/  UIADD3 UR5, UR7, UR4, URZ ;  /* 0x0000000407057290 */ /* 0x000fe4000fffe03f */
[----:B------:R-:W-:Y:S02]  /*0ae0*/  USHF.R.S32.HI UR8, URZ, 0x1f, UR22 ;  /* 0x0000001f3f087899 */ /* 0x000fe40008011416 */
[----:B------:R-:W-:Y:S02]  /*0af0*/  USHF.R.S32.HI UR4, URZ, 0x1f, UR5 ;  /* 0x0000001f3f047899 */ /* 0x000fe40008011405 */
[----:B------:R-:W-:Y:S02]  /*0b00*/  ULEA.HI UR8, UR8, UR22, URZ, 0x6 ;  /* 0x0000001608087291 */ /* 0x000fe4000f8f303f */
[----:B------:R-:W-:-:S02]  /*0b10*/  ULEA.HI UR4, UR4, UR5, URZ, 0x6 ;  /* 0x0000000504047291 */ /* 0x000fc4000f8f303f */
[----:B------:R-:W-:Y:S02]  /*0b20*/  USHF.R.S32.HI UR8, URZ, 0x6, UR8 ;  /* 0x000000063f087899 */ /* 0x000fe40008011408 */
[----:B------:R-:W-:-:S04]  /*0b30*/  USHF.R.S32.HI UR4, URZ, 0x6, UR4 ;  /* 0x000000063f047899 */ /* 0x000fc80008011404 */
[----:B------:R-:W-:-:S04]  /*0b40*/  UISETP.LT.AND UP0, UPT, UR8, UR4, UPT ;  /* 0x000000040800728c */ /* 0x000fc8000bf01270 */
[----:B------:R-:W-:Y:S02]  /*0b50*/  USEL UR5, UR8, UR4, UP0 ;  /* 0x0000000408057287 */ /* 0x000fe40008000000 */
[----:B------:R-:W-:Y:S02]  /*0b60*/  UIADD3 UR4, -UR6, URZ, URZ ;  /* 0x0000003f06047290 */ /* 0x000fe4000fffe13f */
        /* <DEDUP_REMOVED lines=15> */
[----:B-1----:R-:W-:Y:S02]  /*0c60*/  ULDC.64 UR4, c[0x0][0x340] ;  /* 0x0000d00000047ab9 */ /* 0x002fe40000000a00 */
        /* <DEDUP_REMOVED lines=8> */
[----:B------:R-:W-:-:S03]  /*0cf0*/  ULDC.64 UR4, c[0x0][0x260] ;  /* 0x0000980000047ab9 */ /* 0x000fc60000000a00 */
[-C--:B------:R-:W-:Y:S01]  /*0d00*/  LEA.HI R10, R0, R71.reuse, RZ, 0x3 ;  /* 0x00000047000a7211 */ /* 0x080fe200078f18ff */
[----:B------:R1:W2:Y:S01]  /*0d10*/  @P2 LDG.E R5, [R4.64] ;  /* 0x0000001404052981 */ /* 0x0002a2000c1e1900 */
[----:B-----5:R-:W-:Y:S01]  /*0d20*/  SHF.R.S32.HI R3, RZ, 0x1f, R153 ;  /* 0x0000001fff037819 */ /* 0x020fe20000011499 */
[----:B------:R-:W-:Y:S01]  /*0d30*/  IMAD.U32 R21, RZ, RZ, UR11 ;  /* 0x0000000bff157e24 */ /* 0x000fe2000f8e00ff */
[----:B------:R-:W-:Y:S01]  /*0d40*/  LOP3.LUT R2, R10, 0x1ffffff8, RZ, 0xc0, !PT ;  /* 0x1ffffff80a027812 */ /* 0x000fe200078ec0ff */
[----:B------:R-:W-:Y:S01]  /*0d50*/  UIMAD UR4, UR10, UR4, URZ ;  /* 0x000000040a0472a4 */ /* 0x000fe2000f8e023f */
[----:B------:R-:W-:Y:S01]  /*0d60*/  SHF.R.S32.HI R10, RZ, 0x3, R10 ;  /* 0x00000003ff0a7819 */ /* 0x000fe2000001140a */
[----:B------:R-:W-:Y:S01]  /*0d70*/  UIADD3 UR19, UR22, -0x1, URZ ;  /* 0xffffffff16137890 */ /* 0x000fe2000fffe03f */
[----:B------:R-:W-:Y:S01]  /*0d80*/  LEA.HI R6, R0, R71, RZ, 0x6 ;  /* 0x0000004700067211 */ /* 0x000fe200078f30ff */
[----:B------:R-:W-:Y:S01]  /*0d90*/  IMAD.IADD R2, R71, 0x1, -R2 ;  /* 0x0000000147027824 */ /* 0x000fe200078e0a02 */
[C---:B------:R-:W-:Y:S01]  /*0da0*/  IADD3 R152, P0, R10.reuse, R153, RZ ;  /* 0x000000990a987210 */ /* 0x040fe20007f1e0ff */
[C---:B------:R-:W-:Y:S01]  /*0db0*/  IMAD.SHL.U32 R7, R10.reuse, 0x40, RZ ;  /* 0x000000400a077824 */ /* 0x040fe200078e00ff */
[----:B------:R-:W-:Y:S01]  /*0dc0*/  IADD3 R91, -R10, UR15, RZ ;  /* 0x0000000f0a5b7c10 */ /* 0x000fe2000fffe1ff */
[----:B------:R-:W-:Y:S01]  /*0dd0*/  IMAD.SHL.U32 R2, R2, 0x8, RZ ;  /* 0x0000000802027824 */ /* 0x000fe200078e00ff */
[----:B------:R-:W-:Y:S01]  /*0de0*/  LEA.HI.X.SX32 R153, R10, R3, 0x1, P0 ;  /* 0x000000030a997211 */ /* 0x000fe200000f0eff */
[----:B------:R-:W-:Y:S01]  /*0df0*/  IMAD.SHL.U32 R128, R6, 0x8, RZ ;  /* 0x0000000806807824 */ /* 0x000fe200078e00ff */
[----:B------:R-:W-:Y:S01]  /*0e00*/  LOP3.LUT R7, R7, 0x1c0, RZ, 0xc0, !PT ;  /* 0x000001c007077812 */ /* 0x000fe200078ec0ff */
[----:B------:R-:W-:Y:S01]  /*0e10*/  UIMAD UR22, UR11, UR5, UR4 ;  /* 0x000000050b1672a4 */ /* 0x000fe2000f8e0204 */
[----:B------:R-:W-:Y:S01]  /*0e20*/  IADD3 R3, R2, 0x80, RZ ;  /* 0x0000008002037810 */ /* 0x000fe20007ffe0ff */
[----:B------:R-:W-:Y:S01]  /*0e30*/  USEL UR24, UR18, URZ, !UP3 ;  /* 0x0000003f12187287 */ /* 0x000fe2000d800000 */
[--C-:B------:R-:W-:Y:S01]  /*0e40*/  LOP3.LUT R8, R7, 0x38, R2.reuse, 0xf8, !PT ;  /* 0x0000003807087812 */ /* 0x100fe200078ef802 */
[----:B------:R-:W-:Y:S01]  /*0e50*/  ULDC.64 UR4, c[0x0][0x240] ;  /* 0x0000900000047ab9 */ /* 0x000fe20000000a00 */
[----:B------:R-:W-:Y:S01]  /*0e60*/  SHF.R.U32.HI R7, RZ, 0x3, R7 ;  /* 0x00000003ff077819 */ /* 0x000fe20000011607 */
[----:B------:R-:W-:Y:S01]  /*0e70*/  UIMAD UR4, UR10, UR4, URZ ;  /* 0x000000040a0472a4 */ /* 0x000fe2000f8e023f */
[----:B------:R-:W-:Y:S01]  /*0e80*/  ISETP.GE.AND P5, PT, R3, c[0x0][0x1d4], PT ;  /* 0x0000750003007a0c */ /* 0x000fe20003fa6270 */
[----:B------:R-:W-:Y:S01]  /*0e90*/  IMAD.MOV.U32 R105, RZ, RZ, c[0x0][0x238] ;  /* 0x00008e00ff697624 */ /* 0x000fe200078e00ff */
[----:B------:R-:W-:Y:S01]  /*0ea0*/  LOP3.LUT R7, R8, R7, RZ, 0x3c, !PT ;  /* 0x0000000708077212 */ /* 0x000fe200078e3cff */
[----:B------:R-:W-:Y:S01]  /*0eb0*/  UIMAD UR25, UR11, UR5, UR4 ;  /* 0x000000050b1972a4 */ /* 0x000fe2000f8e0204 */
[----:B------:R-:W-:Y:S01]  /*0ec0*/  SHF.R.S32.HI R3, RZ, 0x1f, R2 ;  /* 0x0000001fff037819 */ /* 0x000fe20000011402 */
[----:B-1----:R-:W-:Y:S01]  /*0ed0*/  IMAD.U32 R4, RZ, RZ, UR19 ;  /* 0x00000013ff047e24 */ /* 0x002fe2000f8e00ff */
[----:B------:R-:W-:Y:S01]  /*0ee0*/  LOP3.LUT R128, R7, 0xfffffe00, R128, 0xf8, !PT ;  /* 0xfffffe0007807812 */ /* 0x000fe200078ef880 */
[----:B------:R-:W-:Y:S01]  /*0ef0*/  IMAD R7, R153, c[0x0][0x238], RZ ;  /* 0x00008e0099077a24 */ /* 0x000fe200078e02ff */
[C---:B------:R-:W-:Y:S01]  /*0f00*/  IADD3 R6, R2.reuse, 0x40, RZ ;  /* 0x0000004002067810 */ /* 0x040fe20007ffe0ff */
[----:B------:R-:W-:Y:S01]  /*0f10*/  IMAD.WIDE.U32 R20, R21, c[0x0][0x260], R2 ;  /* 0x0000980015147a25 */ /* 0x000fe200078e0002 */
[----:B------:R-:W-:Y:S01]  /*0f20*/  ISETP.GE.AND P3, PT, R2, c[0x0][0x1d4], PT ;  /* 0x0000750002007a0c */ /* 0x000fe20003f66270 */
[----:B------:R-:W-:Y:S01]  /*0f30*/  ULDC.64 UR4, c[0x0][0x248] ;  /* 0x0000920000047ab9 */ /* 0x000fe20000000a00 */
[----:B------:R-:W-:Y:S01]  /*0f40*/  LEA.HI R10, R0, R71, RZ, 0x2 ;  /* 0x00000047000a7211 */ /* 0x000fe200078f10ff */
[----:B------:R-:W-:Y:S01]  /*0f50*/  IMAD R8, R152, c[0x0][0x23c], R7 ;  /* 0x00008f0098087a24 */ /* 0x000fe200078e0207 */
[----:B------:R-:W-:Y:S01]  /*0f60*/  ISETP.GE.AND P6, PT, R6, c[0x0][0x1d4], PT ;  /* 0x0000750006007a0c */ /* 0x000fe20003fc6270 */
[----:B------:R-:W-:Y:S01]  /*0f70*/  IMAD.WIDE.U32 R2, R152, c[0x0][0x238], R2 ;  /* 0x00008e0098027a25 */ /* 0x000fe200078e0002 */
[----:B------:R-:W-:-:S02]  /*0f80*/  LOP3.LUT R6, R10, 0xfffffffc, RZ, 0xc0, !PT ;  /* 0xfffffffc0a067812 */ /* 0x000fc400078ec0ff */
[----:B------:R-:W-:Y:S01]  /*0f90*/  IADD3 R21, R21, UR22, RZ ;  /* 0x0000001615157c10 */ /* 0x000fe2000fffe0ff */
[----:B------:R-:W-:Y:S01]  /*0fa0*/  IMAD.IADD R9, R3, 0x1, R8 ;  /* 0x0000000103097824 */ /* 0x000fe200078e0208 */
[----:B------:R-:W-:Y:S01]  /*0fb0*/  USHF.R.S32.HI UR22, URZ, 0x1f, UR18 ;  /* 0x0000001f3f167899 */ /* 0x000fe20008011412 */
[----:B------:R-:W-:Y:S01]  /*0fc0*/  IMAD.MOV.U32 R8, RZ, RZ, R2 ;  /* 0x000000ffff087224 */ /* 0x000fe200078e0002 */
[----:B------:R-:W-:Y:S01]  /*0fd0*/  SHF.R.S32.HI R135, RZ, 0x2, R10 ;  /* 0x00000002ff877819 */ /* 0x000fe2000001140a */
[----:B------:R-:W-:Y:S01]  /*0fe0*/  IMAD.U32 R2, RZ, RZ, UR11 ;  /* 0x0000000bff027e24 */ /* 0x000fe2000f8e00ff */
[----:B------:R-:W-:Y:S01]  /*0ff0*/  USEL UR23, UR22, URZ, !UP3 ;  /* 0x0000003f16177287 */ /* 0x000fe2000d800000 */
[----:B------:R-:W-:Y:S01]  /*1000*/  IMAD.IADD R6, R71, 0x1, -R6 ;  /* 0x0000000147067824 */ /* 0x000fe200078e0a06 */
[----:B------:R-:W-:Y:S01]  /*1010*/  SHF.R.S32.HI R140, RZ, 0x1f, R135 ;  /* 0x0000001fff8c7819 */ /* 0x000fe20000011487 */
[----:B------:R-:W-:Y:S01]  /*1020*/  IMAD.WIDE.U32 R150, R2, c[0x0][0x240], R8 ;  /* 0x0000900002967a25 */ /* 0x000fe200078e0008 */
[----:B------:R-:W-:Y:S01]  /*1030*/  UIMAD UR4, UR23, UR4, URZ ;  /* 0x00000004170472a4 */ /* 0x000fe2000f8e023f */
[----:B------:R-:W-:-:S02]  /*1040*/  SHF.R.S32.HI R10, RZ, 0x1f, R10 ;  /* 0x0000001fff0a7819 */ /* 0x000fc4000001140a */
[C---:B------:R-:W-:Y:S01]  /*1050*/  IMAD.SHL.U32 R18, R6.reuse, 0x4, RZ ;  /* 0x0000000406127824 */ /* 0x040fe200078e00ff */
[----:B------:R-:W-:Y:S01]  /*1060*/  IADD3 R151, R151, UR25, RZ ;  /* 0x0000001997977c10 */ /* 0x000fe2000fffe0ff */
[----:B------:R-:W-:Y:S01]  /*1070*/  IMAD.SHL.U32 R16, R6, 0x8, RZ ;  /* 0x0000000806107824 */ /* 0x000fe200078e00ff */
[----:B------:R-:W-:Y:S01]  /*1080*/  UIMAD UR4, UR24, UR5, UR4 ;  /* 0x00000005180472a4 */ /* 0x000fe2000f8e0204 */
[----:B------:R-:W-:Y:S01]  /*1090*/  IMAD.MOV.U32 R96, RZ, RZ, 0x6 ;  /* 0x00000006ff607424 */ /* 0x000fe200078e00ff */
[----:B------:R-:W-:Y:S01]  /*10a0*/  SHF.R.S32.HI R19, RZ, 0x1f, R18 ;  /* 0x0000001fff137819 */ /* 0x000fe20000011412 */
[----:B------:R-:W-:Y:S01]  /*10b0*/  IMAD.U32 R148, RZ, RZ, UR24 ;  /* 0x00000018ff947e24 */ /* 0x000fe2000f8e00ff */
[----:B------:R-:W-:Y:S01]  /*10c0*/  SHF.R.S32.HI R17, RZ, 0x1f, R16 ;  /* 0x0000001fff117819 */ /* 0x000fe20000011410 */
[----:B------:R-:W-:Y:S01]  /*10d0*/  IMAD R4, R4, -0x40, R91 ;  /* 0xffffffc004047824 */ /* 0x000fe200078e025b */
[----:B------:R-:W-:Y:S01]  /*10e0*/  ISETP.GE.AND P4, PT, R16, c[0x0][0x27c], PT ;  /* 0x00009f0010007a0c */ /* 0x000fe20003f86270 */
[----:B------:R-:W-:Y:S01]  /*10f0*/  IMAD R142, R140, c[0x0][0x280], RZ ;  /* 0x0000a0008c8e7a24 */ /* 0x000fe200078e02ff */
[----:B------:R-:W-:Y:S01]  /*1100*/  SHF.L.U64.HI R92, R105, R96, c[0x0][0x23c] ;  /* 0x00008f00695c7619 */ /* 0x000fe20000010260 */
[----:B------:R-:W-:Y:S01]  /*1110*/  IMAD.WIDE.U32 R150, R148, c[0x0][0x248], R150 ;  /* 0x0000920094967a25 */ /* 0x000fe200078e0096 */
[C---:B------:R-:W-:Y:S01]  /*1120*/  ISETP.GE.AND P1, PT, R4.reuse, 0x1, PT ;  /* 0x000000010400780c */ /* 0x040fe20003f26270 */
[----:B------:R-:W-:Y:S01]  /*1130*/  USHF.R.S32.HI UR5, URZ, 0x1f, UR19 ;  /* 0x0000001f3f057899 */ /* 0x000fe20008011413 */
[----:B------:R-:W-:Y:S01]  /*1140*/  SEL R3, RZ, c[0x0][0x27c], !P4 ;  /* 0x00009f00ff037a07 */ /* 0x000fe20006000000 */
[C---:B------:R-:W-:Y:S01]  /*1150*/  IMAD R142, R135.reuse, c[0x0][0x284], R142 ;  /* 0x0000a100878e7a24 */ /* 0x040fe200078e028e */
[----:B------:R-:W-:Y:S01]  /*1160*/  ISETP.GT.AND P0, PT, R4, 0x20, PT ;  /* 0x000000200400780c */ /* 0x000fe20003f04270 */
[----:B------:R-:W-:Y:S01]  /*1170*/  IMAD.WIDE.U32 R146, R135, c[0x0][0x280], R18 ;  /* 0x0000a00087927a25 */ /* 0x000fe200078e0012 */
[----:B------:R-:W-:-:S02]  /*1180*/  IADD3 R155, R151, UR4, RZ ;  /* 0x00000004979b7c10 */ /* 0x000fc4000fffe0ff */
[C---:B------:R-:W-:Y:S01]  /*1190*/  IADD3 R15, R18.reuse, 0x20, RZ ;  /* 0x00000020120f7810 */ /* 0x040fe20007ffe0ff */
[----:B------:R-:W-:Y:S01]  /*11a0*/  IMAD.WIDE.U32 R8, R135, c[0x0][0x280], R16 ;  /* 0x0000a00087087a25 */ /* 0x000fe200078e0010 */
[----:B------:R-:W-:Y:S02]  /*11b0*/  P2R R137, PR, RZ, 0x10 ;  /* 0x00000010ff897803 */ /* 0x000fe40000000000 */
[----:B------:R-:W-:Y:S01]  /*11c0*/  IADD3 R14, R18, 0x40, RZ ;  /* 0x00000040120e7810 */ /* 0x000fe20007ffe0ff */
[----:B------:R-:W-:Y:S01]  /*11d0*/  IMAD.SHL.U32 R93, R105, 0x40, RZ ;  /* 0x00000040695d7824 */ /* 0x000fe200078e00ff */
[----:B------:R-:W-:Y:S01]  /*11e0*/  LEA.HI R115, R0, R71, RZ, 0x5 ;  /* 0x0000004700737211 */ /* 0x000fe200078f28ff */
[----:B------:R-:W-:Y:S01]  /*11f0*/  IMAD R4, R92, UR19, RZ ;  /* 0x000000135c047c24 */ /* 0x000fe2000f8e02ff */
[C---:B------:R-:W-:Y:S01]  /*1200*/  IADD3 R133, R16.reuse, 0x60, RZ ;  /* 0x0000006010857810 */ /* 0x040fe20007ffe0ff */
[----:B------:R-:W-:Y:S01]  /*1210*/  IMAD.MOV.U32 R154, RZ, RZ, R150 ;  /* 0x000000ffff9a7224 */ /* 0x000fe200078e0096 */
[C---:B------:R-:W-:Y:S01]  /*1220*/  IADD3 R132, R16.reuse, 0x80, RZ ;  /* 0x0000008010847810 */ /* 0x040fe20007ffe0ff */
[----:B------:R-:W-:Y:S01]  /*1230*/  IMAD.IADD R147, R147, 0x1, R142 ;  /* 0x0000000193937824 */ /* 0x000fe200078e028e */
[----:B------:R-:W-:Y:S01]  /*1240*/  IADD3 R130, R16, 0xa0, RZ ;  /* 0x000000a010827810 */ /* 0x000fe20007ffe0ff */
[----:B------:R-:W-:Y:S01]  /*1250*/  IMAD.IADD R143, R142, 0x1, R9 ;  /* 0x000000018e8f7824 */ /* 0x000fe200078e0209 */
[----:B------:R-:W-:Y:S01]  /*1260*/  P2R R138, PR, RZ, 0x8 ;  /* 0x00000008ff8a7803 */ /* 0x000fe20000000000 */
[----:B------:R-:W-:Y:S01]  /*1270*/  IMAD.IADD R2, R16, 0x1, R3 ;  /* 0x0000000110027824 */ /* 0x000fe200078e0203 */
[----:B------:R-:W-:Y:S01]  /*1280*/  SHF.R.S32.HI R117, RZ, 0x1f, R130 ;  /* 0x0000001fff757819 */ /* 0x000fe20000011482 */
[----:B------:R-:W-:Y:S01]  /*1290*/  IMAD.MOV.U32 R142, RZ, RZ, R8 ;  /* 0x000000ffff8e7224 */ /* 0x000fe200078e0008 */
[----:B------:R-:W-:Y:S01]  /*12a0*/  IADD3 R83, R83, UR16, RZ ;  /* 0x0000001053537c10 */ /* 0x000fe2000fffe0ff */
[----:B------:R-:W-:Y:S01]  /*12b0*/  IMAD R140, R140, c[0x0][0x290], RZ ;  /* 0x0000a4008c8c7a24 */ /* 0x000fe200078e02ff */
[----:B------:R-:W-:Y:S01]  /*12c0*/  SHF.R.S32.HI R113, RZ, 0x1f, R2 ;  /* 0x0000001fff717819 */ /* 0x000fe20000011402 */
[C---:B------:R-:W-:Y:S01]  /*12d0*/  IMAD R3, R93.reuse, UR5, R4 ;  /* 0x000000055d037c24 */ /* 0x040fe2000f8e0204 */
[----:B------:R-:W-:Y:S01]  /*12e0*/  ULDC.64 UR4, c[0x0][0x1e8] ;  /* 0x00007a0000047ab9 */ /* 0x000fe20000000a00 */
[----:B------:R-:W-:Y:S01]  /*12f0*/  IMAD.WIDE.U32 R8, R93, UR19, R154 ;  /* 0x000000135d087c25 */ /* 0x000fe2000f8e009a */
[CC--:B------:R-:W-:Y:S01]  /*1300*/  LEA.HI R4, R113.reuse, R2.reuse, RZ, 0x3 ;  /* 0x0000000271047211 */ /* 0x0c0fe200078f18ff */
[----:B------:R-:W-:Y:S01]  /*1310*/  UIMAD UR25, UR10, UR4, URZ ;  /* 0x000000040a1972a4 */ /* 0x000fe2000f8e023f */
[----:B------:R-:W-:Y:S01]  /*1320*/  LEA.HI R113, R113, R2, RZ, 0x6 ;  /* 0x0000000271717211 */ /* 0x000fe200078f30ff */
[C---:B------:R-:W-:Y:S01]  /*1330*/  IMAD R140, R135.reuse, c[0x0][0x294], R140 ;  /* 0x0000a500878c7a24 */ /* 0x040fe200078e028c */
[----:B------:R-:W-:Y:S01]  /*1340*/  UIMAD.WIDE.U32 UR28, UR11, UR4, URZ ;  /* 0x000000040b1c72a5 */ /* 0x000fe2000f8e003f */
[----:B------:R-:W-:Y:S01]  /*1350*/  IMAD.WIDE.U32 R12, R135, c[0x0][0x290], R16 ;  /* 0x0000a400870c7a25 */ /* 0x000fe200078e0010 */
[----:B------:R-:W-:Y:S01]  /*1360*/  UIMAD UR25, UR11, UR5, UR25 ;  /* 0x000000050b1972a4 */ /* 0x000fe2000f8e0219 */
[----:B------:R-:W-:-:S02]  /*1370*/  LOP3.LUT R99, R4, 0xfffffff8, RZ, 0xc0, !PT ;  /* 0xfffffff804637812 */ /* 0x000fc400078ec0ff */
[----:B------:R-:W-:Y:S01]  /*1380*/  IMAD.IADD R3, R9, 0x1, R3 ;  /* 0x0000000109037824 */ /* 0x000fe200078e0203 */
[----:B------:R-:W-:Y:S01]  /*1390*/  ULDC.64 UR4, c[0x0][0x210] ;  /* 0x0000840000047ab9 */ /* 0x000fe20000000a00 */
[----:B------:R-:W-:Y:S01]  /*13a0*/  IMAD.MOV.U32 R104, RZ, RZ, 0x5 ;  /* 0x00000005ff687424 */ /* 0x000fe200078e00ff */
[----:B------:R-:W-:Y:S01]  /*13b0*/  UIMAD UR27, UR10, UR4, URZ ;  /* 0x000000040a1b72a4 */ /* 0x000fe2000f8e023f */
[----:B------:R-:W-:Y:S01]  /*13c0*/  IMAD.IADD R141, R140, 0x1, R13 ;  /* 0x000000018c8d7824 */ /* 0x000fe200078e020d */
[----:B------:R-:W-:Y:S01]  /*13d0*/  UIMAD.WIDE.U32 UR30, UR11, UR4, URZ ;  /* 0x000000040b1e72a5 */ /* 0x000fe2000f8e003f */
[----:B------:R-:W-:Y:S01]  /*13e0*/  IMAD.IADD R13, R18, 0x1, R15 ;  /* 0x00000001120d7824 */ /* 0x000fe200078e020f */
[C---:B------:R-:W-:Y:S01]  /*13f0*/  SHF.L.U64.HI R104, R105.reuse, R104, c[0x0][0x23c] ;  /* 0x00008f0069687619 */ /* 0x040fe20000010268 */
[----:B------:R-:W-:Y:S01]  /*1400*/  IMAD.SHL.U32 R128, R128, 0x2, RZ ;  /* 0x0000000280807824 */ /* 0x000fe200078e00ff */
[----:B------:R-:W-:Y:S01]  /*1410*/  UIMAD UR27, UR11, UR5, UR27 ;  /* 0x000000050b1b72a4 */ /* 0x000fe2000f8e021b */
[----:B------:R-:W-:Y:S01]  /*1420*/  IMAD.SHL.U32 R105, R105, 0x20, RZ ;  /* 0x0000002069697824 */ /* 0x000fe200078e00ff */
[----:B------:R-:W-:Y:S01]  /*1430*/  ISETP.GE.AND P4, PT, R13, c[0x0][0x27c], PT ;  /* 0x00009f000d007a0c */ /* 0x000fe20003f86270 */
[----:B------:R-:W-:Y:S01]  /*1440*/  IMAD.WIDE.U32 R148, R148, c[0x0][0x268], R20 ;  /* 0x00009a0094947a25 */ /* 0x000fe200078e0014 */
[----:B------:R-:W-:Y:S01]  /*1450*/  ULDC.64 UR4, c[0x0][0x268] ;  /* 0x00009a0000047ab9 */ /* 0x000fe20000000a00 */
[----:B------:R-:W-:Y:S01]  /*1460*/  LEA.HI R117, R117, R130, RZ, 0x3 ;  /* 0x0000008275757211 */ /* 0x000fe200078f18ff */
[----:B------:R-:W-:Y:S01]  /*1470*/  UIMAD UR4, UR23, UR4, URZ ;  /* 0x00000004170472a4 */ /* 0x000fe2000f8e023f */
[----:B------:R-:W-:Y:S01]  /*1480*/  IMAD.WIDE.U32 R144, R135, c[0x0][0x290], R18 ;  /* 0x0000a40087907a25 */ /* 0x000fe200078e0012 */
[----:B------:R-:W-:Y:S01]  /*1490*/  SHF.R.S32.HI R98, RZ, 0x1f, R99 ;  /* 0x0000001fff627819 */ /* 0x000fe20000011463 */
[----:B------:R-:W-:Y:S01]  /*14a0*/  UIADD3 UR25, UR29, UR25, URZ ;  /* 0x000000191d197290 */ /* 0x000fe2000fffe03f */
[----:B------:R-:W-:Y:S01]  /*14b0*/  LOP3.LUT R117, R117, 0xfffffff8, RZ, 0xc0, !PT ;  /* 0xfffffff875757812 */ /* 0x000fe200078ec0ff */
[----:B------:R-:W-:Y:S01]  /*14c0*/  IMAD.IADD R145, R145, 0x1, R140 ;  /* 0x0000000191917824 */ /* 0x000fe200078e028c */
[----:B------:R-:W-:Y:S01]  /*14d0*/  UIMAD UR24, UR24, UR5, UR4 ;  /* 0x00000005181872a4 */ /* 0x000fe2000f8e0204 */
[----:B------:R-:W-:Y:S01]  /*14e0*/  IMAD.MOV.U32 R140, RZ, RZ, R12 ;  /* 0x000000ffff8c7224 */ /* 0x000fe200078e000c */
[----:B------:R-:W-:Y:S01]  /*14f0*/  SHF.L.U64.HI R98, R99, 0x1, R98 ;  /* 0x0000000163627819 */ /* 0x000fe20000010262 */
[C---:B------:R-:W-:Y:S01]  /*1500*/  IMAD.IADD R12, R18.reuse, 0x1, R14 ;  /* 0x00000001120c7824 */ /* 0x040fe200078e020e */
[----:B------:R-:W-:Y:S01]  /*1510*/  ULDC.64 UR4, c[0x0][0x2b0] ;  /* 0x0000ac0000047ab9 */ /* 0x000fe20000000a00 */
[----:B------:R-:W-:Y:S01]  /*1520*/  IMAD.SHL.U32 R115, R115, 0x10, RZ ;  /* 0x0000001073737824 */ /* 0x000fe200078e00ff */
[----:B------:R-:W-:Y:S01]  /*1530*/  P2R R136, PR, RZ, 0x10 ;  /* 0x00000010ff887803 */ /* 0x000fe20000000000 */
[----:B------:R-:W-:Y:S01]  /*1540*/  IMAD.SHL.U32 R113, R113, 0x40, RZ ;  /* 0x0000004071717824 */ /* 0x000fe200078e00ff */
[----:B------:R-:W-:Y:S01]  /*1550*/  IADD3 R11, R18, 0x30, RZ ;  /* 0x00000030120b7810 */ /* 0x000fe20007ffe0ff */
[----:B------:R-:W-:Y:S01]  /*1560*/  IMAD R127, R6, 0x40, R135 ;  /* 0x00000040067f7824 */ /* 0x000fe200078e0287 */
[----:B------:R-:W-:Y:S01]  /*1570*/  LOP3.LUT R115, R115, 0xfffffe00, RZ, 0xc0, !PT ;  /* 0xfffffe0073737812 */ /* 0x000fe200078ec0ff */
[----:B------:R-:W-:Y:S01]  /*1580*/  IMAD.MOV.U32 R77, RZ, RZ, c[0x0][0x27c] ;  /* 0x00009f00ff4d7624 */ /* 0x000fe200078e00ff */
[----:B------:R-:W-:Y:S01]  /*1590*/  LOP3.LUT R113, R113, 0x7ffff000, RZ, 0xc0, !PT ;  /* 0x7ffff00071717812 */ /* 0x000fe200078ec0ff */
[----:B------:R-:W-:Y:S01]  /*15a0*/  IMAD.MOV.U32 R90, RZ, RZ, c[0x0][0x2b8] ;  /* 0x0000ae00ff5a7624 */ /* 0x000fe200078e00ff */
[----:B------:R-:W-:Y:S01]  /*15b0*/  SHF.R.S32.HI R6, RZ, 0x1f, R133 ;  /* 0x0000001fff067819 */ /* 0x000fe20000011485 */
[----:B------:R-:W-:Y:S01]  /*15c0*/  IMAD.MOV.U32 R95, RZ, RZ, c[0x0][0x280] ;  /* 0x0000a000ff5f7624 */ /* 0x000fe200078e00ff */
[----:B------:R-:W-:Y:S01]  /*15d0*/  IADD3 R9, R18, 0x10, RZ ;  /* 0x0000001012097810 */ /* 0x000fe20007ffe0ff */
[----:B------:R-:W-:Y:S01]  /*15e0*/  IMAD.MOV.U32 R97, RZ, RZ, c[0x0][0x290] ;  /* 0x0000a400ff617624 */ /* 0x000fe200078e00ff */
[----:B------:R-:W-:Y:S01]  /*15f0*/  LEA.HI R123, R6, R133, RZ, 0x3 ;  /* 0x00000085067b7211 */ /* 0x000fe200078f18ff */
[----:B------:R-:W-:Y:S01]  /*1600*/  IMAD.WIDE.U32 R146, R76, c[0x0][0x280], R146 ;  /* 0x0000a0004c927a25 */ /* 0x000fe200078e0092 */
[----:B------:R-:W-:Y:S01]  /*1610*/  SHF.R.S32.HI R6, RZ, 0x1f, R13 ;  /* 0x0000001fff067819 */ /* 0x000fe2000001140d */
[----:B------:R-:W-:Y:S01]  /*1620*/  UIADD3 UR27, UR31, UR27, URZ ;  /* 0x0000001b1f1b7290 */ /* 0x000fe2000fffe03f */
[----:B------:R-:W-:Y:S01]  /*1630*/  LOP3.LUT R123, R123, 0xfffffff8, RZ, 0xc0, !PT ;  /* 0xfffffff87b7b7812 */ /* 0x000fe200078ec0ff */
[----:B------:R-:W-:Y:S01]  /*1640*/  IMAD.MOV.U32 R114, RZ, RZ, c[0x0][0x27c] ;  /* 0x00009f00ff727624 */ /* 0x000fe200078e00ff */
[----:B------:R-:W-:Y:S01]  /*1650*/  LEA.HI R125, R6, R13, RZ, 0x3 ;  /* 0x0000000d067d7211 */ /* 0x000fe200078f18ff */
[----:B------:R-:W-:Y:S01]  /*1660*/  IMAD.WIDE.U32 R144, R76, c[0x0][0x290], R144 ;  /* 0x0000a4004c907a25 */ /* 0x000fe200078e0090 */
[----:B------:R-:W-:-:S02]  /*1670*/  SHF.L.U64.HI R94, R95, R96, c[0x0][0x284] ;  /* 0x0000a1005f5e7619 */ /* 0x000fc40000010260 */
[----:B------:R-:W-:Y:S01]  /*1680*/  LOP3.LUT R125, R125, 0xfffffff8, RZ, 0xc0, !PT ;  /* 0xfffffff87d7d7812 */ /* 0x000fe200078ec0ff */
[C---:B------:R-:W-:Y:S01]  /*1690*/  IMAD.WIDE.U32 R142, R76.reuse, c[0x0][0x280], R142 ;  /* 0x0000a0004c8e7a25 */ /* 0x040fe200078e008e */
[----:B------:R-:W-:Y:S02]  /*16a0*/  SHF.L.U64.HI R96, R97, R96, c[0x0][0x294] ;  /* 0x0000a50061607619 */ /* 0x000fe40000010260 */
[----:B------:R-:W-:Y:S01]  /*16b0*/  SHF.R.S32.HI R108, RZ, 0x1f, R123 ;  /* 0x0000001fff6c7819 */ /* 0x000fe2000001147b */
[----:B------:R-:W-:Y:S01]  /*16c0*/  IMAD.WIDE.U32 R140, R76, c[0x0][0x290], R140 ;  /* 0x0000a4004c8c7a25 */ /* 0x000fe200078e008c */
[----:B------:R-:W-:Y:S02]  /*16d0*/  SHF.R.S32.HI R106, RZ, 0x1f, R117 ;  /* 0x0000001fff6a7819 */ /* 0x000fe40000011475 */
[----:B------:R-:W-:Y:S01]  /*16e0*/  SHF.R.S32.HI R124, RZ, 0x3, R4 ;  /* 0x00000003ff7c7819 */ /* 0x000fe20000011404 */
[----:B------:R-:W-:Y:S01]  /*16f0*/  IMAD.SHL.U32 R95, R95, 0x40, RZ ;  /* 0x000000405f5f7824 */ /* 0x000fe200078e00ff */
[----:B------:R-:W-:Y:S01]  /*1700*/  SHF.R.S32.HI R110, RZ, 0x1f, R125 ;  /* 0x0000001fff6e7819 */ /* 0x000fe2000001147d */
[----:B------:R-:W-:Y:S01]  /*1710*/  IMAD.SHL.U32 R97, R97, 0x40, RZ ;  /* 0x0000004061617824 */ /* 0x000fe200078e00ff */
[----:B------:R-:W-:Y:S01]  /*1720*/  IADD3 R89, R149, UR24, RZ ;  /* 0x0000001895597c10 */ /* 0x000fe2000fffe0ff */
[----:B------:R-:W-:-:S02]  /*1730*/  IMAD.SHL.U32 R114, R114, 0x2, RZ ;  /* 0x0000000272727824 */ /* 0x000fc400078e00ff */
[----:B------:R-:W-:Y:S02]  /*1740*/  IMAD.U32 R129, RZ, RZ, UR19 ;  /* 0x00000013ff817e24 */ /* 0x000fe4000f8e00ff */
[----:B------:R-:W-:Y:S01]  /*1750*/  IMAD.SHL.U32 R99, R99, 0x2, RZ ;  /* 0x0000000263637824 */ /* 0x000fe200078e00ff */
[----:B--2---:R1:W2:Y:S01]  /*1760*/  @P2 R2UR UR26, R5 ;  /* 0x00000000051a23c2 */ /* 0x0042a200000e0000 */
[----:B------:R-:W-:-:S04]  /*1770*/  @P1 LEA R22, P2, R8, c[0x0][0x220], 0x1 ;  /* 0x0000880008161a11 */ /* 0x000fc800078408ff */
[----:B------:R-:W-:-:S05]  /*1780*/  @P1 LEA.HI.X R23, R8, c[0x0][0x224], R3, 0x1, P2 ;  /* 0x0000890008171a11 */ /* 0x000fca00010f0c03 */
[----:B------:R-:W-:Y:S01]  /*1790*/  @!PT LDS RZ, [RZ] ;  /* 0x00000000fffff984 */ /* 0x000fe20000000800 */
[----:B------:R-:W-:Y:S01]  /*17a0*/  @!PT LDS RZ, [RZ] ;  /* 0x00000000fffff984 */ /* 0x000fe20000000800 */
[----:B------:R-:W-:Y:S01]  /*17b0*/  @!PT LDS RZ, [RZ] ;  /* 0x00000000fffff984 */ /* 0x000fe20000000800 */
[----:B------:R3:W-:Y:S04]  /*17c0*/  @P1 LDGSTS.E.BYPASS.LTC128B.128 [R128+0x6100], [R22.64], !P3 ;  /* 0x0610000016801fae */ /* 0x0007e8000d901d54 */
[----:B------:R3:W-:Y:S04]  /*17d0*/  @P1 LDGSTS.E.BYPASS.LTC128B.128 [R128+0x8100], [R22.64+0x80], !P6 ;  /* 0x0810008016801fae */ /* 0x0007e8000f101d54 */
[----:B------:R3:W-:Y:S01]  /*17e0*/  @P1 LDGSTS.E.BYPASS.LTC128B.128 [R128+0xa100], [R22.64+0x100], !P5 ;  /* 0x0a10010016801fae */ /* 0x0007e2000e901d54 */
[----:B-1----:R-:W-:Y:S01]  /*17f0*/  @P0 IADD3 R5, P1, R105, R8, RZ ;  /* 0x0000000869050210 */ /* 0x002fe20007f3e0ff */
[----:B--2---:R-:W-:Y:S01]  /*1800*/  @UP0 USHF.R.S32.HI UR33, URZ, 0x1f, UR26 ;  /* 0x0000001f3f210899 */ /* 0x004fe2000801141a */
[----:B------:R-:W-:Y:S01]  /*1810*/  SEL R8, RZ, c[0x0][0x27c], !P4 ;  /* 0x00009f00ff087a07 */ /* 0x000fe20006000000 */
[----:B------:R-:W-:-:S02]  /*1820*/  @UP0 UMOV UR32, UR26 ;  /* 0x0000001a00200c82 */ /* 0x000fc40008000000 */
[----:B------:R-:W-:Y:S01]  /*1830*/  @P0 IMAD.X R2, R104, 0x1, R3, P1 ;  /* 0x0000000168020824 */ /* 0x000fe200008e0603 */
[C---:B------:R-:W-:Y:S01]  /*1840*/  @P0 LEA R20, P1, R5.reuse, c[0x0][0x220], 0x1 ;  /* 0x0000880005140a11 */ /* 0x040fe200078208ff */
[----:B------:R-:W-:Y:S01]  /*1850*/  IMAD.IADD R8, R8, 0x1, R13 ;  /* 0x0000000108087824 */ /* 0x000fe200078e020d */
[----:B------:R-:W-:Y:S02]  /*1860*/  @!UP0 UMOV UR33, UR22 ;  /* 0x0000001600218c82 */ /* 0x000fe40008000000 */
[----:B------:R-:W-:Y:S01]  /*1870*/  @P0 LEA.HI.X R21, R5, c[0x0][0x224], R2, 0x1, P1 ;  /* 0x0000890005150a11 */ /* 0x000fe200008f0c02 */
[----:B------:R-:W-:Y:S01]  /*1880*/  UIMAD UR22, UR33, UR4, URZ ;  /* 0x00000004211672a4 */ /* 0x000fe2000f8e023f */
[----:B------:R-:W-:Y:S01]  /*1890*/  SHF.R.S32.HI R3, RZ, 0x1f, R8 ;  /* 0x0000001fff037819 */ /* 0x000fe20000011408 */
[----:B------:R-:W-:Y:S01]  /*18a0*/  @!UP0 UMOV UR32, UR18 ;  /* 0x0000001200208c82 */ /* 0x000fe20008000000 */
[----:B------:R-:W-:Y:S01]  /*18b0*/  LEA.HI R5, R10, R135, RZ, 0x3 ;  /* 0x000000870a057211 */ /* 0x000fe200078f18ff */
[----:B------:R3:W-:Y:S01]  /*18c0*/  @P0 LDGSTS.E.BYPASS.LTC128B.128 [R128+0x7100], [R20.64], !P3 ;  /* 0x0710000014800fae */ /* 0x0007e2000d901d54 */
[CC--:B------:R-:W-:Y:S01]  /*18d0*/  LEA.HI R2, R3.reuse, R8.reuse, RZ, 0x3 ;  /* 0x0000000803027211 */ /* 0x0c0fe200078f18ff */
[----:B------:R-:W-:Y:S01]  /*18e0*/  UIMAD.WIDE.U32 UR34, UR32, UR4, URZ ;  /* 0x00000004202272a5 */ /* 0x000fe2000f8e003f */
[----:B------:R-:W-:Y:S01]  /*18f0*/  LEA.HI R3, R3, R8, RZ, 0x6 ;  /* 0x0000000803037211 */ /* 0x000fe200078f30ff */
[----:B------:R3:W-:Y:S01]  /*1900*/  @P0 LDGSTS.E.BYPASS.LTC128B.128 [R128+0x9100], [R20.64+0x80], !P6 ;  /* 0x0910008014800fae */ /* 0x0007e2000f101d54 */
[----:B------:R-:W-:Y:S01]  /*1910*/  LOP3.LUT R8, R5, 0xfffffff8, RZ, 0xc0, !PT ;  /* 0xfffffff805087812 */ /* 0x000fe200078ec0ff */
[----:B------:R-:W-:Y:S01]  /*1920*/  UIMAD UR5, UR32, UR5, UR22 ;  /* 0x00000005200572a4 */ /* 0x000fe2000f8e0216 */
[----:B------:R-:W-:Y:S01]  /*1930*/  ISETP.GE.AND P1, PT, R12, c[0x0][0x27c], PT ;  /* 0x00009f000c007a0c */ /* 0x000fe20003f26270 */
[----:B------:R3:W-:Y:S01]  /*1940*/  @P0 LDGSTS.E.BYPASS.LTC128B.128 [R128+0xb100], [R20.64+0x100], !P5 ;  /* 0x0b10010014800fae */ /* 0x0007e2000e901d54 */
[----:B------:R-:W-:Y:S01]  /*1950*/  IMAD.SHL.U32 R3, R3, 0x40, RZ ;  /* 0x0000004003037824 */ /* 0x000fe200078e00ff */
[----:B------:R-:W-:Y:S01]  /*1960*/  LOP3.LUT R101, R2, 0xfffffff8, RZ, 0xc0, !PT ;  /* 0xfffffff802657812 */ /* 0x000fe200078ec0ff */
[----:B------:R-:W-:Y:S01]  /*1970*/  IMAD.IADD R131, R135, 0x1, -R8 ;  /* 0x0000000187837824 */ /* 0x000fe200078e0a08 */
[----:B------:R-:W-:Y:S01]  /*1980*/  SEL R5, RZ, c[0x0][0x27c], !P1 ;  /* 0x00009f00ff057a07 */ /* 0x000fe20004800000 */
[----:B------:R-:W0:Y:S01]  /*1990*/  LDGDEPBAR ;  /* 0x00000000000079af */ /* 0x000e220000000000 */
[----:B------:R-:W-:Y:S01]  /*19a0*/  LOP3.LUT R3, R3, 0x7ffff000, RZ, 0xc0, !PT ;  /* 0x7ffff00003037812 */ /* 0x000fe200078ec0ff */
[----:B------:R-:W-:-:S02]  /*19b0*/  UIADD3 UR5, UR35, UR5, URZ ;  /* 0x0000000523057290 */ /* 0x000fc4000fffe03f */
[----:B------:R-:W-:Y:S01]  /*19c0*/  BAR.SYNC.DEFER_BLOCKING 0x0 ;  /* 0x0000000000007b1d */ /* 0x000fe20000010000 */
[C---:B------:R-:W-:Y:S01]  /*19d0*/  LOP3.LUT P0, RZ, R131.reuse, 0x4, RZ, 0xc0, !PT ;  /* 0x0000000483ff7812 */ /* 0x040fe2000780c0ff */
[----:B------:R-:W-:Y:S01]  /*19e0*/  IMAD.SHL.U32 R131, R131, 0x40, RZ ;  /* 0x0000004083837824 */ /* 0x000fe200078e00ff */
[----:B------:R-:W-:Y:S01]  /*19f0*/  P2R R134, PR, RZ, 0x2 ;  /* 0x00000002ff867803 */ /* 0x000fe20000000000 */
[----:B------:R-:W-:Y:S01]  /*1a00*/  IMAD.IADD R10, R5, 0x1, R12 ;  /* 0x00000001050a7824 */ /* 0x000fe200078e020c */
[----:B------:R-:W-:Y:S01]  /*1a10*/  SHF.R.S32.HI R100, RZ, 0x1f, R101 ;  /* 0x0000001fff647819 */ /* 0x000fe20000011465 */
[----:B------:R-:W-:Y:S01]  /*1a20*/  ULDC.U8 UR4, c[0x0][0x298] ;  /* 0x0000a60000047ab9 */ /* 0x000fe20000000000 */
[----:B------:R-:W-:Y:S02]  /*1a30*/  LOP3.LUT R131, R131, 0x1c0, RZ, 0xc0, !PT ;  /* 0x000001c083837812 */ /* 0x000fe400078ec0ff */
[----:B------:R-:W-:Y:S02]  /*1a40*/  SHF.R.S32.HI R111, RZ, 0x1f, R10 ;  /* 0x0000001fff6f7819 */ /* 0x000fe4000001140a */
[----:B------:R-:W-:-:S02]  /*1a50*/  SHF.R.U32.HI R116, RZ, 0x3, R131 ;  /* 0x00000003ff747819 */ /* 0x000fc40000011683 */
[----:B------:R-:W-:Y:S02]  /*1a60*/  LOP3.LUT R5, R131, 0x38, R4, 0xf8, !PT ;  /* 0x0000003883057812 */ /* 0x000fe400078ef804 */
[----:B------:R-:W-:Y:S02]  /*1a70*/  LEA.HI R0, R111, R10, RZ, 0x3 ;  /* 0x0000000a6f007211 */ /* 0x000fe400078f18ff */
[-C--:B------:R-:W-:Y:S02]  /*1a80*/  LOP3.LUT R8, R5, R116.reuse, RZ, 0x3c, !PT ;  /* 0x0000007405087212 */ /* 0x080fe400078e3cff */
[----:B------:R-:W-:Y:S02]  /*1a90*/  LOP3.LUT R5, R131, 0x38, R0, 0xf8, !PT ;  /* 0x0000003883057812 */ /* 0x000fe400078ef800 */
[----:B------:R-:W-:Y:S02]  /*1aa0*/  IADD3 R113, R8, R113, R115 ;  /* 0x0000007108717210 */ /* 0x000fe40007ffe073 */
[----:B------:R-:W-:-:S02]  /*1ab0*/  LOP3.LUT R8, R5, R116, RZ, 0x3c, !PT ;  /* 0x0000007405087212 */ /* 0x000fc400078e3cff */
[----:B------:R-:W-:Y:S01]  /*1ac0*/  SHF.R.S32.HI R5, RZ, 0x1f, R12 ;  /* 0x0000001fff057819 */ /* 0x000fe2000001140c */
[----:B------:R-:W-:Y:S01]  /*1ad0*/  IMAD.SHL.U32 R113, R113, 0x2, RZ ;  /* 0x0000000271717824 */ /* 0x000fe200078e00ff */
[----:B------:R-:W-:Y:S02]  /*1ae0*/  LOP3.LUT R7, R131, 0x38, R2, 0xf8, !PT ;  /* 0x0000003883077812 */ /* 0x000fe400078ef802 */
[----:B------:R-:W-:Y:S02]  /*1af0*/  LEA.HI R126, R5, R12, RZ, 0x3 ;  /* 0x0000000c057e7211 */ /* 0x000fe400078f18ff */
[----:B------:R-:W-:Y:S02]  /*1b00*/  LOP3.LUT R5, R131, 0x18, R16, 0xf8, !PT ;  /* 0x0000001883057812 */ /* 0x000fe400078ef810 */
[----:B------:R-:W-:Y:S02]  /*1b10*/  LEA.HI R111, R111, R10, RZ, 0x6 ;  /* 0x0000000a6f6f7211 */ /* 0x000fe400078f30ff */
[----:B------:R-:W-:-:S02]  /*1b20*/  LOP3.LUT R122, R5, R116, RZ, 0x3c, !PT ;  /* 0x00000074057a7212 */ /* 0x000fc400078e3cff */
[----:B------:R-:W-:Y:S01]  /*1b30*/  LOP3.LUT R112, R7, R116, RZ, 0x3c, !PT ;  /* 0x0000007407707212 */ /* 0x000fe200078e3cff */
[----:B------:R-:W-:Y:S01]  /*1b40*/  IMAD.SHL.U32 R111, R111, 0x40, RZ ;  /* 0x000000406f6f7824 */ /* 0x000fe200078e00ff */
[----:B------:R-:W-:Y:S01]  /*1b50*/  SHF.R.S32.HI R7, RZ, 0x1f, R132 ;  /* 0x0000001fff077819 */ /* 0x000fe20000011484 */
[--C-:B------:R-:W-:Y:S01]  /*1b60*/  IMAD.IADD R122, R122, 0x1, R115.reuse ;  /* 0x000000017a7a7824 */ /* 0x100fe200078e0273 */
[----:B------:R-:W-:Y:S02]  /*1b70*/  IADD3 R112, R112, R3, R115 ;  /* 0x0000000370707210 */ /* 0x000fe40007ffe073 */
[----:B------:R-:W-:Y:S02]  /*1b80*/  SHF.R.S32.HI R3, RZ, 0x1f, R76 ;  /* 0x0000001fff037819 */ /* 0x000fe4000001144c */
[----:B------:R-:W-:Y:S01]  /*1b90*/  LEA R122, R122, 0x100, 0x1 ;  /* 0x000001007a7a7811 */ /* 0x000fe200078e08ff */
[----:B------:R-:W-:Y:S01]  /*1ba0*/  IMAD.SHL.U32 R112, R112, 0x2, RZ ;  /* 0x0000000270707824 */ /* 0x000fe200078e00ff */
[----:B------:R-:W-:Y:S01]  /*1bb0*/  LOP3.LUT R111, R111, 0x7ffff000, RZ, 0xc0, !PT ;  /* 0x7ffff0006f6f7812 */ /* 0x000fe200078ec0ff */
[C---:B------:R-:W-:Y:S01]  /*1bc0*/  IMAD R85, R3.reuse, c[0x0][0x280], RZ ;  /* 0x0000a00003557a24 */ /* 0x040fe200078e02ff */
[----:B------:R-:W-:Y:S01]  /*1bd0*/  LOP3.LUT R103, R0, 0xfffffff8, RZ, 0xc0, !PT ;  /* 0xfffffff800677812 */ /* 0x000fe200078ec0ff */
[----:B------:R-:W-:Y:S01]  /*1be0*/  IMAD R3, R3, c[0x0][0x290], RZ ;  /* 0x0000a40003037a24 */ /* 0x000fe200078e02ff */
[----:B------:R-:W-:Y:S01]  /*1bf0*/  LEA.HI R120, R7, R132, RZ, 0x3 ;  /* 0x0000008407787211 */ /* 0x000fe200078f18ff */
[----:B------:R-:W-:Y:S01]  /*1c00*/  IMAD R85, R76, c[0x0][0x284], R85 ;  /* 0x0000a1004c557a24 */ /* 0x000fe200078e0255 */
[----:B------:R-:W-:Y:S01]  /*1c10*/  IADD3 R121, R122, 0x40, RZ ;  /* 0x000000407a797810 */ /* 0x000fe20007ffe0ff */
[----:B------:R-:W-:Y:S01]  /*1c20*/  IMAD R3, R76, c[0x0][0x294], R3 ;  /* 0x0000a5004c037a24 */ /* 0x000fe200078e0203 */
[----:B------:R-:W-:Y:S01]  /*1c30*/  @P0 IADD3 R121, R122, -0x40, RZ ;  /* 0xffffffc07a790810 */ /* 0x000fe20007ffe0ff */
[----:B------:R-:W-:Y:S01]  /*1c40*/  IMAD.IADD R87, R147, 0x1, R85 ;  /* 0x0000000193577824 */ /* 0x000fe200078e0255 */
[----:B------:R-:W-:Y:S01]  /*1c50*/  IADD3 R111, R8, R111, R115 ;  /* 0x0000006f086f7210 */ /* 0x000fe20007ffe073 */
[----:B------:R-:W-:Y:S01]  /*1c60*/  IMAD.IADD R85, R85, 0x1, R143 ;  /* 0x0000000155557824 */ /* 0x000fe200078e028f */
[----:B------:R-:W-:Y:S01]  /*1c70*/  SHF.R.S32.HI R102, RZ, 0x1f, R103 ;  /* 0x0000001fff667819 */ /* 0x000fe20000011467 */
[----:B------:R-:W-:Y:S01]  /*1c80*/  IMAD.IADD R86, R145, 0x1, R3 ;  /* 0x0000000191567824 */ /* 0x000fe200078e0203 */
[----:B------:R-:W-:Y:S01]  /*1c90*/  ISETP.GE.AND P0, PT, R77, 0x1, PT ;  /* 0x000000014d00780c */ /* 0x000fe20003f06270 */
[----:B------:R-:W-:Y:S01]  /*1ca0*/  IMAD.IADD R84, R3, 0x1, R141 ;  /* 0x0000000103547824 */ /* 0x000fe200078e028d */
[----:B------:R-:W-:Y:S01]  /*1cb0*/  LOP3.LUT R120, R120, 0xfffffff8, RZ, 0xc0, !PT ;  /* 0xfffffff878787812 */ /* 0x000fe200078ec0ff */
[----:B------:R-:W-:Y:S01]  /*1cc0*/  IMAD.SHL.U32 R111, R111, 0x2, RZ ;  /* 0x000000026f6f7824 */ /* 0x000fe200078e00ff */
[----:B------:R-:W-:-:S02]  /*1cd0*/  LOP3.LUT R126, R126, 0xfffffff8, RZ, 0xc0, !PT ;  /* 0xfffffff87e7e7812 */ /* 0x000fc400078ec0ff */
[----:B------:R-:W-:Y:S02]  /*1ce0*/  ISETP.NE.AND P1, PT, R90, 0x1, PT ;  /* 0x000000015a00780c */ /* 0x000fe40003f25270 */
[----:B------:R-:W-:Y:S02]  /*1cf0*/  SHF.R.S32.HI R118, RZ, 0x3, R0 ;  /* 0x00000003ff767819 */ /* 0x000fe40000011400 */
[C---:B------:R-:W-:Y:S01]  /*1d00*/  SHF.L.U64.HI R100, R101.reuse, 0x1, R100 ;  /* 0x0000000165647819 */ /* 0x040fe20000010264 */
[----:B------:R-:W-:Y:S01]  /*1d10*/  IMAD.SHL.U32 R101, R101, 0x2, RZ ;  /* 0x0000000265657824 */ /* 0x000fe200078e00ff */
[C---:B------:R-:W-:Y:S01]  /*1d20*/  SHF.L.U64.HI R102, R103.reuse, 0x1, R102 ;  /* 0x0000000167667819 */ /* 0x040fe20000010266 */
[----:B------:R-:W-:Y:S01]  /*1d30*/  IMAD.SHL.U32 R103, R103, 0x2, RZ ;  /* 0x0000000267677824 */ /* 0x000fe200078e00ff */
[----:B------:R-:W-:Y:S02]  /*1d40*/  P2R R0, PR, RZ, 0x1 ;  /* 0x00000001ff007803 */ /* 0x000fe40000000000 */
[----:B------:R-:W-:-:S02]  /*1d50*/  IADD3 R10, R18, 0x50, RZ ;  /* 0x00000050120a7810 */ /* 0x000fc40007ffe0ff */
[----:B------:R-:W-:Y:S02]  /*1d60*/  SHF.R.S32.HI R107, RZ, 0x1f, R120 ;  /* 0x0000001fff6b7819 */ /* 0x000fe40000011478 */
[----:B------:R-:W-:Y:S02]  /*1d70*/  SHF.R.S32.HI R109, RZ, 0x1f, R126 ;  /* 0x0000001fff6d7819 */ /* 0x000fe4000001147e */
[----:B------:R-:W-:Y:S02]  /*1d80*/  SHF.R.S32.HI R119, RZ, 0x3, R2 ;  /* 0x00000003ff777819 */ /* 0x000fe40000011402 */
[----:B---3--:R-:W-:Y:S02]  /*1d90*/  P2R R0, PR, RZ, 0x2 ;  /* 0x00000002ff007803 */ /* 0x008fe40000000000 */
.L_x_655:
[----:B------:R-:W-:Y:S01]  /*1da0*/  IMAD.SHL.U32 R82, R129, 0x40, RZ ;  /* 0x0000004081527824 */ /* 0x000fe200078e00ff */
[----:B------:R-:W-:Y:S04]  /*1db0*/  DEPBAR.LE SB0, 0x0 ;  /* 0x000080000000791a */ /* 0x000fe80000000000 */
[----:B------:R-:W-:Y:S01]  /*1dc0*/  IMAD.IADD R0, R127, 0x1, R82 ;  /* 0x000000017f007824 */ /* 0x000fe200078e0252 */
[----:B------:R-:W-:Y:S01]  /*1dd0*/  ISETP.NE.AND P1, PT, R90, 0x1, PT ;  /* 0x000000015a00780c */ /* 0x000fe20003f25270 */
[----:B------:R-:W-:Y:S01]  /*1de0*/  IMAD.MOV.U32 R88, RZ, RZ, RZ ;  /* 0x000000ffff587224 */ /* 0x000fe200078e00ff */
[----:B------:R-:W-:Y:S01]  /*1df0*/  ISETP.GE.AND P2, PT, R77, 0x1, PT ;  /* 0x000000014d00780c */ /* 0x000fe20003f46270 */
[----:B------:R-:W-:Y:S01]  /*1e00*/  IMAD.IADD R81, R83, 0x1, R0 ;  /* 0x0000000153517824 */ /* 0x000fe200078e0200 */
[----:B------:R-:W-:Y:S01]  /*1e10*/  ISETP.GE.AND P0, PT, R0, UR15, PT ;  /* 0x0000000f00007c0c */ /* 0x000fe2000bf06270 */
[----:B------:R-:W-:Y:S02]  /*1e20*/  BSSY B1, `(.L_x_631) ;  /* 0x00003d7000017945 */ /* 0x000fe40003800000 */
[--C-:B------:R-:W-:Y:S01]  /*1e30*/  IMAD.MOV.U32 R0, RZ, RZ, R81.reuse ;  /* 0x000000ffff007224 */ /* 0x100fe200078e0051 */
[----:B------:R-:W-:Y:S05]  /*1e40*/  ISETP.GT.OR P0, PT, R127, 0x3f, P0 ;  /* 0x0000003f7f00780c */ /* 0x000fea0000704670 */
[----:B-1----:R-:W-:Y:S05]  /*1e50*/  @P1 IMAD.HI.U32 R2, R81, c[0x0][0x2bc], RZ ;  /* 0x0000af0051021a27 */ /* 0x002fea00078e00ff */
[----:B------:R-:W-:Y:S04]  /*1e60*/  @P1 SHF.R.U32.HI R0, RZ, c[0x0][0x2c0], R2 ;  /* 0x0000b000ff001a19 */ /* 0x000fe80000011602 */
        /* <DEDUP_REMOVED lines=27> */
[----:B------:R-:W-:Y:S03]  /*2020*/  IADD3 R78, -R82, UR15, RZ ;  /* 0x0000000f524e7c10 */ /* 0x000fe6000fffe1ff */
        /* <DEDUP_REMOVED lines=66> */
.L_x_635:
[----:B------:R-:W-:Y:S05]  /*2450*/  BSYNC B0 ;  /* 0x0000000000007941 */ /* 0x000fea0003800000 */
.L_x_634:
        /* <DEDUP_REMOVED lines=93> */
.L_x_638:
[----:B------:R-:W-:Y:S05]  /*2a30*/  BSYNC B0 ;  /* 0x0000000000007941 */ /* 0x000fea0003800000 */
.L_x_637:
        /* <DEDUP_REMOVED lines=58> */
.L_x_640:
[----:B------:R-:W-:Y:S05]  /*2de0*/  BSYNC B0 ;  /* 0x0000000000007941 */ /* 0x000fea0003800000 */
.L_x_639:
        /* <DEDUP_REMOVED lines=58> */
.L_x_642:
[----:B------:R-:W-:Y:S05]  /*3190*/  BSYNC B0 ;  /* 0x0000000000007941 */ /* 0x000fea0003800000 */
.L_x_641:
        /* <DEDUP_REMOVED lines=58> */
.L_x_644:
[----:B------:R-:W-:Y:S05]  /*3540*/  BSYNC B0 ;  /* 0x0000000000007941 */ /* 0x000fea0003800000 */
.L_x_643:
        /* <DEDUP_REMOVED lines=58> */
.L_x_646:
[----:B------:R-:W-:Y:S05]  /*38f0*/  BSYNC B0 ;  /* 0x0000000000007941 */ /* 0x000fea0003800000 */
.L_x_645:
        /* <DEDUP_REMOVED lines=58> */
.L_x_633:
        /* <DEDUP_REMOVED lines=47> */
.L_x_648:
[----:B------:R-:W-:Y:S05]  /*3f90*/  BSYNC B0 ;  /* 0x0000000000007941 */ /* 0x000fea0003800000 */
.L_x_647:
        /* <DEDUP_REMOVED lines=46> */
[--C-:B------:R-:W-:Y:S01]  /*4280*/  @!P0 SHF.R.U64 R57, R48, 0x10, R49.reuse ;  /* 0x0000001030398819 */ /* 0x100fe20000001231 */
[----:B------:R-:W-:Y:S01]  /*4290*/  @!P0 HADD2.F32 R48, -RZ, R47.H0_H0 ;  /* 0x2000002fff308230 */ /* 0x000fe20000004100 */
[----:B------:R-:W-:Y:S01]  /*42a0*/  SHF.R.S32.HI R161, RZ, 0x1f, R160 ;  /* 0x0000001fffa17819 */ /* 0x000fe200000114a0 */
[----:B------:R-:W-:Y:S01]  /*42b0*/  @!P0 HADD2.F32 R55, -RZ, R55.H0_H0 ;  /* 0x20000037ff378230 */ /* 0x000fe20000004100 */
[----:B------:R-:W-:Y:S02]  /*42c0*/  SHF.L.U32 R158, R160, 0x3, RZ ;  /* 0x00000003a09e7819 */ /* 0x000fe400000006ff */
[----:B------:R-:W-:Y:S02]  /*42d0*/  LEA.HI R161, R161, R160, RZ, 0x3 ;  /* 0x000000a0a1a17211 */ /* 0x000fe400078f18ff */
[----:B------:R-:W-:Y:S02]  /*42e0*/  LOP3.LUT R163, R131, 0x38, R158, 0xf8, !PT ;  /* 0x0000003883a37812 */ /* 0x000fe400078ef89e */
[----:B------:R-:W-:Y:S01]  /*42f0*/  @!P0 SHF.R.U32.HI R53, RZ, 0x10, R49 ;  /* 0x00000010ff358819 */ /* 0x000fe20000011631 */
[----:B------:R-:W-:Y:S01]  /*4300*/  IMAD.SHL.U32 R161, R161, 0x200, RZ ;  /* 0x00000200a1a17824 */ /* 0x000fe200078e00ff */
[----:B------:R-:W-:Y:S02]  /*4310*/  LOP3.LUT R160, R163, R116, RZ, 0x3c, !PT ;  /* 0x00000074a3a07212 */ /* 0x000fe400078e3cff */
[----:B------:R-:W-:Y:S02]  /*4320*/  @!P0 SHF.R.U64 R42, R36, 0x10, R37 ;  /* 0x00000010242a8819 */ /* 0x000fe40000001225 */
[----:B------:R-:W-:Y:S02]  /*4330*/  LOP3.LUT R161, R161, 0x7ffff000, RZ, 0xc0, !PT ;  /* 0x7ffff000a1a17812 */ /* 0x000fe400078ec0ff */
[----:B------:R-:W-:Y:S01]  /*4340*/  @!P0 SHF.R.U64 R54, R50, 0x10, R51 ;  /* 0x0000001032368819 */ /* 0x000fe20000001233 */
[----:B------:R-:W-:Y:S01]  /*4350*/  @!P0 HADD2.F32 R45, -RZ, R42.H0_H0 ;  /* 0x2000002aff2d8230 */ /* 0x000fe20000004100 */
[----:B------:R-:W-:Y:S02]  /*4360*/  IADD3 R160, R160, R161, R115 ;  /* 0x000000a1a0a07210 */ /* 0x000fe40007ffe073 */
[----:B------:R-:W-:Y:S01]  /*4370*/  @!P0 SHF.R.U32.HI R59, RZ, 0x10, R51 ;  /* 0x00000010ff3b8819 */ /* 0x000fe20000011633 */
[----:B-1----:R-:W-:Y:S01]  /*4380*/  @!P0 IMAD.MOV.U32 R46, RZ, RZ, R24 ;  /* 0x000000ffff2e8224 */ /* 0x002fe200078e0018 */
[----:B------:R-:W-:Y:S01]  /*4390*/  SHF.L.U32 R159, R160, 0x1, RZ ;  /* 0x00000001a09f7819 */ /* 0x000fe200000006ff */
[----:B------:R-:W-:Y:S01]  /*43a0*/  @!P0 HADD2.F32 R51, -RZ, R57.H0_H0 ;  /* 0x20000039ff338230 */ /* 0x000fe20000004100 */
[----:B------:R-:W-:Y:S01]  /*43b0*/  @!P0 SHF.R.U32.HI R43, RZ, 0x10, R37 ;  /* 0x00000010ff2b8819 */ /* 0x000fe20000011625 */
[----:B------:R-:W-:Y:S01]  /*43c0*/  IMAD.MOV.U32 R37, RZ, RZ, R38 ;  /* 0x000000ffff257224 */ /* 0x000fe200078e0026 */
[--C-:B------:R-:W-:Y:S01]  /*43d0*/  @!P0 HADD2.F32 R41, -RZ, R46.reuse.H0_H0 ;  /* 0x2000002eff298230 */ /* 0x100fe20000004100 */
[----:B------:R-:W1:Y:S01]  /*43e0*/  LDS.128 R72, [R159+0x6100] ;  /* 0x006100009f487984 */ /* 0x000e620000000c00 */
[----:B------:R-:W-:Y:S01]  /*43f0*/  @!P0 HADD2.F32 R42, -RZ, R46.H1_H1 ;  /* 0x3000002eff2a8230 */ /* 0x000fe20000004100 */
[--C-:B------:R-:W-:Y:S01]  /*4400*/  @!P0 SHF.R.U64 R38, R38, 0x10, R39.reuse ;  /* 0x0000001026268819 */ /* 0x100fe20000001227 */
[----:B------:R-:W-:Y:S01]  /*4410*/  @!P0 HADD2.F32 R43, -RZ, R43.H0_H0 ;  /* 0x2000002bff2b8230 */ /* 0x000fe20000004100 */
[----:B------:R-:W-:Y:S01]  /*4420*/  @!P0 FMUL.FTZ R0, R41, R44 ;  /* 0x0000002c29008220 */ /* 0x000fe20000410000 */
[----:B------:R-:W-:Y:S01]  /*4430*/  @!P0 HADD2.F32 R54, -RZ, R54.H0_H0 ;  /* 0x20000036ff368230 */ /* 0x000fe20000004100 */
[C---:B------:R-:W-:Y:S01]  /*4440*/  @!P0 FMUL.FTZ R2, R42.reuse, R45 ;  /* 0x0000002d2a028220 */ /* 0x040fe20000410000 */
[----:B------:R-:W-:Y:S01]  /*4450*/  @!P0 HADD2.F32 R38, -RZ, R38.H0_H0 ;  /* 0x20000026ff268230 */ /* 0x000fe20000004100 */
[----:B------:R-:W-:Y:S01]  /*4460*/  MOV R36, R39 ;  /* 0x0000002700247202 */ /* 0x000fe20000000f00 */
[----:B------:R-:W-:Y:S01]  /*4470*/  @!P0 HADD2.F32 R59, -RZ, R59.H0_H0 ;  /* 0x2000003bff3b8230 */ /* 0x000fe20000004100 */
[----:B------:R-:W-:Y:S05]  /*4480*/  @!P0 SHF.R.U32.HI R39, RZ, 0x10, R39 ;  /* 0x00000010ff278819 */ /* 0x000fea0000011627 */
        /* <DEDUP_REMOVED lines=38> */
[C---:B------:R-:W-:Y:S01]  /*46f0*/  @!P0 FMUL.FTZ R6, R37.reuse, R38 ;  /* 0x0000002625068220 */ /* 0x040fe20000410000 */
[----:B------:R-:W-:Y:S01]  /*4700*/  @!P0 F2FP.PACK_AB R160, R160, R159 ;  /* 0x0000009fa0a0823e */ /* 0x000fe200000000ff */
[----:B------:R-:W-:Y:S01]  /*4710*/  @!P0 FFMA.FTZ R164, R37, R54, -R164 ;  /* 0x0000003625a48223 */ /* 0x000fe200000108a4 */
[----:B------:R-:W-:Y:S01]  /*4720*/  @!P0 HADD2.F32 R37, -RZ, R36.H0_H0 ;  /* 0x20000024ff258230 */ /* 0x000fe20000004100 */
[-C--:B------:R-:W-:Y:S01]  /*4730*/  @!P0 FMUL.FTZ R5, R41, R40.reuse ;  /* 0x0000002829058220 */ /* 0x080fe20000410000 */
[----:B------:R-:W-:Y:S01]  /*4740*/  @!P0 MOV R36, R27 ;  /* 0x0000001b00248202 */ /* 0x000fe20000000f00 */
[----:B------:R-:W-:Y:S01]  /*4750*/  @!P0 FMUL.FTZ R163, R50, R40 ;  /* 0x0000002832a38220 */ /* 0x000fe20000410000 */
        /* <DEDUP_REMOVED lines=34> */
.L_x_650:
[----:B------:R-:W-:Y:S05]  /*4980*/  BSYNC B0 ;  /* 0x0000000000007941 */ /* 0x000fea0003800000 */
.L_x_649:
[----:B------:R-:W-:Y:S01]  /*4990*/  ISETP.GE.AND P0, PT, R13, c[0x0][0x1d4], PT ;  /* 0x000075000d007a0c */ /* 0x000fe20003f06270 */
[----:B------:R-:W-:Y:S01]  /*49a0*/  @!UPT UIADD3 URZ, URZ, URZ, URZ ;  /* 0x0000003f3f3ff290 */ /* 0x000fe2000fffe03f */
[----:B------:R-:W-:Y:S11]  /*49b0*/  BSSY B0, `(.L_x_651) ;  /* 0x0000079000007945 */ /* 0x000ff60003800000 */
[----:B------:R-:W-:-:S05]  /*49c0*/  @P0 BRA `(.L_x_652) ;  /* 0x0000077000000947 */ /* 0x000fca0003800000 */
[----:B------:R-:W-:Y:S01]  /*49d0*/  ISETP.NE.AND P1, PT, R136, RZ, PT ;  /* 0x000000ff8800720c */ /* 0x000fe20003f25270 */
        /* <DEDUP_REMOVED lines=9> */
[--C-:B------:R-:W-:Y:S01]  /*4a70*/  @!P0 SHF.R.U32.HI R28, RZ, 0x10, R31.reuse ;  /* 0x00000010ff1c8819 */ /* 0x100fe2000001161f */
        /* <DEDUP_REMOVED lines=108> */
.L_x_652:
[----:B------:R-:W-:Y:S05]  /*5140*/  BSYNC B0 ;  /* 0x0000000000007941 */ /* 0x000fea0003800000 */
.L_x_651:
[----:B------:R-:W-:Y:S11]  /*5150*/  ISETP.GE.AND P0, PT, R12, c[0x0][0x1d4], PT ;  /* 0x000075000c007a0c */ /* 0x000ff60003f06270 */
[----:B------:R-:W-:Y:S02]  /*5160*/  @!UPT UIADD3 URZ, URZ, URZ, URZ ;  /* 0x0000003f3f3ff290 */ /* 0x000fe4000fffe03f */
[----:B------:R-:W-:-:S05]  /*5170*/  @P0 BRA `(.L_x_636) ;  /* 0x00000a1000000947 */ /* 0x000fca0003800000 */
[----:B------:R-:W-:Y:S01]  /*5180*/  ISETP.NE.AND P1, PT, R134, RZ, PT ;  /* 0x000000ff8600720c */ /* 0x000fe20003f25270 */
        /* <DEDUP_REMOVED lines=122> */
.L_x_632:
[----:B------:R1:W2:Y:S01]  /*5930*/  SHFL.IDX PT, R3, R4, RZ, 0x1c1f ;  /* 0x001c1fff04037589 */ /* 0x0002a200000e0000 */
[----:B------:R-:W-:Y:S03]  /*5940*/  IADD3 R78, -R82, UR15, RZ ;  /* 0x0000000f524e7c10 */ /* 0x000fe6000fffe1ff */
[----:B------:R-:W3:Y:S01]  /*5950*/  SHFL.IDX PT, R0, R0, RZ, 0x1c1f ;  /* 0x001c1fff00007589 */ /* 0x000ee200000e0000 */
        /* <DEDUP_REMOVED lines=9> */
[CC--:B---3--:R-:W-:Y:S04]  /*59f0*/  @!P2 LEA R24, P0, R16.reuse, R0.reuse, 0x1 ;  /* 0x000000001018a211 */ /* 0x0c8fe800078008ff */
[-C--:B--2---:R-:W-:Y:S02]  /*5a00*/  @!P2 LEA.HI.X R25, R16, R3.reuse, R17, 0x1, P0 ;  /* 0x000000031019a211 */ /* 0x084fe400000f0c11 */
[CC--:B------:R-:W-:Y:S04]  /*5a10*/  @!P1 LEA R38, P0, R125.reuse, R0.reuse, 0x1 ;  /* 0x000000007d269211 */ /* 0x0c0fe800078008ff */
[-C--:B------:R-:W-:Y:S02]  /*5a20*/  @!P1 LEA.HI.X R39, R125, R3.reuse, R110, 0x1, P0 ;  /* 0x000000037d279211 */ /* 0x080fe400000f0c6e */
[CC--:B------:R-:W-:Y:S04]  /*5a30*/  @!P4 LEA R36, P0, R126.reuse, R0.reuse, 0x1 ;  /* 0x000000007e24c211 */ /* 0x0c0fe800078008ff */
[-C--:B------:R-:W-:Y:S02]  /*5a40*/  @!P4 LEA.HI.X R37, R126, R3.reuse, R109, 0x1, P0 ;  /* 0x000000037e25c211 */ /* 0x080fe400000f0c6d */
[CC--:B------:R-:W-:Y:S04]  /*5a50*/  @!P3 LEA R34, P0, R123.reuse, R0.reuse, 0x1 ;  /* 0x000000007b22b211 */ /* 0x0c0fe800078008ff */
[-C--:B------:R-:W-:Y:S01]  /*5a60*/  @!P3 LEA.HI.X R35, R123, R3.reuse, R108, 0x1, P0 ;  /* 0x000000037b23b211 */ /* 0x080fe200000f0c6c */
[----:B----4-:R-:W-:Y:S04]  /*5a70*/  @!P2 ST.E.128 [R24.64], R20 ;  /* 0x000000141800a985 */ /* 0x010fe8000c101d14 */
[----:B-1----:R-:W1:Y:S04]  /*5a80*/  @!P1 LDS.128 R4, [R121+0x6000] ;  /* 0x0060000079049984 */ /* 0x002e680000000c00 */
[----:B-1----:R-:W-:Y:S01]  /*5a90*/  @!P1 ST.E.128 [R38.64], R4 ;  /* 0x0000000426009985 */ /* 0x002fe2000c101d14 */
[----:B------:R-:W-:Y:S03]  /*5aa0*/  ISETP.GE.AND P1, PT, R132, c[0x0][0x1d4], PT ;  /* 0x0000750084007a0c */ /* 0x000fe60003f26270 */
[----:B------:R-:W1:Y:S10]  /*5ab0*/  @!P4 LDS.128 R28, [R122+0x8000] ;  /* 0x008000007a1cc984 */ /* 0x000e740000000c00 */
[CC--:B------:R-:W-:Y:S04]  /*5ac0*/  @!P1 LEA R32, P0, R120.reuse, R0.reuse, 0x1 ;  /* 0x0000000078209211 */ /* 0x0c0fe800078008ff */
[-C--:B------:R-:W-:Y:S02]  /*5ad0*/  @!P1 LEA.HI.X R33, R120, R3.reuse, R107, 0x1, P0 ;  /* 0x0000000378219211 */ /* 0x080fe400000f0c6b */
        /* <DEDUP_REMOVED lines=11> */
.L_x_636:
[----:B------:R-:W-:Y:S05]  /*5b90*/  BSYNC B1 ;  /* 0x0000000000017941 */ /* 0x000fea0003800000 */
.L_x_631:
[----:B------:R-:W-:Y:S01]  /*5ba0*/  IMAD.IADD R82, R91, 0x1, -R82 ;  /* 0x000000015b527824 */ /* 0x000fe200078e0a52 */
[----:B-1----:R-:W-:Y:S01]  /*5bb0*/  LEA R6, P0, R129, R152, 0x6 ;  /* 0x0000009881067211 */ /* 0x002fe200078030ff */
[----:B------:R-:W-:Y:S01]  /*5bc0*/  IMAD R80, R80, c[0x0][0x208], RZ ;  /* 0x0000820050507a24 */ /* 0x000fe200078e02ff */
[----:B------:R-:W-:Y:S01]  /*5bd0*/  ISETP.NE.AND P3, PT, R138, RZ, PT ;  /* 0x000000ff8a00720c */ /* 0x000fe20003f65270 */
[----:B--2---:R-:W-:Y:S01]  /*5be0*/  IMAD.WIDE.U32 R4, R81, c[0x0][0x208], RZ ;  /* 0x0000820051047a25 */ /* 0x004fe200078e00ff */
        /* <DEDUP_REMOVED lines=9> */
[----:B---3--:R-:W-:Y:S01]  /*5c80*/  @P0 IMAD.X R0, RZ, RZ, R7, P1 ;  /* 0x000000ffff000224 */ /* 0x008fe200008e0607 */
[----:B------:R-:W-:Y:S03]  /*5c90*/  IADD3 R2, P1, R4, UR30, RZ ;  /* 0x0000001e04027c10 */ /* 0x000fe6000ff3e0ff */
[----:B------:R-:W-:Y:S01]  /*5ca0*/  @P0 IMAD R0, R0, c[0x0][0x258], RZ ;  /* 0x0000960000000a24 */ /* 0x000fe200078e02ff */
[----:B------:R-:W-:Y:S02]  /*5cb0*/  IADD3.X R79, R5, UR27, R79, P1, !PT ;  /* 0x0000001b054f7c10 */ /* 0x000fe40008ffe44f */
[----:B------:R-:W-:Y:S01]  /*5cc0*/  ISETP.GE.AND P1, PT, R82, 0x1, PT ;  /* 0x000000015200780c */ /* 0x000fe20003f26270 */
[----:B------:R-:W-:Y:S11]  /*5cd0*/  @P0 IMAD R0, R3, c[0x0][0x25c], R0 ;  /* 0x0000970003000a24 */ /* 0x000ff600078e0200 */
[----:B------:R-:W-:Y:S01]  /*5ce0*/  @!UPT UIADD3 URZ, URZ, URZ, URZ ;  /* 0x0000003f3f3ff290 */ /* 0x000fe2000fffe03f */
[----:B------:R-:W-:Y:S02]  /*5cf0*/  @P1 IMAD R4, R7, c[0x0][0x258], RZ ;  /* 0x0000960007041a24 */ /* 0x000fe400078e02ff */
[----:B------:R-:W-:Y:S02]  /*5d00*/  @P1 IMAD.MOV.U32 R88, RZ, RZ, R148 ;  /* 0x000000ffff581224 */ /* 0x000fe400078e0094 */
[C---:B------:R-:W-:Y:S02]  /*5d10*/  @P1 IMAD R4, R6.reuse, c[0x0][0x25c], R4 ;  /* 0x0000970006041a24 */ /* 0x040fe400078e0204 */
[----:B-----5:R-:W-:Y:S04]  /*5d20*/  @P1 IMAD.WIDE.U32 R20, R6, c[0x0][0x258], R88 ;  /* 0x0000960006141a25 */ /* 0x020fe800078e0058 */
[----:B------:R-:W-:Y:S01]  /*5d30*/  @P0 IMAD.MOV.U32 R88, RZ, RZ, R148 ;  /* 0x000000ffff580224 */ /* 0x000fe200078e0094 */
[C---:B------:R-:W-:Y:S02]  /*5d40*/  @P1 LEA R6, P2, R20.reuse, c[0x0][0x250], 0x1 ;  /* 0x0000940014061a11 */ /* 0x040fe400078408ff */
[----:B------:R-:W-:Y:S04]  /*5d50*/  @P1 IADD3 R4, R21, R4, RZ ;  /* 0x0000000415041210 */ /* 0x000fe80007ffe0ff */
[----:B------:R-:W-:Y:S01]  /*5d60*/  @P1 LEA.HI.X R7, R20, c[0x0][0x254], R4, 0x1, P2 ;  /* 0x0000950014071a11 */ /* 0x000fe200010f0c04 */
[----:B------:R-:W-:Y:S01]  /*5d70*/  @P0 IMAD.WIDE.U32 R20, R3, c[0x0][0x258], R88 ;  /* 0x0000960003140a25 */ /* 0x000fe200078e0058 */
[C---:B------:R-:W-:Y:S03]  /*5d80*/  LEA R4, P2, R2.reuse, c[0x0][0x1f8], 0x1 ;  /* 0x00007e0002047a11 */ /* 0x040fe600078408ff */
[----:B------:R-:W-:Y:S01]  /*5d90*/  @!PT LDS RZ, [RZ] ;  /* 0x00000000fffff984 */ /* 0x000fe20000000800 */
[----:B------:R-:W-:Y:S01]  /*5da0*/  @!PT LDS RZ, [RZ] ;  /* 0x00000000fffff984 */ /* 0x000fe20000000800 */
[----:B------:R-:W-:Y:S01]  /*5db0*/  @!PT LDS RZ, [RZ] ;  /* 0x00000000fffff984 */ /* 0x000fe20000000800 */
[----:B------:R1:W-:Y:S01]  /*5dc0*/  @P1 LDGSTS.E.BYPASS.LTC128B.128 [R128+0x100], [R6.64], !P3 ;  /* 0x0010000006801fae */ /* 0x0003e2000d901d54 */
[----:B------:R-:W-:Y:S02]  /*5dd0*/  LEA.HI.X R79, R2, c[0x0][0x1fc], R79, 0x1, P2 ;  /* 0x00007f00024f7a11 */ /* 0x000fe400010f0c4f */
[C---:B------:R-:W-:Y:S01]  /*5de0*/  @P0 LEA R22, P2, R20.reuse, c[0x0][0x250], 0x1 ;  /* 0x0000940014160a11 */ /* 0x040fe200078408ff */
[----:B------:R1:W-:Y:S01]  /*5df0*/  @P1 LDGSTS.E.BYPASS.LTC128B.128 [R128+0x2100], [R6.64+0x80], !P6 ;  /* 0x0210008006801fae */ /* 0x0003e2000f101d54 */
[----:B------:R-:W-:Y:S03]  /*5e00*/  @P0 IADD3 R0, R21, R0, RZ ;  /* 0x0000000015000210 */ /* 0x000fe60007ffe0ff */
[----:B------:R1:W-:Y:S01]  /*5e10*/  @P1 LDGSTS.E.BYPASS.LTC128B.128 [R128+0x4100], [R6.64+0x100], !P5 ;  /* 0x0410010006801fae */ /* 0x0003e2000e901d54 */
[----:B------:R-:W-:Y:S03]  /*5e20*/  @P0 LEA.HI.X R23, R20, c[0x0][0x254], R0, 0x1, P2 ;  /* 0x0000950014170a11 */ /* 0x000fe600010f0c00 */
[----:B------:R1:W2:Y:S04]  /*5e30*/  SHFL.IDX PT, R0, R4, RZ, 0x1c1f ;  /* 0x001c1fff04007589 */ /* 0x0002a800000e0000 */
[----:B------:R1:W-:Y:S04]  /*5e40*/  @P0 LDGSTS.E.BYPASS.LTC128B.128 [R128+0x1100], [R22.64], !P3 ;  /* 0x0110000016800fae */ /* 0x0003e8000d901d54 */
[----:B------:R1:W-:Y:S04]  /*5e50*/  @P0 LDGSTS.E.BYPASS.LTC128B.128 [R128+0x3100], [R22.64+0x80], !P6 ;  /* 0x0310008016800fae */ /* 0x0003e8000f101d54 */
[----:B------:R1:W-:Y:S01]  /*5e60*/  @P0 LDGSTS.E.BYPASS.LTC128B.128 [R128+0x5100], [R22.64+0x100], !P5 ;  /* 0x0510010016800fae */ /* 0x0003e2000e901d54 */
[----:B------:R-:W-:Y:S03]  /*5e70*/  ISETP.GT.AND P0, PT, R78, R135, PT ;  /* 0x000000874e00720c */ /* 0x000fe60003f04270 */
[----:B------:R-:W0:Y:S04]  /*5e80*/  LDGDEPBAR ;  /* 0x00000000000079af */ /* 0x000e280000000000 */
[----:B------:R1:W3:Y:S01]  /*5e90*/  SHFL.IDX PT, R3, R79, RZ, 0x1c1f ;  /* 0x001c1fff4f037589 */ /* 0x0002e200000e0000 */
        /* <DEDUP_REMOVED lines=8> */
[CC--:B------:R-:W-:Y:S04]  /*5f20*/  @!P2 LEA R24, P0, R16.reuse, R0.reuse, 0x1 ;  /* 0x000000001018a211 */ /* 0x0c0fe800078008ff */
[-C--:B------:R-:W-:Y:S02]  /*5f30*/  @!P2 LEA.HI.X R25, R16, R3.reuse, R17, 0x1, P0 ;  /* 0x000000031019a211 */ /* 0x080fe400000f0c11 */
[CC--:B------:R-:W-:Y:S04]  /*5f40*/  @!P1 LEA R38, P0, R125.reuse, R0.reuse, 0x1 ;  /* 0x000000007d269211 */ /* 0x0c0fe800078008ff */
[-C--:B------:R-:W-:Y:S02]  /*5f50*/  @!P1 LEA.HI.X R39, R125, R3.reuse, R110, 0x1, P0 ;  /* 0x000000037d279211 */ /* 0x080fe400000f0c6e */
[CC--:B------:R-:W-:Y:S04]  /*5f60*/  @!P4 LEA R36, P0, R126.reuse, R0.reuse, 0x1 ;  /* 0x000000007e24c211 */ /* 0x0c0fe800078008ff */
[-C--:B------:R-:W-:Y:S02]  /*5f70*/  @!P4 LEA.HI.X R37, R126, R3.reuse, R109, 0x1, P0 ;  /* 0x000000037e25c211 */ /* 0x080fe400000f0c6d */
[CC--:B------:R-:W-:Y:S04]  /*5f80*/  @!P3 LEA R34, P0, R123.reuse, R0.reuse, 0x1 ;  /* 0x000000007b22b211 */ /* 0x0c0fe800078008ff */
[-C--:B------:R-:W-:Y:S01]  /*5f90*/  @!P3 LEA.HI.X R35, R123, R3.reuse, R108, 0x1, P0 ;  /* 0x000000037b23b211 */ /* 0x080fe200000f0c6c */
[----:B-1----:R-:W-:Y:S04]  /*5fa0*/  @!P2 ST.E.128 [R24.64], R20 ;  /* 0x000000141800a985 */ /* 0x002fe8000c101d14 */
[----:B------:R-:W1:Y:S04]  /*5fb0*/  @!P1 LDS.128 R4, [R121] ;  /* 0x0000000079049984 */ /* 0x000e680000000c00 */
        /* <DEDUP_REMOVED lines=16> */
.L_x_654:
[----:B-123--:R-:W-:Y:S05]  /*60c0*/  BSYNC B0 ;  /* 0x0000000000007941 */ /* 0x00efea0003800000 */
.L_x_653:
[C---:B------:R-:W-:Y:S02]  /*60d0*/  ISETP.GT.AND P0, PT, R129.reuse, UR6, PT ;  /* 0x0000000681007c0c */ /* 0x040fe4000bf04270 */
[----:B------:R-:W-:Y:S02]  /*60e0*/  IADD3 R129, R129, -0x1, RZ ;  /* 0xffffffff81817810 */ /* 0x000fe40007ffe0ff */
[----:B------:R-:W-:Y:S09]  /*60f0*/  ISETP.NE.AND P2, PT, R138, RZ, PT ;  /* 0x000000ff8a00720c */ /* 0x000ff20003f45270 */
[----:B------:R-:W-:Y:S01]  /*6100*/  @P0 SHF.R.S32.HI R2, RZ, 0x1f, R129 ;  /* 0x0000001fff020819 */ /* 0x000fe20000011481 */
[----:B------:R-:W-:Y:S02]  /*6110*/  @P0 IMAD R0, R92, R129, RZ ;  /* 0x000000815c000224 */ /* 0x000fe400078e02ff */
[----:B------:R-:W-:Y:S02]  /*6120*/  @P0 IMAD.MOV.U32 R4, RZ, RZ, R150 ;  /* 0x000000ffff040224 */ /* 0x000fe400078e0096 */
[----:B------:R-:W-:Y:S02]  /*6130*/  @P0 IMAD.MOV.U32 R5, RZ, RZ, R155 ;  /* 0x000000ffff050224 */ /* 0x000fe400078e009b */
[-C--:B------:R-:W-:Y:S02]  /*6140*/  @P0 IMAD R0, R2, R93.reuse, R0 ;  /* 0x0000005d02000224 */ /* 0x080fe400078e0200 */
[----:B------:R-:W-:Y:S04]  /*6150*/  @P0 IMAD.WIDE.U32 R4, R129, R93, R4 ;  /* 0x0000005d81040225 */ /* 0x000fe800078e0004 */
[----:B------:R-:W-:Y:S01]  /*6160*/  @P0 IMAD.IADD R0, R5, 0x1, R0 ;  /* 0x0000000105000824 */ /* 0x000fe200078e0200 */
[C---:B------:R-:W-:Y:S04]  /*6170*/  @P0 LEA R6, P1, R4.reuse, c[0x0][0x220], 0x1 ;  /* 0x0000880004060a11 */ /* 0x040fe800078208ff */
        /* <DEDUP_REMOVED lines=15> */
.L_x_630:
[----:B-1----:R-:W-:Y:S01]  /*6270*/  UIADD3 UR6, UR12, 0x7f, URZ ;  /* 0x0000007f0c067890 */ /* 0x002fe2000fffe03f */
[----:B------:R-:W-:Y:S01]  /*6280*/  PLOP3.LUT P2, PT, PT, PT, PT, 0x80, 0x0 ;  /* 0x000000000000781c */ /* 0x000fe20003f4f070 */
[----:B------:R-:W-:Y:S01]  /*6290*/  ULDC.64 UR4, c[0x0][0x2c8] ;  /* 0x0000b20000047ab9 */ /* 0x000fe20000000a00 */
[----:B------:R-:W-:Y:S01]  /*62a0*/  IMAD.MOV.U32 R3, RZ, RZ, RZ ;  /* 0x000000ffff037224 */ /* 0x000fe200078e00ff */
[----:B------:R-:W-:Y:S01]  /*62b0*/  UIMAD.WIDE.U32 UR22, UR6, UR4, URZ ;  /* 0x00000004061672a5 */ /* 0x000fe2000f8e003f */
[----:B------:R-:W-:Y:S01]  /*62c0*/  IMAD.MOV.U32 R98, RZ, RZ, RZ ;  /* 0x000000ffff627224 */ /* 0x000fe200078e00ff */
[----:B------:R-:W-:Y:S01]  /*62d0*/  CS2R R96, SRZ ;  /* 0x0000000000607805 */ /* 0x000fe2000001ff00 */
[----:B------:R-:W-:Y:S01]  /*62e0*/  CS2R R94, SRZ ;  /* 0x00000000005e7805 */ /* 0x000fe2000001ff00 */
[----:B------:R-:W-:Y:S01]  /*62f0*/  @UP2 USHF.R.U32.HI UR6, URZ, UR5, UR23 ;  /* 0x000000053f062299 */ /* 0x000fe20008011617 */
[----:B------:R-:W-:Y:S01]  /*6300*/  CS2R R92, SRZ ;  /* 0x00000000005c7805 */ /* 0x000fe2000001ff00 */
[----:B------:R-:W-:Y:S01]  /*6310*/  CS2R R90, SRZ ;  /* 0x00000000005a7805 */ /* 0x000fe2000001ff00 */
[----:B------:R-:W-:Y:S01]  /*6320*/  CS2R R88, SRZ ;  /* 0x0000000000587805 */ /* 0x000fe2000001ff00 */
[----:B------:R-:W-:Y:S01]  /*6330*/  UIADD3 UR6, UR7, UR6, URZ ;  /* 0x0000000607067290 */ /* 0x000fe2000fffe03f */
[----:B------:R-:W-:Y:S01]  /*6340*/  CS2R R86, SRZ ;  /* 0x0000000000567805 */ /* 0x000fe2000001ff00 */
[----:B------:R-:W-:Y:S01]  /*6350*/  CS2R R84, SRZ ;  /* 0x0000000000547805 */ /* 0x000fe2000001ff00 */
[----:B-----5:R-:W-:Y:S01]  /*6360*/  CS2R R82, SRZ ;  /* 0x0000000000527805 */ /* 0x020fe2000001ff00 */
[----:B------:R-:W-:Y:S01]  /*6370*/  USHF.R.S32.HI UR4, URZ, 0x1f, UR6 ;  /* 0x0000001f3f047899 */ /* 0x000fe20008011406 */
[----:B------:R-:W-:Y:S01]  /*6380*/  CS2R R80, SRZ ;  /* 0x0000000000507805 */ /* 0x000fe2000001ff00 */
[----:B------:R-:W-:Y:S01]  /*6390*/  CS2R R78, SRZ ;  /* 0x00000000004e7805 */ /* 0x000fe2000001ff00 */
[----:B------:R-:W-:Y:S01]  /*63a0*/  MOV R77, RZ ;  /* 0x000000ff004d7202 */ /* 0x000fe20000000f00 */
[----:B------:R-:W-:Y:S01]  /*63b0*/  ULEA.HI UR4, UR4, UR6, URZ, 0x6 ;  /* 0x0000000604047291 */ /* 0x000fe2000f8f303f */
[----:B------:R-:W-:Y:S01]  /*63c0*/  CS2R R6, SRZ ;  /* 0x0000000000067805 */ /* 0x000fe2000001ff00 */
[----:B------:R-:W-:Y:S01]  /*63d0*/  CS2R R74, SRZ ;  /* 0x00000000004a7805 */ /* 0x000fe2000001ff00 */
[----:B------:R-:W-:Y:S01]  /*63e0*/  CS2R R72, SRZ ;  /* 0x0000000000487805 */ /* 0x000fe2000001ff00 */
[----:B------:R-:W-:Y:S01]  /*63f0*/  USHF.R.S32.HI UR4, URZ, 0x6, UR4 ;  /* 0x000000063f047899 */ /* 0x000fe20008011404 */
[----:B------:R-:W-:Y:S01]  /*6400*/  IMAD.MOV.U32 R70, RZ, RZ, RZ ;  /* 0x000000ffff467224 */ /* 0x000fe200078e00ff */
[----:B------:R-:W-:Y:S01]  /*6410*/  CS2R R68, SRZ ;  /* 0x0000000000447805 */ /* 0x000fe2000001ff00 */
[----:B------:R-:W-:Y:S01]  /*6420*/  CS2R R66, SRZ ;  /* 0x0000000000427805 */ /* 0x000fe2000001ff00 */
[----:B------:R-:W-:Y:S01]  /*6430*/  UISETP.LT.AND UP0, UPT, UR8, UR4, UPT ;  /* 0x000000040800728c */ /* 0x000fe2000bf01270 */
[----:B----4-:R-:W-:Y:S01]  /*6440*/  CS2R R64, SRZ ;  /* 0x0000000000407805 */ /* 0x010fe2000001ff00 */
        /* <DEDUP_REMOVED lines=62> */
[C---:B------:R-:W-:Y:S01]  /*6830*/  IMAD R202, R43.reuse, 0x20, R50 ;  /* 0x000000202bca7824 */ /* 0x040fe200078e0232 */
        /* <DEDUP_REMOVED lines=8> */
[C---:B------:R-:W-:Y:S01]  /*68c0*/  IADD3 R41, R81.reuse, 0x80, RZ ;  /* 0x0000008051297810 */ /* 0x040fe20007ffe0ff */
[----:B------:R-:W-:Y:S01]  /*68d0*/  UIMAD UR6, UR11, UR5, UR6 ;  /* 0x000000050b0672a4 */ /* 0x000fe2000f8e0206 */
[----:B-1----:R-:W-:Y:S01]  /*68e0*/  @P1 IMAD.HI.U32 R2, R0, c[0x0][0x2c8], RZ ;  /* 0x0000b20000021a27 */ /* 0x002fe200078e00ff */
[----:B------:R-:W-:Y:S01]  /*68f0*/  UIMAD.WIDE.U32 UR22, UR11, UR4, UR22 ;  /* 0x000000040b1672a5 */ /* 0x000fe2000f8e0016 */
[C---:B------:R-:W-:Y:S01]  /*6900*/  IADD3 R42, R81.reuse, 0x40, RZ ;  /* 0x00000040512a7810 */ /* 0x040fe20007ffe0ff */
[----:B------:R-:W-:Y:S01]  /*6910*/  USEL UR14, UR18, URZ, !UP0 ;  /* 0x0000003f120e7287 */ /* 0x000fe2000c000000 */
[----:B------:R-:W-:Y:S01]  /*6920*/  IMAD.MOV.U32 R7, RZ, RZ, R0 ;  /* 0x000000ffff077224 */ /* 0x000fe200078e0000 */
        /* <DEDUP_REMOVED lines=11> */
[----:B------:R-:W-:Y:S01]  /*69e0*/  ULDC UR7, c[0x0][0x2c4] ;  /* 0x0000b10000077ab9 */ /* 0x000fe20000000800 */
[----:B------:R-:W-:Y:S01]  /*69f0*/  IMAD R5, R5, c[0x0][0x2c4], R0 ;  /* 0x0000b10005057a24 */ /* 0x000fe200078e0200 */
[----:B------:R-:W-:Y:S01]  /*6a00*/  UIADD3 UR5, UR15, UR5, URZ ;  /* 0x000000050f057290 */ /* 0x000fe2000fffe03f */
[----:B------:R-:W-:Y:S01]  /*6a10*/  IMAD.U32 R9, RZ, RZ, UR15 ;  /* 0x0000000fff097e24 */ /* 0x000fe2000f8e00ff */
[----:B------:R-:W-:Y:S01]  /*6a20*/  UIMAD UR7, UR17, UR7, URZ ;  /* 0x00000007110772a4 */ /* 0x000fe2000f8e023f */
[----:B------:R-:W-:Y:S01]  /*6a30*/  IMAD.U32 R8, RZ, RZ, UR14 ;  /* 0x0000000eff087e24 */ /* 0x000fe2000f8e00ff */
[----:B------:R-:W-:Y:S01]  /*6a40*/  SHF.R.S32.HI R0, RZ, 0x1f, R5 ;  /* 0x0000001fff007819 */ /* 0x000fe20000011405 */
[----:B------:R-:W-:Y:S01]  /*6a50*/  IMAD R2, R7, c[0x0][0x1b4], R2 ;  /* 0x00006d0007027a24 */ /* 0x000fe200078e0202 */
[----:B------:R-:W-:Y:S01]  /*6a60*/  ISETP.GE.AND P3, PT, R42, c[0x0][0x198], PT ;  /* 0x000066002a007a0c */ /* 0x000fe20003f66270 */
[----:B------:R-:W-:-:S02]  /*6a70*/  IMAD.U32 R9, RZ, RZ, UR5 ;  /* 0x00000005ff097e24 */ /* 0x000fc4000f8e00ff */
[----:B------:R-:W-:Y:S02]  /*6a80*/  IMAD R0, R0, c[0x0][0x1a8], RZ ;  /* 0x00006a0000007a24 */ /* 0x000fe400078e02ff */
[----:B------:R-:W-:-:S04]  /*6a90*/  IMAD.WIDE.U32 R8, R7, c[0x0][0x1b0], R8 ;  /* 0x00006c0007087a25 */ /* 0x000fc800078e0008 */
[----:B------:R-:W-:Y:S01]  /*6aa0*/  IMAD.IADD R9, R9, 0x1, R2 ;  /* 0x0000000109097824 */ /* 0x000fe200078e0202 */
[----:B------:R-:W-:Y:S01]  /*6ab0*/  LOP3.LUT R2, R53, 0xfffffff0, RZ, 0xc0, !PT ;  /* 0xfffffff035027812 */ /* 0x000fe200078ec0ff */
[C---:B------:R-:W-:Y:S02]  /*6ac0*/  IMAD R7, R5.reuse, c[0x0][0x1ac], R0 ;  /* 0x00006b0005077a24 */ /* 0x040fe400078e0200 */
[----:B------:R-:W-:-:S04]  /*6ad0*/  IMAD.WIDE.U32 R4, R5, c[0x0][0x1a8], R8 ;  /* 0x00006a0005047a25 */ /* 0x000fc800078e0008 */
[----:B------:R-:W-:Y:S01]  /*6ae0*/  IMAD.IADD R2, R71, 0x1, -R2 ;  /* 0x0000000147027824 */ /* 0x000fe200078e0a02 */
[----:B------:R-:W-:Y:S01]  /*6af0*/  LEA R9, P0, R4, c[0x0][0x160], 0x1 ;  /* 0x0000580004097a11 */ /* 0x000fe200078008ff */
[----:B------:R-:W-:Y:S02]  /*6b00*/  IMAD.IADD R5, R5, 0x1, R7 ;  /* 0x0000000105057824 */ /* 0x000fe400078e0207 */
[----:B------:R-:W-:Y:S01]  /*6b10*/  IMAD.SHL.U32 R0, R50, 0x40, RZ ;  /* 0x0000004032007824 */ /* 0x000fe200078e00ff */
[----:B------:R-:W-:Y:S01]  /*6b20*/  SHF.R.S32.HI R7, RZ, 0x1f, R2 ;  /* 0x0000001fff077819 */ /* 0x000fe20000011402 */
[----:B------:R1:W3:Y:S01]  /*6b30*/  SHFL.IDX PT, R10, R9, RZ, 0x181f ;  /* 0x00181fff090a7589 */ /* 0x0002e200000e0000 */
[----:B------:R-:W-:Y:S02]  /*6b40*/  LEA.HI.X R5, R4, c[0x0][0x164], R5, 0x1, P0 ;  /* 0x0000590004057a11 */ /* 0x000fe400000f0c05 */
[----:B------:R-:W-:Y:S02]  /*6b50*/  LOP3.LUT R0, R0, 0x1c0, RZ, 0xc0, !PT ;  /* 0x000001c000007812 */ /* 0x000fe400078ec0ff */
[----:B------:R-:W-:Y:S01]  /*6b60*/  LEA.HI R48, R7, R2, RZ, 0x3 ;  /* 0x0000000207307211 */ /* 0x000fe200078f18ff */
[----:B------:R1:W4:Y:S01]  /*6b70*/  SHFL.IDX PT, R11, R5, RZ, 0x181f ;  /* 0x00181fff050b7589 */ /* 0x00032200000e0000 */
[----:B------:R-:W-:-:S02]  /*6b80*/  IADD3 R4, R50, UR12, RZ ;  /* 0x0000000c32047c10 */ /* 0x000fc4000fffe0ff */
[----:B------:R-:W-:Y:S02]  /*6b90*/  SHF.R.U32.HI R7, RZ, 0x3, R0 ;  /* 0x00000003ff077819 */ /* 0x000fe40000011600 */
[----:B------:R-:W-:Y:S02]  /*6ba0*/  LOP3.LUT R0, R0, 0x38, R81, 0xf8, !PT ;  /* 0x0000003800007812 */ /* 0x000fe400078ef851 */
[----:B------:R-:W-:Y:S02]  /*6bb0*/  LOP3.LUT R49, R48, 0xfffffff8, RZ, 0xc0, !PT ;  /* 0xfffffff830317812 */ /* 0x000fe400078ec0ff */
[----:B------:R-:W-:Y:S02]  /*6bc0*/  ISETP.GE.AND P0, PT, R4, UR7, PT ;  /* 0x0000000704007c0c */ /* 0x000fe4000bf06270 */
[----:B------:R-:W-:Y:S01]  /*6bd0*/  LOP3.LUT R7, R0, R7, RZ, 0x3c, !PT ;  /* 0x0000000700077212 */ /* 0x000fe200078e3cff */
[----:B------:R-:W-:Y:S01]  /*6be0*/  IMAD.IADD R49, R2, 0x1, -R49 ;  /* 0x0000000102317824 */ /* 0x000fe200078e0a31 */
[----:B------:R-:W-:Y:S01]  /*6bf0*/  LEA.HI R0, R70, R71, RZ, 0x6 ;  /* 0x0000004746007211 */ /* 0x000fe200078f30ff */
[----:B------:R-:W-:-:S04]  /*6c00*/  IMAD.MOV.U32 R2, RZ, RZ, 0x10 ;  /* 0x00000010ff027424 */ /* 0x000fc800078e00ff */
[----:B------:R-:W-:-:S05]  /*6c10*/  IMAD.SHL.U32 R0, R0, 0x8, RZ ;  /* 0x0000000800007824 */ /* 0x000fca00078e00ff */
        /* <DEDUP_REMOVED lines=22> */
.L_x_658:
[----:B-1-34-:R-:W-:Y:S05]  /*6d80*/  BSYNC B0 ;  /* 0x0000000000007941 */ /* 0x01afea0003800000 */
.L_x_657:
        /* <DEDUP_REMOVED lines=20> */
.L_x_660:
[----:B------:R-:W-:Y:S05]  /*6ed0*/  BSYNC B0 ;  /* 0x0000000000007941 */ /* 0x000fea0003800000 */
.L_x_659:
        /* <DEDUP_REMOVED lines=20> */
.L_x_662:
[----:B------:R-:W-:Y:S05]  /*7020*/  BSYNC B0 ;  /* 0x0000000000007941 */ /* 0x000fea0003800000 */
.L_x_661:
[----:B---3--:R-:W-:Y:S01]  /*7030*/  IADD3 R6, R4, 0x60, RZ ;  /* 0x0000006004067810 */ /* 0x008fe20007ffe0ff */
[----:B------:R-:W-:Y:S01]  /*7040*/  SHFL.IDX PT, R10, R9, 0x3, 0x181f ;  /* 0x00781f00090a7f89 */ /* 0x000fe200000e0000 */
[----:B------:R-:W-:Y:S01]  /*7050*/  IMAD.MOV.U32 R199, RZ, RZ, c[0x0][0x2b8] ;  /* 0x0000ae00ffc77624 */ /* 0x000fe200078e00ff */
[----:B------:R-:W-:Y:S01]  /*7060*/  USHF.R.S32.HI UR6, URZ, 0x1f, UR16 ;  /* 0x0000001f3f067899 */ /* 0x000fe20008011410 */
[----:B------:R-:W-:Y:S01]  /*7070*/  ISETP.GE.AND P0, PT, R6, UR7, PT ;  /* 0x0000000706007c0c */ /* 0x000fe2000bf06270 */
[----:B------:R-:W-:Y:S01]  /*7080*/  IMAD.U32 R7, RZ, RZ, UR8 ;  /* 0x00000008ff077e24 */ /* 0x000fe2000f8e00ff */
[----:B----4-:R3:W4:Y:S01]  /*7090*/  SHFL.IDX PT, R11, R5, 0x3, 0x181f ;  /* 0x00781f00050b7f89 */ /* 0x01072200000e0000 */
[----:B------:R-:W-:Y:S01]  /*70a0*/  ISETP.NE.AND P2, PT, R199, 0x1, PT ;  /* 0x00000001c700780c */ /* 0x000fe20003f45270 */
[----:B------:R-:W-:Y:S01]  /*70b0*/  ULDC.64 UR4, c[0x0][0x2b0] ;  /* 0x0000ac0000047ab9 */ /* 0x000fe20000000a00 */
[----:B------:R-:W-:Y:S01]  /*70c0*/  IMAD R7, R7, 0x40, R202 ;  /* 0x0000004007077824 */ /* 0x000fe200078e02ca */
[----:B------:R-:W-:Y:S01]  /*70d0*/  UIMAD UR6, UR6, UR4, URZ ;  /* 0x00000004060672a4 */ /* 0x000fe2000f8e023f */
[----:B------:R-:W-:Y:S01]  /*70e0*/  IMAD.MOV.U32 R200, RZ, RZ, RZ ;  /* 0x000000ffffc87224 */ /* 0x000fe200078e00ff */
[----:B------:R-:W-:-:S02]  /*70f0*/  UIMAD.WIDE.U32 UR14, UR16, UR4, URZ ;  /* 0x00000004100e72a5 */ /* 0x000fc4000f8e003f */
[----:B------:R-:W-:Y:S01]  /*7100*/  IADD3 R4, R7, -0x40, RZ ;  /* 0xffffffc007047810 */ /* 0x000fe20007ffe0ff */
[----:B------:R-:W-:Y:S02]  /*7110*/  UIMAD UR6, UR16, UR5, UR6 ;  /* 0x00000005100672a4 */ /* 0x000fe4000f8e0206 */
[----:B------:R-:W-:Y:S01]  /*7120*/  @!P0 SHF.R.S32.HI R7, RZ, 0x1f, R42 ;  /* 0x0000001fff078819 */ /* 0x000fe2000001142a */
[----:B------:R-:W-:Y:S01]  /*7130*/  ULDC.64 UR4, c[0x0][0x1e8] ;  /* 0x00007a0000047ab9 */ /* 0x000fe20000000a00 */
[C---:B------:R-:W-:Y:S01]  /*7140*/  IADD3 R201, R4.reuse, UR13, RZ ;  /* 0x0000000d04c97c10 */ /* 0x040fe2000fffe0ff */
[----:B------:R-:W-:Y:S01]  /*7150*/  UIADD3 UR6, UR15, UR6, URZ ;  /* 0x000000060f067290 */ /* 0x000fe2000fffe03f */
[----:B------:R-:W-:Y:S02]  /*7160*/  @!P0 SHF.R.S32.HI R6, RZ, 0x1f, R41 ;  /* 0x0000001fff068819 */ /* 0x000fe40000011429 */
[----:B------:R-:W-:Y:S02]  /*7170*/  @!P0 LEA.HI R7, R7, R42, RZ, 0x3 ;  /* 0x0000002a07078211 */ /* 0x000fe400078f18ff */
[----:B------:R-:W-:Y:S01]  /*7180*/  ISETP.GE.AND P1, PT, R4, UR9, PT ;  /* 0x0000000904007c0c */ /* 0x000fe2000bf26270 */
[----:B------:R-:W-:Y:S01]  /*7190*/  @P2 IMAD.HI.U32 R4, R201, c[0x0][0x2bc], RZ ;  /* 0x0000af00c9042a27 */ /* 0x000fe200078e00ff */
[----:B------:R-:W-:-:S02]  /*71a0*/  @!P0 LEA.HI R6, R6, R41, RZ, 0x3 ;  /* 0x0000002906068211 */ /* 0x000fc400078f18ff */
[----:B-123--:R-:W-:Y:S01]  /*71b0*/  LOP3.LUT R5, R5, 0xfffffffd, RZ, 0xc0, !PT ;  /* 0xfffffffd05057812 */ /* 0x00efe200078ec0ff */
[----:B----4-:R-:W-:Y:S01]  /*71c0*/  @!P0 IMAD.WIDE R12, R81, 0x2, R10 ;  /* 0x00000002510c8825 */ /* 0x010fe200078e020a */
[----:B------:R-:W-:Y:S02]  /*71d0*/  @!P0 LOP3.LUT R7, R7, 0xfffffff8, RZ, 0xc0, !PT ;  /* 0xfffffff807078812 */ /* 0x000fe400078ec0ff */
[----:B------:R-:W-:Y:S01]  /*71e0*/  @P2 LOP3.LUT R5, R5, 0x2, RZ, 0xfc, !PT ;  /* 0x0000000205052812 */ /* 0x000fe200078efcff */
[----:B------:R-:W-:Y:S01]  /*71f0*/  IMAD.MOV.U32 R5, RZ, RZ, R201 ;  /* 0x000000ffff057224 */ /* 0x000fe200078e00c9 */
[----:B------:R-:W-:Y:S01]  /*7200*/  @!P0 LOP3.LUT R6, R6, 0xfffffff8, RZ, 0xc0, !PT ;  /* 0xfffffff806068812 */ /* 0x000fe200078ec0ff */
[----:B------:R-:W-:Y:S01]  /*7210*/  @!P0 IMAD.WIDE R16, R7, 0x2, R10 ;  /* 0x0000000207108825 */ /* 0x000fe200078e020a */
[----:B------:R-:W-:Y:S02]  /*7220*/  @P2 SHF.R.U32.HI R5, RZ, c[0x0][0x2c0], R4 ;  /* 0x0000b000ff052a19 */ /* 0x000fe40000011604 */
[----:B------:R-:W-:Y:S01]  /*7230*/  ISETP.GT.OR P1, PT, R202, 0x3f, P1 ;  /* 0x0000003fca00780c */ /* 0x000fe20000f24670 */
[----:B------:R-:W-:-:S02]  /*7240*/  @!P0 IMAD.SHL.U32 R4, R0, 0x2, RZ ;  /* 0x0000000200048824 */ /* 0x000fc400078e00ff */
[----:B------:R-:W-:-:S03]  /*7250*/  @!P0 IMAD.WIDE R10, R6, 0x2, R10 ;  /* 0x00000002060a8825 */ /* 0x000fc600078e020a */
[----:B------:R-:W-:Y:S01]  /*7260*/  @!PT LDS RZ, [RZ] ;  /* 0x00000000fffff984 */ /* 0x000fe20000000800 */
[----:B------:R1:W-:Y:S04]  /*7270*/  @!P0 LDGSTS.E.BYPASS.LTC128B.128 [R4+0xf100], [R12.64], !P5 ;  /* 0x0f1000000c048fae */ /* 0x0003e8000e901d54 */
[----:B------:R1:W-:Y:S03]  /*7280*/  @!P0 LDGSTS.E.BYPASS.LTC128B.128 [R4+0x13100], [R16.64], !P3 ;  /* 0x1310000010048fae */ /* 0x0003e6000d901d54 */
[C---:B------:R-:W-:Y:S01]  /*7290*/  @!P1 IADD3 R8, P2, R5.reuse, UR14, RZ ;  /* 0x0000000e05089c10 */ /* 0x040fe2000ff5e0ff */
[----:B------:R1:W-:Y:S03]  /*72a0*/  @!P0 LDGSTS.E.BYPASS.LTC128B.128 [R4+0x17100], [R10.64], !P4 ;  /* 0x171000000a048fae */ /* 0x0003e6000e101d54 */
[----:B------:R-:W-:Y:S01]  /*72b0*/  @!P1 LEA.HI.X.SX32 R7, R5, UR6, 0x1, P2 ;  /* 0x0000000605079c11 */ /* 0x000fe200090f0eff */
[----:B------:R-:W0:Y:S01]  /*72c0*/  LDGDEPBAR ;  /* 0x00000000000079af */ /* 0x000e220000000000 */
[----:B------:R-:W-:-:S04]  /*72d0*/  @!P1 LEA R14, P2, R8, c[0x0][0x2a0], 0x2 ;  /* 0x0000a800080e9a11 */ /* 0x000fc800078410ff */
[----:B------:R-:W-:Y:S01]  /*72e0*/  @!P1 LEA.HI.X R15, R8, c[0x0][0x2a4], R7, 0x2, P2 ;  /* 0x0000a900080f9a11 */ /* 0x000fe200010f1407 */
[----:B------:R-:W-:Y:S06]  /*72f0*/  BAR.SYNC.DEFER_BLOCKING 0x0 ;  /* 0x0000000000007b1d */ /* 0x000fec0000010000 */
[----:B------:R2:W3:Y:S01]  /*7300*/  @!P1 LDG.E R200, [R14.64] ;  /* 0x000000140ec89981 */ /* 0x0004e2000c1e1900 */
[----:B------:R-:W-:Y:S01]  /*7310*/  IMAD.MOV R6, RZ, RZ, -R5 ;  /* 0x000000ffff067224 */ /* 0x000fe200078e0a05 */
[----:B------:R-:W-:Y:S01]  /*7320*/  UIMAD UR16, UR10, UR4, URZ ;  /* 0x000000040a1072a4 */ /* 0x000fe2000f8e023f */
[----:B------:R-:W-:Y:S01]  /*7330*/  ISETP.GE.AND P4, PT, R81, c[0x0][0x1d4], PT ;  /* 0x0000750051007a0c */ /* 0x000fe20003f86270 */
[----:B------:R-:W-:Y:S01]  /*7340*/  UIMAD.WIDE.U32 UR22, UR11, UR4, URZ ;  /* 0x000000040b1672a5 */ /* 0x000fe2000f8e003f */
[----:B------:R-:W-:Y:S01]  /*7350*/  IMAD R201, R6, c[0x0][0x2b8], R201 ;  /* 0x0000ae0006c97a24 */ /* 0x000fe200078e02c9 */
[----:B------:R-:W-:Y:S01]  /*7360*/  UIMAD UR16, UR11, UR5, UR16 ;  /* 0x000000050b1072a4 */ /* 0x000fe2000f8e0210 */
[----:B------:R-:W-:Y:S01]  /*7370*/  ISETP.GE.AND P6, PT, R42, c[0x0][0x1d4], PT ;  /* 0x000075002a007a0c */ /* 0x000fe20003fc6270 */
[----:B------:R-:W-:Y:S01]  /*7380*/  ULEA UR19, UR8, 0xffffffc0, 0x6 ;  /* 0xffffffc008137891 */ /* 0x000fe2000f8e303f */
[----:B------:R-:W-:Y:S01]  /*7390*/  IMAD.WIDE.U32 R6, R201, c[0x0][0x1e0], RZ ;  /* 0x00007800c9067a25 */ /* 0x000fe200078e00ff */
[----:B------:R-:W-:Y:S01]  /*73a0*/  SHF.R.S32.HI R52, RZ, 0x1f, R201 ;  /* 0x0000001fff347819 */ /* 0x000fe200000114c9 */
[----:B------:R-:W-:Y:S01]  /*73b0*/  UIADD3 UR16, UR23, UR16, URZ ;  /* 0x0000001017107290 */ /* 0x000fe2000fffe03f */
[----:B------:R-:W-:Y:S01]  /*73c0*/  ISETP.GE.AND P5, PT, R41, c[0x0][0x1d4], PT ;  /* 0x0000750029007a0c */ /* 0x000fe20003fa6270 */
[----:B-1----:R-:W-:Y:S01]  /*73d0*/  IMAD.MOV.U32 R4, RZ, RZ, R6 ;  /* 0x000000ffff047224 */ /* 0x002fe200078e0006 */
[----:B------:R-:W-:Y:S01]  /*73e0*/  UIADD3 UR19, UR9, -UR19, URZ ;  /* 0x8000001309137290 */ /* 0x000fe2000fffe03f */
[----:B------:R-:W-:Y:S01]  /*73f0*/  IMAD R8, R52, c[0x0][0x1e0], RZ ;  /* 0x0000780034087a24 */ /* 0x000fe200078e02ff */
[----:B------:R-:W-:Y:S01]  /*7400*/  ULDC.64 UR4, c[0x0][0x210] ;  /* 0x0000840000047ab9 */ /* 0x000fe20000000a00 */
[----:B------:R-:W-:Y:S01]  /*7410*/  LEA.HI R68, R70, R71, RZ, 0x5 ;  /* 0x0000004746447211 */ /* 0x000fe200078f28ff */
[----:B------:R-:W-:Y:S01]  /*7420*/  UIMAD UR10, UR10, UR4, URZ ;  /* 0x000000040a0a72a4 */ /* 0x000fe2000f8e023f */
[----:B------:R-:W-:Y:S01]  /*7430*/  IMAD R5, R201, c[0x0][0x1e4], R8 ;  /* 0x00007900c9057a24 */ /* 0x000fe200078e0208 */
[----:B------:R-:W-:Y:S01]  /*7440*/  IADD3 R40, -R50, UR19, RZ ;  /* 0x0000001332287c10 */ /* 0x000fe2000fffe1ff */
[----:B------:R-:W-:Y:S01]  /*7450*/  UIMAD.WIDE.U32 UR24, UR11, UR4, URZ ;  /* 0x000000040b1872a5 */ /* 0x000fe2000f8e003f */
[----:B------:R-:W-:Y:S01]  /*7460*/  ISETP.GT.AND P3, PT, R202, 0x3f, PT ;  /* 0x0000003fca00780c */ /* 0x000fe20003f64270 */
[----:B------:R-:W-:Y:S01]  /*7470*/  IMAD.IADD R5, R7, 0x1, R5 ;  /* 0x0000000107057824 */ /* 0x000fe200078e0205 */
[----:B------:R-:W-:Y:S01]  /*7480*/  ISETP.GE.AND P1, PT, R40, 0x1, PT ;  /* 0x000000012800780c */ /* 0x000fe20003f26270 */
[----:B------:R-:W-:Y:S01]  /*7490*/  UIMAD UR10, UR11, UR5, UR10 ;  /* 0x000000050b0a72a4 */ /* 0x000fe2000f8e020a */
[----:B------:R-:W-:-:S02]  /*74a0*/  SEL R80, RZ, 0x10, P5 ;  /* 0x00000010ff507807 */ /* 0x000fc40002800000 */
[----:B------:R-:W-:Y:S01]  /*74b0*/  SHF.R.S32.HI R69, RZ, 0x5, R68 ;  /* 0x00000005ff457819 */ /* 0x000fe20000011444 */
[----:B------:R-:W-:-:S08]  /*74c0*/  UIADD3 UR10, UR25, UR10, URZ ;  /* 0x0000000a190a7290 */ /* 0x000fd0000fffe03f */
[----:B------:R-:W-:Y:S01]  /*74d0*/  @P1 SHF.R.S32.HI R7, RZ, 0x1f, R42 ;  /* 0x0000001fff071819 */ /* 0x000fe2000001142a */
[----:B------:R-:W-:Y:S01]  /*74e0*/  @P1 IMAD.SHL.U32 R9, R0, 0x2, RZ ;  /* 0x0000000200091824 */ /* 0x000fe200078e00ff */
[----:B--2---:R-:W-:Y:S02]  /*74f0*/  @P1 SHF.R.S32.HI R14, RZ, 0x1f, R41 ;  /* 0x0000001fff0e1819 */ /* 0x004fe40000011429 */
[----:B---3--:R-:W-:Y:S01]  /*7500*/  SHF.R.S32.HI R51, RZ, 0x1f, R200 ;  /* 0x0000001fff337819 */ /* 0x008fe200000114c8 */
        /* <DEDUP_REMOVED lines=8> */
[----:B------:R-:W-:-:S03]  /*7590*/  ISETP.GE.AND P0, PT, R40, 0x21, PT ;  /* 0x000000212800780c */ /* 0x000fc60003f06270 */
[----:B------:R-:W-:Y:S04]  /*75a0*/  SHFL.IDX PT, R13, R15, RZ, 0x181f ;  /* 0x00181fff0f0d7589 */ /* 0x000fe800000e0000 */
[----:B------:R1:W-:Y:S04]  /*75b0*/  SHFL.IDX PT, R10, R8, 0x1, 0x181f ;  /* 0x00381f00080a7f89 */ /* 0x0003e800000e0000 */
[----:B------:R-:W2:Y:S02]  /*75c0*/  SHFL.IDX PT, R11, R15, 0x1, 0x181f ;  /* 0x00381f000f0b7f89 */ /* 0x000ea400000e0000 */
[----:B------:R-:W-:Y:S01]  /*75d0*/  @P0 SHF.R.S32.HI R5, RZ, 0x1f, R42 ;  /* 0x0000001fff050819 */ /* 0x000fe2000001142a */
[----:B------:R-:W-:Y:S01]  /*75e0*/  @P0 IMAD.SHL.U32 R6, R0, 0x2, RZ ;  /* 0x0000000200060824 */ /* 0x000fe200078e00ff */
[----:B------:R-:W-:-:S02]  /*75f0*/  @P0 SHF.R.S32.HI R4, RZ, 0x1f, R41 ;  /* 0x0000001fff040819 */ /* 0x000fc40000011429 */
[-C--:B------:R-:W-:Y:S02]  /*7600*/  @P0 LEA.HI R5, R5, R42.reuse, RZ, 0x3 ;  /* 0x0000002a05050211 */ /* 0x080fe400078f18ff */
[-C--:B------:R-:W-:Y:S02]  /*7610*/  @P0 LEA.HI R4, R4, R41.reuse, RZ, 0x3 ;  /* 0x0000002904040211 */ /* 0x080fe400078f18ff */
[----:B------:R-:W-:Y:S02]  /*7620*/  @P0 LOP3.LUT R5, R5, 0xfffffff8, RZ, 0xc0, !PT ;  /* 0xfffffff805050812 */ /* 0x000fe400078ec0ff */
[----:B------:R-:W-:Y:S02]  /*7630*/  @P0 LOP3.LUT R4, R4, 0xfffffff8, RZ, 0xc0, !PT ;  /* 0xfffffff804040812 */ /* 0x000fe400078ec0ff */
[----:B-1----:R-:W-:Y:S02]  /*7640*/  @P1 LEA.HI R8, R7, R42, RZ, 0x3 ;  /* 0x0000002a07081211 */ /* 0x002fe400078f18ff */
[----:B------:R-:W-:-:S02]  /*7650*/  @P1 LEA.HI R7, R14, R41, RZ, 0x3 ;  /* 0x000000290e071211 */ /* 0x000fc400078f18ff */
[----:B------:R-:W-:Y:S01]  /*7660*/  @P1 LOP3.LUT R8, R8, 0xfffffff8, RZ, 0xc0, !PT ;  /* 0xfffffff808081812 */ /* 0x000fe200078ec0ff */
[----:B--2---:R-:W-:Y:S01]  /*7670*/  @P0 IMAD.WIDE R20, R81, 0x2, R10 ;  /* 0x0000000251140825 */ /* 0x004fe200078e020a */
[----:B------:R-:W-:-:S03]  /*7680*/  @P1 LOP3.LUT R7, R7, 0xfffffff8, RZ, 0xc0, !PT ;  /* 0xfffffff807071812 */ /* 0x000fc600078ec0ff */
[----:B------:R-:W-:-:S04]  /*7690*/  @P1 IMAD.WIDE R14, R8, 0x2, R12 ;  /* 0x00000002080e1825 */ /* 0x000fc800078e020c */
[----:B------:R-:W-:-:S04]  /*76a0*/  @P1 IMAD.WIDE R16, R7, 0x2, R12 ;  /* 0x0000000207101825 */ /* 0x000fc800078e020c */
[----:B------:R-:W-:-:S04]  /*76b0*/  @P1 IMAD.WIDE R12, R81, 0x2, R12 ;  /* 0x00000002510c1825 */ /* 0x000fc800078e020c */
        /* <DEDUP_REMOVED lines=13> */
.L_x_663:
[----:B------:R-:W-:Y:S01]  /*7790*/  ULDC.U8 UR4, c[0x0][0x298] ;  /* 0x0000a60000047ab9 */ /* 0x000fe20000000000 */
[----:B------:R-:W-:Y:S01]  /*77a0*/  SHF.R.S32.HI R11, RZ, 0x1f, R76 ;  /* 0x0000001fff0b7819 */ /* 0x000fe2000001144c */
[----:B-1----:R-:W-:Y:S01]  /*77b0*/  IMAD.WIDE.U32 R6, R76, c[0x0][0x280], RZ ;  /* 0x0000a0004c067a25 */ /* 0x002fe200078e00ff */
        /* <DEDUP_REMOVED lines=51> */
[----:B------:R-:W-:Y:S01]  /*7af0*/  LEA.HI.X R12, R12, c[0x0][0x28c], R9, 0x1, P0 ;  /* 0x0000a3000c0c7a11 */ /* 0x000fe200000f0c09 */
[----:B------:R-:W-:Y:S01]  /*7b00*/  CS2R R14, SRZ ;  /* 0x00000000000e7805 */ /* 0x000fe2000001ff00 */
[----:B------:R-:W-:Y:S01]  /*7b10*/  ISETP.GE.AND P0, PT, R5, UR7, PT ;  /* 0x0000000705007c0c */ /* 0x000fe2000bf06270 */
[----:B------:R1:W4:Y:S04]  /*7b20*/  SHFL.IDX PT, R19, R13, RZ, 0x1c1f ;  /* 0x001c1fff0d137589 */ /* 0x00032800000e0000 */
        /* <DEDUP_REMOVED lines=15> */
[----:B------:R2:W5:Y:S01]  /*7c20*/  @!P0 LD.E.64 R92, [R24.64] ;  /* 0x00000014185c8980 */ /* 0x000562000c101b00 */
[----:B------:R-:W-:-:S02]  /*7c30*/  @!P2 LOP3.LUT R7, R7, 0xfffffffc, RZ, 0xc0, !PT ;  /* 0xfffffffc0707a812 */ /* 0x000fc400078ec0ff */
[----:B------:R-:W-:-:S03]  /*7c40*/  ISETP.GE.AND P0, PT, R4, c[0x0][0x27c], PT ;  /* 0x00009f0004007a0c */ /* 0x000fc60003f06270 */
[----:B------:R-:W-:-:S04]  /*7c50*/  @!P2 IMAD.WIDE R20, R7, 0x2, R18 ;  /* 0x000000020714a825 */ /* 0x000fc800078e0212 */
[----:B------:R-:W-:Y:S01]  /*7c60*/  @!P2 IMAD.WIDE R22, R7, 0x2, R16 ;  /* 0x000000020716a825 */ /* 0x000fe200078e0210 */
[----:B------:R-:W-:-:S04]  /*7c70*/  @!P1 SHF.R.S32.HI R7, RZ, 0x1f, R6 ;  /* 0x0000001fff079819 */ /* 0x000fc80000011406 */
[----:B------:R-:W-:-:S04]  /*7c80*/  @!P1 LEA.HI R7, R7, R6, RZ, 0x2 ;  /* 0x0000000607079211 */ /* 0x000fc800078f10ff */
[----:B------:R-:W-:Y:S02]  /*7c90*/  @!P1 LOP3.LUT R9, R7, 0xfffffffc, RZ, 0xc0, !PT ;  /* 0xfffffffc07099812 */ /* 0x000fe400078ec0ff */
[----:B------:R-:W-:Y:S01]  /*7ca0*/  @!P0 SHF.R.S32.HI R7, RZ, 0x1f, R4 ;  /* 0x0000001fff078819 */ /* 0x000fe20000011404 */
[----:B------:R-:W-:Y:S01]  /*7cb0*/  CS2R R108, SRZ ;  /* 0x00000000006c7805 */ /* 0x000fe2000001ff00 */
[----:B------:R-:W-:Y:S02]  /*7cc0*/  CS2R R106, SRZ ;  /* 0x00000000006a7805 */ /* 0x000fe4000001ff00 */
[----:B------:R-:W-:Y:S01]  /*7cd0*/  @!P0 LEA.HI R7, R7, R4, RZ, 0x2 ;  /* 0x0000000407078211 */ /* 0x000fe200078f10ff */
[----:B------:R-:W-:Y:S01]  /*7ce0*/  CS2R R98, SRZ ;  /* 0x0000000000627805 */ /* 0x000fe2000001ff00 */
[----:B------:R-:W-:Y:S01]  /*7cf0*/  CS2R R96, SRZ ;  /* 0x0000000000607805 */ /* 0x000fe2000001ff00 */
[----:B------:R3:W5:Y:S01]  /*7d00*/  @!P2 LD.E.64 R108, [R20.64] ;  /* 0x00000014146ca980 */ /* 0x000762000c101b00 */
[----:B------:R-:W-:Y:S01]  /*7d10*/  @!P0 LOP3.LUT R7, R7, 0xfffffffc, RZ, 0xc0, !PT ;  /* 0xfffffffc07078812 */ /* 0x000fe200078ec0ff */
[----:B-1----:R-:W-:Y:S01]  /*7d20*/  @!P1 IMAD.WIDE R26, R9, 0x2, R18 ;  /* 0x00000002091a9825 */ /* 0x002fe200078e0212 */
[----:B------:R-:W-:Y:S01]  /*7d30*/  CS2R R84, SRZ ;  /* 0x0000000000547805 */ /* 0x000fe2000001ff00 */
[----:B------:R1:W5:Y:S01]  /*7d40*/  @!P2 LD.E.64 R106, [R22.64] ;  /* 0x00000014166aa980 */ /* 0x000362000c101b00 */
[----:B------:R-:W-:Y:S01]  /*7d50*/  CS2R R82, SRZ ;  /* 0x0000000000527805 */ /* 0x000fe2000001ff00 */
[----:B--2---:R-:W-:Y:S01]  /*7d60*/  @!P0 IMAD.WIDE R24, R7, 0x2, R16 ;  /* 0x0000000207188825 */ /* 0x004fe200078e0210 */
[C---:B------:R-:W-:Y:S01]  /*7d70*/  IADD3 R6, R90.reuse, 0x40, RZ ;  /* 0x000000405a067810 */ /* 0x040fe20007ffe0ff */
[----:B------:R2:W5:Y:S01]  /*7d80*/  @!P1 LD.E.64 R98, [R26.64] ;  /* 0x000000141a629980 */ /* 0x000562000c101b00 */
[----:B------:R-:W-:-:S03]  /*7d90*/  IADD3 R4, R90, 0x50, RZ ;  /* 0x000000505a047810 */ /* 0x000fc60007ffe0ff */
[----:B------:R2:W5:Y:S01]  /*7da0*/  @!P0 LD.E.64 R82, [R24.64] ;  /* 0x0000001418528980 */ /* 0x000562000c101b00 */
[----:B---3--:R-:W-:-:S04]  /*7db0*/  @!P1 IMAD.WIDE R20, R9, 0x2, R16 ;  /* 0x0000000209149825 */ /* 0x008fc800078e0210 */
[----:B-1----:R-:W-:Y:S01]  /*7dc0*/  @!P0 IMAD.WIDE R22, R7, 0x2, R18 ;  /* 0x0000000207168825 */ /* 0x002fe200078e0212 */
[----:B------:R1:W5:Y:S01]  /*7dd0*/  @!P1 LD.E.64 R96, [R20.64] ;  /* 0x0000001414609980 */ /* 0x000362000c101b00 */
[----:B------:R-:W-:-:S03]  /*7de0*/  ISETP.GE.AND P1, PT, R6, c[0x0][0x27c], PT ;  /* 0x00009f0006007a0c */ /* 0x000fc60003f26270 */
[----:B------:R3:W5:Y:S01]  /*7df0*/  @!P0 LD.E.64 R84, [R22.64] ;  /* 0x0000001416548980 */ /* 0x000762000c101b00 */
[----:B------:R-:W-:-:S09]  /*7e00*/  ISETP.GE.AND P0, PT, R4, c[0x0][0x27c], PT ;  /* 0x00009f0004007a0c */ /* 0x000fd20003f06270 */
[----:B------:R-:W-:-:S04]  /*7e10*/  @!P1 SHF.R.S32.HI R9, RZ, 0x1f, R6 ;  /* 0x0000001fff099819 */ /* 0x000fc80000011406 */
[----:B------:R-:W-:Y:S02]  /*7e20*/  @!P0 SHF.R.S32.HI R7, RZ, 0x1f, R4 ;  /* 0x0000001fff078819 */ /* 0x000fe40000011404 */
[----:B------:R-:W-:Y:S02]  /*7e30*/  @!P1 LEA.HI R9, R9, R6, RZ, 0x2 ;  /* 0x0000000609099211 */ /* 0x000fe400078f10ff */
[----:B------:R-:W-:Y:S02]  /*7e40*/  @!P0 LEA.HI R7, R7, R4, RZ, 0x2 ;  /* 0x0000000407078211 */ /* 0x000fe400078f10ff */
[----:B------:R-:W-:Y:S02]  /*7e50*/  @!P1 LOP3.LUT R9, R9, 0xfffffffc, RZ, 0xc0, !PT ;  /* 0xfffffffc09099812 */ /* 0x000fe400078ec0ff */
[----:B------:R-:W-:Y:S01]  /*7e60*/  @!P0 LOP3.LUT R7, R7, 0xfffffffc, RZ, 0xc0, !PT ;  /* 0xfffffffc07078812 */ /* 0x000fe200078ec0ff */
[----:B------:R-:W-:Y:S01]  /*7e70*/  CS2R R76, SRZ ;  /* 0x00000000004c7805 */ /* 0x000fe2000001ff00 */
[----:B------:R-:W-:Y:S01]  /*7e80*/  CS2R R64, SRZ ;  /* 0x0000000000407805 */ /* 0x000fe2000001ff00 */
[----:B-1----:R-:W-:Y:S01]  /*7e90*/  @!P1 IMAD.WIDE R20, R9, 0x2, R18 ;  /* 0x0000000209149825 */ /* 0x002fe200078e0212 */
[----:B------:R-:W-:Y:S01]  /*7ea0*/  CS2R R72, SRZ ;  /* 0x0000000000487805 */ /* 0x000fe2000001ff00 */
[----:B------:R-:W-:-:S02]  /*7eb0*/  CS2R R62, SRZ ;  /* 0x00000000003e7805 */ /* 0x000fc4000001ff00 */
[----:B---3--:R-:W-:Y:S01]  /*7ec0*/  @!P1 IMAD.WIDE R22, R9, 0x2, R16 ;  /* 0x0000000209169825 */ /* 0x008fe200078e0210 */
[----:B------:R2:W5:Y:S03]  /*7ed0*/  @!P1 LD.E.64 R76, [R20.64] ;  /* 0x00000014144c9980 */ /* 0x000566000c101b00 */
[C---:B------:R-:W-:Y:S01]  /*7ee0*/  @!P0 IMAD.WIDE R18, R7.reuse, 0x2, R18 ;  /* 0x0000000207128825 */ /* 0x040fe200078e0212 */
[----:B------:R2:W5:Y:S03]  /*7ef0*/  @!P1 LD.E.64 R72, [R22.64] ;  /* 0x0000001416489980 */ /* 0x000566000c101b00 */
[----:B------:R-:W-:Y:S01]  /*7f00*/  @!P0 IMAD.WIDE R16, R7, 0x2, R16 ;  /* 0x0000000207108825 */ /* 0x000fe200078e0210 */
[----:B------:R2:W5:Y:S04]  /*7f10*/  @!P0 LD.E.64 R64, [R18.64] ;  /* 0x0000001412408980 */ /* 0x000568000c101b00 */
[----:B------:R2:W5:Y:S02]  /*7f20*/  @!P0 LD.E.64 R62, [R16.64] ;  /* 0x00000014103e8980 */ /* 0x000564000c101b00 */
.L_x_667:
[----:B------:R-:W-:Y:S05]  /*7f30*/  BSYNC B0 ;  /* 0x0000000000007941 */ /* 0x000fea0003800000 */
.L_x_666:
[----:B------:R-:W-:Y:S01]  /*7f40*/  IADD3 R5, R5, 0x40, RZ ;  /* 0x0000004005057810 */ /* 0x000fe20007ffe0ff */
[----:B-----5:R-:W-:Y:S01]  /*7f50*/  IMAD.MOV.U32 R4, RZ, RZ, R64 ;  /* 0x000000ffff047224 */ /* 0x020fe200078e0040 */
[----:B------:R-:W4:Y:S01]  /*7f60*/  SHFL.IDX PT, R11, R13, 0x1, 0x1c1f ;  /* 0x003c1f000d0b7f89 */ /* 0x000f2200000e0000 */
[----:B------:R-:W-:Y:S01]  /*7f70*/  IMAD.MOV.U32 R7, RZ, RZ, R65 ;  /* 0x000000ffff077224 */ /* 0x000fe200078e0041 */
[----:B------:R-:W-:Y:S01]  /*7f80*/  ISETP.GE.AND P0, PT, R5, UR7, PT ;  /* 0x0000000705007c0c */ /* 0x000fe2000bf06270 */
[----:B------:R-:W-:Y:S01]  /*7f90*/  IMAD.MOV.U32 R6, RZ, RZ, R76 ;  /* 0x000000ffff067224 */ /* 0x000fe200078e004c */
[----:B-1----:R-:W1:Y:S01]  /*7fa0*/  SHFL.IDX PT, R10, R10, 0x1, 0x1c1f ;  /* 0x003c1f000a0a7f89 */ /* 0x002e6200000e0000 */
        /* <DEDUP_REMOVED lines=10> */
[----:B------:R-:W1:Y:S01]  /*8050*/  SHFL.IDX PT, R8, R8, 0x1, 0x1c1f ;  /* 0x003c1f0008087f89 */ /* 0x000e6200000e0000 */
        /* <DEDUP_REMOVED lines=15> */
[----:B--2---:R-:W-:Y:S01]  /*8150*/  CS2R R20, SRZ ;  /* 0x0000000000147805 */ /* 0x004fe2000001ff00 */
        /* <DEDUP_REMOVED lines=16> */
[----:B---3--:R-:W-:Y:S01]  /*8260*/  CS2R R12, SRZ ;  /* 0x00000000000c7805 */ /* 0x008fe2000001ff00 */
[----:B----4-:R-:W-:Y:S01]  /*8270*/  CS2R R18, SRZ ;  /* 0x0000000000127805 */ /* 0x010fe2000001ff00 */
[----:B------:R-:W-:Y:S01]  /*8280*/  PRMT R75, R6, 0x5410, R7 ;  /* 0x00005410064b7816 */ /* 0x000fe20000000007 */
[----:B------:R-:W-:Y:S01]  /*8290*/  CS2R R24, SRZ ;  /* 0x0000000000187805 */ /* 0x000fe2000001ff00 */
[----:B------:R-:W-:Y:S01]  /*82a0*/  PRMT R79, R4, 0x5410, R5 ;  /* 0x00005410044f7816 */ /* 0x000fe20000000005 */
[----:B------:R-:W-:Y:S01]  /*82b0*/  CS2R R30, SRZ ;  /* 0x00000000001e7805 */ /* 0x000fe2000001ff00 */
[----:B------:R-:W-:Y:S01]  /*82c0*/  CS2R R38, SRZ ;  /* 0x0000000000267805 */ /* 0x000fe2000001ff00 */
[----:B------:R-:W-:Y:S01]  /*82d0*/  CS2R R54, SRZ ;  /* 0x0000000000367805 */ /* 0x000fe2000001ff00 */
[----:B------:R-:W-:Y:S05]  /*82e0*/  @P0 BRA `(.L_x_669) ;  /* 0x000003e000000947 */ /* 0x000fea0003800000 */
[C---:B-1----:R-:W-:Y:S01]  /*82f0*/  IADD3 R4, R90.reuse, 0x10, RZ ;  /* 0x000000105a047810 */ /* 0x042fe20007ffe0ff */
[----:B------:R-:W-:Y:S01]  /*8300*/  CS2R R56, SRZ ;  /* 0x0000000000387805 */ /* 0x000fe2000001ff00 */
[----:B------:R-:W-:Y:S01]  /*8310*/  ISETP.GE.AND P0, PT, R90, c[0x0][0x27c], PT ;  /* 0x00009f005a007a0c */ /* 0x000fe20003f06270 */
[----:B------:R-:W-:Y:S01]  /*8320*/  CS2R R54, SRZ ;  /* 0x0000000000367805 */ /* 0x000fe2000001ff00 */
[----:B------:R-:W-:-:S02]  /*8330*/  ISETP.GE.AND P2, PT, R4, c[0x0][0x27c], PT ;  /* 0x00009f0004007a0c */ /* 0x000fc40003f46270 */
[----:B------:R-:W-:-:S09]  /*8340*/  IADD3 R5, R90, 0x20, RZ ;  /* 0x000000205a057810 */ /* 0x000fd20007ffe0ff */
[C---:B------:R-:W-:Y:S02]  /*8350*/  @!P0 IMAD.WIDE R18, R90.reuse, 0x2, R10 ;  /* 0x000000025a128825 */ /* 0x040fe400078e020a */
[----:B------:R-:W-:Y:S02]  /*8360*/  @!P2 SHF.R.S32.HI R7, RZ, 0x1f, R4 ;  /* 0x0000001fff07a819 */ /* 0x000fe40000011404 */
[----:B------:R-:W-:Y:S01]  /*8370*/  @!P0 IMAD.WIDE R16, R90, 0x2, R8 ;  /* 0x000000025a108825 */ /* 0x000fe200078e0208 */
[----:B------:R-:W-:Y:S01]  /*8380*/  ISETP.GE.AND P1, PT, R5, c[0x0][0x27c], PT ;  /* 0x00009f0005007a0c */ /* 0x000fe20003f26270 */
[----:B------:R1:W5:Y:S01]  /*8390*/  @!P0 LD.E.64 R56, [R18.64] ;  /* 0x0000001412388980 */ /* 0x000362000c101b00 */
[----:B------:R-:W-:-:S03]  /*83a0*/  @!P2 LEA.HI R7, R7, R4, RZ, 0x2 ;  /* 0x000000040707a211 */ /* 0x000fc600078f10ff */
[----:B------:R2:W5:Y:S01]  /*83b0*/  @!P0 LD.E.64 R54, [R16.64] ;  /* 0x0000001410368980 */ /* 0x000562000c101b00 */
[----:B------:R-:W-:-:S05]  /*83c0*/  @!P2 LOP3.LUT R7, R7, 0xfffffffc, RZ, 0xc0, !PT ;  /* 0xfffffffc0707a812 */ /* 0x000fca00078ec0ff */
[----:B------:R-:W-:-:S04]  /*83d0*/  @!P2 IMAD.WIDE R12, R7, 0x2, R10 ;  /* 0x00000002070ca825 */ /* 0x000fc800078e020a */
[----:B------:R-:W-:Y:S01]  /*83e0*/  @!P2 IMAD.WIDE R14, R7, 0x2, R8 ;  /* 0x00000002070ea825 */ /* 0x000fe200078e0208 */
[----:B------:R-:W-:-:S04]  /*83f0*/  IADD3 R7, R90, 0x30, RZ ;  /* 0x000000305a077810 */ /* 0x000fc80007ffe0ff */
[----:B------:R-:W-:Y:S02]  /*8400*/  ISETP.GE.AND P0, PT, R7, c[0x0][0x27c], PT ;  /* 0x00009f0007007a0c */ /* 0x000fe40003f06270 */
[----:B------:R-:W-:-:S04]  /*8410*/  @!P1 SHF.R.S32.HI R4, RZ, 0x1f, R5 ;  /* 0x0000001fff049819 */ /* 0x000fc80000011405 */
[----:B------:R-:W-:Y:S01]  /*8420*/  @!P1 LEA.HI R5, R4, R5, RZ, 0x2 ;  /* 0x0000000504059211 */ /* 0x000fe200078f10ff */
[----:B------:R-:W-:-:S06]  /*8430*/  CS2R R44, SRZ ;  /* 0x00000000002c7805 */ /* 0x000fcc000001ff00 */
[----:B------:R-:W-:Y:S01]  /*8440*/  @!P0 SHF.R.S32.HI R4, RZ, 0x1f, R7 ;  /* 0x0000001fff048819 */ /* 0x000fe20000011407 */
[----:B------:R-:W-:Y:S01]  /*8450*/  CS2R R38, SRZ ;  /* 0x0000000000267805 */ /* 0x000fe2000001ff00 */
[----:B------:R-:W-:Y:S01]  /*8460*/  @!P1 LOP3.LUT R5, R5, 0xfffffffc, RZ, 0xc0, !PT ;  /* 0xfffffffc05059812 */ /* 0x000fe200078ec0ff */
[----:B------:R-:W-:Y:S01]  /*8470*/  CS2R R34, SRZ ;  /* 0x0000000000227805 */ /* 0x000fe2000001ff00 */
[----:B------:R-:W-:Y:S01]  /*8480*/  @!P0 LEA.HI R4, R4, R7, RZ, 0x2 ;  /* 0x0000000704048211 */ /* 0x000fe200078f10ff */
[----:B------:R-:W-:Y:S01]  /*8490*/  CS2R R30, SRZ ;  /* 0x00000000001e7805 */ /* 0x000fe2000001ff00 */
[----:B------:R3:W5:Y:S02]  /*84a0*/  @!P2 LD.E.64 R44, [R12.64] ;  /* 0x000000140c2ca980 */ /* 0x000764000c101b00 */
[----:B------:R-:W-:Y:S01]  /*84b0*/  @!P0 LOP3.LUT R4, R4, 0xfffffffc, RZ, 0xc0, !PT ;  /* 0xfffffffc04048812 */ /* 0x000fe200078ec0ff */
[C---:B-1----:R-:W-:Y:S01]  /*84c0*/  @!P1 IMAD.WIDE R18, R5.reuse, 0x2, R10 ;  /* 0x0000000205129825 */ /* 0x042fe200078e020a */
[----:B------:R1:W5:Y:S01]  /*84d0*/  @!P2 LD.E.64 R38, [R14.64] ;  /* 0x000000140e26a980 */ /* 0x000362000c101b00 */
[----:B------:R-:W-:Y:S01]  /*84e0*/  CS2R R26, SRZ ;  /* 0x00000000001a7805 */ /* 0x000fe2000001ff00 */
[----:B------:R-:W-:Y:S01]  /*84f0*/  CS2R R24, SRZ ;  /* 0x0000000000187805 */ /* 0x000fe2000001ff00 */
[----:B--2---:R-:W-:Y:S01]  /*8500*/  @!P1 IMAD.WIDE R16, R5, 0x2, R8 ;  /* 0x0000000205109825 */ /* 0x004fe200078e0208 */
[C---:B------:R-:W-:Y:S01]  /*8510*/  IADD3 R7, R90.reuse, 0x40, RZ ;  /* 0x000000405a077810 */ /* 0x040fe20007ffe0ff */
[----:B------:R2:W5:Y:S01]  /*8520*/  @!P1 LD.E.64 R34, [R18.64] ;  /* 0x0000001412229980 */ /* 0x000562000c101b00 */
[----:B------:R-:W-:-:S03]  /*8530*/  IADD3 R5, R90, 0x50, RZ ;  /* 0x000000505a057810 */ /* 0x000fc60007ffe0ff */
        /* <DEDUP_REMOVED lines=9> */
[----:B------:R-:W-:-:S04]  /*85d0*/  @!P0 SHF.R.S32.HI R4, RZ, 0x1f, R5 ;  /* 0x0000001fff048819 */ /* 0x000fc80000011405 */
[----:B------:R-:W-:Y:S02]  /*85e0*/  @!P0 LEA.HI R4, R4, R5, RZ, 0x2 ;  /* 0x0000000504048211 */ /* 0x000fe400078f10ff */
[----:B------:R-:W-:Y:S02]  /*85f0*/  @!P1 LOP3.LUT R6, R6, 0xfffffffc, RZ, 0xc0, !PT ;  /* 0xfffffffc06069812 */ /* 0x000fe400078ec0ff */
[----:B------:R-:W-:Y:S01]  /*8600*/  @!P0 LOP3.LUT R4, R4, 0xfffffffc, RZ, 0xc0, !PT ;  /* 0xfffffffc04048812 */ /* 0x000fe200078ec0ff */
[----:B------:R-:W-:Y:S01]  /*8610*/  CS2R R20, SRZ ;  /* 0x0000000000147805 */ /* 0x000fe2000001ff00 */
[----:B--2---:R-:W-:Y:S01]  /*8620*/  CS2R R18, SRZ ;  /* 0x0000000000127805 */ /* 0x004fe2000001ff00 */
[--C-:B----4-:R-:W-:Y:S01]  /*8630*/  @!P1 IMAD.WIDE R16, R6, 0x2, R10.reuse ;  /* 0x0000000206109825 */ /* 0x110fe200078e020a */
[----:B---3--:R-:W-:Y:S01]  /*8640*/  CS2R R14, SRZ ;  /* 0x00000000000e7805 */ /* 0x008fe2000001ff00 */
[----:B-1----:R-:W-:Y:S02]  /*8650*/  CS2R R12, SRZ ;  /* 0x00000000000c7805 */ /* 0x002fe4000001ff00 */
[----:B------:R-:W-:Y:S01]  /*8660*/  @!P0 IMAD.WIDE R10, R4, 0x2, R10 ;  /* 0x00000002040a8825 */ /* 0x000fe200078e020a */
[----:B------:R1:W5:Y:S03]  /*8670*/  @!P1 LD.E.64 R20, [R16.64] ;  /* 0x0000001410149980 */ /* 0x000366000c101b00 */
[--C-:B------:R-:W-:Y:S01]  /*8680*/  @!P1 IMAD.WIDE R6, R6, 0x2, R8.reuse ;  /* 0x0000000206069825 */ /* 0x100fe200078e0208 */
[----:B------:R1:W5:Y:S03]  /*8690*/  @!P0 LD.E.64 R14, [R10.64] ;  /* 0x000000140a0e8980 */ /* 0x000366000c101b00 */
[----:B------:R-:W-:Y:S01]  /*86a0*/  @!P0 IMAD.WIDE R4, R4, 0x2, R8 ;  /* 0x0000000204048825 */ /* 0x000fe200078e0208 */
[----:B------:R1:W5:Y:S04]  /*86b0*/  @!P1 LD.E.64 R18, [R6.64] ;  /* 0x0000001406129980 */ /* 0x000368000c101b00 */
[----:B------:R1:W5:Y:S02]  /*86c0*/  @!P0 LD.E.64 R12, [R4.64] ;  /* 0x00000014040c8980 */ /* 0x000364000c101b00 */
.L_x_669:
[----:B-1----:R-:W-:Y:S05]  /*86d0*/  BSYNC B0 ;  /* 0x0000000000007941 */ /* 0x002fea0003800000 */
.L_x_668:
[----:B-----5:R-:W-:Y:S01]  /*86e0*/  IMAD.MOV.U32 R6, RZ, RZ, R14 ;  /* 0x000000ffff067224 */ /* 0x020fe200078e000e */
[----:B------:R-:W-:Y:S01]  /*86f0*/  UIADD3 UR4, -UR12, UR7, URZ ;  /* 0x000000070c047290 */ /* 0x000fe2000fffe13f */
[----:B------:R-:W-:Y:S01]  /*8700*/  IMAD.MOV.U32 R4, RZ, RZ, R15 ;  /* 0x000000ffff047224 */ /* 0x000fe200078e000f */
[----:B------:R-:W-:-:S04]  /*8710*/  DEPBAR.LE SB0, 0x1 ;  /* 0x000080400000791a */ /* 0x000fc80000000000 */
[----:B------:R-:W-:Y:S01]  /*8720*/  PRMT R9, R4, 0x5410, R6 ;  /* 0x0000541004097816 */ /* 0x000fe20000000006 */
[----:B------:R-:W-:Y:S01]  /*8730*/  IMAD.MOV.U32 R5, RZ, RZ, R20 ;  /* 0x000000ffff057224 */ /* 0x000fe200078e0014 */
[----:B------:R-:W-:Y:S01]  /*8740*/  UISETP.LT.AND UP0, UPT, UR4, 0x80, UPT ;  /* 0x000000800400788c */ /* 0x000fe2000bf01270 */
[----:B------:R-:W-:Y:S01]  /*8750*/  IMAD.MOV.U32 R6, RZ, RZ, R21 ;  /* 0x000000ffff067224 */ /* 0x000fe200078e0015 */
[----:B------:R-:W-:Y:S01]  /*8760*/  BSSY B1, `(.L_x_670) ;  /* 0x000014e000017945 */ /* 0x000fe20003800000 */
[----:B------:R-:W-:Y:S01]  /*8770*/  IMAD.MOV.U32 R4, RZ, RZ, R26 ;  /* 0x000000ffff047224 */ /* 0x000fe200078e001a */
[----:B------:R-:W-:Y:S01]  /*8780*/  USEL UR4, UR4, 0x80, UP0 ;  /* 0x0000008004047887 */ /* 0x000fe20008000000 */
[----:B------:R-:W-:Y:S01]  /*8790*/  IMAD.MOV.U32 R7, RZ, RZ, R13 ;  /* 0x000000ffff077224 */ /* 0x000fe200078e000d */
[----:B------:R-:W-:Y:S01]  /*87a0*/  PRMT R17, R6, 0x5410, R5 ;  /* 0x0000541006117816 */ /* 0x000fe20000000005 */
[----:B------:R-:W-:Y:S02]  /*87b0*/  IMAD.MOV.U32 R5, RZ, RZ, R27 ;  /* 0x000000ffff057224 */ /* 0x000fe400078e001b */
[----:B------:R-:W-:Y:S01]  /*87c0*/  IMAD.MOV.U32 R6, RZ, RZ, R35 ;  /* 0x000000ffff067224 */ /* 0x000fe200078e0023 */
[----:B------:R-:W-:Y:S01]  /*87d0*/  BAR.SYNC.DEFER_BLOCKING 0x0 ;  /* 0x0000000000007b1d */ /* 0x000fe20000010000 */
[----:B------:R-:W-:-:S02]  /*87e0*/  ISETP.GE.AND P0, PT, R89, UR4, PT ;  /* 0x0000000459007c0c */ /* 0x000fc4000bf06270 */
        /* <DEDUP_REMOVED lines=26> */
[----:B------:R-:W-:-:S02]  /*8990*/  PRMT R28, R6, 0x7610, R28 ;  /* 0x00007610061c7816 */ /* 0x000fc4000000001c */
[----:B------:R-:W-:Y:S01]  /*89a0*/  LOP3.LUT R5, R4, 0x1c0, RZ, 0xc0, !PT ;  /* 0x000001c004057812 */ /* 0x000fe200078ec0ff */
[----:B------:R-:W-:-:S03]  /*89b0*/  IMAD.MOV.U32 R4, RZ, RZ, R38 ;  /* 0x000000ffff047224 */ /* 0x000fc600078e0026 */
[----:B------:R-:W-:Y:S02]  /*89c0*/  LOP3.LUT R7, R5, 0x18, R58, 0xf8, !PT ;  /* 0x0000001805077812 */ /* 0x000fe400078ef83a */
[----:B------:R-:W-:Y:S01]  /*89d0*/  SHF.R.U32.HI R6, RZ, 0x3, R5 ;  /* 0x00000003ff067819 */ /* 0x000fe20000011605 */
[----:B------:R-:W-:Y:S01]  /*89e0*/  IMAD.MOV.U32 R5, RZ, RZ, R31 ;  /* 0x000000ffff057224 */ /* 0x000fe200078e001f */
[----:B------:R-:W-:Y:S01]  /*89f0*/  PRMT R33, R33, 0x5410, R4 ;  /* 0x0000541021217816 */ /* 0x000fe20000000004 */
[----:B------:R-:W-:Y:S01]  /*8a00*/  IMAD.MOV.U32 R4, RZ, RZ, R55 ;  /* 0x000000ffff047224 */ /* 0x000fe200078e0037 */
[----:B------:R-:W-:Y:S02]  /*8a10*/  LOP3.LUT R6, R7, R6, RZ, 0x3c, !PT ;  /* 0x0000000607067212 */ /* 0x000fe400078e3cff */
[----:B------:R-:W-:Y:S01]  /*8a20*/  PRMT R29, R29, 0x5410, R5 ;  /* 0x000054101d1d7816 */ /* 0x000fe20000000005 */
[----:B------:R-:W-:Y:S02]  /*8a30*/  IMAD.MOV.U32 R5, RZ, RZ, R54 ;  /* 0x000000ffff057224 */ /* 0x000fe400078e0036 */
[----:B------:R-:W-:-:S02]  /*8a40*/  IMAD R11, R69, 0x200, R6 ;  /* 0x00000200450b7824 */ /* 0x000fc400078e0206 */
[----:B------:R-:W-:Y:S01]  /*8a50*/  IMAD.MOV.U32 R6, RZ, RZ, R39 ;  /* 0x000000ffff067224 */ /* 0x000fe200078e0027 */
[----:B------:R-:W-:Y:S02]  /*8a60*/  PRMT R37, R4, 0x5410, R5 ;  /* 0x0000541004257816 */ /* 0x000fe40000000005 */
        /* <DEDUP_REMOVED lines=11> */
[--C-:B------:R-:W-:Y:S01]  /*8b20*/  HADD2.F32 R100, -RZ, R79.reuse.H1_H1 ;  /* 0x3000004fff647230 */ /* 0x100fe20000004100 */
[----:B------:R-:W-:Y:S01]  /*8b30*/  SHF.R.U64 R88, R92, 0x10, R93 ;  /* 0x000000105c587819 */ /* 0x000fe2000000125d */
[----:B------:R-:W-:Y:S01]  /*8b40*/  HADD2.F32 R79, -RZ, R79.H0_H0 ;  /* 0x2000004fff4f7230 */ /* 0x000fe20000004100 */
[--C-:B------:R-:W-:Y:S01]  /*8b50*/  SHF.R.U32.HI R87, RZ, 0x10, R95.reuse ;  /* 0x00000010ff577819 */ /* 0x100fe2000001165f */
[----:B------:R-:W-:Y:S01]  /*8b60*/  HADD2.F32 R91, -RZ, R91.H0_H0 ;  /* 0x2000005bff5b7230 */ /* 0x000fe20000004100 */
[----:B------:R-:W-:Y:S01]  /*8b70*/  SHF.R.U64 R58, R94, 0x10, R95 ;  /* 0x000000105e3a7819 */ /* 0x000fe2000000125f */
[----:B------:R-:W-:Y:S02]  /*8b80*/  HADD2.F32 R88, -RZ, R88.H0_H0 ;  /* 0x20000058ff587230 */ /* 0x000fe40000004100 */
[----:B------:R-:W-:-:S02]  /*8b90*/  HADD2.F32 R102, -RZ, R87.H0_H0 ;  /* 0x20000057ff667230 */ /* 0x000fc40000004100 */
[----:B------:R-:W-:Y:S02]  /*8ba0*/  HADD2.F32 R101, -RZ, R86.H1_H1 ;  /* 0x30000056ff657230 */ /* 0x000fe40000004100 */
        /* <DEDUP_REMOVED lines=16> */
[----:B------:R-:W-:-:S02]  /*8cb0*/  FMUL.FTZ R58, R6, R79 ;  /* 0x0000004f063a7220 */ /* 0x000fc40000410000 */
[-C--:B------:R-:W-:Y:S02]  /*8cc0*/  FMUL.FTZ R91, R5, R88.reuse ;  /* 0x00000058055b7220 */ /* 0x080fe40000410000 */
[----:B------:R-:W-:Y:S02]  /*8cd0*/  FMUL.FTZ R79, R4, R79 ;  /* 0x0000004f044f7220 */ /* 0x000fe40000410000 */
[----:B------:R-:W-:Y:S02]  /*8ce0*/  FMUL.FTZ R88, R95, R88 ;  /* 0x000000585f587220 */ /* 0x000fe40000410000 */
[-C--:B------:R-:W-:Y:S02]  /*8cf0*/  FFMA.FTZ R104, R93, R101.reuse, -R104 ;  /* 0x000000655d687223 */ /* 0x080fe40000010868 */
[----:B------:R-:W-:Y:S02]  /*8d00*/  FFMA.FTZ R101, R94, R101, R100 ;  /* 0x000000655e657223 */ /* 0x000fe40000010064 */
[----:B------:R-:W-:-:S02]  /*8d10*/  FFMA.FTZ R58, R4, R7, -R58 ;  /* 0x00000007043a7223 */ /* 0x000fc4000001083a */
[----:B------:R-:W-:Y:S01]  /*8d20*/  FFMA.FTZ R79, R6, R7, R79 ;  /* 0x00000007064f7223 */ /* 0x000fe2000001004f */
[----:B------:R-:W-:Y:S01]  /*8d30*/  F2FP.PACK_AB R7, R102, R87 ;  /* 0x000000576607723e */ /* 0x000fe200000000ff */
[----:B------:R-:W-:Y:S01]  /*8d40*/  FFMA.FTZ R91, R95, R86, -R91 ;  /* 0x000000565f5b7223 */ /* 0x000fe2000001085b */
[----:B------:R-:W-:Y:S01]  /*8d50*/  F2FP.PACK_AB R4, R101, R104 ;  /* 0x000000686504723e */ /* 0x000fe200000000ff */
[----:B------:R-:W-:Y:S01]  /*8d60*/  FFMA.FTZ R88, R5, R86, R88 ;  /* 0x0000005605587223 */ /* 0x000fe20000010058 */
[----:B------:R-:W-:-:S04]  /*8d70*/  F2FP.PACK_AB R6, R79, R58 ;  /* 0x0000003a4f06723e */ /* 0x000fc800000000ff */
[----:B------:R-:W-:-:S05]  /*8d80*/  F2FP.PACK_AB R5, R88, R91 ;  /* 0x0000005b5805723e */ /* 0x000fca00000000ff */
[----:B------:R1:W-:Y:S02]  /*8d90*/  STS.128 [R11], R4 ;  /* 0x000000040b007388 */ /* 0x0003e40000000c00 */
.L_x_673:
[----:B------:R-:W-:Y:S05]  /*8da0*/  BSYNC B0 ;  /* 0x0000000000007941 */ /* 0x000fea0003800000 */
.L_x_672:
        /* <DEDUP_REMOVED lines=8> */
[----:B------:R-:W-:Y:S01]  /*8e30*/  HADD2.F32 R75, -RZ, R75.H0_H0 ;  /* 0x2000004bff4b7230 */ /* 0x000fe20000004100 */
[--C-:B------:R-:W-:Y:S01]  /*8e40*/  SHF.R.U64 R58, R108, 0x10, R109.reuse ;  /* 0x000000106c3a7819 */ /* 0x100fe2000000126d */
[----:B------:R-:W-:Y:S01]  /*8e50*/  HADD2.F32 R94, -RZ, R78.H1_H1 ;  /* 0x3000004eff5e7230 */ /* 0x000fe20000004100 */
        /* <DEDUP_REMOVED lines=17> */
[C---:B------:R-:W-:Y:S01]  /*8f70*/  FMUL.FTZ R101, R87.reuse, R92 ;  /* 0x0000005c57657220 */ /* 0x040fe20000410000 */
[----:B------:R-:W-:Y:S01]  /*8f80*/  HADD2.F32 R7, -RZ, R78.H0_H0 ;  /* 0x2000004eff077230 */ /* 0x000fe20000004100 */
[----:B------:R-:W-:Y:S01]  /*8f90*/  FFMA.FTZ R95, R87, R94, -R95 ;  /* 0x0000005e575f7223 */ /* 0x000fe2000001085f */
[----:B------:R-:W-:Y:S01]  /*8fa0*/  HADD2.F32 R78, -RZ, R58.H0_H0 ;  /* 0x2000003aff4e7230 */ /* 0x000fe20000004100 */
[----:B------:R-:W-:-:S02]  /*8fb0*/  FMUL.FTZ R58, R6, R75 ;  /* 0x0000004b063a7220 */ /* 0x000fc40000410000 */
[-C--:B------:R-:W-:Y:S02]  /*8fc0*/  FMUL.FTZ R79, R5, R86.reuse ;  /* 0x00000056054f7220 */ /* 0x080fe40000410000 */
[----:B------:R-:W-:Y:S02]  /*8fd0*/  FMUL.FTZ R75, R4, R75 ;  /* 0x0000004b044b7220 */ /* 0x000fe40000410000 */
[C---:B------:R-:W-:Y:S02]  /*8fe0*/  FMUL.FTZ R86, R91.reuse, R86 ;  /* 0x000000565b567220 */ /* 0x040fe40000410000 */
[----:B------:R-:W-:Y:S02]  /*8ff0*/  FFMA.FTZ R88, R88, R94, R101 ;  /* 0x0000005e58587223 */ /* 0x000fe40000010065 */
[-C--:B------:R-:W-:Y:S02]  /*9000*/  FFMA.FTZ R58, R4, R7.reuse, -R58 ;  /* 0x00000007043a7223 */ /* 0x080fe4000001083a */
[----:B------:R-:W-:Y:S01]  /*9010*/  FFMA.FTZ R75, R6, R7, R75 ;  /* 0x00000007064b7223 */ /* 0x000fe2000001004b */
[----:B------:R-:W-:Y:S01]  /*9020*/  F2FP.PACK_AB R7, R106, R93 ;  /* 0x0000005d6a07723e */ /* 0x000fe200000000ff */
[-C--:B------:R-:W-:Y:S01]  /*9030*/  FFMA.FTZ R79, R91, R78.reuse, -R79 ;  /* 0x0000004e5b4f7223 */ /* 0x080fe2000001084f */
[----:B------:R-:W-:Y:S01]  /*9040*/  F2FP.PACK_AB R4, R88, R95 ;  /* 0x0000005f5804723e */ /* 0x000fe200000000ff */
[----:B------:R-:W-:Y:S01]  /*9050*/  FFMA.FTZ R86, R5, R78, R86 ;  /* 0x0000004e05567223 */ /* 0x000fe20000010056 */
[----:B------:R-:W-:-:S04]  /*9060*/  F2FP.PACK_AB R6, R75, R58 ;  /* 0x0000003a4b06723e */ /* 0x000fc800000000ff */
[----:B------:R-:W-:-:S05]  /*9070*/  F2FP.PACK_AB R5, R86, R79 ;  /* 0x0000004f5605723e */ /* 0x000fca00000000ff */
[----:B------:R1:W-:Y:S02]  /*9080*/  STS.128 [R10], R4 ;  /* 0x000000040a007388 */ /* 0x0003e40000000c00 */
.L_x_675:
[----:B------:R-:W-:Y:S05]  /*9090*/  BSYNC B0 ;  /* 0x0000000000007941 */ /* 0x000fea0003800000 */
.L_x_674:
        /* <DEDUP_REMOVED lines=46> */
.L_x_677:
[----:B------:R-:W-:Y:S05]  /*9380*/  BSYNC B0 ;  /* 0x0000000000007941 */ /* 0x000fea0003800000 */
.L_x_676:
        /* <DEDUP_REMOVED lines=46> */
.L_x_679:
[----:B------:R-:W-:Y:S05]  /*9670*/  BSYNC B0 ;  /* 0x0000000000007941 */ /* 0x000fea0003800000 */
.L_x_678:
        /* <DEDUP_REMOVED lines=22> */
[--C-:B------:R-:W-:Y:S01]  /*97e0*/  HADD2.F32 R74, -RZ, R5.reuse.H0_H0 ;  /* 0x20000005ff4a7230 */ /* 0x100fe20000004100 */
[----:B------:R-:W-:Y:S01]  /*97f0*/  FMUL.FTZ R77, R73, R78 ;  /* 0x0000004e494d7220 */ /* 0x000fe20000410000 */
[----:B------:R-:W-:Y:S01]  /*9800*/  HADD2.F32 R6, -RZ, R6.H1_H1 ;  /* 0x30000006ff067230 */ /* 0x000fe20000004100 */
[----:B------:R-:W-:Y:S01]  /*9810*/  FFMA.FTZ R72, R7, R76, R72 ;  /* 0x0000004c07487223 */ /* 0x000fe20000010048 */
[----:B------:R-:W-:Y:S01]  /*9820*/  HADD2.F32 R5, -RZ, R5.H1_H1 ;  /* 0x30000005ff057230 */ /* 0x000fe20000004100 */
[C---:B------:R-:W-:Y:S01]  /*9830*/  FMUL.FTZ R78, R67.reuse, R78 ;  /* 0x0000004e434e7220 */ /* 0x040fe20000410000 */
[----:B------:R-:W-:Y:S01]  /*9840*/  HADD2.F32 R7, -RZ, R60.H0_H0 ;  /* 0x2000003cff077230 */ /* 0x000fe20000004100 */
[----:B------:R-:W-:Y:S01]  /*9850*/  FFMA.FTZ R77, R67, R82, -R77 ;  /* 0x00000052434d7223 */ /* 0x000fe2000001084d */
[----:B------:R-:W-:Y:S01]  /*9860*/  HADD2.F32 R60, -RZ, R58.H0_H0 ;  /* 0x2000003aff3c7230 */ /* 0x000fe20000004100 */
[----:B------:R-:W-:-:S02]  /*9870*/  FMUL.FTZ R58, R6, R59 ;  /* 0x0000003b063a7220 */ /* 0x000fc40000410000 */
[----:B------:R-:W-:Y:S02]  /*9880*/  FMUL.FTZ R67, R5, R61 ;  /* 0x0000003d05437220 */ /* 0x000fe40000410000 */
[----:B------:R-:W-:Y:S02]  /*9890*/  FMUL.FTZ R59, R4, R59 ;  /* 0x0000003b043b7220 */ /* 0x000fe40000410000 */
[C---:B------:R-:W-:Y:S02]  /*98a0*/  FMUL.FTZ R61, R74.reuse, R61 ;  /* 0x0000003d4a3d7220 */ /* 0x040fe40000410000 */
[----:B------:R-:W-:Y:S02]  /*98b0*/  FFMA.FTZ R67, R74, R60, -R67 ;  /* 0x0000003c4a437223 */ /* 0x000fe40000010843 */
[----:B------:R-:W-:Y:S02]  /*98c0*/  FFMA.FTZ R75, R66, R76, -R75 ;  /* 0x0000004c424b7223 */ /* 0x000fe4000001084b */
[----:B------:R-:W-:-:S02]  /*98d0*/  FFMA.FTZ R78, R73, R82, R78 ;  /* 0x00000052494e7223 */ /* 0x000fc4000001004e */
[-C--:B------:R-:W-:Y:S02]  /*98e0*/  FFMA.FTZ R58, R4, R7.reuse, -R58 ;  /* 0x00000007043a7223 */ /* 0x080fe4000001083a */
[----:B------:R-:W-:Y:S01]  /*98f0*/  FFMA.FTZ R59, R6, R7, R59 ;  /* 0x00000007063b7223 */ /* 0x000fe2000001003b */
[----:B------:R-:W-:Y:S01]  /*9900*/  F2FP.PACK_AB R7, R72, R75 ;  /* 0x0000004b4807723e */ /* 0x000fe200000000ff */
[----:B------:R-:W-:Y:S01]  /*9910*/  FFMA.FTZ R60, R5, R60, R61 ;  /* 0x0000003c053c7223 */ /* 0x000fe2000001003d */
[----:B------:R-:W-:Y:S02]  /*9920*/  F2FP.PACK_AB R4, R78, R77 ;  /* 0x0000004d4e04723e */ /* 0x000fe400000000ff */
[----:B------:R-:W-:Y:S02]  /*9930*/  F2FP.PACK_AB R6, R59, R58 ;  /* 0x0000003a3b06723e */ /* 0x000fe400000000ff */
[----:B------:R-:W-:-:S05]  /*9940*/  F2FP.PACK_AB R5, R60, R67 ;  /* 0x000000433c05723e */ /* 0x000fca00000000ff */
[----:B------:R1:W-:Y:S02]  /*9950*/  STS.128 [R11+0x8000], R4 ;  /* 0x008000040b007388 */ /* 0x0003e40000000c00 */
.L_x_681:
[----:B------:R-:W-:Y:S05]  /*9960*/  BSYNC B0 ;  /* 0x0000000000007941 */ /* 0x000fea0003800000 */
.L_x_680:
        /* <DEDUP_REMOVED lines=45> */
.L_x_671:
[----:B------:R-:W-:Y:S05]  /*9c40*/  BSYNC B1 ;  /* 0x0000000000017941 */ /* 0x000fea0003800000 */
.L_x_670:
[----:B------:R-:W-:-:S04]  /*9c50*/  IADD3 R89, R89, 0x40, RZ ;  /* 0x0000004059597810 */ /* 0x000fc80007ffe0ff */
[----:B------:R-:W-:-:S13]  /*9c60*/  ISETP.GE.AND P0, PT, R89, UR4, PT ;  /* 0x0000000459007c0c */ /* 0x000fda000bf06270 */
[----:B------:R-:W-:Y:S05]  /*9c70*/  @P0 BRA `(.L_x_682) ;  /* 0x000049b000000947 */ /* 0x000fea0003800000 */
[----:B------:R-:W-:Y:S01]  /*9c80*/  ISETP.GE.AND P0, PT, R90, c[0x0][0x27c], PT ;  /* 0x00009f005a007a0c */ /* 0x000fe20003f06270 */
[----:B------:R-:W-:-:S12]  /*9c90*/  BSSY B0, `(.L_x_683) ;  /* 0x000002c000007945 */ /* 0x000fd80003800000 */
[----:B------:R-:W-:Y:S05]  /*9ca0*/  @P0 BRA `(.L_x_684) ;  /* 0x000002a000000947 */ /* 0x000fea0003800000 */
[----:B-1----:R-:W1:Y:S01]  /*9cb0*/  LDS.128 R4, [R11+0x2000] ;  /* 0x002000000b047984 */ /* 0x002e620000000c00 */
        /* <DEDUP_REMOVED lines=41> */
.L_x_684:
[----:B------:R-:W-:Y:S05]  /*9f50*/  BSYNC B0 ;  /* 0x0000000000007941 */ /* 0x000fea0003800000 */
.L_x_683:
        /* <DEDUP_REMOVED lines=46> */
.L_x_686:
[----:B------:R-:W-:Y:S05]  /*a240*/  BSYNC B0 ;  /* 0x0000000000007941 */ /* 0x000fea0003800000 */
.L_x_685:
        /* <DEDUP_REMOVED lines=46> */
.L_x_688:
[----:B------:R-:W-:Y:S05]  /*a530*/  BSYNC B0 ;  /* 0x0000000000007941 */ /* 0x000fea0003800000 */
.L_x_687:
        /* <DEDUP_REMOVED lines=46> */
.L_x_690:
[----:B------:R-:W-:Y:S05]  /*a820*/  BSYNC B0 ;  /* 0x0000000000007941 */ /* 0x000fea0003800000 */
.L_x_689:
        /* <DEDUP_REMOVED lines=46> */
.L_x_692:
[----:B------:R-:W-:Y:S05]  /*ab10*/  BSYNC B0 ;  /* 0x0000000000007941 */ /* 0x000fea0003800000 */
.L_x_691:
[----:B------:R-:W-:-:S04]  /*ab20*/  IADD3 R90, R90, 0x50, RZ ;  /* 0x000000505a5a7810 */ /* 0x000fc80007ffe0ff */
[----:B------:R-:W-:-:S13]  /*ab30*/  ISETP.GE.AND P0, PT, R90, c[0x0][0x27c], PT ;  /* 0x00009f005a007a0c */ /* 0x000fda0003f06270 */
[----:B------:R-:W-:Y:S05]  /*ab40*/  @P0 BRA `(.L_x_682) ;  /* 0x00003ae000000947 */ /* 0x000fea0003800000 */
[----:B-1----:R-:W1:Y:S01]  /*ab50*/  LDS.128 R4, [R10+0xa000] ;  /* 0x00a000000a047984 */ /* 0x002e620000000c00 */
        /* <DEDUP_REMOVED lines=18> */
[-C--:B------:R-:W-:Y:S01]  /*ac80*/  FMUL.FTZ R22, R17, R19.reuse ;  /* 0x0000001311167220 */ /* 0x080fe20000410000 */
        /* <DEDUP_REMOVED lines=23> */
.L_x_665:
[----:B------:R-:W-:Y:S01]  /*ae00*/  PLOP3.LUT P1, PT, PT, PT, UP2, 0x80, 0x0 ;  /* 0x000000000000781c */ /* 0x000fe20003f2f028 */
[----:B------:R-:W-:Y:S01]  /*ae10*/  IMAD.MOV.U32 R14, RZ, RZ, R6 ;  /* 0x000000ffff0e7224 */ /* 0x000fe200078e0006 */
[----:B------:R-:W-:Y:S01]  /*ae20*/  PLOP3.LUT P0, PT, PT, PT, UP2, 0x80, 0x0 ;  /* 0x000000000000781c */ /* 0x000fe20003f0f028 */
[----:B------:R-:W-:Y:S01]  /*ae30*/  IMAD.MOV.U32 R15, RZ, RZ, R13 ;  /* 0x000000ffff0f7224 */ /* 0x000fe200078e000d */
[----:B------:R-:W-:Y:S01]  /*ae40*/  MOV R6, R76 ;  /* 0x0000004c00067202 */ /* 0x000fe20000000f00 */
[----:B------:R-:W-:Y:S01]  /*ae50*/  IMAD.MOV.U32 R7, RZ, RZ, R11 ;  /* 0x000000ffff077224 */ /* 0x000fe200078e000b */
[----:B------:R-:W-:Y:S01]  /*ae60*/  BSSY B0, `(.L_x_693) ;  /* 0x0000046000007945 */ /* 0x000fe20003800000 */
        /* <DEDUP_REMOVED lines=13> */
[----:B------:R-:W-:Y:S01]  /*af40*/  CS2R R78, SRZ ;  /* 0x00000000004e7805 */ /* 0x000fe2000001ff00 */
[----:B------:R-:W-:Y:S01]  /*af50*/  CS2R R76, SRZ ;  /* 0x00000000004c7805 */ /* 0x000fe2000001ff00 */
[----:B------:R-:W-:Y:S01]  /*af60*/  SHF.R.S32.HI R4, RZ, 0x1f, R9 ;  /* 0x0000001fff047819 */ /* 0x000fe20000011409 */
[----:B------:R-:W-:-:S04]  /*af70*/  IMAD.WIDE.U32 R14, R9, c[0x0][0x280], R14 ;  /* 0x0000a000090e7a25 */ /* 0x000fc800078e000e */
[----:B------:R-:W-:Y:S01]  /*af80*/  IMAD R8, R4, c[0x0][0x280], RZ ;  /* 0x0000a00004087a24 */ /* 0x000fe200078e02ff */
[----:B------:R-:W-:Y:S01]  /*af90*/  LEA R10, P1, R14, c[0x0][0x270], 0x1 ;  /* 0x00009c000e0a7a11 */ /* 0x000fe200078208ff */
[----:B------:R-:W-:Y:S02]  /*afa0*/  IMAD R4, R4, c[0x0][0x290], RZ ;  /* 0x0000a40004047a24 */ /* 0x000fe400078e02ff */
[----:B------:R-:W-:-:S04]  /*afb0*/  IMAD.WIDE.U32 R6, R9, c[0x0][0x290], R6 ;  /* 0x0000a40009067a25 */ /* 0x000fc800078e0006 */
[C---:B------:R-:W-:Y:S01]  /*afc0*/  IMAD R13, R9.reuse, c[0x0][0x284], R8 ;  /* 0x0000a100090d7a24 */ /* 0x040fe200078e0208 */
[----:B------:R-:W-:Y:S01]  /*afd0*/  LEA R8, P0, R6, c[0x0][0x288], 0x1 ;  /* 0x0000a20006087a11 */ /* 0x000fe200078008ff */
[----:B------:R-:W-:-:S03]  /*afe0*/  IMAD R9, R9, c[0x0][0x294], R4 ;  /* 0x0000a50009097a24 */ /* 0x000fc600078e0204 */
[----:B------:R-:W-:Y:S01]  /*aff0*/  IADD3 R13, R15, R13, RZ ;  /* 0x0000000d0f0d7210 */ /* 0x000fe20007ffe0ff */
[----:B------:R-:W-:-:S03]  /*b000*/  IMAD.IADD R12, R7, 0x1, R9 ;  /* 0x00000001070c7824 */ /* 0x000fc600078e0209 */
[----:B------:R-:W-:Y:S02]  /*b010*/  LEA.HI.X R13, R14, c[0x0][0x274], R13, 0x1, P1 ;  /* 0x00009d000e0d7a11 */ /* 0x000fe400008f0c0d */
[----:B------:R-:W-:Y:S01]  /*b020*/  LEA.HI.X R12, R6, c[0x0][0x28c], R12, 0x1, P0 ;  /* 0x0000a300060c7a11 */ /* 0x000fe200000f0c0c */
[----:B------:R1:W2:Y:S01]  /*b030*/  SHFL.IDX PT, R14, R10, RZ, 0x1c1f ;  /* 0x001c1fff0a0e7589 */ /* 0x0002a200000e0000 */
[----:B------:R-:W-:-:S03]  /*b040*/  ISETP.GE.AND P0, PT, R5, UR7, PT ;  /* 0x0000000705007c0c */ /* 0x000fc6000bf06270 */
[----:B------:R1:W3:Y:S04]  /*b050*/  SHFL.IDX PT, R6, R8, RZ, 0x1c1f ;  /* 0x001c1fff08067589 */ /* 0x0002e800000e0000 */
[----:B------:R1:W4:Y:S04]  /*b060*/  SHFL.IDX PT, R15, R13, RZ, 0x1c1f ;  /* 0x001c1fff0d0f7589 */ /* 0x00032800000e0000 */
[----:B------:R1:W1:Y:S02]  /*b070*/  SHFL.IDX PT, R7, R12, RZ, 0x1c1f ;  /* 0x001c1fff0c077589 */ /* 0x00026400000e0000 */
        /* <DEDUP_REMOVED lines=8> */
[----:B--2-4-:R-:W-:-:S04]  /*b100*/  @!P0 IMAD.WIDE R20, R58, 0x2, R14 ;  /* 0x000000023a148825 */ /* 0x014fc800078e020e */
[----:B-1-3--:R-:W-:Y:S01]  /*b110*/  @!P0 IMAD.WIDE R18, R58, 0x2, R6 ;  /* 0x000000023a128825 */ /* 0x00afe200078e0206 */
[----:B------:R1:W5:Y:S01]  /*b120*/  @!P0 LD.E.128 R84, [R20.64] ;  /* 0x0000001414548980 */ /* 0x000362000c101d00 */
[----:B------:R-:W-:-:S03]  /*b130*/  ISETP.GE.AND P1, PT, R16, c[0x0][0x27c], PT ;  /* 0x00009f0010007a0c */ /* 0x000fc60003f26270 */
[----:B------:R2:W5:Y:S01]  /*b140*/  @!P0 LD.E.128 R76, [R18.64] ;  /* 0x00000014124c8980 */ /* 0x000562000c101d00 */
[----:B------:R-:W-:Y:S01]  /*b150*/  ISETP.GE.AND P0, PT, R9, c[0x0][0x27c], PT ;  /* 0x00009f0009007a0c */ /* 0x000fe20003f06270 */
        /* <DEDUP_REMOVED lines=8> */
[----:B------:R-:W-:-:S04]  /*b1e0*/  @!P1 SHF.R.S32.HI R11, RZ, 0x1f, R16 ;  /* 0x0000001fff0b9819 */ /* 0x000fc80000011410 */
[----:B------:R-:W-:Y:S02]  /*b1f0*/  @!P0 SHF.R.S32.HI R4, RZ, 0x1f, R9 ;  /* 0x0000001fff048819 */ /* 0x000fe40000011409 */
[----:B------:R-:W-:Y:S02]  /*b200*/  @!P1 LEA.HI R11, R11, R16, RZ, 0x3 ;  /* 0x000000100b0b9211 */ /* 0x000fe400078f18ff */
[----:B------:R-:W-:Y:S02]  /*b210*/  @!P0 LEA.HI R9, R4, R9, RZ, 0x3 ;  /* 0x0000000904098211 */ /* 0x000fe400078f18ff */
[----:B------:R-:W-:Y:S02]  /*b220*/  @!P1 LOP3.LUT R11, R11, 0xfffffff8, RZ, 0xc0, !PT ;  /* 0xfffffff80b0b9812 */ /* 0x000fe400078ec0ff */
[----:B------:R-:W-:-:S03]  /*b230*/  @!P0 LOP3.LUT R9, R9, 0xfffffff8, RZ, 0xc0, !PT ;  /* 0xfffffff809098812 */ /* 0x000fc600078ec0ff */
[----:B------:R-:W-:-:S04]  /*b240*/  @!P1 IMAD.WIDE R16, R11, 0x2, R14 ;  /* 0x000000020b109825 */ /* 0x000fc800078e020e */
[----:B--2---:R-:W-:Y:S01]  /*b250*/  @!P1 IMAD.WIDE R18, R11, 0x2, R6 ;  /* 0x000000020b129825 */ /* 0x004fe200078e0206 */
[----:B------:R1:W5:Y:S03]  /*b260*/  @!P1 LD.E.128 R64, [R16.64] ;  /* 0x0000001410409980 */ /* 0x000366000c101d00 */
[C---:B------:R-:W-:Y:S01]  /*b270*/  @!P0 IMAD.WIDE R14, R9.reuse, 0x2, R14 ;  /* 0x00000002090e8825 */ /* 0x040fe200078e020e */
[----:B------:R1:W5:Y:S03]  /*b280*/  @!P1 LD.E.128 R60, [R18.64] ;  /* 0x00000014123c9980 */ /* 0x000366000c101d00 */
[----:B------:R-:W-:Y:S01]  /*b290*/  @!P0 IMAD.WIDE R6, R9, 0x2, R6 ;  /* 0x0000000209068825 */ /* 0x000fe200078e0206 */
[----:B------:R1:W5:Y:S04]  /*b2a0*/  @!P0 LD.E.128 R44, [R14.64] ;  /* 0x000000140e2c8980 */ /* 0x000368000c101d00 */
[----:B------:R1:W5:Y:S02]  /*b2b0*/  @!P0 LD.E.128 R36, [R6.64] ;  /* 0x0000001406248980 */ /* 0x000364000c101d00 */
.L_x_694:
[----:B------:R-:W-:Y:S05]  /*b2c0*/  BSYNC B0 ;  /* 0x0000000000007941 */ /* 0x000fea0003800000 */
.L_x_693:
[----:B------:R-:W-:Y:S01]  /*b2d0*/  IADD3 R5, R5, 0x40, RZ ;  /* 0x0000004005057810 */ /* 0x000fe20007ffe0ff */
[----:B-----5:R-:W-:Y:S01]  /*b2e0*/  IMAD.MOV.U32 R4, RZ, RZ, R46 ;  /* 0x000000ffff047224 */ /* 0x020fe200078e002e */
[----:B------:R-:W4:Y:S01]  /*b2f0*/  SHFL.IDX PT, R11, R13, 0x1, 0x1c1f ;  /* 0x003c1f000d0b7f89 */ /* 0x000f2200000e0000 */
[----:B-1----:R-:W-:Y:S01]  /*b300*/  IMAD.MOV.U32 R7, RZ, RZ, R47 ;  /* 0x000000ffff077224 */ /* 0x002fe200078e002f */
[----:B------:R-:W-:Y:S01]  /*b310*/  ISETP.GE.AND P0, PT, R5, UR7, PT ;  /* 0x0000000705007c0c */ /* 0x000fe2000bf06270 */
[----:B---3--:R-:W-:Y:S01]  /*b320*/  IMAD.MOV.U32 R6, RZ, RZ, R44 ;  /* 0x000000ffff067224 */ /* 0x008fe200078e002c */
[----:B------:R-:W1:Y:S01]  /*b330*/  SHFL.IDX PT, R10, R10, 0x1, 0x1c1f ;  /* 0x003c1f000a0a7f89 */ /* 0x000e6200000e0000 */
        /* <DEDUP_REMOVED lines=49> */
[----:B--2-4-:R-:W-:Y:S01]  /*b650*/  CS2R R14, SRZ ;  /* 0x00000000000e7805 */ /* 0x014fe2000001ff00 */
[----:B---3--:R-:W-:Y:S01]  /*b660*/  CS2R R12, SRZ ;  /* 0x00000000000c7805 */ /* 0x008fe2000001ff00 */
[----:B------:R-:W-:Y:S05]  /*b670*/  @P0 BRA `(.L_x_696) ;  /* 0x0000023000000947 */ /* 0x000fea0003800000 */
[C---:B-1----:R-:W-:Y:S01]  /*b680*/  ISETP.GE.AND P0, PT, R58.reuse, c[0x0][0x27c], PT ;  /* 0x00009f003a007a0c */ /* 0x042fe20003f06270 */
        /* <DEDUP_REMOVED lines=17> */
[----:B------:R-:W-:-:S03]  /*b7a0*/  CS2R R20, SRZ ;  /* 0x0000000000147805 */ /* 0x000fc6000001ff00 */
        /* <DEDUP_REMOVED lines=10> */
[----:B------:R1:W5:Y:S03]  /*b850*/  @!P1 LD.E.128 R28, [R54.64] ;  /* 0x00000014361c9980 */ /* 0x000366000c101d00 */
[--C-:B------:R-:W-:Y:S01]  /*b860*/  @!P1 IMAD.WIDE R6, R6, 0x2, R8.reuse ;  /* 0x0000000206069825 */ /* 0x100fe200078e0208 */
[----:B------:R1:W5:Y:S03]  /*b870*/  @!P0 LD.E.128 R32, [R10.64] ;  /* 0x000000140a208980 */ /* 0x000366000c101d00 */
[----:B------:R-:W-:Y:S01]  /*b880*/  @!P0 IMAD.WIDE R4, R4, 0x2, R8 ;  /* 0x0000000204048825 */ /* 0x000fe200078e0208 */
[----:B------:R1:W5:Y:S04]  /*b890*/  @!P1 LD.E.128 R16, [R6.64] ;  /* 0x0000001406109980 */ /* 0x000368000c101d00 */
[----:B------:R1:W5:Y:S02]  /*b8a0*/  @!P0 LD.E.128 R20, [R4.64] ;  /* 0x0000001404148980 */ /* 0x000364000c101d00 */
.L_x_696:
[----:B-1----:R-:W-:Y:S05]  /*b8b0*/  BSYNC B0 ;  /* 0x0000000000007941 */ /* 0x002fea0003800000 */
.L_x_695:
[----:B-----5:R-:W-:Y:S01]  /*b8c0*/  IMAD.MOV.U32 R4, RZ, RZ, R34 ;  /* 0x000000ffff047224 */ /* 0x020fe200078e0022 */
[----:B------:R-:W-:Y:S01]  /*b8d0*/  UIADD3 UR4, -UR12, UR7, URZ ;  /* 0x000000070c047290 */ /* 0x000fe2000fffe13f */
[----:B------:R-:W-:Y:S01]  /*b8e0*/  IMAD.MOV.U32 R7, RZ, RZ, R35 ;  /* 0x000000ffff077224 */ /* 0x000fe200078e0023 */
[----:B------:R-:W-:-:S04]  /*b8f0*/  DEPBAR.LE SB0, 0x1 ;  /* 0x000080400000791a */ /* 0x000fc80000000000 */
[----:B------:R-:W-:Y:S01]  /*b900*/  IMAD.MOV.U32 R6, RZ, RZ, R32 ;  /* 0x000000ffff067224 */ /* 0x000fe200078e0020 */
[----:B------:R-:W-:Y:S01]  /*b910*/  PRMT R57, R7, 0x5410, R4 ;  /* 0x0000541007397816 */ /* 0x000fe20000000004 */
[----:B------:R-:W-:Y:S01]  /*b920*/  IMAD.MOV.U32 R5, RZ, RZ, R33 ;  /* 0x000000ffff057224 */ /* 0x000fe200078e0021 */
[----:B------:R-:W-:Y:S01]  /*b930*/  MOV R4, R30 ;  /* 0x0000001e00047202 */ /* 0x000fe20000000f00 */
[----:B------:R-:W-:Y:S01]  /*b940*/  UISETP.LT.AND UP0, UPT, UR4, 0x80, UPT ;  /* 0x000000800400788c */ /* 0x000fe2000bf01270 */
[----:B------:R-:W-:Y:S01]  /*b950*/  IMAD.MOV.U32 R7, RZ, RZ, R31 ;  /* 0x000000ffff077224 */ /* 0x000fe200078e001f */
[----:B------:R-:W-:Y:S01]  /*b960*/  BSSY B1, `(.L_x_697) ;  /* 0x0000174000017945 */ /* 0x000fe20003800000 */
[----:B------:R-:W-:Y:S01]  /*b970*/  PRMT R56, R5, 0x5410, R6 ;  /* 0x0000541005387816 */ /* 0x000fe20000000006 */
[----:B------:R-:W-:Y:S01]  /*b980*/  IMAD.MOV.U32 R6, RZ, RZ, R28 ;  /* 0x000000ffff067224 */ /* 0x000fe200078e001c */
[----:B------:R-:W-:Y:S01]  /*b990*/  PRMT R74, R74, 0x5410, R4 ;  /* 0x000054104a4a7816 */ /* 0x000fe20000000004 */
[----:B------:R-:W-:Y:S01]  /*b9a0*/  IMAD.MOV.U32 R5, RZ, RZ, R29 ;  /* 0x000000ffff057224 */ /* 0x000fe200078e001d */
[----:B------:R-:W-:Y:S01]  /*b9b0*/  USEL UR4, UR4, 0x80, UP0 ;  /* 0x0000008004047887 */ /* 0x000fe20008000000 */
[----:B------:R-:W-:Y:S01]  /*b9c0*/  IMAD.MOV.U32 R4, RZ, RZ, R26 ;  /* 0x000000ffff047224 */ /* 0x000fe200078e001a */
[----:B------:R-:W-:-:S02]  /*b9d0*/  PRMT R74, R7, 0x7610, R74 ;  /* 0x00007610074a7816 */ /* 0x000fc4000000004a */
[----:B------:R-:W-:Y:S01]  /*b9e0*/  PRMT R73, R5, 0x5410, R6 ;  /* 0x0000541005497816 */ /* 0x000fe20000000006 */
[----:B------:R-:W-:Y:S01]  /*b9f0*/  IMAD.MOV.U32 R6, RZ, RZ, R24 ;  /* 0x000000ffff067224 */ /* 0x000fe200078e0018 */
[----:B------:R-:W-:Y:S01]  /*ba00*/  PRMT R88, R88, 0x5410, R4 ;  /* 0x0000541058587816 */ /* 0x000fe20000000004 */
[----:B------:R-:W-:Y:S01]  /*ba10*/  IMAD.MOV.U32 R5, RZ, RZ, R25 ;  /* 0x000000ffff057224 */ /* 0x000fe200078e0019 */
[----:B------:R-:W-:Y:S01]  /*ba20*/  MOV R7, R27 ;  /* 0x0000001b00077202 */ /* 0x000fe20000000f00 */
[----:B------:R-:W-:Y:S01]  /*ba30*/  IMAD.MOV.U32 R4, RZ, RZ, R22 ;  /* 0x000000ffff047224 */ /* 0x000fe200078e0016 */
[----:B------:R-:W-:Y:S01]  /*ba40*/  BAR.SYNC.DEFER_BLOCKING 0x0 ;  /* 0x0000000000007b1d */ /* 0x000fe20000010000 */
[----:B------:R-:W-:Y:S02]  /*ba50*/  ISETP.GE.AND P0, PT, R89, UR4, PT ;  /* 0x0000000459007c0c */ /* 0x000fe4000bf06270 */
        /* <DEDUP_REMOVED lines=35> */
[----:B------:R-:W-:Y:S02]  /*bc90*/  LOP3.LUT R4, R9, 0x38, R4, 0xf8, !PT ;  /* 0x0000003809047812 */ /* 0x000fe400078ef804 */
        /* <DEDUP_REMOVED lines=91> */
.L_x_700:
[----:B------:R-:W-:Y:S05]  /*c250*/  BSYNC B0 ;  /* 0x0000000000007941 */ /* 0x000fea0003800000 */
.L_x_699:
        /* <DEDUP_REMOVED lines=114> */
.L_x_702:
[----:B------:R-:W-:Y:S05]  /*c980*/  BSYNC B0 ;  /* 0x0000000000007941 */ /* 0x000fea0003800000 */
.L_x_701:
        /* <DEDUP_REMOVED lines=113> */
.L_x_698:
[----:B------:R-:W-:Y:S05]  /*d0a0*/  BSYNC B1 ;  /* 0x0000000000017941 */ /* 0x000fea0003800000 */
.L_x_697:
[----:B------:R-:W-:-:S04]  /*d0b0*/  IADD3 R89, R89, 0x40, RZ ;  /* 0x0000004059597810 */ /* 0x000fc80007ffe0ff */
[----:B------:R-:W-:-:S13]  /*d0c0*/  ISETP.GE.AND P0, PT, R89, UR4, PT ;  /* 0x0000000459007c0c */ /* 0x000fda000bf06270 */
[----:B------:R-:W-:Y:S05]  /*d0d0*/  @P0 BRA `(.L_x_682) ;  /* 0x0000155000000947 */ /* 0x000fea0003800000 */
[----:B------:R-:W-:Y:S01]  /*d0e0*/  ISETP.GE.AND P0, PT, R58, c[0x0][0x27c], PT ;  /* 0x00009f003a007a0c */ /* 0x000fe20003f06270 */
[----:B------:R-:W-:-:S12]  /*d0f0*/  BSSY B0, `(.L_x_703) ;  /* 0x000006b000007945 */ /* 0x000fd80003800000 */
[----:B------:R-:W-:Y:S05]  /*d100*/  @P0 BRA `(.L_x_704) ;  /* 0x0000069000000947 */ /* 0x000fea0003800000 */
[----:B-1----:R-:W-:Y:S01]  /*d110*/  MOV R7, c[0x0][0x27c] ;  /* 0x00009f0000077a02 */ /* 0x002fe20000000f00 */
[----:B------:R-:W-:Y:S01]  /*d120*/  HADD2.F32 R63, -RZ, R75.H0_H0 ;  /* 0x2000004bff3f7230 */ /* 0x000fe20000004100 */
[----:B------:R-:W-:Y:S01]  /*d130*/  SHF.R.S32.HI R4, RZ, 0x1f, R89 ;  /* 0x0000001fff047819 */ /* 0x000fe20000011459 */
[----:B------:R-:W-:Y:S01]  /*d140*/  HADD2.F32 R84, -RZ, R83.H0_H0 ;  /* 0x20000053ff547230 */ /* 0x000fe20000004100 */
        /* <DEDUP_REMOVED lines=10> */
[----:B------:R-:W-:-:S02]  /*d1f0*/  LOP3.LUT R5, R5, 0x1c0, RZ, 0xc0, !PT ;  /* 0x000001c005057812 */ /* 0x000fc400078ec0ff */
[----:B------:R-:W-:Y:S01]  /*d200*/  SHF.L.U32 R8, R7, 0x3, RZ ;  /* 0x0000000307087819 */ /* 0x000fe200000006ff */
[----:B------:R-:W-:Y:S01]  /*d210*/  IMAD.SHL.U32 R6, R6, 0x400, RZ ;  /* 0x0000040006067824 */ /* 0x000fe200078e00ff */
[C---:B------:R-:W-:Y:S02]  /*d220*/  LOP3.LUT R10, R5.reuse, 0x38, R58, 0xf8, !PT ;  /* 0x00000038050a7812 */ /* 0x040fe400078ef83a */
[----:B------:R-:W-:Y:S02]  /*d230*/  SHF.R.U32.HI R9, RZ, 0x3, R5 ;  /* 0x00000003ff097819 */ /* 0x000fe40000011605 */
[----:B------:R-:W-:Y:S02]  /*d240*/  LOP3.LUT R4, R4, 0xfffffe00, RZ, 0xc0, !PT ;  /* 0xfffffe0004047812 */ /* 0x000fe400078ec0ff */
[----:B------:R-:W-:Y:S02]  /*d250*/  LOP3.LUT R8, R5, 0x38, R8, 0xf8, !PT ;  /* 0x0000003805087812 */ /* 0x000fe400078ef808 */
[----:B------:R-:W-:-:S02]  /*d260*/  LOP3.LUT R10, R4, R10, R9, 0xf6, !PT ;  /* 0x0000000a040a7212 */ /* 0x000fc400078ef609 */
[----:B------:R-:W-:Y:S02]  /*d270*/  LOP3.LUT R9, R8, R9, RZ, 0x3c, !PT ;  /* 0x0000000908097212 */ /* 0x000fe400078e3cff */
[----:B------:R-:W-:Y:S02]  /*d280*/  LOP3.LUT R6, R6, 0x7fffe000, RZ, 0xc0, !PT ;  /* 0x7fffe00006067812 */ /* 0x000fe400078ec0ff */
[----:B------:R-:W-:Y:S02]  /*d290*/  SHF.L.U32 R37, R10, 0x1, RZ ;  /* 0x000000010a257819 */ /* 0x000fe400000006ff */
[----:B------:R-:W-:Y:S02]  /*d2a0*/  IADD3 R36, R9, R6, R4 ;  /* 0x0000000609247210 */ /* 0x000fe40007ffe004 */
[----:B------:R-:W-:Y:S01]  /*d2b0*/  SHF.R.U32.HI R38, RZ, 0x10, R15 ;  /* 0x00000010ff267819 */ /* 0x000fe2000001160f */
[----:B------:R-:W1:Y:S01]  /*d2c0*/  LDS.128 R8, [R37+0xc100] ;  /* 0x00c1000025087984 */ /* 0x000e620000000c00 */
[----:B------:R-:W-:-:S02]  /*d2d0*/  SHF.L.U32 R36, R36, 0x1, RZ ;  /* 0x0000000124247819 */ /* 0x000fc400000006ff */
[----:B------:R-:W-:Y:S01]  /*d2e0*/  SHF.R.U64 R14, R14, 0x10, R15 ;  /* 0x000000100e0e7819 */ /* 0x000fe2000000120f */
[----:B------:R-:W-:Y:S01]  /*d2f0*/  HADD2.F32 R38, -RZ, R38.H0_H0 ;  /* 0x20000026ff267230 */ /* 0x000fe20000004100 */
[----:B------:R-:W-:Y:S01]  /*d300*/  SHF.R.U64 R15, R24, 0x10, R25 ;  /* 0x00000010180f7819 */ /* 0x000fe20000001219 */
[----:B------:R-:W2:Y:S01]  /*d310*/  LDS.128 R4, [R36+0xc100] ;  /* 0x00c1000024047984 */ /* 0x000ea20000000c00 */
[----:B------:R-:W-:Y:S01]  /*d320*/  SHF.R.U64 R26, R26, 0x10, R27 ;  /* 0x000000101a1a7819 */ /* 0x000fe2000000121b */
[----:B------:R-:W-:Y:S01]  /*d330*/  HADD2.F32 R65, -RZ, R14.H0_H0 ;  /* 0x2000000eff417230 */ /* 0x000fe20000004100 */
[----:B------:R-:W-:Y:S02]  /*d340*/  SHF.R.U32.HI R24, RZ, 0x10, R25 ;  /* 0x00000010ff187819 */ /* 0x000fe40000011619 */
[----:B------:R-:W-:Y:S01]  /*d350*/  SHF.R.U32.HI R27, RZ, 0x10, R27 ;  /* 0x00000010ff1b7819 */ /* 0x000fe2000001161b */
[----:B------:R-:W-:Y:S01]  /*d360*/  HADD2.F32 R67, -RZ, R26.H0_H0 ;  /* 0x2000001aff437230 */ /* 0x000fe20000004100 */
[----:B------:R-:W-:-:S02]  /*d370*/  SHF.R.U64 R12, R12, 0x10, R13 ;  /* 0x000000100c0c7819 */ /* 0x000fc4000000120d */
[----:B------:R-:W-:Y:S01]  /*d380*/  SHF.R.U32.HI R13, RZ, 0x10, R13 ;  /* 0x00000010ff0d7819 */ /* 0x000fe2000001160d */
[----:B------:R-:W-:Y:S02]  /*d390*/  HADD2.F32 R78, -RZ, R27.H0_H0 ;  /* 0x2000001bff4e7230 */ /* 0x000fe40000004100 */
[--C-:B-1----:R-:W-:Y:S02]  /*d3a0*/  HADD2.F32 R25, -RZ, R11.reuse.H0_H0 ;  /* 0x2000000bff197230 */ /* 0x102fe40000004100 */
[----:B------:R-:W-:Y:S02]  /*d3b0*/  HADD2.F32 R11, -RZ, R11.H1_H1 ;  /* 0x3000000bff0b7230 */ /* 0x000fe40000004100 */
        /* <DEDUP_REMOVED lines=10> */
[----:B------:R-:W-:Y:S01]  /*d460*/  HADD2.F32 R44, -RZ, R8.H0_H0 ;  /* 0x20000008ff2c7230 */ /* 0x000fe20000004100 */
[----:B------:R-:W-:Y:S01]  /*d470*/  FFMA.FTZ R7, R7, R78, R76 ;  /* 0x0000004e07077223 */ /* 0x000fe2000001004c */
[----:B------:R-:W-:Y:S01]  /*d480*/  HADD2.F32 R76, -RZ, R13.H0_H0 ;  /* 0x2000000dff4c7230 */ /* 0x000fe20000004100 */
[C---:B------:R-:W-:Y:S01]  /*d490*/  FMUL.FTZ R63, R60.reuse, R63 ;  /* 0x0000003f3c3f7220 */ /* 0x040fe20000410000 */
[----:B------:R-:W-:Y:S01]  /*d4a0*/  HADD2.F32 R5, -RZ, R5.H1_H1 ;  /* 0x30000005ff057230 */ /* 0x000fe20000004100 */
[----:B------:R-:W-:Y:S01]  /*d4b0*/  FFMA.FTZ R27, R60, R84, R27 ;  /* 0x000000543c1b7223 */ /* 0x000fe2000001001b */
[----:B------:R-:W-:Y:S01]  /*d4c0*/  HADD2.F32 R60, -RZ, R24.H0_H0 ;  /* 0x20000018ff3c7230 */ /* 0x000fe20000004100 */
[-C--:B------:R-:W-:Y:S01]  /*d4d0*/  FMUL.FTZ R24, R9, R76.reuse ;  /* 0x0000004c09187220 */ /* 0x080fe20000410000 */
[----:B------:R-:W-:Y:S01]  /*d4e0*/  HADD2.F32 R45, -RZ, R8.H1_H1 ;  /* 0x30000008ff2d7230 */ /* 0x000fe20000004100 */
[C---:B------:R-:W-:Y:S01]  /*d4f0*/  FMUL.FTZ R76, R5.reuse, R76 ;  /* 0x0000004c054c7220 */ /* 0x040fe20000410000 */
[----:B------:R-:W-:Y:S01]  /*d500*/  HADD2.F32 R8, -RZ, R10.H0_H0 ;  /* 0x2000000aff087230 */ /* 0x000fe20000004100 */
[----:B------:R-:W-:Y:S01]  /*d510*/  FFMA.FTZ R24, R5, R60, R24 ;  /* 0x0000003c05187223 */ /* 0x000fe20000010018 */
[----:B------:R-:W-:Y:S01]  /*d520*/  HADD2.F32 R61, -RZ, R4.H0_H0 ;  /* 0x20000004ff3d7230 */ /* 0x000fe20000004100 */
[----:B------:R-:W-:Y:S01]  /*d530*/  FFMA.FTZ R64, R47, R66, R64 ;  /* 0x000000422f407223 */ /* 0x000fe20000010040 */
[----:B------:R-:W-:Y:S01]  /*d540*/  HADD2.F32 R13, -RZ, R82.H1_H1 ;  /* 0x30000052ff0d7230 */ /* 0x000fe20000004100 */
[-C--:B------:R-:W-:Y:S01]  /*d550*/  FMUL.FTZ R82, R44, R75.reuse ;  /* 0x0000004b2c527220 */ /* 0x080fe20000410000 */
        /* <DEDUP_REMOVED lines=9> */
[-C--:B------:R-:W-:Y:S01]  /*d5f0*/  FFMA.FTZ R12, R4, R5.reuse, R47 ;  /* 0x00000005040c7223 */ /* 0x080fe2000001002f */
[----:B------:R-:W-:Y:S01]  /*d600*/  HADD2.F32 R6, -RZ, R6.H1_H1 ;  /* 0x30000006ff067230 */ /* 0x000fe20000004100 */
[----:B------:R-:W-:Y:S01]  /*d610*/  FFMA.FTZ R13, R8, R5, -R13 ;  /* 0x00000005080d7223 */ /* 0x000fe2000001080d */
[----:B------:R-:W-:Y:S01]  /*d620*/  HADD2.F32 R4, -RZ, R15.H0_H0 ;  /* 0x2000000fff047230 */ /* 0x000fe20000004100 */
[----:B------:R-:W-:Y:S01]  /*d630*/  FMUL.FTZ R47, R45, R61 ;  /* 0x0000003d2d2f7220 */ /* 0x000fe20000410000 */
[----:B------:R-:W-:Y:S01]  /*d640*/  F2FP.PACK_AB R7, R7, R64 ;  /* 0x000000400707723e */ /* 0x000fe200000000ff */
[----:B------:R-:W-:Y:S01]  /*d650*/  FMUL.FTZ R15, R10, R65 ;  /* 0x000000410a0f7220 */ /* 0x000fe20000410000 */
[----:B------:R-:W-:Y:S01]  /*d660*/  F2FP.PACK_AB R5, R24, R27 ;  /* 0x0000001b1805723e */ /* 0x000fe200000000ff */
[----:B------:R-:W-:-:S02]  /*d670*/  FMUL.FTZ R61, R62, R61 ;  /* 0x0000003d3e3d7220 */ /* 0x000fc40000410000 */
[----:B------:R-:W-:Y:S02]  /*d680*/  FMUL.FTZ R65, R6, R65 ;  /* 0x0000004106417220 */ /* 0x000fe40000410000 */
        /* <DEDUP_REMOVED lines=17> */
.L_x_704:
[----:B------:R-:W-:Y:S05]  /*d7a0*/  BSYNC B0 ;  /* 0x0000000000007941 */ /* 0x000fea0003800000 */
.L_x_703:
        /* <DEDUP_REMOVED lines=11> */
[--C-:B------:R-:W-:Y:S01]  /*d860*/  HADD2.F32 R45, -RZ, R73.reuse.H0_H0 ;  /* 0x20000049ff2d7230 */ /* 0x100fe20000004100 */
[----:B------:R-:W-:Y:S01]  /*d870*/  SHF.R.S32.HI R6, RZ, 0x3, R11 ;  /* 0x00000003ff067819 */ /* 0x000fe2000001140b */
[----:B------:R-:W-:Y:S01]  /*d880*/  HADD2.F32 R62, -RZ, R74.H0_H0 ;  /* 0x2000004aff3e7230 */ /* 0x000fe20000004100 */
[----:B------:R-:W-:Y:S01]  /*d890*/  LEA.HI R5, R4, R89, RZ, 0x3 ;  /* 0x0000005904057211 */ /* 0x000fe200078f18ff */
[----:B------:R-:W-:Y:S01]  /*d8a0*/  HADD2.F32 R73, -RZ, R73.H1_H1 ;  /* 0x30000049ff497230 */ /* 0x000fe20000004100 */
[----:B------:R-:W-:-:S02]  /*d8b0*/  LEA.HI R9, R9, R6, RZ, 0x1d ;  /* 0x0000000609097211 */ /* 0x000fc400078fe8ff */
[----:B------:R-:W-:Y:S01]  /*d8c0*/  LOP3.LUT R10, R10, 0x1c0, RZ, 0xc0, !PT ;  /* 0x000001c00a0a7812 */ /* 0x000fe200078ec0ff */
[----:B------:R-:W-:Y:S01]  /*d8d0*/  IMAD.SHL.U32 R5, R5, 0x40, RZ ;  /* 0x0000004005057824 */ /* 0x000fe200078e00ff */
[----:B------:R-:W-:Y:S01]  /*d8e0*/  SHF.R.S32.HI R4, RZ, 0x1f, R9 ;  /* 0x0000001fff047819 */ /* 0x000fe20000011409 */
[----:B------:R-:W-:Y:S01]  /*d8f0*/  IMAD.SHL.U32 R7, R9, 0x8, RZ ;  /* 0x0000000809077824 */ /* 0x000fe200078e00ff */
[----:B------:R-:W-:Y:S02]  /*d900*/  SHF.L.U32 R8, R8, 0x7, RZ ;  /* 0x0000000708087819 */ /* 0x000fe400000006ff */
[----:B------:R-:W-:Y:S02]  /*d910*/  LOP3.LUT R11, R10, 0x38, R11, 0xf8, !PT ;  /* 0x000000380a0b7812 */ /* 0x000fe400078ef80b */
[----:B------:R-:W-:Y:S02]  /*d920*/  SHF.R.U32.HI R6, RZ, 0x3, R10 ;  /* 0x00000003ff067819 */ /* 0x000fe4000001160a */
[----:B------:R-:W-:-:S02]  /*d930*/  LEA.HI R4, R4, R9, RZ, 0x3 ;  /* 0x0000000904047211 */ /* 0x000fc400078f18ff */
[----:B------:R-:W-:Y:S02]  /*d940*/  LOP3.LUT R8, R8, 0x7fffe000, RZ, 0xc0, !PT ;  /* 0x7fffe00008087812 */ /* 0x000fe400078ec0ff */
[----:B------:R-:W-:Y:S02]  /*d950*/  LOP3.LUT R11, R11, R6, RZ, 0x3c, !PT ;  /* 0x000000060b0b7212 */ /* 0x000fe400078e3cff */
[----:B------:R-:W-:Y:S02]  /*d960*/  LOP3.LUT R5, R5, 0xfffffe00, RZ, 0xc0, !PT ;  /* 0xfffffe0005057812 */ /* 0x000fe400078ec0ff */
[----:B------:R-:W-:Y:S02]  /*d970*/  LOP3.LUT R7, R10, 0x38, R7, 0xf8, !PT ;  /* 0x000000380a077812 */ /* 0x000fe400078ef807 */
[----:B------:R-:W-:Y:S02]  /*d980*/  SHF.L.U32 R4, R4, 0xa, RZ ;  /* 0x0000000a04047819 */ /* 0x000fe400000006ff */
[----:B------:R-:W-:-:S02]  /*d990*/  IADD3 R8, R11, R8, R5 ;  /* 0x000000080b087210 */ /* 0x000fc40007ffe005 */
[----:B------:R-:W-:Y:S02]  /*d9a0*/  LOP3.LUT R6, R7, R6, RZ, 0x3c, !PT ;  /* 0x0000000607067212 */ /* 0x000fe400078e3cff */
[----:B------:R-:W-:Y:S01]  /*d9b0*/  LOP3.LUT R4, R4, 0x7fffe000, RZ, 0xc0, !PT ;  /* 0x7fffe00004047812 */ /* 0x000fe200078ec0ff */
[----:B------:R-:W-:Y:S01]  /*d9c0*/  IMAD.SHL.U32 R13, R8, 0x2, RZ ;  /* 0x00000002080d7824 */ /* 0x000fe200078e00ff */
[----:B------:R-:W-:Y:S02]  /*d9d0*/  SHF.R.U64 R14, R28, 0x10, R29 ;  /* 0x000000101c0e7819 */ /* 0x000fe4000000121d */
[----:B------:R-:W-:Y:S02]  /*d9e0*/  IADD3 R4, R6, R4, R5 ;  /* 0x0000000406047210 */ /* 0x000fe40007ffe005 */
[----:B------:R-:W1:Y:S01]  /*d9f0*/  LDS.128 R8, [R13+0xc100] ;  /* 0x00c100000d087984 */ /* 0x000e620000000c00 */
[----:B------:R-:W-:Y:S01]  /*da00*/  SHF.R.U32.HI R28, RZ, 0x10, R29 ;  /* 0x00000010ff1c7819 */ /* 0x000fe2000001161d */
[--C-:B------:R-:W-:Y:S01]  /*da10*/  HADD2.F32 R29, -RZ, R59.reuse.H0_H0 ;  /* 0x2000003bff1d7230 */ /* 0x100fe20000004100 */
[----:B------:R-:W-:Y:S01]  /*da20*/  SHF.L.U32 R12, R4, 0x1, RZ ;  /* 0x00000001040c7819 */ /* 0x000fe200000006ff */
[----:B------:R-:W-:Y:S01]  /*da30*/  HADD2.F32 R59, -RZ, R59.H1_H1 ;  /* 0x3000003bff3b7230 */ /* 0x000fe20000004100 */
[----:B------:R-:W-:Y:S01]  /*da40*/  SHF.R.U64 R15, R16, 0x10, R17 ;  /* 0x00000010100f7819 */ /* 0x000fe20000001211 */
[----:B------:R-:W-:Y:S01]  /*da50*/  HADD2.F32 R14, -RZ, R14.H0_H0 ;  /* 0x2000000eff0e7230 */ /* 0x000fe20000004100 */
[----:B------:R-:W-:Y:S01]  /*da60*/  SHF.R.U64 R18, R18, 0x10, R19 ;  /* 0x0000001012127819 */ /* 0x000fe20000001213 */
[----:B------:R-:W2:Y:S01]  /*da70*/  LDS.128 R4, [R12+0xc100] ;  /* 0x00c100000c047984 */ /* 0x000ea20000000c00 */
[----:B------:R-:W-:-:S02]  /*da80*/  SHF.R.U32.HI R17, RZ, 0x10, R17 ;  /* 0x00000010ff117819 */ /* 0x000fc40000011611 */
[----:B------:R-:W-:Y:S02]  /*da90*/  SHF.R.U32.HI R19, RZ, 0x10, R19 ;  /* 0x00000010ff137819 */ /* 0x000fe40000011613 */
[--C-:B------:R-:W-:Y:S01]  /*daa0*/  SHF.R.U64 R16, R30, 0x10, R31.reuse ;  /* 0x000000101e107819 */ /* 0x100fe2000000121f */
[----:B------:R-:W-:Y:S01]  /*dab0*/  HADD2.F32 R44, -RZ, R17.H0_H0 ;  /* 0x20000011ff2c7230 */ /* 0x000fe20000004100 */
[----:B------:R-:W-:Y:S01]  /*dac0*/  SHF.R.U32.HI R30, RZ, 0x10, R31 ;  /* 0x00000010ff1e7819 */ /* 0x000fe2000001161f */
[----:B------:R-:W-:Y:S02]  /*dad0*/  HADD2.F32 R64, -RZ, R19.H0_H0 ;  /* 0x20000013ff407230 */ /* 0x000fe40000004100 */
[----:B------:R-:W-:Y:S02]  /*dae0*/  HADD2.F32 R17, -RZ, R74.H1_H1 ;  /* 0x3000004aff117230 */ /* 0x000fe40000004100 */
[----:B------:R-:W-:Y:S02]  /*daf0*/  HADD2.F32 R66, -RZ, R30.H0_H0 ;  /* 0x2000001eff427230 */ /* 0x000fe40000004100 */
[----:B-1----:R-:W-:-:S02]  /*db00*/  HADD2.F32 R24, -RZ, R9.H0_H0 ;  /* 0x20000009ff187230 */ /* 0x002fc40000004100 */
[----:B------:R-:W-:Y:S02]  /*db10*/  HADD2.F32 R25, -RZ, R9.H1_H1 ;  /* 0x30000009ff197230 */ /* 0x000fe40000004100 */
[--C-:B------:R-:W-:Y:S01]  /*db20*/  HADD2.F32 R9, -RZ, R11.reuse.H0_H0 ;  /* 0x2000000bff097230 */ /* 0x100fe20000004100 */
[-C--:B------:R-:W-:Y:S01]  /*db30*/  FMUL.FTZ R39, R24, R29.reuse ;  /* 0x0000001d18277220 */ /* 0x080fe20000410000 */
[----:B------:R-:W-:Y:S02]  /*db40*/  HADD2.F32 R11, -RZ, R11.H1_H1 ;  /* 0x3000000bff0b7230 */ /* 0x000fe40000004100 */
[--C-:B--2---:R-:W-:Y:S01]  /*db50*/  HADD2.F32 R36, -RZ, R5.reuse.H0_H0 ;  /* 0x20000005ff247230 */ /* 0x104fe20000004100 */
[----:B------:R-:W-:Y:S01]  /*db60*/  FMUL.FTZ R60, R9, R46 ;  /* 0x0000002e093c7220 */ /* 0x000fe20000410000 */
[----:B------:R-:W-:Y:S01]  /*db70*/  HADD2.F32 R31, -RZ, R5.H1_H1 ;  /* 0x30000005ff1f7230 */ /* 0x000fe20000004100 */
[----:B------:R-:W-:Y:S01]  /*db80*/  FMUL.FTZ R30, R11, R64 ;  /* 0x000000400b1e7220 */ /* 0x000fe20000410000 */
[--C-:B------:R-:W-:Y:S01]  /*db90*/  HADD2.F32 R5, -RZ, R7.reuse.H0_H0 ;  /* 0x20000007ff057230 */ /* 0x100fe20000004100 */
[C---:B------:R-:W-:Y:S01]  /*dba0*/  FMUL.FTZ R29, R36.reuse, R29 ;  /* 0x0000001d241d7220 */ /* 0x040fe20000410000 */
[----:B------:R-:W-:Y:S01]  /*dbb0*/  HADD2.F32 R7, -RZ, R7.H1_H1 ;  /* 0x30000007ff077230 */ /* 0x000fe20000004100 */
[----:B------:R-:W-:Y:S01]  /*dbc0*/  FFMA.FTZ R39, R36, R45, R39 ;  /* 0x0000002d24277223 */ /* 0x000fe20000010027 */
[--C-:B------:R-:W-:Y:S01]  /*dbd0*/  HADD2.F32 R26, -RZ, R8.reuse.H0_H0 ;  /* 0x20000008ff1a7230 */ /* 0x100fe20000004100 */
[C---:B------:R-:W-:Y:S01]  /*dbe0*/  FMUL.FTZ R46, R5.reuse, R46 ;  /* 0x0000002e052e7220 */ /* 0x040fe20000410000 */
[----:B------:R-:W-:Y:S01]  /*dbf0*/  HADD2.F32 R27, -RZ, R8.H1_H1 ;  /* 0x30000008ff1b7230 */ /* 0x000fe20000004100 */
[----:B------:R-:W-:Y:S01]  /*dc00*/  FFMA.FTZ R60, R5, R62, R60 ;  /* 0x0000003e053c7223 */ /* 0x000fe2000001003c */
[----:B------:R-:W-:Y:S01]  /*dc10*/  HADD2.F32 R36, -RZ, R28.H0_H0 ;  /* 0x2000001cff247230 */ /* 0x000fe20000004100 */
[----:B------:R-:W-:Y:S01]  /*dc20*/  FMUL.FTZ R28, R25, R44 ;  /* 0x0000002c191c7220 */ /* 0x000fe20000410000 */
[----:B------:R-:W-:Y:S01]  /*dc30*/  HADD2.F32 R8, -RZ, R10.H0_H0 ;  /* 0x2000000aff087230 */ /* 0x000fe20000004100 */
[----:B------:R-:W-:Y:S01]  /*dc40*/  FMUL.FTZ R64, R7, R64 ;  /* 0x0000004007407220 */ /* 0x000fe20000410000 */
[----:B------:R-:W-:Y:S01]  /*dc50*/  HADD2.F32 R5, -RZ, R72.H1_H1 ;  /* 0x30000048ff057230 */ /* 0x000fe20000004100 */
[C---:B------:R-:W-:Y:S01]  /*dc60*/  FMUL.FTZ R44, R31.reuse, R44 ;  /* 0x0000002c1f2c7220 */ /* 0x040fe20000410000 */
[--C-:B------:R-:W-:Y:S01]  /*dc70*/  HADD2.F32 R37, -RZ, R4.reuse.H0_H0 ;  /* 0x20000004ff257230 */ /* 0x100fe20000004100 */
[----:B------:R-:W-:Y:S01]  /*dc80*/  FFMA.FTZ R28, R31, R36, R28 ;  /* 0x000000241f1c7223 */ /* 0x000fe2000001001c */
[----:B------:R-:W-:Y:S01]  /*dc90*/  HADD2.F32 R38, -RZ, R4.H1_H1 ;  /* 0x30000004ff267230 */ /* 0x000fe20000004100 */
[----:B------:R-:W-:Y:S01]  /*dca0*/  FFMA.FTZ R7, R7, R66, R30 ;  /* 0x0000004207077223 */ /* 0x000fe2000001001e */
[----:B------:R-:W-:Y:S01]  /*dcb0*/  HADD2.F32 R4, -RZ, R6.H0_H0 ;  /* 0x20000006ff047230 */ /* 0x000fe20000004100 */
[----:B------:R-:W-:Y:S01]  /*dcc0*/  FMUL.FTZ R72, R26, R59 ;  /* 0x0000003b1a487220 */ /* 0x000fe20000410000 */
[----:B------:R-:W-:Y:S01]  /*dcd0*/  HADD2.F32 R10, -RZ, R10.H1_H1 ;  /* 0x3000000aff0a7230 */ /* 0x000fe20000004100 */
        /* <DEDUP_REMOVED lines=9> */
[----:B------:R-:W-:Y:S01]  /*dd70*/  F2FP.PACK_AB R7, R7, R60 ;  /* 0x0000003c0707723e */ /* 0x000fe200000000ff */
[----:B------:R-:W-:-:S02]  /*dd80*/  FMUL.FTZ R19, R27, R30 ;  /* 0x0000001e1b137220 */ /* 0x000fc40000410000 */
[-C--:B------:R-:W-:Y:S02]  /*dd90*/  FMUL.FTZ R4, R10, R31.reuse ;  /* 0x0000001f0a047220 */ /* 0x080fe40000410000 */
[----:B------:R-:W-:Y:S02]  /*dda0*/  FMUL.FTZ R30, R38, R30 ;  /* 0x0000001e261e7220 */ /* 0x000fe40000410000 */
[----:B------:R-:W-:Y:S02]  /*ddb0*/  FMUL.FTZ R31, R6, R31 ;  /* 0x0000001f061f7220 */ /* 0x000fe40000410000 */
[----:B------:R-:W-:Y:S01]  /*ddc0*/  FFMA.FTZ R17, R8, R17, -R5 ;  /* 0x0000001108117223 */ /* 0x000fe20000010805 */
[----:B------:R-:W-:Y:S01]  /*ddd0*/  F2FP.PACK_AB R5, R28, R39 ;  /* 0x000000271c05723e */ /* 0x000fe200000000ff */
[----:B------:R-:W-:Y:S02]  /*dde0*/  FFMA.FTZ R29, R24, R45, -R29 ;  /* 0x0000002d181d7223 */ /* 0x000fe4000001081d */
[----:B------:R-:W-:-:S02]  /*ddf0*/  FFMA.FTZ R44, R25, R36, -R44 ;  /* 0x00000024192c7223 */ /* 0x000fc4000001082c */
[----:B------:R-:W-:Y:S02]  /*de00*/  FFMA.FTZ R46, R9, R62, -R46 ;  /* 0x0000003e092e7223 */ /* 0x000fe4000001082e */
        /* <DEDUP_REMOVED lines=14> */
.L_x_706:
[----:B------:R-:W-:Y:S05]  /*def0*/  BSYNC B0 ;  /* 0x0000000000007941 */ /* 0x000fea0003800000 */
.L_x_705:
[----:B------:R-:W-:-:S04]  /*df00*/  IADD3 R58, R58, 0x40, RZ ;  /* 0x000000403a3a7810 */ /* 0x000fc80007ffe0ff */
[----:B------:R-:W-:-:S13]  /*df10*/  ISETP.GE.AND P0, PT, R58, c[0x0][0x27c], PT ;  /* 0x00009f003a007a0c */ /* 0x000fda0003f06270 */
[----:B------:R-:W-:Y:S05]  /*df20*/  @P0 BRA `(.L_x_682) ;  /* 0x0000070000000947 */ /* 0x000fea0003800000 */
[----:B-1----:R-:W-:Y:S01]  /*df30*/  SHF.R.S32.HI R9, RZ, 0x1f, R58 ;  /* 0x0000001fff097819 */ /* 0x002fe2000001143a */
[----:B------:R-:W-:Y:S01]  /*df40*/  IMAD.MOV.U32 R7, RZ, RZ, c[0x0][0x27c] ;  /* 0x00009f00ff077624 */ /* 0x000fe200078e00ff */
[----:B------:R-:W-:Y:S01]  /*df50*/  SHF.R.S32.HI R4, RZ, 0x1f, R89 ;  /* 0x0000001fff047819 */ /* 0x000fe20000011459 */
[----:B------:R-:W-:Y:S01]  /*df60*/  IMAD.SHL.U32 R8, R89, 0x40, RZ ;  /* 0x0000004059087824 */ /* 0x000fe200078e00ff */
[----:B------:R-:W-:Y:S01]  /*df70*/  LEA.HI R5, R9, R58, RZ, 0x3 ;  /* 0x0000003a09057211 */ /* 0x000fe200078f18ff */
[----:B------:R-:W-:Y:S01]  /*df80*/  HADD2.F32 R25, -RZ, R55.H0_H0 ;  /* 0x20000037ff197230 */ /* 0x000fe20000004100 */
[----:B------:R-:W-:Y:S01]  /*df90*/  LEA.HI R4, R4, R89, RZ, 0x3 ;  /* 0x0000005904047211 */ /* 0x000fe200078f18ff */
[----:B------:R-:W-:Y:S01]  /*dfa0*/  HADD2.F32 R31, -RZ, R57.H0_H0 ;  /* 0x20000039ff1f7230 */ /* 0x000fe20000004100 */
[----:B------:R-:W-:Y:S01]  /*dfb0*/  SHF.R.S32.HI R6, RZ, 0x3, R5 ;  /* 0x00000003ff067819 */ /* 0x000fe20000011405 */
[----:B------:R-:W-:Y:S01]  /*dfc0*/  HADD2.F32 R30, -RZ, R54.H0_H0 ;  /* 0x20000036ff1e7230 */ /* 0x000fe20000004100 */
[----:B------:R-:W-:Y:S01]  /*dfd0*/  LOP3.LUT R8, R8, 0x1c0, RZ, 0xc0, !PT ;  /* 0x000001c008087812 */ /* 0x000fe200078ec0ff */
[----:B------:R-:W-:Y:S01]  /*dfe0*/  IMAD.SHL.U32 R4, R4, 0x40, RZ ;  /* 0x0000004004047824 */ /* 0x000fe200078e00ff */
[----:B------:R-:W-:Y:S01]  /*dff0*/  LEA.HI R7, R7, R6, RZ, 0x1d ;  /* 0x0000000607077211 */ /* 0x000fe200078fe8ff */
[----:B------:R-:W-:Y:S01]  /*e000*/  HADD2.F32 R36, -RZ, R56.H0_H0 ;  /* 0x20000038ff247230 */ /* 0x000fe20000004100 */
[----:B------:R-:W-:Y:S01]  /*e010*/  LEA.HI R9, R9, R58, RZ, 0x6 ;  /* 0x0000003a09097211 */ /* 0x000fe200078f30ff */
[----:B------:R-:W-:Y:S01]  /*e020*/  HADD2.F32 R54, -RZ, R54.H1_H1 ;  /* 0x30000036ff367230 */ /* 0x000fe20000004100 */
[----:B------:R-:W-:Y:S01]  /*e030*/  SHF.R.S32.HI R6, RZ, 0x1f, R7 ;  /* 0x0000001fff067819 */ /* 0x000fe20000011407 */
[----:B------:R-:W-:Y:S01]  /*e040*/  IMAD.SHL.U32 R11, R7, 0x8, RZ ;  /* 0x00000008070b7824 */ /* 0x000fe200078e00ff */
[----:B------:R-:W-:Y:S01]  /*e050*/  LOP3.LUT R10, R8, 0x38, R5, 0xf8, !PT ;  /* 0x00000038080a7812 */ /* 0x000fe200078ef805 */
[----:B------:R-:W-:Y:S01]  /*e060*/  HADD2.F32 R56, -RZ, R56.H1_H1 ;  /* 0x30000038ff387230 */ /* 0x000fe20000004100 */
[----:B------:R-:W-:Y:S01]  /*e070*/  SHF.L.U32 R9, R9, 0x7, RZ ;  /* 0x0000000709097819 */ /* 0x000fe200000006ff */
[----:B------:R-:W-:Y:S01]  /*e080*/  HADD2.F32 R55, -RZ, R55.H1_H1 ;  /* 0x30000037ff377230 */ /* 0x000fe20000004100 */
[----:B------:R-:W-:Y:S01]  /*e090*/  SHF.R.U32.HI R5, RZ, 0x3, R8 ;  /* 0x00000003ff057819 */ /* 0x000fe20000011608 */
[----:B------:R-:W-:Y:S01]  /*e0a0*/  HADD2.F32 R57, -RZ, R57.H1_H1 ;  /* 0x30000039ff397230 */ /* 0x000fe20000004100 */
[----:B------:R-:W-:-:S02]  /*e0b0*/  LEA.HI R6, R6, R7, RZ, 0x3 ;  /* 0x0000000706067211 */ /* 0x000fc400078f18ff */
[----:B------:R-:W-:Y:S02]  /*e0c0*/  LOP3.LUT R9, R9, 0x7fffe000, RZ, 0xc0, !PT ;  /* 0x7fffe00009097812 */ /* 0x000fe400078ec0ff */
[----:B------:R-:W-:Y:S02]  /*e0d0*/  LOP3.LUT R4, R4, 0xfffffe00, RZ, 0xc0, !PT ;  /* 0xfffffe0004047812 */ /* 0x000fe400078ec0ff */
[----:B------:R-:W-:Y:S02]  /*e0e0*/  LOP3.LUT R10, R10, R5, RZ, 0x3c, !PT ;  /* 0x000000050a0a7212 */ /* 0x000fe400078e3cff */
[----:B------:R-:W-:Y:S02]  /*e0f0*/  LOP3.LUT R8, R8, 0x38, R11, 0xf8, !PT ;  /* 0x0000003808087812 */ /* 0x000fe400078ef80b */
[----:B------:R-:W-:Y:S02]  /*e100*/  SHF.L.U32 R7, R6, 0xa, RZ ;  /* 0x0000000a06077819 */ /* 0x000fe400000006ff */
[----:B------:R-:W-:-:S02]  /*e110*/  IADD3 R9, R10, R9, R4 ;  /* 0x000000090a097210 */ /* 0x000fc40007ffe004 */
[----:B------:R-:W-:Y:S02]  /*e120*/  LOP3.LUT R6, R8, R5, RZ, 0x3c, !PT ;  /* 0x0000000508067212 */ /* 0x000fe400078e3cff */
[----:B------:R-:W-:Y:S01]  /*e130*/  LOP3.LUT R5, R7, 0x7fffe000, RZ, 0xc0, !PT ;  /* 0x7fffe00007057812 */ /* 0x000fe200078ec0ff */
[----:B------:R-:W-:Y:S01]  /*e140*/  IMAD.SHL.U32 R13, R9, 0x2, RZ ;  /* 0x00000002090d7824 */ /* 0x000fe200078e00ff */
[--C-:B------:R-:W-:Y:S02]  /*e150*/  SHF.R.U64 R15, R22, 0x10, R23.reuse ;  /* 0x00000010160f7819 */ /* 0x100fe40000001217 */
[----:B------:R-:W-:Y:S02]  /*e160*/  IADD3 R5, R6, R5, R4 ;  /* 0x0000000506057210 */ /* 0x000fe40007ffe004 */
[----:B------:R-:W1:Y:S01]  /*e170*/  LDS.128 R8, [R13+0xc100] ;  /* 0x00c100000d087984 */ /* 0x000e620000000c00 */
[----:B------:R-:W-:Y:S02]  /*e180*/  SHF.R.U32.HI R22, RZ, 0x10, R23 ;  /* 0x00000010ff167819 */ /* 0x000fe40000011617 */
[----:B------:R-:W-:-:S02]  /*e190*/  SHF.L.U32 R12, R5, 0x1, RZ ;  /* 0x00000001050c7819 */ /* 0x000fc400000006ff */
[----:B------:R-:W-:Y:S01]  /*e1a0*/  SHF.R.U64 R14, R34, 0x10, R35 ;  /* 0x00000010220e7819 */ /* 0x000fe20000001223 */
[----:B------:R-:W-:Y:S01]  /*e1b0*/  HADD2.F32 R22, -RZ, R22.H0_H0 ;  /* 0x20000016ff167230 */ /* 0x000fe20000004100 */
[----:B------:R-:W-:Y:S01]  /*e1c0*/  SHF.R.U64 R17, R20, 0x10, R21 ;  /* 0x0000001014117819 */ /* 0x000fe20000001215 */
[----:B------:R-:W2:Y:S01]  /*e1d0*/  LDS.128 R4, [R12+0xc100] ;  /* 0x00c100000c047984 */ /* 0x000ea20000000c00 */
[----:B------:R-:W-:Y:S02]  /*e1e0*/  SHF.R.U32.HI R34, RZ, 0x10, R35 ;  /* 0x00000010ff227819 */ /* 0x000fe40000011623 */
[----:B------:R-:W-:Y:S01]  /*e1f0*/  SHF.R.U32.HI R20, RZ, 0x10, R21 ;  /* 0x00000010ff147819 */ /* 0x000fe20000011615 */
[----:B------:R-:W-:Y:S01]  /*e200*/  HADD2.F32 R17, -RZ, R17.H0_H0 ;  /* 0x20000011ff117230 */ /* 0x000fe20000004100 */
[--C-:B------:R-:W-:Y:S01]  /*e210*/  SHF.R.U64 R16, R32, 0x10, R33.reuse ;  /* 0x0000001020107819 */ /* 0x100fe20000001221 */
[----:B------:R-:W-:Y:S01]  /*e220*/  HADD2.F32 R34, -RZ, R34.H0_H0 ;  /* 0x20000022ff227230 */ /* 0x000fe20000004100 */
[----:B------:R-:W-:Y:S01]  /*e230*/  SHF.R.U32.HI R32, RZ, 0x10, R33 ;  /* 0x00000010ff207819 */ /* 0x000fe20000011621 */
[----:B------:R-:W-:-:S02]  /*e240*/  HADD2.F32 R20, -RZ, R20.H0_H0 ;  /* 0x20000014ff147230 */ /* 0x000fc40000004100 */
[----:B------:R-:W-:Y:S02]  /*e250*/  HADD2.F32 R16, -RZ, R16.H0_H0 ;  /* 0x20000010ff107230 */ /* 0x000fe40000004100 */
[----:B------:R-:W-:Y:S02]  /*e260*/  HADD2.F32 R32, -RZ, R32.H0_H0 ;  /* 0x20000020ff207230 */ /* 0x000fe40000004100 */
[----:B-1----:R-:W-:Y:S02]  /*e270*/  HADD2.F32 R18, -RZ, R11.H0_H0 ;  /* 0x2000000bff127230 */ /* 0x002fe40000004100 */
[----:B------:R-:W-:Y:S02]  /*e280*/  HADD2.F32 R19, -RZ, R9.H0_H0 ;  /* 0x20000009ff137230 */ /* 0x000fe40000004100 */
[----:B------:R-:W-:Y:S01]  /*e290*/  HADD2.F32 R11, -RZ, R11.H1_H1 ;  /* 0x3000000bff0b7230 */ /* 0x000fe20000004100 */
[----:B------:R-:W-:Y:S01]  /*e2a0*/  FMUL.FTZ R29, R18, R25 ;  /* 0x00000019121d7220 */ /* 0x000fe20000410000 */
[----:B------:R-:W-:Y:S01]  /*e2b0*/  HADD2.F32 R9, -RZ, R9.H1_H1 ;  /* 0x30000009ff097230 */ /* 0x000fe20000004100 */
[----:B------:R-:W-:Y:S01]  /*e2c0*/  FMUL.FTZ R33, R19, R30 ;  /* 0x0000001e13217220 */ /* 0x000fe20000410000 */
[----:B--2---:R-:W-:-:S02]  /*e2d0*/  HADD2.F32 R24, -RZ, R7.H0_H0 ;  /* 0x20000007ff187230 */ /* 0x004fc40000004100 */
[----:B------:R-:W-:Y:S02]  /*e2e0*/  HADD2.F32 R26, -RZ, R5.H0_H0 ;  /* 0x20000005ff1a7230 */ /* 0x000fe40000004100 */
[----:B------:R-:W-:Y:S01]  /*e2f0*/  HADD2.F32 R7, -RZ, R7.H1_H1 ;  /* 0x30000007ff077230 */ /* 0x000fe20000004100 */
[C---:B------:R-:W-:Y:S01]  /*e300*/  FMUL.FTZ R25, R24.reuse, R25 ;  /* 0x0000001918197220 */ /* 0x040fe20000410000 */
[--C-:B------:R-:W-:Y:S01]  /*e310*/  HADD2.F32 R21, -RZ, R8.reuse.H0_H0 ;  /* 0x20000008ff157230 */ /* 0x100fe20000004100 */
[----:B------:R-:W-:Y:S01]  /*e320*/  FFMA.FTZ R29, R24, R31, R29 ;  /* 0x0000001f181d7223 */ /* 0x000fe2000001001d */
[----:B------:R-:W-:Y:S01]  /*e330*/  HADD2.F32 R23, -RZ, R8.H1_H1 ;  /* 0x30000008ff177230 */ /* 0x000fe20000004100 */
        /* <DEDUP_REMOVED lines=14> */
[----:B------:R-:W-:-:S02]  /*e420*/  FMUL.FTZ R20, R5, R20 ;  /* 0x0000001405147220 */ /* 0x000fc40000410000 */
[----:B------:R-:W-:Y:S02]  /*e430*/  FFMA.FTZ R26, R5, R32, R26 ;  /* 0x00000020051a7223 */ /* 0x000fe4000001001a */
[C---:B------:R-:W-:Y:S02]  /*e440*/  FMUL.FTZ R54, R27.reuse, R54 ;  /* 0x000000361b367220 */ /* 0x040fe40000410000 */
[----:B------:R-:W-:Y:S01]  /*e450*/  FFMA.FTZ R27, R27, R56, R7 ;  /* 0x000000381b1b7223 */ /* 0x000fe20000010007 */
[----:B------:R-:W-:Y:S01]  /*e460*/  HADD2.F32 R7, -RZ, R15.H0_H0 ;  /* 0x2000000fff077230 */ /* 0x000fe20000004100 */
[----:B------:R-:W-:Y:S02]  /*e470*/  FMUL.FTZ R5, R8, R55 ;  /* 0x0000003708057220 */ /* 0x000fe40000410000 */
[----:B------:R-:W-:Y:S02]  /*e480*/  FMUL.FTZ R35, R23, R17 ;  /* 0x0000001117237220 */ /* 0x000fe40000410000 */
[----:B------:R-:W-:Y:S01]  /*e490*/  FFMA.FTZ R15, R4, R57, R5 ;  /* 0x00000039040f7223 */ /* 0x000fe20000010005 */
[----:B------:R-:W-:Y:S01]  /*e4a0*/  HADD2.F32 R5, -RZ, R14.H0_H0 ;  /* 0x2000000eff057230 */ /* 0x000fe20000004100 */
        /* <DEDUP_REMOVED lines=12> */
[-C--:B------:R-:W-:Y:S02]  /*e570*/  FFMA.FTZ R17, R23, R16.reuse, -R17 ;  /* 0x0000001017117223 */ /* 0x080fe40000010811 */
[----:B------:R-:W-:Y:S01]  /*e580*/  FFMA.FTZ R10, R10, R5, -R7 ;  /* 0x000000050a0a7223 */ /* 0x000fe20000010807 */
[----:B------:R-:W-:Y:S01]  /*e590*/  F2FP.PACK_AB R7, R24, R29 ;  /* 0x0000001d1807723e */ /* 0x000fe200000000ff */
[----:B------:R-:W-:Y:S01]  /*e5a0*/  FFMA.FTZ R4, R28, R16, R35 ;  /* 0x000000101c047223 */ /* 0x000fe20000010023 */
[----:B------:R-:W-:Y:S01]  /*e5b0*/  F2FP.PACK_AB R8, R17, R54 ;  /* 0x000000361108723e */ /* 0x000fe200000000ff */
[----:B------:R-:W-:Y:S01]  /*e5c0*/  FFMA.FTZ R6, R6, R5, R14 ;  /* 0x0000000506067223 */ /* 0x000fe2000001000e */
[----:B------:R-:W-:-:S02]  /*e5d0*/  F2FP.PACK_AB R10, R10, R55 ;  /* 0x000000370a0a723e */ /* 0x000fc400000000ff */
[----:B------:R-:W-:Y:S02]  /*e5e0*/  F2FP.PACK_AB R5, R26, R33 ;  /* 0x000000211a05723e */ /* 0x000fe400000000ff */
[----:B------:R-:W-:Y:S01]  /*e5f0*/  F2FP.PACK_AB R4, R4, R27 ;  /* 0x0000001b0404723e */ /* 0x000fe200000000ff */
[----:B------:R1:W-:Y:S01]  /*e600*/  STS.128 [R13+0xc100], R8 ;  /* 0x00c100080d007388 */ /* 0x0003e20000000c00 */
[----:B------:R-:W-:-:S05]  /*e610*/  F2FP.PACK_AB R6, R6, R15 ;  /* 0x0000000f0606723e */ /* 0x000fca00000000ff */
[----:B------:R1:W-:Y:S02]  /*e620*/  STS.128 [R12+0xc100], R4 ;  /* 0x00c100040c007388 */ /* 0x0003e40000000c00 */
.L_x_682:
[----:B------:R-:W-:Y:S05]  /*e630*/  BSYNC B2 ;  /* 0x0000000000027941 */ /* 0x000fea0003800000 */
.L_x_664:
[----:B------:R-:W-:Y:S01]  /*e640*/  IMAD R52, R52, c[0x0][0x208], RZ ;  /* 0x0000820034347a24 */ /* 0x000fe200078e02ff */
[----:B-1----:R-:W-:Y:S01]  /*e650*/  SHF.R.S32.HI R8, RZ, 0x4, R53 ;  /* 0x00000004ff087819 */ /* 0x002fe20000011435 */
[----:B------:R-:W-:Y:S01]  /*e660*/  IMAD.WIDE.U32 R6, R201, c[0x0][0x208], RZ ;  /* 0x00008200c9067a25 */ /* 0x000fe200078e00ff */
[----:B------:R-:W-:Y:S01]  /*e670*/  SHF.R.S32.HI R173, RZ, 0x1f, R42 ;  /* 0x0000001fffad7819 */ /* 0x000fe2000001142a */
[----:B------:R-:W-:-:S04]  /*e680*/  DEPBAR.LE SB0, 0x0 ;  /* 0x000080000000791a */ /* 0x000fc80000000000 */
[----:B------:R-:W-:Y:S01]  /*e690*/  IMAD R5, R201, c[0x0][0x20c], R52 ;  /* 0x00008300c9057a24 */ /* 0x000fe200078e0234 */
[----:B------:R-:W-:Y:S01]  /*e6a0*/  LEA.HI R9, R53, R8, RZ, 0x1 ;  /* 0x0000000835097211 */ /* 0x000fe200078f08ff */
[----:B------:R-:W-:Y:S01]  /*e6b0*/  IMAD R51, R51, c[0x0][0x218], RZ ;  /* 0x0000860033337a24 */ /* 0x000fe200078e02ff */
[----:B------:R-:W-:Y:S01]  /*e6c0*/  LEA.HI R173, R173, R42, RZ, 0x3 ;  /* 0x0000002aadad7211 */ /* 0x000fe200078f18ff */
[----:B------:R-:W-:Y:S01]  /*e6d0*/  IMAD.IADD R7, R7, 0x1, R5 ;  /* 0x0000000107077824 */ /* 0x000fe200078e0205 */
[----:B------:R-:W-:Y:S01]  /*e6e0*/  LOP3.LUT R9, R9, 0xfffffffe, RZ, 0xc0, !PT ;  /* 0xfffffffe09097812 */ /* 0x000fe200078ec0ff */
[C---:B------:R-:W-:Y:S01]  /*e6f0*/  IMAD R12, R200.reuse, c[0x0][0x21c], R51 ;  /* 0x00008700c80c7a24 */ /* 0x040fe200078e0233 */
[----:B------:R-:W-:Y:S01]  /*e700*/  SHF.R.S32.HI R172, RZ, 0x1f, R41 ;  /* 0x0000001fffac7819 */ /* 0x000fe20000011429 */
[----:B------:R-:W-:Y:S01]  /*e710*/  IMAD.WIDE.U32 R6, R200, c[0x0][0x218], R6 ;  /* 0x00008600c8067a25 */ /* 0x000fe200078e0006 */
[----:B------:R-:W-:Y:S01]  /*e720*/  LOP3.LUT R173, R173, 0xfffffff8, RZ, 0xc0, !PT ;  /* 0xfffffff8adad7812 */ /* 0x000fe200078ec0ff */
[----:B------:R-:W-:Y:S01]  /*e730*/  UISETP.GE.AND UP0, UPT, UR8, 0x2, UPT ;  /* 0x000000020800788c */ /* 0x000fe2000bf06270 */
[----:B------:R-:W-:Y:S01]  /*e740*/  LEA.HI R172, R172, R41, RZ, 0x3 ;  /* 0x00000029acac7211 */ /* 0x000fe200078f18ff */
[----:B------:R-:W-:Y:S01]  /*e750*/  IMAD.IADD R9, R8, 0x1, -R9 ;  /* 0x0000000108097824 */ /* 0x000fe200078e0a09 */
[----:B------:R-:W-:Y:S01]  /*e760*/  IADD3 R5, P0, R6, UR24, RZ ;  /* 0x0000001806057c10 */ /* 0x000fe2000ff1e0ff */
[----:B------:R-:W-:Y:S01]  /*e770*/  IMAD.SHL.U32 R6, R43, 0x40, RZ ;  /* 0x000000402b067824 */ /* 0x000fe200078e00ff */
[----:B------:R-:W-:Y:S01]  /*e780*/  LOP3.LUT R172, R172, 0xfffffff8, RZ, 0xc0, !PT ;  /* 0xfffffff8acac7812 */ /* 0x000fe200078ec0ff */
[----:B------:R-:W-:Y:S01]  /*e790*/  IMAD.WIDE R16, R173, 0x2, RZ ;  /* 0x00000002ad107825 */ /* 0x000fe200078e02ff */
[----:B------:R-:W-:-:S02]  /*e7a0*/  IADD3.X R12, R7, UR10, R12, P0, !PT ;  /* 0x0000000a070c7c10 */ /* 0x000fc400087fe40c */
[----:B------:R-:W-:Y:S01]  /*e7b0*/  LEA R11, P0, R5, c[0x0][0x1f8], 0x1 ;  /* 0x00007e00050b7a11 */ /* 0x000fe200078008ff */
[----:B------:R-:W-:Y:S01]  /*e7c0*/  IMAD.SHL.U32 R7, R50, 0x8, RZ ;  /* 0x0000000832077824 */ /* 0x000fe200078e00ff */
[----:B------:R-:W-:Y:S01]  /*e7d0*/  LOP3.LUT R6, R6, 0x1c0, RZ, 0xc0, !PT ;  /* 0x000001c006067812 */ /* 0x000fe200078ec0ff */
[----:B------:R-:W-:Y:S01]  /*e7e0*/  IMAD.SHL.U32 R82, R49, 0x40, RZ ;  /* 0x0000004031527824 */ /* 0x000fe200078e00ff */
[----:B------:R-:W-:Y:S01]  /*e7f0*/  LEA.HI.X R12, R5, c[0x0][0x1fc], R12, 0x1, P0 ;  /* 0x00007f00050c7a11 */ /* 0x000fe200000f0c0c */
[----:B------:R-:W1:Y:S01]  /*e800*/  SHFL.IDX PT, R72, R11, 0x1, 0x181f ;  /* 0x00381f000b487f89 */ /* 0x000e6200000e0000 */
[----:B------:R-:W-:Y:S01]  /*e810*/  SHF.R.U32.HI R5, RZ, 0x3, R6 ;  /* 0x00000003ff057819 */ /* 0x000fe20000011606 */
[----:B------:R-:W-:Y:S01]  /*e820*/  IMAD.SHL.U32 R83, R48, 0x40, RZ ;  /* 0x0000004030537824 */ /* 0x000fe200078e00ff */
[----:B------:R-:W-:Y:S01]  /*e830*/  LOP3.LUT R10, R6, 0x8, R7, 0xf8, !PT ;  /* 0x00000008060a7812 */ /* 0x000fe200078ef807 */
[----:B------:R-:W-:Y:S01]  /*e840*/  IMAD.SHL.U32 R203, R0, 0x2, RZ ;  /* 0x0000000200cb7824 */ /* 0x000fe200078e00ff */
[----:B------:R2:W3:Y:S04]  /*e850*/  SHFL.IDX PT, R6, R11, RZ, 0x181f ;  /* 0x00181fff0b067589 */ /* 0x0004e800000e0000 */
[----:B------:R-:W-:Y:S01]  /*e860*/  BAR.SYNC.DEFER_BLOCKING 0x0 ;  /* 0x0000000000007b1d */ /* 0x000fe20000010000 */
[----:B------:R-:W-:-:S02]  /*e870*/  LOP3.LUT R10, R10, R5, RZ, 0x3c, !PT ;  /* 0x000000050a0a7212 */ /* 0x000fc400078e3cff */
[----:B------:R-:W-:Y:S02]  /*e880*/  LOP3.LUT P0, RZ, R43, 0x2, RZ, 0xc0, !PT ;  /* 0x000000022bff7812 */ /* 0x000fe4000780c0ff */
[----:B------:R-:W-:Y:S01]  /*e890*/  LOP3.LUT R82, R82, 0x1c0, RZ, 0xc0, !PT ;  /* 0x000001c052527812 */ /* 0x000fe200078ec0ff */
[----:B------:R-:W4:Y:S01]  /*e8a0*/  SHFL.IDX PT, R5, R12, 0x1, 0x181f ;  /* 0x00381f000c057f89 */ /* 0x000f2200000e0000 */
[----:B------:R-:W-:Y:S01]  /*e8b0*/  IMAD R197, R9, 0x200, R10 ;  /* 0x0000020009c57824 */ /* 0x000fe200078e020a */
[----:B------:R-:W-:Y:S01]  /*e8c0*/  LOP3.LUT R83, R83, 0xfffffe00, RZ, 0xc0, !PT ;  /* 0xfffffe0053537812 */ /* 0x000fe200078ec0ff */
[----:B------:R-:W-:Y:S01]  /*e8d0*/  IMAD.SHL.U32 R9, R9, 0x8, RZ ;  /* 0x0000000809097824 */ /* 0x000fe200078e00ff */
[----:B------:R-:W5:Y:S01]  /*e8e0*/  SHFL.IDX PT, R7, R12, RZ, 0x181f ;  /* 0x00181fff0c077589 */ /* 0x000f6200000e0000 */
[----:B------:R-:W-:Y:S01]  /*e8f0*/  IMAD.SHL.U32 R197, R197, 0x2, RZ ;  /* 0x00000002c5c57824 */ /* 0x000fe200078e00ff */
[----:B------:R-:W-:Y:S02]  /*e900*/  ISETP.GE.AND P2, PT, R42, c[0x0][0x1d4], PT ;  /* 0x000075002a007a0c */ /* 0x000fe40003f46270 */
[----:B------:R-:W-:-:S02]  /*e910*/  LOP3.LUT R9, R82, 0x8, R9, 0xf8, !PT ;  /* 0x0000000852097812 */ /* 0x000fc400078ef809 */
[C---:B------:R-:W-:Y:S02]  /*e920*/  IADD3 R8, R197.reuse, 0x6100, RZ ;  /* 0x00006100c5087810 */ /* 0x040fe40007ffe0ff */
[----:B------:R-:W-:Y:S01]  /*e930*/  IADD3 R196, R197, 0x6120, RZ ;  /* 0x00006120c5c47810 */ /* 0x000fe20007ffe0ff */
[----:B--2---:R-:W-:Y:S01]  /*e940*/  IMAD.WIDE R10, R81, 0x2, RZ ;  /* 0x00000002510a7825 */ /* 0x004fe200078e02ff */
[----:B------:R-:W-:Y:S02]  /*e950*/  @P0 IADD3 R196, R8, -0x20, RZ ;  /* 0xffffffe008c40810 */ /* 0x000fe40007ffe0ff */
[----:B------:R-:W-:Y:S02]  /*e960*/  SHF.R.U32.HI R82, RZ, 0x3, R82 ;  /* 0x00000003ff527819 */ /* 0x000fe40000011652 */
[----:B-1----:R-:W-:Y:S01]  /*e970*/  IADD3 R44, P0, R10, R72, RZ ;  /* 0x000000480a2c7210 */ /* 0x002fe20007f1e0ff */
[----:B------:R-:W-:Y:S01]  /*e980*/  LDSM.16.M88.4 R24, [R197+0x6100] ;  /* 0x00610000c518783b */ /* 0x000fe20000000200 */
[----:B---3--:R-:W-:-:S02]  /*e990*/  IADD3 R14, P1, R6, R10, RZ ;  /* 0x0000000a060e7210 */ /* 0x008fc40007f3e0ff */
[----:B------:R-:W-:Y:S01]  /*e9a0*/  LOP3.LUT R82, R9, R82, RZ, 0x3c, !PT ;  /* 0x0000005209527212 */ /* 0x000fe200078e3cff */
[----:B------:R-:W-:Y:S01]  /*e9b0*/  LDSM.16.M88.4 R36, [R197+0x7900] ;  /* 0x00790000c524783b */ /* 0x000fe20000000200 */
[----:B----4-:R-:W-:Y:S01]  /*e9c0*/  IMAD.X R45, R11, 0x1, R5, P0 ;  /* 0x000000010b2d7824 */ /* 0x010fe200000e0605 */
[----:B------:R-:W-:Y:S02]  /*e9d0*/  IADD3 R74, P0, R16, R72, RZ ;  /* 0x00000048104a7210 */ /* 0x000fe40007f1e0ff */
[----:B------:R-:W-:Y:S01]  /*e9e0*/  LDSM.16.M88.4 R32, [R196] ;  /* 0x00000000c420783b */ /* 0x000fe20000000200 */
[----:B-----5:R-:W-:Y:S01]  /*e9f0*/  IMAD.X R15, R7, 0x1, R11, P1 ;  /* 0x00000001070f7824 */ /* 0x020fe200008e060b */
[----:B------:R-:W-:Y:S01]  /*ea00*/  IADD3 R12, P1, R6, R16, RZ ;  /* 0x00000010060c7210 */ /* 0x000fe20007f3e0ff */
[----:B------:R-:W-:Y:S01]  /*ea10*/  IMAD.WIDE R10, R172, 0x2, RZ ;  /* 0x00000002ac0a7825 */ /* 0x000fe200078e02ff */
[----:B------:R-:W-:Y:S01]  /*ea20*/  LDSM.16.M88.4 R64, [R196+0x800] ;  /* 0x00080000c440783b */ /* 0x000fe20000000200 */
[----:B------:R-:W-:-:S02]  /*ea30*/  P2R R4, PR, RZ, 0x8 ;  /* 0x00000008ff047803 */ /* 0x000fc40000000000 */
[----:B------:R-:W-:Y:S01]  /*ea40*/  IMAD.X R75, R17, 0x1, R5, P0 ;  /* 0x00000001114b7824 */ /* 0x000fe200000e0605 */
[----:B------:R-:W-:Y:S01]  /*ea50*/  IADD3 R72, P0, R10, R72, RZ ;  /* 0x000000480a487210 */ /* 0x000fe20007f1e0ff */
[----:B------:R-:W-:Y:S01]  /*ea60*/  IMAD.X R13, R7, 0x1, R17, P1 ;  /* 0x00000001070d7824 */ /* 0x000fe200008e0611 */
[----:B------:R-:W-:Y:S01]  /*ea70*/  IADD3 R6, P1, R6, R10, RZ ;  /* 0x0000000a06067210 */ /* 0x000fe20007f3e0ff */
[----:B------:R-:W-:Y:S01]  /*ea80*/  LDSM.16.M88.4 R16, [R197+0x6900] ;  /* 0x00690000c510783b */ /* 0x000fe20000000200 */
[C---:B------:R-:W-:Y:S01]  /*ea90*/  IADD3 R187, R196.reuse, 0x800, RZ ;  /* 0x00000800c4bb7810 */ /* 0x040fe20007ffe0ff */
[----:B------:R-:W-:Y:S01]  /*eaa0*/  IMAD.X R73, R11, 0x1, R5, P0 ;  /* 0x000000010b497824 */ /* 0x000fe200000e0605 */
[----:B------:R-:W-:Y:S01]  /*eab0*/  IADD3 R186, R196, 0x1000, RZ ;  /* 0x00001000c4ba7810 */ /* 0x000fe20007ffe0ff */
[----:B------:R-:W-:Y:S01]  /*eac0*/  IMAD R5, R69, 0x400, R83 ;  /* 0x0000040045057824 */ /* 0x000fe200078e0253 */
[----:B------:R-:W-:Y:S01]  /*ead0*/  LDSM.16.M88.4 R60, [R196+0x1000] ;  /* 0x00100000c43c783b */ /* 0x000fe20000000200 */
[----:B------:R-:W-:Y:S01]  /*eae0*/  IMAD.X R7, R7, 0x1, R11, P1 ;  /* 0x0000000107077824 */ /* 0x000fe200008e060b */
[----:B------:R-:W-:Y:S01]  /*eaf0*/  ISETP.GE.AND P1, PT, R81, c[0x0][0x1d4], PT ;  /* 0x0000750051007a0c */ /* 0x000fe20003f26270 */
[----:B------:R-:W-:Y:S01]  /*eb00*/  IMAD.IADD R0, R82, 0x1, R5 ;  /* 0x0000000152007824 */ /* 0x000fe200078e0205 */
[----:B------:R-:W-:Y:S01]  /*eb10*/  LDSM.16.M88.4 R8, [R197+0x7100] ;  /* 0x00710000c508783b */ /* 0x000fe20000000200 */
[----:B------:R-:W-:-:S02]  /*eb20*/  IADD3 R185, R196, 0x1800, RZ ;  /* 0x00001800c4b97810 */ /* 0x000fc40007ffe0ff */
[----:B------:R-:W-:Y:S01]  /*eb30*/  IMAD.SHL.U32 R198, R0, 0x2, RZ ;  /* 0x0000000200c67824 */ /* 0x000fe200078e00ff */
[C---:B------:R-:W-:Y:S01]  /*eb40*/  ISETP.LT.OR P0, PT, R40.reuse, 0x1, P1 ;  /* 0x000000012800780c */ /* 0x040fe20000f01670 */
[----:B------:R-:W-:Y:S01]  /*eb50*/  LDSM.16.M88.4 R56, [R196+0x1800] ;  /* 0x00180000c438783b */ /* 0x000fe20000000200 */
[----:B------:R-:W-:Y:S01]  /*eb60*/  ISETP.LT.OR P1, PT, R40, 0x21, P1 ;  /* 0x000000212800780c */ /* 0x000fe20000f21670 */
[--C-:B------:R-:W-:Y:S01]  /*eb70*/  IMAD R194, R2, 0x2, R198.reuse ;  /* 0x0000000202c27824 */ /* 0x100fe200078e02c6 */
[C---:B------:R-:W-:Y:S01]  /*eb80*/  IADD3 R183, R196.reuse, 0x2000, RZ ;  /* 0x00002000c4b77810 */ /* 0x040fe20007ffe0ff */
[----:B------:R-:W1:Y:S01]  /*eb90*/  LDSM.16.M88.4 R76, [R198+0xc100] ;  /* 0x00c10000c64c783b */ /* 0x000e620000000200 */
[----:B------:R-:W-:Y:S01]  /*eba0*/  IMAD.MOV.U32 R0, RZ, RZ, 0x40 ;  /* 0x00000040ff007424 */ /* 0x000fe200078e00ff */
[C---:B------:R-:W-:Y:S01]  /*ebb0*/  IADD3 R182, R196.reuse, 0x2800, RZ ;  /* 0x00002800c4b67810 */ /* 0x040fe20007ffe0ff */
[C---:B------:R-:W-:Y:S01]  /*ebc0*/  IMAD R193, R3.reuse, 0x2, R198 ;  /* 0x0000000203c17824 */ /* 0x040fe200078e02c6 */
[----:B------:R-:W2:Y:S01]  /*ebd0*/  LDSM.16.M88.4 R52, [R194+0xc100] ;  /* 0x00c10000c234783b */ /* 0x000ea20000000200 */
[----:B------:R-:W-:Y:S01]  /*ebe0*/  IMAD R191, R3, 0x2, R194 ;  /* 0x0000000203bf7824 */ /* 0x000fe200078e02c2 */
[----:B------:R-:W-:-:S02]  /*ebf0*/  IADD3 R181, R196, 0x3000, RZ ;  /* 0x00003000c4b57810 */ /* 0x000fc40007ffe0ff */
[----:B------:R-:W-:Y:S01]  /*ec00*/  @!PT LDS RZ, [RZ] ;  /* 0x00000000fffff984 */ /* 0x000fe20000000800 */
[----:B------:R-:W-:Y:S01]  /*ec10*/  @!PT LDS RZ, [RZ] ;  /* 0x00000000fffff984 */ /* 0x000fe20000000800 */
[----:B------:R-:W-:Y:S01]  /*ec20*/  @!PT LDS RZ, [RZ] ;  /* 0x00000000fffff984 */ /* 0x000fe20000000800 */
[----:B------:R3:W-:Y:S01]  /*ec30*/  LDGSTS.E.BYPASS.LTC128B.128 [R203+0x100], [R14.64], !P0 ;  /* 0x001000000ecb7fae */ /* 0x0007e2000c101d54 */
[----:B------:R-:W-:Y:S02]  /*ec40*/  ISETP.LT.OR P0, PT, R40, 0x1, P2 ;  /* 0x000000012800780c */ /* 0x000fe40001701670 */
[C---:B------:R-:W-:Y:S02]  /*ec50*/  IADD3 R180, R196.reuse, 0x3800, RZ ;  /* 0x00003800c4b47810 */ /* 0x040fe40007ffe0ff */
[C---:B------:R-:W-:Y:S02]  /*ec60*/  IADD3 R179, R196.reuse, 0x4000, RZ ;  /* 0x00004000c4b37810 */ /* 0x040fe40007ffe0ff */
[C---:B------:R-:W-:Y:S02]  /*ec70*/  IADD3 R178, R196.reuse, 0x4800, RZ ;  /* 0x00004800c4b27810 */ /* 0x040fe40007ffe0ff */
[C---:B------:R-:W-:Y:S02]  /*ec80*/  IADD3 R177, R196.reuse, 0x5000, RZ ;  /* 0x00005000c4b17810 */ /* 0x040fe40007ffe0ff */
[----:B------:R-:W-:-:S03]  /*ec90*/  IADD3 R176, R196, 0x5800, RZ ;  /* 0x00005800c4b07810 */ /* 0x000fc60007ffe0ff */
[----:B------:R3:W-:Y:S01]  /*eca0*/  LDGSTS.E.BYPASS.LTC128B.128 [R203+0x2100], [R12.64], !P0 ;  /* 0x021000000ccb7fae */ /* 0x0007e2000c101d54 */
[----:B------:R-:W-:-:S04]  /*ecb0*/  ISETP.GE.AND P0, PT, R41, c[0x0][0x1d4], PT ;  /* 0x0000750029007a0c */ /* 0x000fc80003f06270 */
[C---:B------:R-:W-:Y:S02]  /*ecc0*/  ISETP.LT.OR P3, PT, R40.reuse, 0x1, P0 ;  /* 0x000000012800780c */ /* 0x040fe40000761670 */
[----:B------:R-:W-:Y:S01]  /*ecd0*/  ISETP.LT.OR P0, PT, R40, 0x21, P0 ;  /* 0x000000212800780c */ /* 0x000fe20000701670 */
[----:B-1----:R-:W-:Y:S10]  /*ece0*/  HMMA.16816.F32 R28, R76, R24, RZ ;  /* 0x000000184c1c723c */ /* 0x002ff400000018ff */
[----:B------:R1:W-:Y:S01]  /*ecf0*/  LDGSTS.E.BYPASS.LTC128B.128 [R203+0x4100], [R6.64], !P3 ;  /* 0x0410000006cb7fae */ /* 0x0003e2000d901d54 */
[----:B------:R-:W-:-:S03]  /*ed00*/  ISETP.NE.AND P3, PT, R4, RZ, PT ;  /* 0x000000ff0400720c */ /* 0x000fc60003f65270 */
[----:B------:R4:W-:Y:S01]  /*ed10*/  LDGSTS.E.BYPASS.LTC128B.128 [R203+0x1100], [R44.64], !P1 ;  /* 0x011000002ccb7fae */ /* 0x0009e2000c901d54 */
[----:B------:R-:W-:Y:S01]  /*ed20*/  LOP3.LUT P1, RZ, R43, 0x4, RZ, 0xc0, !PT ;  /* 0x000000042bff7812 */ /* 0x000fe2000782c0ff */
[----:B------:R-:W-:Y:S03]  /*ed30*/  HMMA.16816.F32 R24, R76, R26, RZ ;  /* 0x0000001a4c18723c */ /* 0x000fe600000018ff */
[----:B------:R-:W-:Y:S02]  /*ed40*/  SEL R0, R0, 0xffffffc0, !P1 ;  /* 0xffffffc000007807 */ /* 0x000fe40004800000 */
[----:B------:R-:W-:-:S03]  /*ed50*/  ISETP.LT.OR P1, PT, R40, 0x21, P2 ;  /* 0x000000212800780c */ /* 0x000fc60001721670 */
[----:B------:R-:W-:Y:S01]  /*ed60*/  IMAD.IADD R192, R197, 0x1, R0 ;  /* 0x00000001c5c07824 */ /* 0x000fe200078e0200 */
[----:B------:R-:W-:Y:S01]  /*ed70*/  HMMA.16816.F32 R20, R76, R16, RZ ;  /* 0x000000104c14723c */ /* 0x000fe200000018ff */
[----:B------:R-:W-:-:S07]  /*ed80*/  IMAD.IADD R184, R0, 0x1, R196 ;  /* 0x0000000100b87824 */ /* 0x000fce00078e02c4 */
[C---:B---3--:R-:W-:Y:S01]  /*ed90*/  HMMA.16816.F32 R12, R76.reuse, R8, RZ ;  /* 0x000000084c0c723c */ /* 0x048fe200000018ff */
[----:B------:R3:W-:Y:S04]  /*eda0*/  LDGSTS.E.BYPASS.LTC128B.128 [R203+0x3100], [R74.64], !P1 ;  /* 0x031000004acb7fae */ /* 0x0007e8000c901d54 */
[----:B------:R3:W-:Y:S01]  /*edb0*/  LDGSTS.E.BYPASS.LTC128B.128 [R203+0x5100], [R72.64], !P0 ;  /* 0x0510000048cb7fae */ /* 0x0007e2000c101d54 */
[----:B------:R-:W-:Y:S02]  /*edc0*/  PLOP3.LUT P0, PT, PT, PT, UP0, 0x80, 0x0 ;  /* 0x000000000000781c */ /* 0x000fe40003f0f008 */
[C---:B------:R-:W-:Y:S01]  /*edd0*/  HMMA.16816.F32 R16, R76.reuse, R18, RZ ;  /* 0x000000124c10723c */ /* 0x040fe200000018ff */
[----:B------:R-:W-:Y:S04]  /*ede0*/  LDSM.16.M88.4 R48, [R193+0xc100] ;  /* 0x00c10000c130783b */ /* 0x000fe80000000200 */
[----:B----4-:R-:W4:Y:S03]  /*edf0*/  LDSM.16.M88.4 R44, [R192+0x6100] ;  /* 0x00610000c02c783b */ /* 0x010f260000000200 */
[C---:B------:R-:W-:Y:S01]  /*ee00*/  HMMA.16816.F32 R8, R76.reuse, R10, RZ ;  /* 0x0000000a4c08723c */ /* 0x040fe200000018ff */
[----:B------:R-:W5:Y:S04]  /*ee10*/  LDSM.16.M88.4 R40, [R192+0x6900] ;  /* 0x00690000c028783b */ /* 0x000f680000000200 */
[----:B------:R-:W0:Y:S03]  /*ee20*/  LDGDEPBAR ;  /* 0x00000000000079af */ /* 0x000e260000000000 */
[C---:B-1----:R-:W-:Y:S08]  /*ee30*/  HMMA.16816.F32 R4, R76.reuse, R36, RZ ;  /* 0x000000244c04723c */ /* 0x042ff000000018ff */
[----:B------:R-:W-:Y:S01]  /*ee40*/  HMMA.16816.F32 R76, R76, R38, RZ ;  /* 0x000000264c4c723c */ /* 0x000fe200000018ff */
[----:B------:R-:W1:Y:S04]  /*ee50*/  LDSM.16.M88.4 R36, [R192+0x7100] ;  /* 0x00710000c024783b */ /* 0x000e680000000200 */
[----:B---3--:R-:W-:Y:S03]  /*ee60*/  LDSM.16.M88.4 R72, [R191+0xc100] ;  /* 0x00c10000bf48783b */ /* 0x008fe60000000200 */
[C---:B--2---:R-:W-:Y:S08]  /*ee70*/  HMMA.16816.F32 R28, R52.reuse, R32, R28 ;  /* 0x00000020341c723c */ /* 0x044ff0000000181c */
        /* <DEDUP_REMOVED lines=119> */
[C---:B------:R-:W-:Y:S07]  /*f5f0*/  HMMA.16816.F32 R20, R48.reuse, R40, R20 ;  /* 0x000000283014723c */ /* 0x040fee0000001814 */
[----:B------:R-:W-:Y:S01]  /*f600*/  SHF.R.S32.HI R40, RZ, 0x1f, R173 ;  /* 0x0000001fff287819 */ /* 0x000fe200000114ad */
        /* <DEDUP_REMOVED lines=12> */
[----:B------:R-:W-:Y:S01]  /*f6d0*/  LOP3.LUT R4, R82, R83, RZ, 0xfc, !PT ;  /* 0x0000005352047212 */ /* 0x000fe200078efcff */
[----:B------:R-:W-:Y:S01]  /*f6e0*/  HMMA.16816.F32 R76, R72, R54, R76 ;  /* 0x00000036484c723c */ /* 0x000fe2000000184c */
[----:B------:R-:W-:-:S02]  /*f6f0*/  SHF.R.S32.HI R6, RZ, 0x1f, R81 ;  /* 0x0000001fff067819 */ /* 0x000fc40000011451 */
[----:B------:R-:W-:Y:S01]  /*f700*/  SHF.R.S32.HI R7, RZ, 0x1f, R172 ;  /* 0x0000001fff077819 */ /* 0x000fe200000114ac */
[----:B------:R-:W-:Y:S06]  /*f710*/  BAR.SYNC.DEFER_BLOCKING 0x0 ;  /* 0x0000000000007b1d */ /* 0x000fec0000010000 */
[----:B------:R-:W-:Y:S05]  /*f720*/  @!P0 BRA `(.L_x_707) ;  /* 0x0000043000008947 */ /* 0x000fea0003800000 */
        /* <DEDUP_REMOVED lines=14> */
[C---:B------:R-:W-:Y:S01]  /*f810*/  SHF.L.U64.HI R6, R81.reuse, 0x1, R6 ;  /* 0x0000000151067819 */ /* 0x040fe20000010206 */
[----:B------:R-:W-:Y:S01]  /*f820*/  IMAD.SHL.U32 R81, R81, 0x2, RZ ;  /* 0x0000000251517824 */ /* 0x000fe200078e00ff */
[----:B------:R-:W-:Y:S01]  /*f830*/  IADD3 R42, -R80, 0x10, RZ ;  /* 0x00000010502a7810 */ /* 0x000fe20007ffe1ff */
[----:B------:R-:W-:Y:S01]  /*f840*/  IMAD R201, R0, c[0x0][0x2b8], R201 ;  /* 0x0000ae0000c97a24 */ /* 0x000fe200078e02c9 */
[C---:B------:R-:W-:Y:S01]  /*f850*/  SHF.L.U64.HI R40, R173.reuse, 0x1, R40 ;  /* 0x00000001ad287819 */ /* 0x040fe20000010228 */
[----:B------:R-:W-:Y:S01]  /*f860*/  IMAD.SHL.U32 R41, R173, 0x2, RZ ;  /* 0x00000002ad297824 */ /* 0x000fe200078e00ff */
[----:B------:R-:W-:Y:S01]  /*f870*/  LOP3.LUT R42, R42, 0xf, RZ, 0xc0, !PT ;  /* 0x0000000f2a2a7812 */ /* 0x000fe200078ec0ff */
[----:B------:R-:W-:Y:S01]  /*f880*/  IMAD.WIDE.U32 R38, R201, c[0x0][0x1e0], RZ ;  /* 0x00007800c9267a25 */ /* 0x000fe200078e00ff */
[----:B------:R-:W-:-:S05]  /*f890*/  SHF.R.S32.HI R0, RZ, 0x1f, R201 ;  /* 0x0000001fff007819 */ /* 0x000fca00000114c9 */
[----:B------:R-:W-:-:S04]  /*f8a0*/  IMAD R0, R0, c[0x0][0x1e0], RZ ;  /* 0x0000780000007a24 */ /* 0x000fc800078e02ff */
[----:B------:R-:W-:-:S04]  /*f8b0*/  IMAD R5, R201, c[0x0][0x1e4], R0 ;  /* 0x00007900c9057a24 */ /* 0x000fc800078e0200 */
[----:B------:R-:W-:Y:S01]  /*f8c0*/  IMAD.IADD R39, R39, 0x1, R5 ;  /* 0x0000000127277824 */ /* 0x000fe200078e0205 */
[----:B--2---:R-:W-:-:S03]  /*f8d0*/  SHF.R.S32.HI R5, RZ, 0x1f, R200 ;  /* 0x0000001fff057819 */ /* 0x004fc600000114c8 */
[----:B------:R-:W-:-:S04]  /*f8e0*/  IMAD.WIDE.U32 R36, R200, c[0x0][0x1f0], R38 ;  /* 0x00007c00c8247a25 */ /* 0x000fc800078e0026 */
[----:B------:R-:W-:Y:S01]  /*f8f0*/  IMAD R5, R5, c[0x0][0x1f0], RZ ;  /* 0x00007c0005057a24 */ /* 0x000fe200078e02ff */
[----:B------:R-:W-:-:S03]  /*f900*/  IADD3 R48, P0, R36, UR22, RZ ;  /* 0x0000001624307c10 */ /* 0x000fc6000ff1e0ff */
[----:B------:R-:W-:Y:S01]  /*f910*/  IMAD R0, R200, c[0x0][0x1f4], R5 ;  /* 0x00007d00c8007a24 */ /* 0x000fe200078e0205 */
[----:B------:R-:W-:-:S04]  /*f920*/  SEL R5, RZ, 0x10, P4 ;  /* 0x00000010ff057807 */ /* 0x000fc80002000000 */
[----:B------:R-:W-:Y:S02]  /*f930*/  IADD3.X R37, R37, UR16, R0, P0, !PT ;  /* 0x0000001025257c10 */ /* 0x000fe400087fe400 */
[C---:B------:R-:W-:Y:S02]  /*f940*/  LEA R39, P0, R48.reuse, c[0x0][0x1c8], 0x1 ;  /* 0x0000720030277a11 */ /* 0x040fe400078008ff */
[----:B------:R-:W-:Y:S02]  /*f950*/  IADD3 R46, -R5, 0x10, RZ ;  /* 0x00000010052e7810 */ /* 0x000fe40007ffe1ff */
[----:B------:R-:W-:Y:S01]  /*f960*/  LEA.HI.X R48, R48, c[0x0][0x1cc], R37, 0x1, P0 ;  /* 0x0000730030307a11 */ /* 0x000fe200000f0c25 */
[----:B------:R-:W1:Y:S01]  /*f970*/  SHFL.IDX PT, R36, R39, 0x1, 0x181f ;  /* 0x00381f0027247f89 */ /* 0x000e6200000e0000 */
[----:B------:R-:W-:Y:S02]  /*f980*/  SEL R0, RZ, 0x10, P6 ;  /* 0x00000010ff007807 */ /* 0x000fe40003000000 */
[----:B------:R-:W-:Y:S01]  /*f990*/  LOP3.LUT R46, R46, 0xf, RZ, 0xc0, !PT ;  /* 0x0000000f2e2e7812 */ /* 0x000fe200078ec0ff */
[----:B------:R-:W2:Y:S01]  /*f9a0*/  SHFL.IDX PT, R37, R48, 0x1, 0x181f ;  /* 0x00381f0030257f89 */ /* 0x000ea200000e0000 */
[----:B------:R-:W-:-:S02]  /*f9b0*/  IADD3 R44, -R0, 0x10, RZ ;  /* 0x00000010002c7810 */ /* 0x000fc40007ffe1ff */
[----:B------:R-:W-:Y:S01]  /*f9c0*/  ISETP.NE.U32.AND P2, PT, R5, RZ, PT ;  /* 0x000000ff0500720c */ /* 0x000fe20003f45070 */
[----:B------:R3:W4:Y:S01]  /*f9d0*/  SHFL.IDX PT, R38, R39, RZ, 0x181f ;  /* 0x00181fff27267589 */ /* 0x00072200000e0000 */
[----:B------:R-:W-:-:S03]  /*f9e0*/  LOP3.LUT R44, R44, 0xf, RZ, 0xc0, !PT ;  /* 0x0000000f2c2c7812 */ /* 0x000fc600078ec0ff */
        /* <DEDUP_REMOVED lines=23> */
.L_x_707:
[----:B------:R-:W-:Y:S01]  /*fb60*/  LOP3.LUT R0, R68, 0xffffffe0, RZ, 0xc0, !PT ;  /* 0xffffffe044007812 */ /* 0x000fe200078ec0ff */
[----:B------:R-:W-:Y:S01]  /*fb70*/  UMOV UR4, 0xffffffc0 ;  /* 0xffffffc000047882 */ /* 0x000fe20000000000 */
[----:B------:R-:W-:Y:S01]  /*fb80*/  LEA.HI R6, R70, R71, RZ, 0x2 ;  /* 0x0000004746067211 */ /* 0x000fe200078f10ff */
[----:B------:R-:W-:Y:S01]  /*fb90*/  UIMAD UR4, UR8, UR4, 0x41 ;  /* 0x00000041080474a4 */ /* 0x000fe2000f8e0204 */
[----:B------:R-:W-:Y:S01]  /*fba0*/  SHF.R.S32.HI R36, RZ, 0x1f, R69 ;  /* 0x0000001fff247819 */ /* 0x000fe20000011445 */
[C---:B------:R-:W-:Y:S01]  /*fbb0*/  IMAD.IADD R0, R71.reuse, 0x1, -R0 ;  /* 0x0000000147007824 */ /* 0x040fe200078e0a00 */
[----:B------:R-:W-:Y:S01]  /*fbc0*/  LOP3.LUT R6, R6, 0xfffffffc, RZ, 0xc0, !PT ;  /* 0xfffffffc06067812 */ /* 0x000fe200078ec0ff */
[----:B------:R-:W-:Y:S01]  /*fbd0*/  IMAD.SHL.U32 R195, R4, 0x2, RZ ;  /* 0x0000000204c37824 */ /* 0x000fe200078e00ff */
[----:B------:R-:W-:Y:S01]  /*fbe0*/  LEA.HI R5, R36, R69, RZ, 0x3 ;  /* 0x0000004524057211 */ /* 0x000fe200078f18ff */
[----:B------:R-:W-:Y:S01]  /*fbf0*/  UIADD3 UR8, UR8, -0x2, URZ ;  /* 0xfffffffe08087890 */ /* 0x000fe2000fffe03f */
[----:B------:R-:W-:Y:S01]  /*fc00*/  SHF.R.S32.HI R7, RZ, 0x1f, R0 ;  /* 0x0000001fff077819 */ /* 0x000fe20000011400 */
[----:B------:R-:W-:Y:S01]  /*fc10*/  IMAD.IADD R71, R71, 0x1, -R6 ;  /* 0x0000000147477824 */ /* 0x000fe200078e0a06 */
[----:B------:R-:W-:Y:S01]  /*fc20*/  LOP3.LUT R36, R5, 0xffffff8, RZ, 0xc0, !PT ;  /* 0x0ffffff805247812 */ /* 0x000fe200078ec0ff */
[----:B------:R-:W-:Y:S01]  /*fc30*/  LDSM.16.MT88.4 R40, [R195+0x2100] ;  /* 0x00210000c328783b */ /* 0x000fe20000004200 */
[----:B------:R-:W-:Y:S01]  /*fc40*/  LEA.HI R6, R7, R0, RZ, 0x2 ;  /* 0x0000000007067211 */ /* 0x000fe200078f10ff */
[--C-:B------:R-:W-:Y:S01]  /*fc50*/  IMAD R190, R2, 0x2, R195.reuse ;  /* 0x0000000202be7824 */ /* 0x100fe200078e02c3 */
[----:B------:R-:W-:Y:S01]  /*fc60*/  LEA.HI R5, R71, R71, RZ, 0x1 ;  /* 0x0000004747057211 */ /* 0x000fe200078f08ff */
[----:B------:R-:W-:Y:S01]  /*fc70*/  IMAD.IADD R36, R69, 0x1, -R36 ;  /* 0x0000000145247824 */ /* 0x000fe200078e0a24 */
[----:B------:R-:W-:Y:S01]  /*fc80*/  PLOP3.LUT P1, PT, PT, PT, UP2, 0x80, 0x0 ;  /* 0x000000000000781c */ /* 0x000fe20003f2f028 */
[C---:B------:R-:W-:Y:S01]  /*fc90*/  IMAD R189, R3.reuse, 0x2, R195 ;  /* 0x0000000203bd7824 */ /* 0x040fe200078e02c3 */
[----:B------:R-:W-:Y:S01]  /*fca0*/  LEA.HI.SX32 R7, R6, UR12, 0x1e ;  /* 0x0000000c06077c11 */ /* 0x000fe2000f8ff2ff */
[----:B------:R-:W-:Y:S01]  /*fcb0*/  IMAD R188, R3, 0x2, R190 ;  /* 0x0000000203bc7824 */ /* 0x000fe200078e02be */
[----:B-1----:R-:W-:Y:S01]  /*fcc0*/  LOP3.LUT R38, R5, 0x1ffffffe, RZ, 0xc0, !PT ;  /* 0x1ffffffe05267812 */ /* 0x002fe200078ec0ff */
[----:B------:R-:W-:Y:S01]  /*fcd0*/  LDSM.16.MT88.4 R100, [R195+0x100] ;  /* 0x00010000c364783b */ /* 0x000fe20000004200 */
[----:B------:R-:W-:Y:S01]  /*fce0*/  PLOP3.LUT P0, PT, PT, PT, UP2, 0x80, 0x0 ;  /* 0x000000000000781c */ /* 0x000fe20003f0f028 */
[----:B------:R-:W-:Y:S01]  /*fcf0*/  IMAD R7, R36, 0x10, R7 ;  /* 0x0000001024077824 */ /* 0x000fe200078e0207 */
[----:B------:R-:W-:Y:S01]  /*fd00*/  LOP3.LUT R175, R6, 0x7ffffffc, RZ, 0xc0, !PT ;  /* 0x7ffffffc06af7812 */ /* 0x000fe200078ec0ff */
[----:B------:R-:W-:Y:S01]  /*fd10*/  IMAD.IADD R38, R71, 0x1, -R38 ;  /* 0x0000000147267824 */ /* 0x000fe200078e0a26 */
[----:B------:R-:W-:Y:S01]  /*fd20*/  LDSM.16.MT88.4 R108, [R190+0x100] ;  /* 0x00010000be6c783b */ /* 0x000fe20000004200 */
[----:B------:R-:W-:-:S02]  /*fd30*/  IMAD.U32 R206, RZ, RZ, UR8 ;  /* 0x00000008ffce7e24 */ /* 0x000fc4000f8e00ff */
[----:B------:R-:W-:Y:S01]  /*fd40*/  IMAD R174, R38, 0x8, R7 ;  /* 0x0000000826ae7824 */ /* 0x000fe200078e0207 */
[----:B------:R-:W-:Y:S01]  /*fd50*/  LDSM.16.MT88.4 R116, [R189+0x100] ;  /* 0x00010000bd74783b */ /* 0x000fe20000004200 */
[----:B------:R-:W-:Y:S02]  /*fd60*/  IMAD.IADD R175, R0, 0x1, -R175 ;  /* 0x0000000100af7824 */ /* 0x000fe400078e0aaf */
[----:B------:R-:W-:Y:S01]  /*fd70*/  @P1 IMAD.HI.U32 R7, R174, c[0x0][0x2c8], RZ ;  /* 0x0000b200ae071a27 */ /* 0x000fe200078e00ff */
[----:B------:R-:W-:Y:S03]  /*fd80*/  LDSM.16.MT88.4 R124, [R188+0x100] ;  /* 0x00010000bc7c783b */ /* 0x000fe60000004200 */
[----:B------:R-:W-:Y:S01]  /*fd90*/  IMAD.MOV.U32 R5, RZ, RZ, R174 ;  /* 0x000000ffff057224 */ /* 0x000fe200078e00ae */
[----:B------:R-:W-:Y:S01]  /*fda0*/  @P0 SHF.R.U32.HI R5, RZ, c[0x0][0x2cc], R7 ;  /* 0x0000b300ff050a19 */ /* 0x000fe20000011607 */
[----:B------:R-:W-:Y:S01]  /*fdb0*/  IMAD.U32 R0, RZ, RZ, UR4 ;  /* 0x00000004ff007e24 */ /* 0x000fe2000f8e00ff */
[----:B------:R-:W-:Y:S01]  /*fdc0*/  LDSM.16.MT88.4 R48, [R190+0x2100] ;  /* 0x00210000be30783b */ /* 0x000fe20000004200 */
[----:B------:R-:W-:Y:S01]  /*fdd0*/  IMAD.SHL.U32 R175, R175, 0x2, RZ ;  /* 0x00000002afaf7824 */ /* 0x000fe200078e00ff */
[----:B------:R-:W-:-:S02]  /*fde0*/  ULDC.64 UR4, c[0x0][0x2c8] ;  /* 0x0000b20000047ab9 */ /* 0x000fc40000000a00 */
[----:B------:R-:W1:Y:S01]  /*fdf0*/  SHFL.IDX PT, R7, R5, RZ, 0x1c1f ;  /* 0x001c1fff05077589 */ /* 0x000e6200000e0000 */
[----:B------:R-:W-:Y:S01]  /*fe00*/  UIMAD.WIDE.U32 UR22, UR12, UR4, URZ ;  /* 0x000000040c1672a5 */ /* 0x000fe2000f8e003f */
[C---:B------:R-:W-:Y:S02]  /*fe10*/  IADD3 R0, -R175.reuse, UR9, R0 ;  /* 0x00000009af007c10 */ /* 0x040fe4000fffe100 */
[----:B------:R-:W-:Y:S01]  /*fe20*/  IADD3 R6, -R175, UR19, RZ ;  /* 0x00000013af067c10 */ /* 0x000fe2000fffe1ff */
[----:B------:R-:W2:Y:S01]  /*fe30*/  SHFL.IDX PT, R39, R5, 0x1, 0x1c1f ;  /* 0x003c1f0005277f89 */ /* 0x000ea200000e0000 */
[----:B------:R-:W-:Y:S02]  /*fe40*/  IADD3 R36, R0, -UR17, RZ ;  /* 0x8000001100247c10 */ /* 0x000fe4000fffe0ff */
[----:B------:R-:W-:Y:S01]  /*fe50*/  @UP2 UMOV UR7, UR23 ;  /* 0x0000001700072c82 */ /* 0x000fe20008000000 */
[----:B------:R-:W-:Y:S01]  /*fe60*/  LDSM.16.MT88.4 R56, [R189+0x2100] ;  /* 0x00210000bd38783b */ /* 0x000fe20000004200 */
[----:B------:R-:W-:-:S03]  /*fe70*/  @UP2 USHF.R.U32.HI UR12, URZ, UR5, UR7 ;  /* 0x000000053f0c2299 */ /* 0x000fc60008011607 */
[----:B------:R-:W-:Y:S01]  /*fe80*/  LDSM.16.MT88.4 R64, [R188+0x2100] ;  /* 0x00210000bc40783b */ /* 0x000fe20000004200 */
[----:B------:R-:W-:-:S03]  /*fe90*/  UIADD3 UR12, UR12, UR9, -UR17 ;  /* 0x000000090c0c7290 */ /* 0x000fc6000fffe811 */
[----:B------:R-:W-:Y:S01]  /*fea0*/  LDSM.16.MT88.4 R72, [R195+0x4100] ;  /* 0x00410000c348783b */ /* 0x000fe20000004200 */
[----:B------:R-:W-:-:S03]  /*feb0*/  USHF.R.S32.HI UR4, URZ, 0x1f, UR12 ;  /* 0x0000001f3f047899 */ /* 0x000fc6000801140c */
[----:B------:R-:W-:Y:S01]  /*fec0*/  LDSM.16.MT88.4 R80, [R190+0x4100] ;  /* 0x00410000be50783b */ /* 0x000fe20000004200 */
[----:B------:R-:W-:Y:S01]  /*fed0*/  ULEA.HI UR4, UR4, UR12, URZ, 0x6 ;  /* 0x0000000c04047291 */ /* 0x000fe2000f8f303f */
[----:B-1----:R-:W-:Y:S02]  /*fee0*/  IMAD.IADD R7, R36, 0x1, R7 ;  /* 0x0000000124077824 */ /* 0x002fe400078e0207 */
[----:B------:R-:W-:Y:S01]  /*fef0*/  LDSM.16.MT88.4 R88, [R189+0x4100] ;  /* 0x00410000bd58783b */ /* 0x000fe20000004200 */
[----:B------:R-:W-:Y:S02]  /*ff00*/  USHF.R.S32.HI UR7, URZ, 0x6, UR4 ;  /* 0x000000063f077899 */ /* 0x000fe40008011404 */
[----:B------:R-:W-:Y:S01]  /*ff10*/  IMNMX R0, R6, R7, PT ;  /* 0x0000000706007217 */ /* 0x000fe20003800200 */
[----:B--2---:R-:W-:Y:S01]  /*ff20*/  IMAD.IADD R39, R36, 0x1, R39 ;  /* 0x0000000124277824 */ /* 0x004fe200078e0227 */
[----:B------:R-:W-:Y:S01]  /*ff30*/  LDSM.16.MT88.4 R136, [R190+0x900] ;  /* 0x00090000be88783b */ /* 0x000fe20000004200 */
[----:B------:R-:W-:Y:S01]  /*ff40*/  UISETP.LT.AND UP0, UPT, URZ, UR7, UPT ;  /* 0x000000073f00728c */ /* 0x000fe2000bf01270 */
[----:B------:R-:W-:-:S02]  /*ff50*/  ISETP.GT.AND P0, PT, R0, RZ, PT ;  /* 0x000000ff0000720c */ /* 0x000fc40003f04270 */
[----:B------:R-:W-:Y:S01]  /*ff60*/  ISETP.GT.AND P1, PT, R0, 0x1, PT ;  /* 0x000000010000780c */ /* 0x000fe20003f24270 */
[----:B------:R-:W-:Y:S01]  /*ff70*/  USEL UR7, URZ, UR7, !UP0 ;  /* 0x000000073f077287 */ /* 0x000fe2000c000000 */
[----:B------:R-:W-:Y:S01]  /*ff80*/  FSEL R28, R28, -INF , P0 ;  /* 0xff8000001c1c7808 */ /* 0x000fe20000000000 */
[----:B------:R-:W0:Y:S01]  /*ff90*/  LDGDEPBAR ;  /* 0x00000000000079af */ /* 0x000e220000000000 */
        /* <DEDUP_REMOVED lines=20> */
[----:B------:R-:W-:Y:S02]  /*100e0*/  IMNMX R13, R6, R39, PT ;  /* 0x00000027060d7217 */ /* 0x000fe40003800200 */
[----:B------:R-:W-:-:S02]  /*100f0*/  ISETP.GT.AND P0, PT, R0, 0x30, PT ;  /* 0x000000300000780c */ /* 0x000fc40003f04270 */
[----:B------:R-:W-:Y:S02]  /*10100*/  FSEL R161, R9, -INF , P1 ;  /* 0xff80000009a17808 */ /* 0x000fe40000800000 */
[----:B------:R-:W-:Y:S02]  /*10110*/  FMNMX.FTZ R6, R28, R37, !PT ;  /* 0x000000251c067209 */ /* 0x000fe40007810000 */
[C---:B------:R-:W-:Y:S02]  /*10120*/  ISETP.GT.AND P1, PT, R13.reuse, RZ, PT ;  /* 0x000000ff0d00720c */ /* 0x040fe40003f24270 */
[----:B------:R-:W-:Y:S02]  /*10130*/  FSEL R147, R32, -INF , P0 ;  /* 0xff80000020937808 */ /* 0x000fe40000000000 */
[----:B------:R-:W-:Y:S02]  /*10140*/  ISETP.GT.AND P0, PT, R13, 0x1, PT ;  /* 0x000000010d00780c */ /* 0x000fe40003f04270 */
[----:B------:R-:W-:-:S02]  /*10150*/  FMNMX.FTZ R6, R29, R6, !PT ;  /* 0x000000061d067209 */ /* 0x000fc40007810000 */
[----:B------:R-:W-:Y:S02]  /*10160*/  FSEL R30, R30, -INF , P1 ;  /* 0xff8000001e1e7808 */ /* 0x000fe40000800000 */
[----:B------:R-:W-:Y:S02]  /*10170*/  ISETP.GT.AND P1, PT, R13, 0x8, PT ;  /* 0x000000080d00780c */ /* 0x000fe40003f24270 */
[----:B------:R-:W-:Y:S02]  /*10180*/  FSEL R16, R31, -INF , P0 ;  /* 0xff8000001f107808 */ /* 0x000fe40000000000 */
[----:B------:R-:W-:Y:S02]  /*10190*/  FMNMX.FTZ R6, R25, R6, !PT ;  /* 0x0000000619067209 */ /* 0x000fe40007810000 */
[----:B------:R-:W-:Y:S02]  /*101a0*/  ISETP.GT.AND P0, PT, R13, 0x9, PT ;  /* 0x000000090d00780c */ /* 0x000fe40003f04270 */
[----:B------:R-:W-:-:S02]  /*101b0*/  FSEL R26, R26, -INF , P1 ;  /* 0xff8000001a1a7808 */ /* 0x000fc40000800000 */
[----:B------:R-:W-:Y:S02]  /*101c0*/  FMNMX.FTZ R9, R30, R16, !PT ;  /* 0x000000101e097209 */ /* 0x000fe40007810000 */
[----:B------:R-:W-:Y:S02]  /*101d0*/  FMNMX.FTZ R20, R7, R6, !PT ;  /* 0x0000000607147209 */ /* 0x000fe40007810000 */
[----:B------:R-:W-:Y:S02]  /*101e0*/  ISETP.GT.AND P1, PT, R13, 0x10, PT ;  /* 0x000000100d00780c */ /* 0x000fe40003f24270 */
[----:B------:R-:W-:Y:S02]  /*101f0*/  FSEL R6, R27, -INF , P0 ;  /* 0xff8000001b067808 */ /* 0x000fe40000000000 */
[----:B------:R-:W-:Y:S02]  /*10200*/  FMNMX.FTZ R9, R26, R9, !PT ;  /* 0x000000091a097209 */ /* 0x000fe40007810000 */
[----:B------:R-:W-:-:S02]  /*10210*/  ISETP.GT.AND P0, PT, R13, 0x11, PT ;  /* 0x000000110d00780c */ /* 0x000fc40003f04270 */
[----:B------:R-:W-:Y:S02]  /*10220*/  FSEL R22, R22, -INF , P1 ;  /* 0xff80000016167808 */ /* 0x000fe40000800000 */
[----:B------:R-:W-:Y:S02]  /*10230*/  FMNMX.FTZ R9, R6, R9, !PT ;  /* 0x0000000906097209 */ /* 0x000fe40007810000 */
[----:B------:R-:W-:Y:S02]  /*10240*/  FSEL R12, R23, -INF , P0 ;  /* 0xff800000170c7808 */ /* 0x000fe40000000000 */
[----:B------:R-:W-:Y:S02]  /*10250*/  ISETP.GT.AND P0, PT, R13, 0x18, PT ;  /* 0x000000180d00780c */ /* 0x000fe40003f04270 */
[----:B------:R-:W-:Y:S02]  /*10260*/  FMNMX.FTZ R20, R21, R20, !PT ;  /* 0x0000001415147209 */ /* 0x000fe40007810000 */
[----:B------:R-:W-:-:S02]  /*10270*/  ISETP.GT.AND P1, PT, R0, 0x31, PT ;  /* 0x000000310000780c */ /* 0x000fc40003f24270 */
[----:B------:R-:W-:Y:S02]  /*10280*/  FMNMX.FTZ R9, R22, R9, !PT ;  /* 0x0000000916097209 */ /* 0x000fe40007810000 */
[----:B------:R-:W-:Y:S02]  /*10290*/  FSEL R18, R18, -INF , P0 ;  /* 0xff80000012127808 */ /* 0x000fe40000000000 */
[----:B------:R-:W-:Y:S02]  /*102a0*/  FMNMX.FTZ R20, R5, R20, !PT ;  /* 0x0000001405147209 */ /* 0x000fe40007810000 */
[----:B------:R-:W-:Y:S02]  /*102b0*/  FSEL R145, R33, -INF , P1 ;  /* 0xff80000021917808 */ /* 0x000fe40000800000 */
[----:B------:R-:W-:Y:S02]  /*102c0*/  ISETP.GT.AND P0, PT, R0, 0x38, PT ;  /* 0x000000380000780c */ /* 0x000fe40003f04270 */
[----:B------:R-:W-:-:S02]  /*102d0*/  ISETP.GT.AND P1, PT, R13, 0x19, PT ;  /* 0x000000190d00780c */ /* 0x000fc40003f24270 */
[----:B------:R-:W-:Y:S02]  /*102e0*/  FMNMX.FTZ R9, R12, R9, !PT ;  /* 0x000000090c097209 */ /* 0x000fe40007810000 */
[----:B------:R-:W-:Y:S02]  /*102f0*/  FMNMX.FTZ R20, R17, R20, !PT ;  /* 0x0000001411147209 */ /* 0x000fe40007810000 */
[----:B------:R-:W-:Y:S02]  /*10300*/  FSEL R143, R76, -INF , P0 ;  /* 0xff8000004c8f7808 */ /* 0x000fe40000000000 */
[----:B------:R-:W-:Y:S02]  /*10310*/  FSEL R8, R19, -INF , P1 ;  /* 0xff80000013087808 */ /* 0x000fe40000800000 */
[----:B------:R-:W-:Y:S02]  /*10320*/  ISETP.GT.AND P0, PT, R13, 0x20, PT ;  /* 0x000000200d00780c */ /* 0x000fe40003f04270 */
[----:B------:R-:W-:-:S02]  /*10330*/  FMNMX.FTZ R9, R18, R9, !PT ;  /* 0x0000000912097209 */ /* 0x000fc40007810000 */
[----:B------:R-:W-:Y:S02]  /*10340*/  FMNMX.FTZ R20, R159, R20, !PT ;  /* 0x000000149f147209 */ /* 0x000fe40007810000 */
[----:B------:R-:W-:Y:S02]  /*10350*/  ISETP.GT.AND P1, PT, R13, 0x21, PT ;  /* 0x000000210d00780c */ /* 0x000fe40003f24270 */
[----:B------:R-:W-:Y:S02]  /*10360*/  FSEL R204, R14, -INF , P0 ;  /* 0xff8000000ecc7808 */ /* 0x000fe40000000000 */
[----:B------:R-:W-:Y:S02]  /*10370*/  FMNMX.FTZ R9, R8, R9, !PT ;  /* 0x0000000908097209 */ /* 0x000fe40007810000 */
[----:B------:R-:W-:Y:S02]  /*10380*/  ISETP.GT.AND P0, PT, R0, 0x39, PT ;  /* 0x000000390000780c */ /* 0x000fe40003f04270 */
[----:B------:R-:W-:-:S02]  /*10390*/  FMNMX.FTZ R20, R167, R20, !PT ;  /* 0x00000014a7147209 */ /* 0x000fc40007810000 */
[----:B------:R-:W-:Y:S02]  /*103a0*/  FSEL R166, R15, -INF , P1 ;  /* 0xff8000000fa67808 */ /* 0x000fe40000800000 */
[----:B------:R-:W-:Y:S02]  /*103b0*/  ISETP.GT.AND P1, PT, R13, 0x28, PT ;  /* 0x000000280d00780c */ /* 0x000fe40003f24270 */
[----:B------:R-:W-:Y:S02]  /*103c0*/  FMNMX.FTZ R9, R204, R9, !PT ;  /* 0x00000009cc097209 */ /* 0x000fe40007810000 */
[----:B------:R-:W-:Y:S02]  /*103d0*/  FSEL R141, R77, -INF , P0 ;  /* 0xff8000004d8d7808 */ /* 0x000fe40000000000 */
        /* <DEDUP_REMOVED lines=24> */
[----:B------:R-:W1:Y:S03]  /*10560*/  SHFL.BFLY PT, R9, R0, 0x2, 0x1f ;  /* 0x0c401f0000097f89 */ /* 0x000e6600000e0000 */
[----:B------:R-:W-:-:S05]  /*10570*/  FMNMX.FTZ R13, R164, R11, !PT ;  /* 0x0000000ba40d7209 */ /* 0x000fca0007810000 */
        /* <DEDUP_REMOVED lines=16> */
[----:B------:R-:W-:Y:S01]  /*10680*/  ISETP.GE.AND P0, PT, R206, UR7, PT ;  /* 0x00000007ce007c0c */ /* 0x000fe2000bf06270 */
        /* <DEDUP_REMOVED lines=16> */
[----:B------:R-:W3:Y:S01]  /*10790*/  LDSM.16.MT88.4 R8, [R195+0x2900] ;  /* 0x00290000c308783b */ /* 0x000ee20000004200 */
[----:B------:R-:W-:-:S02]  /*107a0*/  FFMA.FTZ R151, R22, c[0x0][0x2d0], -R163 ;  /* 0x0000b40016977a23 */ /* 0x000fc400000108a3 */
[--C-:B------:R-:W-:Y:S01]  /*107b0*/  FFMA.FTZ R134, R12, c[0x0][0x2d0], -R163.reuse ;  /* 0x0000b4000c867a23 */ /* 0x100fe200000108a3 */
[----:B------:R-:W4:Y:S01]  /*107c0*/  LDSM.16.MT88.4 R20, [R195+0x900] ;  /* 0x00090000c314783b */ /* 0x000f220000004200 */
[----:B------:R-:W-:Y:S01]  /*107d0*/  FFMA.FTZ R3, R18, c[0x0][0x2d0], -R163 ;  /* 0x0000b40012037a23 */ /* 0x000fe200000108a3 */
[----:B------:R-:W5:Y:S01]  /*107e0*/  MUFU.EX2 R149, R149 ;  /* 0x0000009500957308 */ /* 0x000f620000000800 */
[----:B-1----:R-:W-:Y:S01]  /*107f0*/  F2FP.PACK_AB R96, R153, R156 ;  /* 0x0000009c9960723e */ /* 0x002fe200000000ff */
[----:B------:R-:W1:Y:S01]  /*10800*/  LDSM.16.MT88.4 R12, [R189+0x2900] ;  /* 0x00290000bd0c783b */ /* 0x000e620000004200 */
[--C-:B------:R-:W-:Y:S02]  /*10810*/  FFMA.FTZ R162, R167, c[0x0][0x2d0], -R146.reuse ;  /* 0x0000b400a7a27a23 */ /* 0x100fe40000010892 */
[--C-:B------:R-:W-:Y:S01]  /*10820*/  FFMA.FTZ R160, R165, c[0x0][0x2d0], -R146.reuse ;  /* 0x0000b400a5a07a23 */ /* 0x100fe20000010892 */
[----:B------:R-:W1:Y:S01]  /*10830*/  LDSM.16.MT88.4 R16, [R188+0x2900] ;  /* 0x00290000bc10783b */ /* 0x000e620000004200 */
        /* <DEDUP_REMOVED lines=16> */
[----:B------:R-:W5:Y:S01]  /*10940*/  MUFU.EX2 R150, R150 ;  /* 0x0000009600967308 */ /* 0x000f620000000800 */
[----:B--2---:R-:W-:Y:S01]  /*10950*/  F2FP.PACK_AB R97, R158, R155 ;  /* 0x0000009b9e61723e */ /* 0x004fe200000000ff */
[--C-:B------:R-:W-:Y:S01]  /*10960*/  FFMA.FTZ R207, R140, c[0x0][0x2d0], -R163.reuse ;  /* 0x0000b4008ccf7a23 */ /* 0x100fe200000108a3 */
[----:B------:R-:W-:Y:S01]  /*10970*/  LDSM.16.MT88.4 R144, [R195+0x1900] ;  /* 0x00190000c390783b */ /* 0x000fe20000004200 */
[----:B------:R-:W-:-:S02]  /*10980*/  FFMA.FTZ R164, R164, c[0x0][0x2d0], -R163 ;  /* 0x0000b400a4a47a23 */ /* 0x000fc400000108a3 */
[----:B------:R-:W-:Y:S01]  /*10990*/  FADD.FTZ R153, R156, R153 ;  /* 0x000000999c997221 */ /* 0x000fe20000010000 */
[----:B------:R-:W-:Y:S01]  /*109a0*/  LDSM.16.MT88.4 R140, [R190+0x1900] ;  /* 0x00190000be8c783b */ /* 0x000fe20000004200 */
[----:B------:R-:W-:Y:S01]  /*109b0*/  MUFU.EX2 R152, R152 ;  /* 0x0000009800987308 */ /* 0x000fe20000000800 */
[----:B------:R-:W-:Y:S02]  /*109c0*/  FADD.FTZ R158, R155, R158 ;  /* 0x0000009e9b9e7221 */ /* 0x000fe40000010000 */
[----:B------:R-:W-:-:S04]  /*109d0*/  FADD.FTZ R154, R154, R153 ;  /* 0x000000999a9a7221 */ /* 0x000fc80000010000 */
[----:B------:R-:W-:Y:S01]  /*109e0*/  FADD.FTZ R149, R149, R154 ;  /* 0x0000009a95957221 */ /* 0x000fe20000010000 */
[----:B-----5:R-:W-:Y:S01]  /*109f0*/  F2FP.PACK_AB R99, R150, R157 ;  /* 0x0000009d9663723e */ /* 0x020fe200000000ff */
        /* <DEDUP_REMOVED lines=90> */
[----:B------:R-:W-:Y:S07]  /*10fa0*/  LDSM.16.MT88.4 R20, [R195+0x5100] ;  /* 0x00510000c314783b */ /* 0x000fee0000004200 */
[C---:B---3--:R-:W-:Y:S08]  /*10fb0*/  HMMA.16816.F32 R84, R4.reuse, R12, R84 ;  /* 0x0000000c0454723c */ /* 0x048ff00000001854 */
[C---:B------:R-:W-:Y:S01]  /*10fc0*/  HMMA.16816.F32 R88, R4.reuse, R14, R88 ;  /* 0x0000000e0458723c */ /* 0x040fe20000001858 */
[----:B------:R-:W2:Y:S07]  /*10fd0*/  LDSM.16.MT88.4 R12, [R190+0x1100] ;  /* 0x00110000be0c783b */ /* 0x000eae0000004200 */
        /* <DEDUP_REMOVED lines=33> */
[----:B------:R-:W-:Y:S07]  /*111f0*/  LDSM.16.MT88.4 R16, [R195+0x5900] ;  /* 0x00590000c310783b */ /* 0x000fee0000004200 */
        /* <DEDUP_REMOVED lines=16> */
[----:B------:R-:W2:Y:S06]  /*11300*/  LDSM.16.MT88.4 R12, [R190+0x5900] ;  /* 0x00590000be0c783b */ /* 0x000eac0000004200 */
        /* <DEDUP_REMOVED lines=15> */
[C---:B------:R-:W-:Y:S08]  /*11400*/  HMMA.16816.F32 R68, R4.reuse, R16, R68 ;  /* 0x000000100444723c */ /* 0x040ff00000001844 */
[C---:B------:R-:W-:Y:S01]  /*11410*/  HMMA.16816.F32 R72, R4.reuse, R18, R72 ;  /* 0x000000120448723c */ /* 0x040fe20000001848 */
[----:B------:R-:W5:Y:S07]  /*11420*/  LDSM.16.MT88.4 R16, [R188+0x5900] ;  /* 0x00590000bc10783b */ /* 0x000f6e0000004200 */
        /* <DEDUP_REMOVED lines=8> */
[C---:B------:R-:W-:Y:S08]  /*114b0*/  HMMA.16816.F32 R44, R4.reuse, R28, R44 ;  /* 0x0000001c042c723c */ /* 0x040ff0000000182c */
[C---:B------:R-:W-:Y:S08]  /*114c0*/  HMMA.16816.F32 R48, R4.reuse, R30, R48 ;  /* 0x0000001e0430723c */ /* 0x040ff00000001830 */
[C---:B----4-:R-:W-:Y:S08]  /*114d0*/  HMMA.16816.F32 R52, R4.reuse, R24, R52 ;  /* 0x000000180434723c */ /* 0x050ff00000001834 */
[C---:B------:R-:W-:Y:S08]  /*114e0*/  HMMA.16816.F32 R56, R4.reuse, R26, R56 ;  /* 0x0000001a0438723c */ /* 0x040ff00000001838 */
[C---:B------:R-:W-:Y:S08]  /*114f0*/  HMMA.16816.F32 R60, R4.reuse, R20, R60 ;  /* 0x00000014043c723c */ /* 0x040ff0000000183c */
[C---:B------:R-:W-:Y:S08]  /*11500*/  HMMA.16816.F32 R64, R4.reuse, R22, R64 ;  /* 0x000000160440723c */ /* 0x040ff00000001840 */
[C---:B--2---:R-:W-:Y:S08]  /*11510*/  HMMA.16816.F32 R76, R4.reuse, R12, R76 ;  /* 0x0000000c044c723c */ /* 0x044ff0000000184c */
[C---:B------:R-:W-:Y:S08]  /*11520*/  HMMA.16816.F32 R80, R4.reuse, R14, R80 ;  /* 0x0000000e0450723c */ /* 0x040ff00000001850 */
[C---:B-1----:R-:W-:Y:S08]  /*11530*/  HMMA.16816.F32 R84, R4.reuse, R8, R84 ;  /* 0x000000080454723c */ /* 0x042ff00000001854 */
[C---:B------:R-:W-:Y:S08]  /*11540*/  HMMA.16816.F32 R88, R4.reuse, R10, R88 ;  /* 0x0000000a0458723c */ /* 0x040ff00000001858 */
[C---:B-----5:R-:W-:Y:S08]  /*11550*/  HMMA.16816.F32 R92, R4.reuse, R16, R92 ;  /* 0x00000010045c723c */ /* 0x060ff0000000185c */
[----:B------:R-:W-:Y:S01]  /*11560*/  HMMA.16816.F32 R96, R4, R18, R96 ;  /* 0x000000120460723c */ /* 0x000fe20000001860 */
[----:B------:R-:W-:Y:S07]  /*11570*/  @!P0 BRA `(.L_x_708) ;  /* 0x000030a000008947 */ /* 0x000fee0003800000 */
[----:B------:R-:W1:Y:S01]  /*11580*/  S2R R5, SR_TID.X ;  /* 0x0000000000057919 */ /* 0x000e620000002100 */
[----:B------:R-:W-:Y:S01]  /*11590*/  PLOP3.LUT P1, PT, PT, PT, UP2, 0x80, 0x0 ;  /* 0x000000000000781c */ /* 0x000fe20003f2f028 */
[----:B------:R-:W-:Y:S01]  /*115a0*/  IMAD.MOV.U32 R3, RZ, RZ, R0 ;  /* 0x000000ffff037224 */ /* 0x000fe200078e0000 */
[----:B------:R-:W-:Y:S01]  /*115b0*/  PLOP3.LUT P0, PT, PT, PT, UP2, 0x80, 0x0 ;  /* 0x000000000000781c */ /* 0x000fe20003f0f028 */
[----:B------:R-:W-:Y:S01]  /*115c0*/  IMAD.MOV.U32 R2, RZ, RZ, R132 ;  /* 0x000000ffff027224 */ /* 0x000fe200078e0084 */
[----:B------:R-:W-:Y:S01]  /*115d0*/  SHF.R.S32.HI R0, RZ, 0x1f, R173 ;  /* 0x0000001fff007819 */ /* 0x000fe200000114ad */
[----:B------:R-:W-:Y:S01]  /*115e0*/  IMAD.MOV.U32 R217, RZ, RZ, R206 ;  /* 0x000000ffffd97224 */ /* 0x000fe200078e00ce */
[----:B------:R-:W-:Y:S01]  /*115f0*/  SEL R211, RZ, 0x10, P6 ;  /* 0x00000010ffd37807 */ /* 0x000fe20003000000 */
[C---:B------:R-:W-:Y:S01]  /*11600*/  IMAD.SHL.U32 R212, R173.reuse, 0x2, RZ ;  /* 0x00000002add47824 */ /* 0x040fe200078e00ff */
[----:B------:R-:W-:Y:S01]  /*11610*/  SEL R208, RZ, 0x10, P5 ;  /* 0x00000010ffd07807 */ /* 0x000fe20002800000 */
[----:B------:R-:W-:Y:S01]  /*11620*/  IMAD.SHL.U32 R207, R172, 0x2, RZ ;  /* 0x00000002accf7824 */ /* 0x000fe200078e00ff */
[----:B------:R-:W-:Y:S01]  /*11630*/  SHF.L.U64.HI R213, R173, 0x1, R0 ;  /* 0x00000001add57819 */ /* 0x000fe20000010200 */
[----:B------:R-:W-:Y:S01]  /*11640*/  IMAD.MOV.U32 R216, RZ, RZ, 0x1 ;  /* 0x00000001ffd87424 */ /* 0x000fe200078e00ff */
[----:B------:R-:W-:Y:S01]  /*11650*/  ULDC UR5, c[0x0][0x210] ;  /* 0x0000840000057ab9 */ /* 0x000fe20000000800 */
[----:B------:R-:W-:Y:S01]  /*11660*/  @P1 IMAD.HI.U32 R215, R174, c[0x0][0x2c8], RZ ;  /* 0x0000b200aed71a27 */ /* 0x000fe200078e00ff */
[----:B------:R-:W-:-:S02]  /*11670*/  ULDC UR4, c[0x0][0x1e8] ;  /* 0x00007a0000047ab9 */ /* 0x000fc40000000800 */
[----:B------:R-:W-:Y:S02]  /*11680*/  UIMAD UR5, UR11, UR5, URZ ;  /* 0x000000050b0572a4 */ /* 0x000fe4000f8e023f */
[----:B------:R-:W-:Y:S01]  /*11690*/  @P0 SHF.R.U32.HI R215, RZ, c[0x0][0x2cc], R215 ;  /* 0x0000b300ffd70a19 */ /* 0x000fe200000116d7 */
[----:B------:R-:W-:Y:S01]  /*116a0*/  UIMAD UR4, UR11, UR4, URZ ;  /* 0x000000040b0472a4 */ /* 0x000fe2000f8e023f */
[----:B-1----:R-:W-:-:S04]  /*116b0*/  SHF.R.S32.HI R214, RZ, 0x1f, R5 ;  /* 0x0000001fffd67819 */ /* 0x002fc80000011405 */
[----:B------:R-:W-:-:S04]  /*116c0*/  LEA.HI R214, R214, R5, RZ, 0x3 ;  /* 0x00000005d6d67211 */ /* 0x000fc800078f18ff */
[----:B------:R-:W-:-:S05]  /*116d0*/  LOP3.LUT R214, R214, 0xfffffff8, RZ, 0xc0, !PT ;  /* 0xfffffff8d6d67812 */ /* 0x000fca00078ec0ff */
[----:B------:R-:W-:Y:S01]  /*116e0*/  IMAD.IADD R214, R5, 0x1, -R214 ;  /* 0x0000000105d67824 */ /* 0x000fe200078e0ad6 */
[----:B------:R-:W-:-:S03]  /*116f0*/  SHF.R.S32.HI R5, RZ, 0x1f, R172 ;  /* 0x0000001fff057819 */ /* 0x000fc600000114ac */
[----:B------:R-:W-:Y:S01]  /*11700*/  IMAD.SHL.U32 R214, R214, 0x8, RZ ;  /* 0x00000008d6d67824 */ /* 0x000fe200078e00ff */
[----:B------:R-:W-:-:S04]  /*11710*/  SHF.L.U64.HI R210, R172, 0x1, R5 ;  /* 0x00000001acd27819 */ /* 0x000fc80000010205 */
[----:B------:R-:W-:-:S04]  /*11720*/  SHF.R.S32.HI R209, RZ, 0x1f, R214 ;  /* 0x0000001fffd17819 */ /* 0x000fc800000114d6 */
[C---:B------:R-:W-:Y:S01]  /*11730*/  SHF.L.U64.HI R209, R214.reuse, 0x1, R209 ;  /* 0x00000001d6d17819 */ /* 0x040fe200000102d1 */
[----:B------:R-:W-:Y:S02]  /*11740*/  IMAD.SHL.U32 R214, R214, 0x2, RZ ;  /* 0x00000002d6d67824 */ /* 0x000fe400078e00ff */
.L_x_711:
[----:B------:R-:W-:Y:S04]  /*11750*/  DEPBAR.LE SB0, 0x0 ;  /* 0x000080000000791a */ /* 0x000fe80000000000 */
[----:B------:R-:W-:Y:S01]  /*11760*/  BAR.SYNC.DEFER_BLOCKING 0x0 ;  /* 0x0000000000007b1d */ /* 0x000fe20000010000 */
[----:B------:R-:W-:Y:S05]  /*11770*/  ISETP.GE.AND P0, PT, R217, RZ, PT ;  /* 0x000000ffd900720c */ /* 0x000fea0003f06270 */
        /* <DEDUP_REMOVED lines=43> */
[----:B------:R-:W-:Y:S02]  /*11a30*/  IADD3 R5, R203, 0x100, RZ ;  /* 0x00000100cb057810 */ /* 0x000fe40007ffe0ff */
[----:B------:R-:W-:Y:S01]  /*11a40*/  ISETP.NE.U32.AND P1, PT, R211, RZ, PT ;  /* 0x000000ffd300720c */ /* 0x000fe20003f25070 */
[----:B------:R-:W-:Y:S01]  /*11a50*/  IMAD.X R17, R0, 0x1, R209, P0 ;  /* 0x0000000100117824 */ /* 0x000fe200000e06d1 */
[----:B------:R-:W-:Y:S01]  /*11a60*/  ISETP.NE.U32.AND P0, PT, R208, RZ, PT ;  /* 0x000000ffd000720c */ /* 0x000fe20003f05070 */
[----:B------:R1:W-:Y:S04]  /*11a70*/  LDGSTS.E.BYPASS.LTC128B.128 [R5], [R12.64], !P4 ;  /* 0x000000000c057fae */ /* 0x0003e8000e101d54 */
[----:B------:R1:W-:Y:S04]  /*11a80*/  LDGSTS.E.BYPASS.LTC128B.128 [R5+0x2000], [R6.64], !P6 ;  /* 0x0200000006057fae */ /* 0x0003e8000f101d54 */
[----:B------:R1:W-:Y:S04]  /*11a90*/  LDGSTS.E.BYPASS.LTC128B.128 [R5+0x4000], [R14.64], !P5 ;  /* 0x040000000e057fae */ /* 0x0003e8000e901d54 */
[----:B------:R1:W-:Y:S04]  /*11aa0*/  LDGSTS.E.BYPASS.LTC128B.128 [R5+0x1000], [R16.64], !P4 ;  /* 0x0100000010057fae */ /* 0x0003e8000e101d54 */
[----:B------:R1:W-:Y:S04]  /*11ab0*/  LDGSTS.E.BYPASS.LTC128B.128.ZFILL [R5+0x3000], [R10.64], P1 ;  /* 0x030000000a057fae */ /* 0x0003e80008941d54 */
[----:B------:R1:W-:Y:S02]  /*11ac0*/  LDGSTS.E.BYPASS.LTC128B.128.ZFILL [R5+0x5000], [R8.64], P0 ;  /* 0x0500000008057fae */ /* 0x0003e40008141d54 */
.L_x_709:
[C---:B-123--:R-:W-:Y:S01]  /*11ad0*/  HMMA.16816.F32 R4, R132.reuse, R136, RZ ;  /* 0x000000888404723c */ /* 0x04efe200000018ff */
[----:B------:R-:W0:Y:S02]  /*11ae0*/  LDGDEPBAR ;  /* 0x00000000000079af */ /* 0x000e240000000000 */
[----:B------:R-:W-:Y:S05]  /*11af0*/  ISETP.GE.AND P0, PT, R217, 0x1, PT ;  /* 0x00000001d900780c */ /* 0x000fea0003f06270 */
        /* <DEDUP_REMOVED lines=149> */
[----:B------:R-:W-:Y:S01]  /*12450*/  IMAD.MOV.U32 R200, RZ, RZ, RZ ;  /* 0x000000ffffc87224 */ /* 0x000fe200078e00ff */
[----:B------:R-:W-:Y:S02]  /*12460*/  LEA R201, R217, UR13, 0x6 ;  /* 0x0000000dd9c97c11 */ /* 0x000fe4000f8e30ff */
[----:B------:R-:W-:Y:S02]  /*12470*/  IADD3 R138, -R211, 0x10, RZ ;  /* 0x00000010d38a7810 */ /* 0x000fe40007ffe1ff */
        /* <DEDUP_REMOVED lines=51> */
.L_x_710:
[----:B------:R-:W-:Y:S01]  /*127b0*/  PLOP3.LUT P0, PT, PT, PT, UP2, 0x80, 0x0 ;  /* 0x000000000000781c */ /* 0x000fe20003f0f028 */
[----:B------:R-:W-:Y:S01]  /*127c0*/  IMAD R132, R217, -0x40, R216 ;  /* 0xffffffc0d9847824 */ /* 0x000fe200078e02d8 */
[----:B-1----:R-:W-:Y:S01]  /*127d0*/  MOV R134, R174 ;  /* 0x000000ae00867202 */ /* 0x002fe20000000f00 */
[----:B------:R-:W0:Y:S03]  /*127e0*/  LDGDEPBAR ;  /* 0x00000000000079af */ /* 0x000e260000000000 */
[----:B------:R-:W-:Y:S04]  /*127f0*/  IADD3 R132, R132, UR9, -R175 ;  /* 0x0000000984847c10 */ /* 0x000fe8000fffe8af */
[----:B------:R-:W-:Y:S03]  /*12800*/  IADD3 R132, R132, -UR17, RZ ;  /* 0x8000001184847c10 */ /* 0x000fe6000fffe0ff */
        /* <DEDUP_REMOVED lines=8> */
[----:B------:R-:W-:Y:S02]  /*12890*/  FSEL R135, R6, -INF , P1 ;  /* 0xff80000006877808 */ /* 0x000fe40000800000 */
[C---:B------:R-:W-:Y:S02]  /*128a0*/  ISETP.GT.AND P1, PT, R132.reuse, RZ, PT ;  /* 0x000000ff8400720c */ /* 0x040fe40003f24270 */
[----:B------:R-:W-:Y:S02]  /*128b0*/  ISETP.GT.AND P0, PT, R132, 0x1, PT ;  /* 0x000000018400780c */ /* 0x000fe40003f04270 */
[----:B------:R-:W-:Y:S02]  /*128c0*/  FSEL R136, R4, -INF , P1 ;  /* 0xff80000004887808 */ /* 0x000fe40000800000 */
[----:B------:R-:W-:Y:S02]  /*128d0*/  FSEL R6, R5, -INF , P0 ;  /* 0xff80000005067808 */ /* 0x000fe40000000000 */
[C---:B------:R-:W-:Y:S02]  /*128e0*/  ISETP.GT.AND P1, PT, R0.reuse, 0x8, PT ;  /* 0x000000080000780c */ /* 0x040fe40003f24270 */
[----:B------:R-:W-:Y:S02]  /*128f0*/  ISETP.GT.AND P0, PT, R0, 0x9, PT ;  /* 0x000000090000780c */ /* 0x000fe40003f04270 */
[----:B------:R-:W-:Y:S02]  /*12900*/  FSEL R137, R10, -INF , P1 ;  /* 0xff8000000a897808 */ /* 0x000fe40000800000 */
[----:B------:R-:W-:Y:S02]  /*12910*/  FSEL R11, R11, -INF , P0 ;  /* 0xff8000000b0b7808 */ /* 0x000fe40000000000 */
[C---:B------:R-:W-:Y:S02]  /*12920*/  ISETP.GT.AND P1, PT, R132.reuse, 0x8, PT ;  /* 0x000000088400780c */ /* 0x040fe40003f24270 */
[----:B------:R-:W-:Y:S02]  /*12930*/  ISETP.GT.AND P0, PT, R132, 0x9, PT ;  /* 0x000000098400780c */ /* 0x000fe40003f04270 */
[----:B------:R-:W-:Y:S02]  /*12940*/  FSEL R10, R8, -INF , P1 ;  /* 0xff800000080a7808 */ /* 0x000fe40000800000 */
[C---:B------:R-:W-:Y:S02]  /*12950*/  ISETP.GT.AND P1, PT, R0.reuse, 0x10, PT ;  /* 0x000000100000780c */ /* 0x040fe40003f24270 */
[----:B------:R-:W-:Y:S02]  /*12960*/  FSEL R8, R9, -INF , P0 ;  /* 0xff80000009087808 */ /* 0x000fe40000000000 */
[----:B------:R-:W-:Y:S02]  /*12970*/  ISETP.GT.AND P0, PT, R0, 0x11, PT ;  /* 0x000000110000780c */ /* 0x000fe40003f04270 */
[----:B------:R-:W-:Y:S02]  /*12980*/  FMNMX.FTZ R5, R136, R3, !PT ;  /* 0x0000000388057209 */ /* 0x000fe40007810000 */
[----:B------:R-:W-:Y:S02]  /*12990*/  FMNMX.FTZ R4, R135, R2, !PT ;  /* 0x0000000287047209 */ /* 0x000fe40007810000 */
[----:B------:R-:W-:Y:S02]  /*129a0*/  FSEL R171, R14, -INF , P1 ;  /* 0xff8000000eab7808 */ /* 0x000fe40000800000 */
[----:B------:R-:W-:Y:S02]  /*129b0*/  FSEL R169, R15, -INF , P0 ;  /* 0xff8000000fa97808 */ /* 0x000fe40000000000 */
[----:B------:R-:W-:Y:S02]  /*129c0*/  ISETP.GT.AND P0, PT, R132, 0x11, PT ;  /* 0x000000118400780c */ /* 0x000fe40003f04270 */
[----:B------:R-:W-:Y:S02]  /*129d0*/  FMNMX.FTZ R4, R7, R4, !PT ;  /* 0x0000000407047209 */ /* 0x000fe40007810000 */
[----:B------:R-:W-:Y:S02]  /*129e0*/  FMNMX.FTZ R5, R6, R5, !PT ;  /* 0x0000000506057209 */ /* 0x000fe40007810000 */
[----:B------:R-:W-:Y:S02]  /*129f0*/  ISETP.GT.AND P1, PT, R132, 0x10, PT ;  /* 0x000000108400780c */ /* 0x000fe40003f24270 */
[----:B------:R-:W-:Y:S02]  /*12a00*/  FSEL R168, R13, -INF , P0 ;  /* 0xff8000000da87808 */ /* 0x000fe40000000000 */
[----:B------:R-:W-:Y:S02]  /*12a10*/  FSEL R166, R12, -INF , P1 ;  /* 0xff8000000ca67808 */ /* 0x000fe40000800000 */
[C---:B------:R-:W-:Y:S02]  /*12a20*/  ISETP.GT.AND P1, PT, R0.reuse, 0x18, PT ;  /* 0x000000180000780c */ /* 0x040fe40003f24270 */
[----:B------:R-:W-:Y:S02]  /*12a30*/  ISETP.GT.AND P0, PT, R0, 0x19, PT ;  /* 0x000000190000780c */ /* 0x000fe40003f04270 */
[----:B------:R-:W-:Y:S02]  /*12a40*/  FMNMX.FTZ R4, R137, R4, !PT ;  /* 0x0000000489047209 */ /* 0x000fe40007810000 */
[----:B------:R-:W-:Y:S02]  /*12a50*/  FMNMX.FTZ R5, R10, R5, !PT ;  /* 0x000000050a057209 */ /* 0x000fe40007810000 */
[----:B------:R-:W-:Y:S02]  /*12a60*/  FSEL R143, R18, -INF , P1 ;  /* 0xff800000128f7808 */ /* 0x000fe40000800000 */
[----:B------:R-:W-:Y:S02]  /*12a70*/  FSEL R141, R19, -INF , P0 ;  /* 0xff800000138d7808 */ /* 0x000fe40000000000 */
[C---:B------:R-:W-:Y:S02]  /*12a80*/  ISETP.GT.AND P1, PT, R132.reuse, 0x18, PT ;  /* 0x000000188400780c */ /* 0x040fe40003f24270 */
[----:B------:R-:W-:Y:S02]  /*12a90*/  FMNMX.FTZ R4, R11, R4, !PT ;  /* 0x000000040b047209 */ /* 0x000fe40007810000 */
[----:B------:R-:W-:Y:S02]  /*12aa0*/  ISETP.GT.AND P0, PT, R132, 0x19, PT ;  /* 0x000000198400780c */ /* 0x000fe40003f04270 */
        /* <DEDUP_REMOVED lines=9> */
[----:B------:R-:W-:Y:S02]  /*12b40*/  FMNMX.FTZ R4, R169, R4, !PT ;  /* 0x00000004a9047209 */ /* 0x000fe40007810000 */
[C---:B------:R-:W-:Y:S02]  /*12b50*/  ISETP.GT.AND P1, PT, R132.reuse, 0x20, PT ;  /* 0x000000208400780c */ /* 0x040fe40003f24270 */
[----:B------:R-:W-:Y:S02]  /*12b60*/  ISETP.GT.AND P0, PT, R132, 0x21, PT ;  /* 0x000000218400780c */ /* 0x000fe40003f04270 */
[----:B------:R-:W-:Y:S02]  /*12b70*/  FMNMX.FTZ R5, R168, R5, !PT ;  /* 0x00000005a8057209 */ /* 0x000fe40007810000 */
[----:B------:R-:W-:Y:S02]  /*12b80*/  FMNMX.FTZ R4, R143, R4, !PT ;  /* 0x000000048f047209 */ /* 0x000fe40007810000 */
[----:B------:R-:W-:Y:S02]  /*12b90*/  FSEL R218, R20, -INF , P1 ;  /* 0xff80000014da7808 */ /* 0x000fe40000800000 */
[----:B------:R-:W-:Y:S02]  /*12ba0*/  FSEL R158, R21, -INF , P0 ;  /* 0xff800000159e7808 */ /* 0x000fe40000000000 */
[----:B------:R-:W-:Y:S01]  /*12bb0*/  FMNMX.FTZ R5, R142, R5, !PT ;  /* 0x000000058e057209 */ /* 0x000fe20007810000 */
[----:B------:R-:W-:Y:S01]  /*12bc0*/  LDSM.16.MT88.4 R20, [R190+0x100] ;  /* 0x00010000be14783b */ /* 0x000fe20000004200 */
[C---:B------:R-:W-:Y:S02]  /*12bd0*/  ISETP.GT.AND P0, PT, R0.reuse, 0x28, PT ;  /* 0x000000280000780c */ /* 0x040fe40003f04270 */
        /* <DEDUP_REMOVED lines=15> */
[----:B------:R-:W-:Y:S02]  /*12cd0*/  FMNMX.FTZ R9, R158, R9, !PT ;  /* 0x000000099e097209 */ /* 0x000fe40007810000 */
[----:B------:R-:W-:Y:S02]  /*12ce0*/  FSEL R133, R35, -INF , P0 ;  /* 0xff80000023857808 */ /* 0x000fe40000000000 */
        /* <DEDUP_REMOVED lines=9> */
[----:B------:R-:W-:Y:S02]  /*12d80*/  ISETP.GT.AND P0, PT, R132, 0x31, PT ;  /* 0x000000318400780c */ /* 0x000fe40003f04270 */
[----:B------:R-:W-:Y:S02]  /*12d90*/  FSEL R147, R31, -INF , P2 ;  /* 0xff8000001f937808 */ /* 0x000fe40001000000 */
[----:B------:R-:W-:Y:S02]  /*12da0*/  FMNMX.FTZ R4, R151, R4, !PT ;  /* 0x0000000497047209 */ /* 0x000fe40007810000 */
[----:B------:R-:W-:Y:S02]  /*12db0*/  FSEL R150, R29, -INF , P0 ;  /* 0xff8000001d967808 */ /* 0x000fe40000000000 */
[----:B------:R-:W-:Y:S01]  /*12dc0*/  FMNMX.FTZ R9, R152, R9, !PT ;  /* 0x0000000998097209 */ /* 0x000fe20007810000 */
[----:B------:R-:W-:Y:S01]  /*12dd0*/  LDSM.16.MT88.4 R28, [R189+0x100] ;  /* 0x00010000bd1c783b */ /* 0x000fe20000004200 */
        /* <DEDUP_REMOVED lines=8> */
[----:B------:R-:W-:Y:S02]  /*12e60*/  FMNMX.FTZ R0, R133, R4, !PT ;  /* 0x0000000485007209 */ /* 0x000fe40007810000 */
[----:B------:R-:W-:Y:S03]  /*12e70*/  FMNMX.FTZ R12, R146, R9, !PT ;  /* 0x00000009920c7209 */ /* 0x000fe60007810000 */
[----:B------:R-:W1:Y:S08]  /*12e80*/  SHFL.BFLY PT, R5, R0, 0x2, 0x1f ;  /* 0x0c401f0000057f89 */ /* 0x000e7000000e0000 */
[----:B------:R-:W2:Y:S01]  /*12e90*/  SHFL.BFLY PT, R9, R12, 0x2, 0x1f ;  /* 0x0c401f000c097f89 */ /* 0x000ea200000e0000 */
[----:B-1----:R-:W-:Y:S07]  /*12ea0*/  FMNMX.FTZ R5, R0, R5, !PT ;  /* 0x0000000500057209 */ /* 0x002fee0007810000 */
[----:B------:R-:W1:Y:S01]  /*12eb0*/  SHFL.BFLY PT, R132, R5, 0x1, 0x1f ;  /* 0x0c201f0005847f89 */ /* 0x000e6200000e0000 */
[----:B--2---:R-:W-:Y:S07]  /*12ec0*/  FMNMX.FTZ R4, R9, R12, !PT ;  /* 0x0000000c09047209 */ /* 0x004fee0007810000 */
[----:B------:R-:W2:Y:S08]  /*12ed0*/  SHFL.BFLY PT, R9, R4, 0x1, 0x1f ;  /* 0x0c201f0004097f89 */ /* 0x000eb000000e0000 */
[----:B------:R-:W3:Y:S01]  /*12ee0*/  LDSM.16.MT88.4 R12, [R195+0x100] ;  /* 0x00010000c30c783b */ /* 0x000ee20000004200 */
[----:B-1----:R-:W-:Y:S04]  /*12ef0*/  FMNMX.FTZ R132, R132, R5, !PT ;  /* 0x0000000584847209 */ /* 0x002fe80007810000 */
[C---:B------:R-:W-:Y:S01]  /*12f00*/  FSETP.NEU.FTZ.AND P1, PT, R132.reuse, -INF , PT ;  /* 0xff8000008400780b */ /* 0x040fe20003f3d000 */
[----:B------:R-:W-:Y:S01]  /*12f10*/  FMUL.FTZ R144, R132, c[0x0][0x2d0] ;  /* 0x0000b40084907a20 */ /* 0x000fe20000410000 */
[----:B--2---:R-:W-:Y:S02]  /*12f20*/  FMNMX.FTZ R0, R4, R9, !PT ;  /* 0x0000000904007209 */ /* 0x004fe40007810000 */
[----:B------:R-:W-:Y:S02]  /*12f30*/  FSEL R5, R132, RZ, P1 ;  /* 0x000000ff84057208 */ /* 0x000fe40000800000 */
[C---:B------:R-:W-:Y:S01]  /*12f40*/  FSETP.NEU.FTZ.AND P0, PT, R0.reuse, -INF , PT ;  /* 0xff8000000000780b */ /* 0x040fe20003f1d000 */
[----:B------:R-:W-:Y:S01]  /*12f50*/  FMUL.FTZ R149, R0, c[0x0][0x2d0] ;  /* 0x0000b40000957a20 */ /* 0x000fe20000410000 */
[----:B------:R-:W-:Y:S01]  /*12f60*/  FSEL R144, R144, RZ, P1 ;  /* 0x000000ff90907208 */ /* 0x000fe20000800000 */
[----:B------:R-:W-:Y:S01]  /*12f70*/  FADD.FTZ R5, -R5, R2 ;  /* 0x0000000205057221 */ /* 0x000fe20000010100 */
[----:B------:R-:W-:Y:S02]  /*12f80*/  FSEL R4, R0, RZ, P0 ;  /* 0x000000ff00047208 */ /* 0x000fe40000000000 */
[----:B------:R-:W-:Y:S01]  /*12f90*/  FSEL R149, R149, RZ, P0 ;  /* 0x000000ff95957208 */ /* 0x000fe20000000000 */
[--C-:B------:R-:W-:Y:S01]  /*12fa0*/  FFMA.FTZ R165, R135, c[0x0][0x2d0], -R144.reuse ;  /* 0x0000b40087a57a23 */ /* 0x100fe20000010890 */
[----:B------:R-:W-:Y:S01]  /*12fb0*/  ISETP.GT.AND P0, PT, R217, UR7, PT ;  /* 0x00000007d9007c0c */ /* 0x000fe2000bf04270 */
[----:B------:R-:W-:Y:S02]  /*12fc0*/  FADD.FTZ R4, -R4, R3 ;  /* 0x0000000304047221 */ /* 0x000fe40000010100 */
        /* <DEDUP_REMOVED lines=8> */
[----:B------:R-:W1:Y:S01]  /*13050*/  MUFU.EX2 R160, R160 ;  /* 0x000000a000a07308 */ /* 0x000e620000000800 */
[----:B------:R-:W-:Y:S02]  /*13060*/  FMUL.FTZ R3, R4, c[0x0][0x2d0] ;  /* 0x0000b40004037a20 */ /* 0x000fe40000410000 */
[----:B------:R-:W-:Y:S02]  /*13070*/  FMUL.FTZ R2, R5, c[0x0][0x2d0] ;  /* 0x0000b40005027a20 */ /* 0x000fe40000410000 */
        /* <DEDUP_REMOVED lines=8> */
[----:B------:R-:W-:Y:S01]  /*13100*/  LDSM.16.MT88.4 R156, [R195+0x5900] ;  /* 0x00590000c39c783b */ /* 0x000fe20000004200 */
[----:B------:R-:W2:Y:S01]  /*13110*/  MUFU.EX2 R134, R134 ;  /* 0x0000008600867308 */ /* 0x000ea20000000800 */
[--C-:B------:R-:W-:Y:S02]  /*13120*/  FFMA.FTZ R225, R154, c[0x0][0x2d0], -R149.reuse ;  /* 0x0000b4009ae17a23 */ /* 0x100fe40000010895 */
[--C-:B------:R-:W-:Y:S01]  /*13130*/  FFMA.FTZ R224, R155, c[0x0][0x2d0], -R144.reuse ;  /* 0x0000b4009be07a23 */ /* 0x100fe20000010890 */
[----:B-1----:R-:W-:Y:S01]  /*13140*/  F2FP.PACK_AB R137, R160, R165 ;  /* 0x000000a5a089723e */ /* 0x002fe200000000ff */
[--C-:B------:R-:W-:Y:S02]  /*13150*/  FFMA.FTZ R227, R153, c[0x0][0x2d0], -R144.reuse ;  /* 0x0000b40099e37a23 */ /* 0x100fe40000010890 */
[--C-:B------:R-:W-:Y:S02]  /*13160*/  FFMA.FTZ R226, R152, c[0x0][0x2d0], -R149.reuse ;  /* 0x0000b40098e27a23 */ /* 0x100fe40000010895 */
[----:B------:R-:W-:Y:S01]  /*13170*/  LDSM.16.MT88.4 R152, [R188+0x3900] ;  /* 0x00390000bc98783b */ /* 0x000fe20000004200 */
[----:B------:R-:W-:Y:S01]  /*13180*/  MUFU.EX2 R164, R164 ;  /* 0x000000a400a47308 */ /* 0x000fe20000000800 */
[--C-:B------:R-:W-:Y:S02]  /*13190*/  FFMA.FTZ R229, R150, c[0x0][0x2d0], -R149.reuse ;  /* 0x0000b40096e57a23 */ /* 0x100fe40000010895 */
[--C-:B------:R-:W-:Y:S02]  /*131a0*/  FFMA.FTZ R228, R151, c[0x0][0x2d0], -R144.reuse ;  /* 0x0000b40097e47a23 */ /* 0x100fe40000010890 */
[--C-:B------:R-:W-:Y:S02]  /*131b0*/  FFMA.FTZ R231, R147, c[0x0][0x2d0], -R144.reuse ;  /* 0x0000b40093e77a23 */ /* 0x100fe40000010890 */
[--C-:B------:R-:W-:Y:S02]  /*131c0*/  FFMA.FTZ R230, R148, c[0x0][0x2d0], -R149.reuse ;  /* 0x0000b40094e67a23 */ /* 0x100fe40000010895 */
[--C-:B------:R-:W-:Y:S01]  /*131d0*/  FFMA.FTZ R232, R145, c[0x0][0x2d0], -R144.reuse ;  /* 0x0000b40091e87a23 */ /* 0x100fe20000010890 */
[----:B------:R-:W1:Y:S01]  /*131e0*/  MUFU.EX2 R163, R163 ;  /* 0x000000a300a37308 */ /* 0x000e620000000800 */
[--C-:B------:R-:W-:Y:S02]  /*131f0*/  FFMA.FTZ R166, R166, c[0x0][0x2d0], -R149.reuse ;  /* 0x0000b400a6a67a23 */ /* 0x100fe40000010895 */
[--C-:B------:R-:W-:Y:S01]  /*13200*/  FFMA.FTZ R167, R168, c[0x0][0x2d0], -R149.reuse ;  /* 0x0000b400a8a77a23 */ /* 0x100fe20000010895 */
[----:B--2---:R-:W-:Y:S01]  /*13210*/  F2FP.PACK_AB R139, R134, R135 ;  /* 0x00000087868b723e */ /* 0x004fe200000000ff */
[--C-:B------:R-:W-:Y:S02]  /*13220*/  FFMA.FTZ R168, R171, c[0x0][0x2d0], -R144.reuse ;  /* 0x0000b400aba87a23 */ /* 0x100fe40000010890 */
[--C-:B------:R-:W-:Y:S02]  /*13230*/  FFMA.FTZ R171, R140, c[0x0][0x2d0], -R149.reuse ;  /* 0x0000b4008cab7a23 */ /* 0x100fe40000010895 */
[----:B------:R-:W-:Y:S01]  /*13240*/  LDSM.16.MT88.4 R140, [R189+0x2900] ;  /* 0x00290000bd8c783b */ /* 0x000fe20000004200 */
[----:B------:R-:W-:Y:S01]  /*13250*/  MUFU.EX2 R162, R162 ;  /* 0x000000a200a27308 */ /* 0x000fe20000000800 */
[--C-:B------:R-:W-:Y:S02]  /*13260*/  FFMA.FTZ R169, R169, c[0x0][0x2d0], -R144.reuse ;  /* 0x0000b400a9a97a23 */ /* 0x100fe40000010890 */
[----:B------:R-:W-:Y:S02]  /*13270*/  FFMA.FTZ R144, R133, c[0x0][0x2d0], -R144 ;  /* 0x0000b40085907a23 */ /* 0x000fe40000010890 */
[--C-:B------:R-:W-:Y:S02]  /*13280*/  FFMA.FTZ R218, R218, c[0x0][0x2d0], -R149.reuse ;  /* 0x0000b400dada7a23 */ /* 0x100fe40000010895 */
[----:B------:R-:W-:Y:S03]  /*13290*/  FFMA.FTZ R149, R146, c[0x0][0x2d0], -R149 ;  /* 0x0000b40092957a23 */ /* 0x000fe60000010895 */
[----:B------:R-:W2:Y:S01]  /*132a0*/  MUFU.EX2 R161, R161 ;  /* 0x000000a100a17308 */ /* 0x000ea20000000800 */
[----:B-1----:R-:W-:Y:S09]  /*132b0*/  F2FP.PACK_AB R136, R163, R164 ;  /* 0x000000a4a388723e */ /* 0x002ff200000000ff */
[----:B------:R-:W1:Y:S10]  /*132c0*/  MUFU.EX2 R3, R3 ;  /* 0x0000000300037308 */ /* 0x000e740000000800 */
[----:B------:R-:W4:Y:S01]  /*132d0*/  MUFU.EX2 R2, R2 ;  /* 0x0000000200027308 */ /* 0x000f220000000800 */
[----:B--2---:R-:W-:Y:S09]  /*132e0*/  F2FP.PACK_AB R138, R161, R162 ;  /* 0x000000a2a18a723e */ /* 0x004ff200000000ff */
[----:B------:R2:W-:Y:S01]  /*132f0*/  MUFU.EX2 R233, R149 ;  /* 0x0000009500e97308 */ /* 0x0005e20000000800 */
[C---:B-1----:R-:W-:Y:S02]  /*13300*/  FMUL.FTZ R4, R3.reuse, R128 ;  /* 0x0000008003047220 */ /* 0x042fe40000410000 */
[C---:B------:R-:W-:Y:S02]  /*13310*/  FMUL.FTZ R5, R3.reuse, R129 ;  /* 0x0000008103057220 */ /* 0x040fe40000410000 */
[C---:B------:R-:W-:Y:S02]  /*13320*/  FMUL.FTZ R8, R3.reuse, R100 ;  /* 0x0000006403087220 */ /* 0x040fe40000410000 */
[C---:B------:R-:W-:Y:S03]  /*13330*/  FMUL.FTZ R9, R3.reuse, R101 ;  /* 0x0000006503097220 */ /* 0x040fe60000410000 */
[----:B------:R1:W-:Y:S01]  /*13340*/  MUFU.EX2 R133, R144 ;  /* 0x0000009000857308 */ /* 0x0003e20000000800 */
[C---:B------:R-:W-:Y:S02]  /*13350*/  FMUL.FTZ R16, R3.reuse, R108 ;  /* 0x0000006c03107220 */ /* 0x040fe40000410000 */
[C---:B----4-:R-:W-:Y:S02]  /*13360*/  FMUL.FTZ R6, R2.reuse, R130 ;  /* 0x0000008202067220 */ /* 0x050fe40000410000 */
[C---:B------:R-:W-:Y:S02]  /*13370*/  FMUL.FTZ R7, R2.reuse, R131 ;  /* 0x0000008302077220 */ /* 0x040fe40000410000 */
[----:B------:R-:W-:Y:S01]  /*13380*/  LDSM.16.MT88.4 R128, [R190+0x2900] ;  /* 0x00290000be80783b */ /* 0x000fe20000004200 */
[C---:B------:R-:W-:Y:S02]  /*13390*/  FMUL.FTZ R10, R2.reuse, R102 ;  /* 0x00000066020a7220 */ /* 0x040fe40000410000 */
[C---:B------:R-:W-:Y:S01]  /*133a0*/  FMUL.FTZ R11, R2.reuse, R103 ;  /* 0x00000067020b7220 */ /* 0x040fe20000410000 */
[----:B------:R-:W-:Y:S01]  /*133b0*/  MUFU.EX2 R166, R166 ;  /* 0x000000a600a67308 */ /* 0x000fe20000000800 */
[C---:B---3--:R-:W-:Y:S03]  /*133c0*/  HMMA.16816.F32 R4, R136.reuse, R12, R4 ;  /* 0x0000000c8804723c */ /* 0x048fe60000001804 */
[----:B------:R-:W3:Y:S02]  /*133d0*/  LDSM.16.MT88.4 R100, [R188+0x100] ;  /* 0x00010000bc64783b */ /* 0x000ee40000004200 */
[C---:B------:R-:W-:Y:S02]  /*133e0*/  FMUL.FTZ R17, R3.reuse, R109 ;  /* 0x0000006d03117220 */ /* 0x040fe40000410000 */
[C---:B------:R-:W-:Y:S01]  /*133f0*/  FMUL.FTZ R12, R3.reuse, R104 ;  /* 0x00000068030c7220 */ /* 0x040fe20000410000 */
[C---:B------:R-:W-:Y:S01]  /*13400*/  HMMA.16816.F32 R8, R136.reuse, R14, R8 ;  /* 0x0000000e8808723c */ /* 0x040fe20000001808 */
[----:B------:R-:W4:Y:S02]  /*13410*/  MUFU.EX2 R167, R167 ;  /* 0x000000a700a77308 */ /* 0x000f240000000800 */
[----:B--2---:R-:W-:Y:S01]  /*13420*/  LDSM.16.MT88.4 R148, [R189+0x3900] ;  /* 0x00390000bd94783b */ /* 0x004fe20000004200 */
[C---:B------:R-:W-:Y:S02]  /*13430*/  FMUL.FTZ R13, R3.reuse, R105 ;  /* 0x00000069030d7220 */ /* 0x040fe40000410000 */
[C---:B------:R-:W-:Y:S02]  /*13440*/  FMUL.FTZ R18, R2.reuse, R110 ;  /* 0x0000006e02127220 */ /* 0x040fe40000410000 */
[C---:B------:R-:W-:Y:S03]  /*13450*/  FMUL.FTZ R14, R2.reuse, R106 ;  /* 0x0000006a020e7220 */ /* 0x040fe60000410000 */
[----:B-1----:R-:W-:Y:S01]  /*13460*/  LDSM.16.MT88.4 R144, [R190+0x3900] ;  /* 0x00390000be90783b */ /* 0x002fe20000004200 */
[C---:B------:R-:W-:Y:S01]  /*13470*/  FMUL.FTZ R15, R2.reuse, R107 ;  /* 0x0000006b020f7220 */ /* 0x040fe20000410000 */
[----:B------:R-:W-:Y:S01]  /*13480*/  MUFU.EX2 R168, R168 ;  /* 0x000000a800a87308 */ /* 0x000fe20000000800 */
[C---:B------:R-:W-:Y:S02]  /*13490*/  FMUL.FTZ R19, R2.reuse, R111 ;  /* 0x0000006f02137220 */ /* 0x040fe40000410000 */
[C---:B------:R-:W-:Y:S02]  /*134a0*/  FMUL.FTZ R24, R3.reuse, R116 ;  /* 0x0000007403187220 */ /* 0x040fe40000410000 */
[C---:B------:R-:W-:Y:S01]  /*134b0*/  FMUL.FTZ R25, R3.reuse, R117 ;  /* 0x0000007503197220 */ /* 0x040fe20000410000 */
[C---:B------:R-:W-:Y:S01]  /*134c0*/  HMMA.16816.F32 R12, R136.reuse, R20, R12 ;  /* 0x00000014880c723c */ /* 0x040fe2000000180c */
[----:B------:R-:W1:Y:S02]  /*134d0*/  LDSM.16.MT88.4 R104, [R195+0x2100] ;  /* 0x00210000c368783b */ /* 0x000e640000004200 */
[C---:B------:R-:W-:Y:S01]  /*134e0*/  FMUL.FTZ R26, R2.reuse, R118 ;  /* 0x00000076021a7220 */ /* 0x040fe20000410000 */
[----:B------:R-:W2:Y:S01]  /*134f0*/  MUFU.EX2 R169, R169 ;  /* 0x000000a900a97308 */ /* 0x000ea20000000800 */
[C---:B------:R-:W-:Y:S02]  /*13500*/  FMUL.FTZ R27, R2.reuse, R119 ;  /* 0x00000077021b7220 */ /* 0x040fe40000410000 */
[C---:B------:R-:W-:Y:S01]  /*13510*/  FMUL.FTZ R20, R3.reuse, R112 ;  /* 0x0000007003147220 */ /* 0x040fe20000410000 */
[C---:B------:R-:W-:Y:S01]  /*13520*/  HMMA.16816.F32 R16, R136.reuse, R22, R16 ;  /* 0x000000168810723c */ /* 0x040fe20000001810 */
[----:B------:R-:W5:Y:S03]  /*13530*/  LDSM.16.MT88.4 R108, [R190+0x2100] ;  /* 0x00210000be6c783b */ /* 0x000f660000004200 */
        /* <DEDUP_REMOVED lines=11> */
[----:B------:R-:W1:Y:S02]  /*135f0*/  MUFU.EX2 R171, R171 ;  /* 0x000000ab00ab7308 */ /* 0x000e640000000800 */
[C---:B------:R-:W-:Y:S02]  /*13600*/  FMUL.FTZ R36, R3.reuse, R36 ;  /* 0x0000002403247220 */ /* 0x040fe40000410000 */
[C---:B------:R-:W-:Y:S01]  /*13610*/  FMUL.FTZ R37, R3.reuse, R37 ;  /* 0x0000002503257220 */ /* 0x040fe20000410000 */
[----:B------:R-:W-:Y:S01]  /*13620*/  LDSM.16.MT88.4 R124, [R195+0x2900] ;  /* 0x00290000c37c783b */ /* 0x000fe20000004200 */
[C---:B------:R-:W-:Y:S01]  /*13630*/  FMUL.FTZ R28, R3.reuse, R120 ;  /* 0x00000078031c7220 */ /* 0x040fe20000410000 */
[C---:B------:R-:W-:Y:S03]  /*13640*/  HMMA.16816.F32 R24, R136.reuse, R30, R24 ;  /* 0x0000001e8818723c */ /* 0x040fe60000001818 */
[----:B------:R-:W-:Y:S01]  /*13650*/  MUFU.EX2 R206, R206 ;  /* 0x000000ce00ce7308 */ /* 0x000fe20000000800 */
[C---:B------:R-:W-:Y:S02]  /*13660*/  FMUL.FTZ R29, R3.reuse, R121 ;  /* 0x00000079031d7220 */ /* 0x040fe40000410000 */
[C---:B------:R-:W-:Y:S02]  /*13670*/  FMUL.FTZ R38, R2.reuse, R38 ;  /* 0x0000002602267220 */ /* 0x040fe40000410000 */
[C---:B------:R-:W-:Y:S04]  /*13680*/  FMUL.FTZ R30, R2.reuse, R122 ;  /* 0x0000007a021e7220 */ /* 0x040fe80000410000 */
[C---:B------:R-:W-:Y:S01]  /*13690*/  FMUL.FTZ R31, R2.reuse, R123 ;  /* 0x0000007b021f7220 */ /* 0x040fe20000410000 */
[----:B------:R-:W2:Y:S01]  /*136a0*/  MUFU.EX2 R219, R219 ;  /* 0x000000db00db7308 */ /* 0x000ea20000000800 */
[----:B------:R-:W-:Y:S01]  /*136b0*/  LDSM.16.MT88.4 R120, [R188+0x900] ;  /* 0x00090000bc78783b */ /* 0x000fe20000004200 */
[C---:B------:R-:W-:Y:S02]  /*136c0*/  FMUL.FTZ R39, R2.reuse, R39 ;  /* 0x0000002702277220 */ /* 0x040fe40000410000 */
[C---:B------:R-:W-:Y:S02]  /*136d0*/  FMUL.FTZ R40, R3.reuse, R40 ;  /* 0x0000002803287220 */ /* 0x040fe40000410000 */
[C---:B---3--:R-:W-:Y:S03]  /*136e0*/  HMMA.16816.F32 R28, R136.reuse, R100, R28 ;  /* 0x00000064881c723c */ /* 0x048fe6000000181c */
[C---:B------:R-:W-:Y:S01]  /*136f0*/  FMUL.FTZ R41, R3.reuse, R41 ;  /* 0x0000002903297220 */ /* 0x040fe20000410000 */
[----:B------:R-:W-:Y:S01]  /*13700*/  MUFU.EX2 R218, R218 ;  /* 0x000000da00da7308 */ /* 0x000fe20000000800 */
[C---:B------:R-:W-:Y:S02]  /*13710*/  FMUL.FTZ R42, R2.reuse, R42 ;  /* 0x0000002a022a7220 */ /* 0x040fe40000410000 */
[C---:B------:R-:W-:Y:S01]  /*13720*/  FMUL.FTZ R43, R2.reuse, R43 ;  /* 0x0000002b022b7220 */ /* 0x040fe20000410000 */
[C---:B------:R-:W-:Y:S01]  /*13730*/  HMMA.16816.F32 R32, R136.reuse, R102, R32 ;  /* 0x000000668820723c */ /* 0x040fe20000001820 */
[----:B------:R-:W3:Y:S03]  /*13740*/  LDSM.16.MT88.4 R100, [R189+0x2100] ;  /* 0x00210000bd64783b */ /* 0x000ee60000004200 */
[C---:B------:R-:W-:Y:S02]  /*13750*/  FMUL.FTZ R44, R3.reuse, R44 ;  /* 0x0000002c032c7220 */ /* 0x040fe40000410000 */
[C---:B------:R-:W-:Y:S01]  /*13760*/  FMUL.FTZ R45, R3.reuse, R45 ;  /* 0x0000002d032d7220 */ /* 0x040fe20000410000 */
[----:B------:R-:W2:Y:S01]  /*13770*/  MUFU.EX2 R221, R221 ;  /* 0x000000dd00dd7308 */ /* 0x000ea20000000800 */
        /* <DEDUP_REMOVED lines=8> */
[C---:B-----5:R-:W-:Y:S04]  /*13800*/  HMMA.16816.F32 R44, R136.reuse, R108, R44 ;  /* 0x0000006c882c723c */ /* 0x060fe8000000182c */
[C---:B------:R-:W-:Y:S01]  /*13810*/  FMUL.FTZ R50, R2.reuse, R50 ;  /* 0x0000003202327220 */ /* 0x040fe20000410000 */
[----:B------:R-:W5:Y:S01]  /*13820*/  MUFU.EX2 R223, R223 ;  /* 0x000000df00df7308 */ /* 0x000f620000000800 */
[C---:B------:R-:W-:Y:S02]  /*13830*/  FMUL.FTZ R51, R2.reuse, R51 ;  /* 0x0000003302337220 */ /* 0x040fe40000410000 */
[C---:B------:R-:W-:Y:S04]  /*13840*/  FMUL.FTZ R52, R3.reuse, R52 ;  /* 0x0000003403347220 */ /* 0x040fe80000410000 */
[C---:B------:R-:W-:Y:S01]  /*13850*/  FMUL.FTZ R53, R3.reuse, R53 ;  /* 0x0000003503357220 */ /* 0x040fe20000410000 */
[C---:B------:R-:W-:Y:S01]  /*13860*/  HMMA.16816.F32 R48, R136.reuse, R110, R48 ;  /* 0x0000006e8830723c */ /* 0x040fe20000001830 */
[----:B------:R-:W2:Y:S01]  /*13870*/  LDSM.16.MT88.4 R108, [R195+0x4100] ;  /* 0x00410000c36c783b */ /* 0x000ea20000004200 */
[----:B------:R-:W-:Y:S01]  /*13880*/  MUFU.EX2 R222, R222 ;  /* 0x000000de00de7308 */ /* 0x000fe20000000800 */
[C---:B------:R-:W-:Y:S02]  /*13890*/  FMUL.FTZ R54, R2.reuse, R54 ;  /* 0x0000003602367220 */ /* 0x040fe40000410000 */
[C---:B------:R-:W-:Y:S02]  /*138a0*/  FMUL.FTZ R55, R2.reuse, R55 ;  /* 0x0000003702377220 */ /* 0x040fe40000410000 */
[C---:B------:R-:W-:Y:S02]  /*138b0*/  FMUL.FTZ R56, R3.reuse, R56 ;  /* 0x0000003803387220 */ /* 0x040fe40000410000 */
[C---:B------:R-:W-:Y:S03]  /*138c0*/  FMUL.FTZ R57, R3.reuse, R57 ;  /* 0x0000003903397220 */ /* 0x040fe60000410000 */
[C---:B---3--:R-:W-:Y:S01]  /*138d0*/  HMMA.16816.F32 R52, R136.reuse, R100, R52 ;  /* 0x000000648834723c */ /* 0x048fe20000001834 */
[----:B------:R-:W3:Y:S02]  /*138e0*/  MUFU.EX2 R225, R225 ;  /* 0x000000e100e17308 */ /* 0x000ee40000000800 */
[C---:B------:R-:W-:Y:S02]  /*138f0*/  FMUL.FTZ R58, R2.reuse, R58 ;  /* 0x0000003a023a7220 */ /* 0x040fe40000410000 */
[C---:B------:R-:W-:Y:S02]  /*13900*/  FMUL.FTZ R59, R2.reuse, R59 ;  /* 0x0000003b023b7220 */ /* 0x040fe40000410000 */
[C---:B------:R-:W-:Y:S02]  /*13910*/  FMUL.FTZ R60, R3.reuse, R60 ;  /* 0x0000003c033c7220 */ /* 0x040fe40000410000 */
[C---:B------:R-:W-:Y:S02]  /*13920*/  FMUL.FTZ R61, R3.reuse, R61 ;  /* 0x0000003d033d7220 */ /* 0x040fe40000410000 */
[----:B------:R-:W-:Y:S01]  /*13930*/  MUFU.EX2 R224, R224 ;  /* 0x000000e000e07308 */ /* 0x000fe20000000800 */
[C---:B------:R-:W-:Y:S01]  /*13940*/  HMMA.16816.F32 R56, R136.reuse, R102, R56 ;  /* 0x000000668838723c */ /* 0x040fe20000001838 */
[----:B------:R-:W3:Y:S02]  /*13950*/  LDSM.16.MT88.4 R100, [R190+0x4100] ;  /* 0x00410000be64783b */ /* 0x000ee40000004200 */
[C---:B------:R-:W-:Y:S02]  /*13960*/  FMUL.FTZ R62, R2.reuse, R62 ;  /* 0x0000003e023e7220 */ /* 0x040fe40000410000 */
[C---:B------:R-:W-:Y:S02]  /*13970*/  FMUL.FTZ R63, R2.reuse, R63 ;  /* 0x0000003f023f7220 */ /* 0x040fe40000410000 */
[C---:B------:R-:W-:Y:S02]  /*13980*/  FMUL.FTZ R64, R3.reuse, R64 ;  /* 0x0000004003407220 */ /* 0x040fe40000410000 */
[C---:B------:R-:W-:Y:S01]  /*13990*/  FMUL.FTZ R65, R3.reuse, R65 ;  /* 0x0000004103417220 */ /* 0x040fe20000410000 */
[----:B------:R-:W2:Y:S02]  /*139a0*/  MUFU.EX2 R227, R227 ;  /* 0x000000e300e37308 */ /* 0x000ea40000000800 */
[C---:B-1----:R-:W-:Y:S03]  /*139b0*/  HMMA.16816.F32 R60, R136.reuse, R104, R60 ;  /* 0x00000068883c723c */ /* 0x042fe6000000183c */
[C---:B------:R-:W-:Y:S02]  /*139c0*/  FMUL.FTZ R66, R2.reuse, R66 ;  /* 0x0000004202427220 */ /* 0x040fe40000410000 */
[C---:B------:R-:W-:Y:S02]  /*139d0*/  FMUL.FTZ R67, R2.reuse, R67 ;  /* 0x0000004302437220 */ /* 0x040fe40000410000 */
[C---:B------:R-:W-:Y:S01]  /*139e0*/  FMUL.FTZ R68, R3.reuse, R68 ;  /* 0x0000004403447220 */ /* 0x040fe20000410000 */
[----:B------:R-:W-:Y:S01]  /*139f0*/  MUFU.EX2 R226, R226 ;  /* 0x000000e200e27308 */ /* 0x000fe20000000800 */
[C---:B------:R-:W-:Y:S03]  /*13a00*/  FMUL.FTZ R69, R3.reuse, R69 ;  /* 0x0000004503457220 */ /* 0x040fe60000410000 */
[C---:B------:R-:W-:Y:S01]  /*13a10*/  HMMA.16816.F32 R64, R136.reuse, R106, R64 ;  /* 0x0000006a8840723c */ /* 0x040fe20000001840 */
[----:B------:R-:W1:Y:S02]  /*13a20*/  LDSM.16.MT88.4 R104, [R189+0x4100] ;  /* 0x00410000bd68783b */ /* 0x000e640000004200 */
[C---:B------:R-:W-:Y:S02]  /*13a30*/  FMUL.FTZ R70, R2.reuse, R70 ;  /* 0x0000004602467220 */ /* 0x040fe40000410000 */
[C---:B------:R-:W-:Y:S01]  /*13a40*/  FMUL.FTZ R71, R2.reuse, R71 ;  /* 0x0000004702477220 */ /* 0x040fe20000410000 */
[----:B------:R-:W1:Y:S01]  /*13a50*/  MUFU.EX2 R229, R229 ;  /* 0x000000e500e57308 */ /* 0x000e620000000800 */
[C---:B------:R-:W-:Y:S02]  /*13a60*/  FMUL.FTZ R72, R3.reuse, R72 ;  /* 0x0000004803487220 */ /* 0x040fe40000410000 */
[C---:B------:R-:W-:Y:S03]  /*13a70*/  FMUL.FTZ R73, R3.reuse, R73 ;  /* 0x0000004903497220 */ /* 0x040fe60000410000 */
[C---:B--2---:R-:W-:Y:S03]  /*13a80*/  HMMA.16816.F32 R68, R136.reuse, R108, R68 ;  /* 0x0000006c8844723c */ /* 0x044fe60000001844 */
[C---:B------:R-:W-:Y:S01]  /*13a90*/  FMUL.FTZ R74, R2.reuse, R74 ;  /* 0x0000004a024a7220 */ /* 0x040fe20000410000 */
[----:B------:R-:W-:Y:S01]  /*13aa0*/  MUFU.EX2 R228, R228 ;  /* 0x000000e400e47308 */ /* 0x000fe20000000800 */
[C---:B------:R-:W-:Y:S02]  /*13ab0*/  FMUL.FTZ R75, R2.reuse, R75 ;  /* 0x0000004b024b7220 */ /* 0x040fe40000410000 */
[C---:B------:R-:W-:Y:S02]  /*13ac0*/  FMUL.FTZ R76, R3.reuse, R76 ;  /* 0x0000004c034c7220 */ /* 0x040fe40000410000 */
[C---:B------:R-:W-:Y:S03]  /*13ad0*/  FMUL.FTZ R77, R3.reuse, R77 ;  /* 0x0000004d034d7220 */ /* 0x040fe60000410000 */
[C---:B------:R-:W-:Y:S01]  /*13ae0*/  HMMA.16816.F32 R72, R136.reuse, R110, R72 ;  /* 0x0000006e8848723c */ /* 0x040fe20000001848 */
[----:B------:R-:W2:Y:S01]  /*13af0*/  LDSM.16.MT88.4 R108, [R188+0x4100] ;  /* 0x00410000bc6c783b */ /* 0x000ea20000004200 */
[----:B------:R-:W1:Y:S01]  /*13b00*/  MUFU.EX2 R231, R231 ;  /* 0x000000e700e77308 */ /* 0x000e620000000800 */
        /* <DEDUP_REMOVED lines=8> */
[----:B------:R-:W-:Y:S01]  /*13b90*/  FMUL.FTZ R84, R3, R84 ;  /* 0x0000005403547220 */ /* 0x000fe20000410000 */
[----:B----4-:R-:W-:Y:S01]  /*13ba0*/  F2FP.PACK_AB R100, R167, R166 ;  /* 0x000000a6a764723e */ /* 0x010fe200000000ff */
[----:B------:R-:W-:Y:S02]  /*13bb0*/  FMUL.FTZ R85, R3, R85 ;  /* 0x0000005503557220 */ /* 0x000fe40000410000 */
[----:B------:R-:W4:Y:S01]  /*13bc0*/  MUFU.EX2 R232, R232 ;  /* 0x000000e800e87308 */ /* 0x000f220000000800 */
[C---:B------:R-:W-:Y:S03]  /*13bd0*/  HMMA.16816.F32 R80, R136.reuse, R102, R80 ;  /* 0x000000668850723c */ /* 0x040fe60000001850 */
[C---:B------:R-:W-:Y:S01]  /*13be0*/  FMUL.FTZ R86, R2.reuse, R86 ;  /* 0x0000005602567220 */ /* 0x040fe20000410000 */
[----:B------:R-:W-:Y:S01]  /*13bf0*/  F2FP.PACK_AB R101, R169, R168 ;  /* 0x000000a8a965723e */ /* 0x000fe200000000ff */
[C---:B------:R-:W-:Y:S02]  /*13c00*/  FMUL.FTZ R87, R2.reuse, R87 ;  /* 0x0000005702577220 */ /* 0x040fe40000410000 */
[----:B------:R-:W-:Y:S01]  /*13c10*/  FMUL.FTZ R88, R3, R88 ;  /* 0x0000005803587220 */ /* 0x000fe20000410000 */
[----:B------:R-:W-:Y:S01]  /*13c20*/  F2FP.PACK_AB R102, R171, R170 ;  /* 0x000000aaab66723e */ /* 0x000fe200000000ff */
[----:B------:R-:W-:Y:S03]  /*13c30*/  FMUL.FTZ R89, R3, R89 ;  /* 0x0000005903597220 */ /* 0x000fe60000410000 */
[C---:B-1----:R-:W-:Y:S03]  /*13c40*/  HMMA.16816.F32 R84, R136.reuse, R104, R84 ;  /* 0x000000688854723c */ /* 0x042fe60000001854 */
[C---:B------:R-:W-:Y:S01]  /*13c50*/  FMUL.FTZ R90, R2.reuse, R90 ;  /* 0x0000005a025a7220 */ /* 0x040fe20000410000 */
        /* <DEDUP_REMOVED lines=13> */
[----:B------:R-:W-:Y:S01]  /*13d30*/  FFMA.FTZ R165, R2, R205, R165 ;  /* 0x000000cd02a57223 */ /* 0x000fe200000100a5 */
[----:B------:R-:W-:Y:S01]  /*13d40*/  MOV R2, R132 ;  /* 0x0000008400027202 */ /* 0x000fe20000000f00 */
[----:B------:R-:W-:Y:S03]  /*13d50*/  FFMA.FTZ R164, R3, R204, R164 ;  /* 0x000000cc03a47223 */ /* 0x000fe600000100a4 */
[----:B------:R-:W-:Y:S01]  /*13d60*/  HMMA.16816.F32 R96, R136, R110, R96 ;  /* 0x0000006e8860723c */ /* 0x000fe20000001860 */
[----:B------:R-:W2:Y:S02]  /*13d70*/  LDSM.16.MT88.4 R108, [R188+0x2900] ;  /* 0x00290000bc6c783b */ /* 0x000ea40000004200 */
[----:B------:R-:W-:Y:S01]  /*13d80*/  FADD.FTZ R160, R160, R165 ;  /* 0x000000a5a0a07221 */ /* 0x000fe20000010000 */
[----:B------:R-:W-:Y:S01]  /*13d90*/  MOV R3, R0 ;  /* 0x0000000000037202 */ /* 0x000fe20000000f00 */
        /* <DEDUP_REMOVED lines=19> */
[----:B------:R-:W-:Y:S01]  /*13ed0*/  FADD.FTZ R219, R219, R206 ;  /* 0x000000cedbdb7221 */ /* 0x000fe20000010000 */
[----:B------:R-:W-:Y:S01]  /*13ee0*/  IADD3 R206, R217, -0x1, RZ ;  /* 0xffffffffd9ce7810 */ /* 0x000fe20007ffe0ff */
[C---:B------:R-:W-:Y:S01]  /*13ef0*/  HMMA.16816.F32 R24, R100.reuse, R106, R24 ;  /* 0x0000006a6418723c */ /* 0x040fe20000001818 */
[----:B------:R-:W1:Y:S03]  /*13f00*/  LDSM.16.MT88.4 R104, [R195+0x4900] ;  /* 0x00490000c368783b */ /* 0x000e660000004200 */
[----:B------:R-:W-:Y:S01]  /*13f10*/  FADD.FTZ R171, R171, R170 ;  /* 0x000000aaabab7221 */ /* 0x000fe20000010000 */
[----:B------:R-:W-:Y:S03]  /*13f20*/  MOV R217, R206 ;  /* 0x000000ce00d97202 */ /* 0x000fe60000000f00 */
        /* <DEDUP_REMOVED lines=20> */
[----:B------:R-:W1:Y:S07]  /*14070*/  LDSM.16.MT88.4 R112, [R189+0x1100] ;  /* 0x00110000bd70783b */ /* 0x000e6e0000004200 */
[C---:B------:R-:W-:Y:S08]  /*14080*/  HMMA.16816.F32 R84, R100.reuse, R116, R84 ;  /* 0x000000746454723c */ /* 0x040ff00000001854 */
[C---:B------:R-:W-:Y:S01]  /*14090*/  HMMA.16816.F32 R88, R100.reuse, R118, R88 ;  /* 0x000000766458723c */ /* 0x040fe20000001858 */
[----:B------:R-:W3:Y:S07]  /*140a0*/  LDSM.16.MT88.4 R116, [R195+0x3100] ;  /* 0x00310000c374783b */ /* 0x000eee0000004200 */
[C---:B--2---:R-:W-:Y:S08]  /*140b0*/  HMMA.16816.F32 R92, R100.reuse, R108, R92 ;  /* 0x0000006c645c723c */ /* 0x044ff0000000185c */
[----:B------:R-:W-:Y:S01]  /*140c0*/  HMMA.16816.F32 R96, R100, R110, R96 ;  /* 0x0000006e6460723c */ /* 0x000fe20000001860 */
[----:B------:R-:W-:Y:S06]  /*140d0*/  LDSM.16.MT88.4 R108, [R195+0x5100] ;  /* 0x00510000c36c783b */ /* 0x000fec0000004200 */
[----:B------:R-:W-:Y:S01]  /*140e0*/  F2FP.PACK_AB R100, R221, R218 ;  /* 0x000000dadd64723e */ /* 0x000fe200000000ff */
[----:B------:R-:W-:Y:S01]  /*140f0*/  FADD.FTZ R218, R218, R171 ;  /* 0x000000abdada7221 */ /* 0x000fe20000010000 */
[----:B-----5:R-:W-:Y:S03]  /*14100*/  F2FP.PACK_AB R101, R223, R220 ;  /* 0x000000dcdf65723e */ /* 0x020fe600000000ff */
[----:B------:R-:W-:Y:S01]  /*14110*/  F2FP.PACK_AB R102, R225, R222 ;  /* 0x000000dee166723e */ /* 0x000fe200000000ff */
[----:B------:R-:W-:Y:S01]  /*14120*/  FADD.FTZ R220, R220, R219 ;  /* 0x000000dbdcdc7221 */ /* 0x000fe20000010000 */
[----:B------:R-:W-:Y:S01]  /*14130*/  F2FP.PACK_AB R103, R227, R224 ;  /* 0x000000e0e367723e */ /* 0x000fe200000000ff */
[----:B------:R-:W-:Y:S02]  /*14140*/  FADD.FTZ R221, R221, R218 ;  /* 0x000000dadddd7221 */ /* 0x000fe40000010000 */
        /* <DEDUP_REMOVED lines=9> */
[C---:B------:R-:W-:Y:S08]  /*141e0*/  HMMA.16816.F32 R16, R100.reuse, R122, R16 ;  /* 0x0000007a6410723c */ /* 0x040ff00000001810 */
[C---:B------:R-:W-:Y:S08]  /*141f0*/  HMMA.16816.F32 R20, R100.reuse, R112, R20 ;  /* 0x000000706414723c */ /* 0x040ff00000001814 */
[C---:B------:R-:W-:Y:S01]  /*14200*/  HMMA.16816.F32 R24, R100.reuse, R114, R24 ;  /* 0x000000726418723c */ /* 0x040fe20000001818 */
[----:B------:R-:W2:Y:S07]  /*14210*/  LDSM.16.MT88.4 R112, [R190+0x5100] ;  /* 0x00510000be70783b */ /* 0x000eae0000004200 */
[C---:B------:R-:W-:Y:S08]  /*14220*/  HMMA.16816.F32 R28, R100.reuse, R124, R28 ;  /* 0x0000007c641c723c */ /* 0x040ff0000000181c */
[C---:B------:R-:W-:Y:S01]  /*14230*/  HMMA.16816.F32 R32, R100.reuse, R126, R32 ;  /* 0x0000007e6420723c */ /* 0x040fe20000001820 */
[----:B------:R-:W-:Y:S07]  /*14240*/  LDSM.16.MT88.4 R124, [R188+0x1900] ;  /* 0x00190000bc7c783b */ /* 0x000fee0000004200 */
[C---:B---3--:R-:W-:Y:S08]  /*14250*/  HMMA.16816.F32 R36, R100.reuse, R116, R36 ;  /* 0x000000746424723c */ /* 0x048ff00000001824 */
        /* <DEDUP_REMOVED lines=11> */
[----:B----4-:R-:W-:Y:S01]  /*14310*/  F2FP.PACK_AB R139, R133, R232 ;  /* 0x000000e8858b723e */ /* 0x010fe200000000ff */
        /* <DEDUP_REMOVED lines=43> */
[C---:B----4-:R-:W-:Y:S08]  /*145d0*/  HMMA.16816.F32 R84, R136.reuse, R8, R84 ;  /* 0x000000088854723c */ /* 0x050ff00000001854 */
[C---:B------:R-:W-:Y:S08]  /*145e0*/  HMMA.16816.F32 R88, R136.reuse, R10, R88 ;  /* 0x0000000a8858723c */ /* 0x040ff00000001858 */
[C---:B--2---:R-:W-:Y:S08]  /*145f0*/  HMMA.16816.F32 R92, R136.reuse, R12, R92 ;  /* 0x0000000c885c723c */ /* 0x044ff0000000185c */
[----:B------:R-:W-:Y:S01]  /*14600*/  HMMA.16816.F32 R96, R136, R14, R96 ;  /* 0x0000000e8860723c */ /* 0x000fe20000001860 */
[----:B------:R-:W-:-:S07]  /*14610*/  @P0 BRA `(.L_x_711) ;  /* 0xffffd13000000947 */ /* 0x000fce000383ffff */
.L_x_708:
[----:B------:R-:W-:-:S13]  /*14620*/  ISETP.GE.AND P0, PT, R206, RZ, PT ;  /* 0x000000ffce00720c */ /* 0x000fda0003f06270 */
[----:B------:R-:W-:Y:S05]  /*14630*/  @!P0 BRA `(.L_x_712) ;  /* 0x00002a6000008947 */ /* 0x000fea0003800000 */
[----:B------:R-:W1:Y:S01]  /*14640*/  S2R R3, SR_TID.X ;  /* 0x0000000000037919 */ /* 0x000e620000002100 */
[----:B------:R-:W-:Y:S01]  /*14650*/  SHF.R.S32.HI R5, RZ, 0x1f, R172 ;  /* 0x0000001fff057819 */ /* 0x000fe200000114ac */
[----:B------:R-:W-:Y:S01]  /*14660*/  IMAD.MOV.U32 R133, RZ, RZ, R132 ;  /* 0x000000ffff857224 */ /* 0x000fe200078e0084 */
[----:B------:R-:W-:Y:S01]  /*14670*/  IADD3 R212, R203, 0x100, RZ ;  /* 0x00000100cbd47810 */ /* 0x000fe20007ffe0ff */
[----:B------:R-:W-:Y:S01]  /*14680*/  IMAD.SHL.U32 R207, R173, 0x2, RZ ;  /* 0x00000002adcf7824 */ /* 0x000fe200078e00ff */
[C---:B------:R-:W-:Y:S01]  /*14690*/  SHF.L.U64.HI R210, R172.reuse, 0x1, R5 ;  /* 0x00000001acd27819 */ /* 0x040fe20000010205 */
[----:B------:R-:W-:Y:S01]  /*146a0*/  IMAD.SHL.U32 R213, R172, 0x2, RZ ;  /* 0x00000002acd57824 */ /* 0x000fe200078e00ff */
[----:B------:R-:W-:Y:S02]  /*146b0*/  ULDC UR5, c[0x0][0x210] ;  /* 0x0000840000057ab9 */ /* 0x000fe40000000800 */
[----:B------:R-:W-:Y:S02]  /*146c0*/  ULDC UR4, c[0x0][0x1e8] ;  /* 0x00007a0000047ab9 */ /* 0x000fe40000000800 */
[----:B------:R-:W-:-:S02]  /*146d0*/  UIMAD UR5, UR11, UR5, URZ ;  /* 0x000000050b0572a4 */ /* 0x000fc4000f8e023f */
[----:B------:R-:W-:Y:S01]  /*146e0*/  UIMAD UR4, UR11, UR4, URZ ;  /* 0x000000040b0472a4 */ /* 0x000fe2000f8e023f */
[----:B-1----:R-:W-:-:S04]  /*146f0*/  SHF.R.S32.HI R2, RZ, 0x1f, R3 ;  /* 0x0000001fff027819 */ /* 0x002fc80000011403 */
[----:B------:R-:W-:-:S04]  /*14700*/  LEA.HI R2, R2, R3, RZ, 0x3 ;  /* 0x0000000302027211 */ /* 0x000fc800078f18ff */
[----:B------:R-:W-:-:S05]  /*14710*/  LOP3.LUT R2, R2, 0xfffffff8, RZ, 0xc0, !PT ;  /* 0xfffffff802027812 */ /* 0x000fca00078ec0ff */
[----:B------:R-:W-:Y:S02]  /*14720*/  IMAD.IADD R2, R3, 0x1, -R2 ;  /* 0x0000000103027824 */ /* 0x000fe400078e0a02 */
[----:B------:R-:W-:Y:S01]  /*14730*/  IMAD.MOV.U32 R3, RZ, RZ, R0 ;  /* 0x000000ffff037224 */ /* 0x000fe200078e0000 */
[----:B------:R-:W-:Y:S01]  /*14740*/  SHF.R.S32.HI R0, RZ, 0x1f, R173 ;  /* 0x0000001fff007819 */ /* 0x000fe200000114ad */
[----:B------:R-:W-:-:S03]  /*14750*/  IMAD.SHL.U32 R208, R2, 0x8, RZ ;  /* 0x0000000802d07824 */ /* 0x000fc600078e00ff */
[----:B------:R-:W-:Y:S02]  /*14760*/  SHF.L.U64.HI R211, R173, 0x1, R0 ;  /* 0x00000001add37819 */ /* 0x000fe40000010200 */
[----:B------:R-:W-:-:S04]  /*14770*/  SHF.R.S32.HI R209, RZ, 0x1f, R208 ;  /* 0x0000001fffd17819 */ /* 0x000fc800000114d0 */
[C---:B------:R-:W-:Y:S01]  /*14780*/  SHF.L.U64.HI R209, R208.reuse, 0x1, R209 ;  /* 0x00000001d0d17819 */ /* 0x040fe200000102d1 */
[----:B------:R-:W-:Y:S01]  /*14790*/  IMAD.SHL.U32 R208, R208, 0x2, RZ ;  /* 0x00000002d0d07824 */ /* 0x000fe200078e00ff */
[----:B------:R-:W-:Y:S05]  /*147a0*/  BRA `(.L_x_713) ;  /* 0x0000032000007947 */ /* 0x000fea0003800000 */
.L_x_715:
[----:B------:R-:W-:Y:S01]  /*147b0*/  ISETP.NE.AND P2, PT, R199, 0x1, PT ;  /* 0x00000001c700780c */ /* 0x000fe20003f45270 */
[----:B------:R-:W-:Y:S01]  /*147c0*/  IMAD.MOV.U32 R200, RZ, RZ, RZ ;  /* 0x000000ffffc87224 */ /* 0x000fe200078e00ff */
[----:B------:R-:W-:Y:S04]  /*147d0*/  LEA R201, R206, UR13, 0x6 ;  /* 0x0000000dcec97c11 */ /* 0x000fe8000f8e30ff */
        /* <DEDUP_REMOVED lines=29> */
[----:B------:R-:W-:Y:S03]  /*149b0*/  IADD3 R136, P1, R132, R207, RZ ;  /* 0x000000cf84887210 */ /* 0x000fe60007f3e0ff */
[----:B--2---:R-:W-:Y:S01]  /*149c0*/  IMAD.X R139, R134, 0x1, R209, P0 ;  /* 0x00000001868b7824 */ /* 0x004fe200000e06d1 */
[----:B------:R-:W-:Y:S01]  /*149d0*/  IADD3 R142, P0, R132, R213, RZ ;  /* 0x000000d5848e7210 */ /* 0x000fe20007f1e0ff */
[----:B------:R-:W-:Y:S01]  /*149e0*/  IMAD.X R137, R134, 0x1, R211, P1 ;  /* 0x0000000186897824 */ /* 0x000fe200008e06d3 */
[----:B---3--:R-:W-:Y:S02]  /*149f0*/  IADD3 R140, P2, R0, R208, RZ ;  /* 0x000000d0008c7210 */ /* 0x008fe40007f5e0ff */
[----:B------:R1:W-:Y:S01]  /*14a00*/  LDGSTS.E.BYPASS.LTC128B.128 [R203+0x6100], [R138.64], !P4 ;  /* 0x061000008acb7fae */ /* 0x0003e2000e101d54 */
[--C-:B------:R-:W-:Y:S01]  /*14a10*/  IMAD.X R143, R134, 0x1, R210.reuse, P0 ;  /* 0x00000001868f7824 */ /* 0x100fe200000e06d2 */
[----:B------:R-:W-:Y:S01]  /*14a20*/  IADD3 R134, P1, R0, R207, RZ ;  /* 0x000000cf00867210 */ /* 0x000fe20007f3e0ff */
[----:B----4-:R-:W-:Y:S01]  /*14a30*/  IMAD.X R141, R2, 0x1, R209, P2 ;  /* 0x00000001028d7824 */ /* 0x010fe200010e06d1 */
        /* <DEDUP_REMOVED lines=9> */
.L_x_713:
        /* <DEDUP_REMOVED lines=33> */
[-C--:B------:R-:W-:Y:S04]  /*14ce0*/  IADD3 R162, P1, R2, R208.reuse, RZ ;  /* 0x000000d002a27210 */ /* 0x080fe80007f3e0ff */
[C---:B------:R-:W-:Y:S01]  /*14cf0*/  HMMA.16816.F32 R16, R32.reuse, R18, RZ ;  /* 0x000000122010723c */ /* 0x040fe200000018ff */
[----:B-1----:R-:W-:Y:S03]  /*14d00*/  IMAD.X R161, R30, 0x1, R211, P0 ;  /* 0x000000011ea17824 */ /* 0x002fe600000e06d3 */
[----:B------:R-:W-:Y:S01]  /*14d10*/  IADD3 R172, P0, R2, R213, RZ ;  /* 0x000000d502ac7210 */ /* 0x000fe20007f1e0ff */
[--C-:B------:R-:W-:Y:S01]  /*14d20*/  IMAD.X R163, R30, 0x1, R209.reuse, P1 ;  /* 0x000000011ea37824 */ /* 0x100fe200008e06d1 */
[----:B----4-:R-:W-:Y:S02]  /*14d30*/  IADD3 R216, P2, R0, R208, RZ ;  /* 0x000000d000d87210 */ /* 0x010fe40007f5e0ff */
[C---:B-----5:R-:W-:Y:S01]  /*14d40*/  HMMA.16816.F32 R20, R32.reuse, R24, RZ ;  /* 0x000000182014723c */ /* 0x060fe200000018ff */
[--C-:B------:R-:W-:Y:S01]  /*14d50*/  IMAD.X R173, R30, 0x1, R210.reuse, P0 ;  /* 0x000000011ead7824 */ /* 0x100fe200000e06d2 */
[----:B------:R1:W-:Y:S02]  /*14d60*/  LDGSTS.E.BYPASS.LTC128B.128 [R212], [R162.64], !P4 ;  /* 0x00000000a2d47fae */ /* 0x0003e4000e101d54 */
[----:B------:R-:W-:Y:S01]  /*14d70*/  IADD3 R134, P1, R0, R207, RZ ;  /* 0x000000cf00867210 */ /* 0x000fe20007f3e0ff */
[----:B------:R-:W-:Y:S01]  /*14d80*/  IMAD.X R217, R28, 0x1, R209, P2 ;  /* 0x000000011cd97824 */ /* 0x000fe200010e06d1 */
[----:B------:R1:W-:Y:S01]  /*14d90*/  LDGSTS.E.BYPASS.LTC128B.128 [R212+0x2000], [R160.64], !P6 ;  /* 0x02000000a0d47fae */ /* 0x0003e2000f101d54 */
[----:B------:R-:W-:Y:S01]  /*14da0*/  IADD3 R214, P0, R0, R213, RZ ;  /* 0x000000d500d67210 */ /* 0x000fe20007f1e0ff */
[C---:B------:R-:W-:Y:S01]  /*14db0*/  HMMA.16816.F32 R24, R32.reuse, R26, RZ ;  /* 0x0000001a2018723c */ /* 0x040fe200000018ff */
[C---:B------:R-:W-:Y:S01]  /*14dc0*/  IMAD.X R135, R28.reuse, 0x1, R211, P1 ;  /* 0x000000011c877824 */ /* 0x040fe200008e06d3 */
[----:B------:R2:W-:Y:S02]  /*14dd0*/  LDGSTS.E.BYPASS.LTC128B.128 [R212+0x4000], [R172.64], !P5 ;  /* 0x04000000acd47fae */ /* 0x0005e4000e901d54 */
[----:B------:R-:W-:Y:S01]  /*14de0*/  IMAD.X R215, R28, 0x1, R210, P0 ;  /* 0x000000011cd77824 */ /* 0x000fe200000e06d2 */
[----:B------:R-:W-:Y:S01]  /*14df0*/  ISETP.GE.AND P0, PT, R206, 0x1, PT ;  /* 0x00000001ce00780c */ /* 0x000fe20003f06270 */
        /* <DEDUP_REMOVED lines=147> */
.L_x_714:
        /* <DEDUP_REMOVED lines=34> */
[----:B------:R-:W-:Y:S02]  /*15950*/  ISETP.GT.AND P0, PT, R206, RZ, PT ;  /* 0x000000ffce00720c */ /* 0x000fe40003f04270 */
        /* <DEDUP_REMOVED lines=208> */
[----:B------:R-:W-:Y:S01]  /*16660*/  FFMA.FTZ R6, R2, R205, R6 ;  /* 0x000000cd02067223 */ /* 0x000fe20000010006 */
[----:B------:R-:W-:Y:S01]  /*16670*/  IADD3 R2, R206, -0x1, RZ ;  /* 0xffffffffce027810 */ /* 0x000fe20007ffe0ff */
[----:B------:R-:W-:Y:S01]  /*16680*/  FADD.FTZ R5, R5, R160 ;  /* 0x000000a005057221 */ /* 0x000fe20000010000 */
[----:B-----5:R-:W-:Y:S01]  /*16690*/  F2FP.PACK_AB R14, R169, R168 ;  /* 0x000000a8a90e723e */ /* 0x020fe200000000ff */
[----:B------:R-:W-:Y:S01]  /*166a0*/  FADD.FTZ R6, R7, R6 ;  /* 0x0000000607067221 */ /* 0x000fe20000010000 */
[----:B------:R-:W-:Y:S03]  /*166b0*/  F2FP.PACK_AB R15, R171, R170 ;  /* 0x000000aaab0f723e */ /* 0x000fe600000000ff */
[----:B------:R-:W-:Y:S01]  /*166c0*/  MOV R206, R2 ;  /* 0x0000000200ce7202 */ /* 0x000fe20000000f00 */
[----:B------:R-:W-:Y:S02]  /*166d0*/  FADD.FTZ R134, R134, R5 ;  /* 0x0000000586867221 */ /* 0x000fe40000010000 */
[----:B------:R-:W-:Y:S01]  /*166e0*/  FADD.FTZ R5, R133, R6 ;  /* 0x0000000685057221 */ /* 0x000fe20000010000 */
[C---:B-1----:R-:W-:Y:S05]  /*166f0*/  HMMA.16816.F32 R8, R12.reuse, R136, R8 ;  /* 0x000000880c08723c */ /* 0x042fea0000001808 */
[----:B------:R-:W-:Y:S01]  /*16700*/  FADD.FTZ R135, R135, R134 ;  /* 0x0000008687877221 */ /* 0x000fe20000010000 */
[----:B------:R-:W-:Y:S01]  /*16710*/  MOV R133, R132 ;  /* 0x0000008400857202 */ /* 0x000fe20000000f00 */
        /* <DEDUP_REMOVED lines=145> */
[C---:B---3--:R-:W-:Y:S08]  /*17030*/  HMMA.16816.F32 R76, R12.reuse, R8, R76 ;  /* 0x000000080c4c723c */ /* 0x048ff0000000184c */
[C---:B------:R-:W-:Y:S08]  /*17040*/  HMMA.16816.F32 R80, R12.reuse, R10, R80 ;  /* 0x0000000a0c50723c */ /* 0x040ff00000001850 */
[C---:B----4-:R-:W-:Y:S08]  /*17050*/  HMMA.16816.F32 R84, R12.reuse, R20, R84 ;  /* 0x000000140c54723c */ /* 0x050ff00000001854 */
[C---:B------:R-:W-:Y:S08]  /*17060*/  HMMA.16816.F32 R88, R12.reuse, R22, R88 ;  /* 0x000000160c58723c */ /* 0x040ff00000001858 */
[C---:B-1----:R-:W-:Y:S08]  /*17070*/  HMMA.16816.F32 R92, R12.reuse, R16, R92 ;  /* 0x000000100c5c723c */ /* 0x042ff0000000185c */
[----:B------:R-:W-:Y:S01]  /*17080*/  HMMA.16816.F32 R96, R12, R18, R96 ;  /* 0x000000120c60723c */ /* 0x000fe20000001860 */
[----:B------:R-:W-:-:S07]  /*17090*/  @P0 BRA `(.L_x_713) ;  /* 0xffffda3000000947 */ /* 0x000fce000383ffff */
.L_x_712:
        /* <DEDUP_REMOVED lines=123> */
.L_x_656:
        /* <DEDUP_REMOVED lines=49> */
[----:B------:R-:W-:Y:S01]  /*17b60*/  SEL R10, R10, 0xffffffe0, !P1 ;  /* 0xffffffe00a0a7807 */ /* 0x000fe20004800000 */
[----:B------:R-:W-:Y:S01]  /*17b70*/  IMAD.SHL.U32 R13, R12, 0x2, RZ ;  /* 0x000000020c0d7824 */ /* 0x000fe200078e00ff */
[----:B------:R-:W-:Y:S01]  /*17b80*/  BAR.SYNC.DEFER_BLOCKING 0x1, 0x100 ;  /* 0x0044000000007b1d */ /* 0x000fe20000010000 */
[----:B------:R-:W-:Y:S01]  /*17b90*/  F2FP.PACK_AB R42, R43, R42 ;  /* 0x0000002a2b2a723e */ /* 0x000fe200000000ff */
[----:B------:R-:W-:Y:S01]  /*17ba0*/  IMAD.U32 R12, RZ, RZ, UR4 ;  /* 0x00000004ff0c7e24 */ /* 0x000fe2000f8e00ff */
[----:B------:R-:W-:Y:S01]  /*17bb0*/  F2FP.PACK_AB R44, R45, R44 ;  /* 0x0000002c2d2c723e */ /* 0x000fe200000000ff */
[C---:B------:R-:W-:Y:S01]  /*17bc0*/  IMAD.IADD R17, R13.reuse, 0x1, R10 ;  /* 0x000000010d117824 */ /* 0x040fe200078e020a */
[----:B------:R-:W-:-:S02]  /*17bd0*/  IADD3 R6, R13, 0x80, RZ ;  /* 0x000000800d067810 */ /* 0x000fc40007ffe0ff */
[----:B------:R-:W-:Y:S02]  /*17be0*/  IADD3 R15, R13, 0x70, RZ ;  /* 0x000000700d0f7810 */ /* 0x000fe40007ffe0ff */
[----:B------:R-:W-:Y:S01]  /*17bf0*/  @P0 IADD3 R15, R6, 0x10, RZ ;  /* 0x00000010060f0810 */ /* 0x000fe20007ffe0ff */
[----:B------:R-:W-:Y:S01]  /*17c00*/  IMAD.MOV.U32 R6, RZ, RZ, 0x40 ;  /* 0x00000040ff067424 */ /* 0x000fe200078e00ff */
[----:B------:R-:W-:Y:S02]  /*17c10*/  F2FP.PACK_AB R46, R47, R46 ;  /* 0x0000002e2f2e723e */ /* 0x000fe400000000ff */
[----:B------:R-:W-:Y:S01]  /*17c20*/  F2FP.PACK_AB R48, R49, R48 ;  /* 0x000000303130723e */ /* 0x000fe200000000ff */
[----:B------:R-:W-:Y:S01]  /*17c30*/  IMAD.IADD R19, R10, 0x1, R15 ;  /* 0x000000010a137824 */ /* 0x000fe200078e020f */
[----:B------:R-:W-:Y:S02]  /*17c40*/  SEL R6, R6, 0xffffffc0, !P2 ;  /* 0xffffffc006067807 */ /* 0x000fe40005000000 */
[----:B------:R-:W-:-:S02]  /*17c50*/  F2FP.PACK_AB R50, R51, R50 ;  /* 0x000000323332723e */ /* 0x000fc400000000ff */
[----:B------:R-:W-:Y:S01]  /*17c60*/  F2FP.PACK_AB R52, R53, R52 ;  /* 0x000000343534723e */ /* 0x000fe200000000ff */
[--C-:B------:R-:W-:Y:S01]  /*17c70*/  IMAD.IADD R21, R13, 0x1, R6.reuse ;  /* 0x000000010d157824 */ /* 0x100fe200078e0206 */
[----:B------:R-:W-:Y:S01]  /*17c80*/  F2FP.PACK_AB R54, R55, R54 ;  /* 0x000000363736723e */ /* 0x000fe200000000ff */
[C---:B------:R-:W-:Y:S01]  /*17c90*/  IMAD.IADD R23, R6.reuse, 0x1, R15 ;  /* 0x0000000106177824 */ /* 0x040fe200078e020f */
[----:B------:R-:W-:Y:S01]  /*17ca0*/  F2FP.PACK_AB R56, R57, R56 ;  /* 0x000000383938723e */ /* 0x000fe200000000ff */
        /* <DEDUP_REMOVED lines=33> */
[----:B------:R-:W-:Y:S01]  /*17ec0*/  PLOP3.LUT P0, PT, PT, PT, UP1, 0x80, 0x0 ;  /* 0x000000000000781c */ /* 0x000fe20003f0f018 */
[----:B------:R-:W-:Y:S04]  /*17ed0*/  STS [R23+0x400], R118 ;  /* 0x0004007617007388 */ /* 0x000fe80000000800 */
        /* <DEDUP_REMOVED lines=45> */
[----:B------:R-:W-:-:S05]  /*181b0*/  IMAD.MOV.U32 R7, RZ, RZ, c[0x0][0x388] ;  /* 0x0000e200ff077624 */ /* 0x000fca00078e00ff */
[----:B------:R-:W-:Y:S02]  /*181c0*/  IMAD.U32 R14, RZ, RZ, UR4 ;  /* 0x00000004ff0e7e24 */ /* 0x000fe4000f8e00ff */
[----:B--2---:R-:W-:-:S05]  /*181d0*/  IMAD.U32 R15, RZ, RZ, UR5 ;  /* 0x00000005ff0f7e24 */ /* 0x004fca000f8e00ff */
        /* <DEDUP_REMOVED lines=12> */
.L_x_717:
[----:B---3--:R-:W-:Y:S01]  /*182a0*/  SHF.R.S32.HI R3, RZ, 0x1f, R2 ;  /* 0x0000001fff037819 */ /* 0x008fe20000011402 */
[----:B------:R-:W1:Y:S01]  /*182b0*/  S2R R57, SR_CTAID.X ;  /* 0x0000000000397919 */ /* 0x000e620000002500 */
[----:B------:R-:W-:Y:S01]  /*182c0*/  LOP3.LUT R13, R9, 0xffffffe0, RZ, 0xc0, !PT ;  /* 0xffffffe0090d7812 */ /* 0x000fe200078ec0ff */
[----:B------:R-:W-:Y:S01]  /*182d0*/  IMAD.MOV.U32 R6, RZ, RZ, c[0x0][0x4e8] ;  /* 0x00013a00ff067624 */ /* 0x000fe200078e00ff */
[----:B------:R-:W-:Y:S01]  /*182e0*/  LEA.HI R3, R3, R2, RZ, 0x3 ;  /* 0x0000000203037211 */ /* 0x000fe200078f18ff */
[----:B------:R-:W-:Y:S01]  /*182f0*/  ULDC.64 UR6, c[0x0][0x490] ;  /* 0x0001240000067ab9 */ /* 0x000fe20000000a00 */
[----:B------:R-:W-:Y:S01]  /*18300*/  BSSY B0, `(.L_x_718) ;  /* 0x000008c000007945 */ /* 0x000fe20003800000 */
[----:B------:R-:W-:Y:S01]  /*18310*/  USHF.R.S32.HI UR10, URZ, 0x1f, UR18 ;  /* 0x0000001f3f0a7899 */ /* 0x000fe20008011412 */
[----:B------:R-:W-:Y:S01]  /*18320*/  LOP3.LUT R9, R3, 0xffffff8, RZ, 0xc0, !PT ;  /* 0x0ffffff803097812 */ /* 0x000fe200078ec0ff */
[----:B------:R-:W-:Y:S01]  /*18330*/  IMAD.IADD R3, R0, 0x1, -R13 ;  /* 0x0000000100037824 */ /* 0x000fe200078e0a0d */
[----:B------:R-:W-:Y:S01]  /*18340*/  ISETP.NE.AND P1, PT, R6, 0x1, PT ;  /* 0x000000010600780c */ /* 0x000fe20003f25270 */
[----:B------:R-:W-:Y:S01]  /*18350*/  UIMAD UR9, UR8, UR6, URZ ;  /* 0x00000006080972a4 */ /* 0x000fe2000f8e023f */
[----:B------:R-:W-:Y:S01]  /*18360*/  LEA.HI R6, R11, R11, RZ, 0x1 ;  /* 0x0000000b0b067211 */ /* 0x000fe200078f08ff */
[----:B------:R-:W-:Y:S01]  /*18370*/  IMAD.IADD R2, R2, 0x1, -R9 ;  /* 0x0000000102027824 */ /* 0x000fe200078e0a09 */
[----:B------:R-:W-:Y:S01]  /*18380*/  SHF.R.S32.HI R10, RZ, 0x1f, R3 ;  /* 0x0000001fff0a7819 */ /* 0x000fe20000011403 */
[----:B------:R-:W-:Y:S01]  /*18390*/  UMOV UR12, UR22 ;  /* 0x00000016000c7c82 */ /* 0x000fe20008000000 */
[----:B------:R-:W-:Y:S01]  /*183a0*/  LOP3.LUT R6, R6, 0x1ffffffe, RZ, 0xc0, !PT ;  /* 0x1ffffffe06067812 */ /* 0x000fe200078ec0ff */
[----:B------:R-:W-:Y:S01]  /*183b0*/  UMOV UR13, UR23 ;  /* 0x00000017000d7c82 */ /* 0x000fe20008000000 */
[----:B------:R-:W-:Y:S01]  /*183c0*/  LEA.HI R9, R10, R3, RZ, 0x2 ;  /* 0x000000030a097211 */ /* 0x000fe200078f10ff */
[----:B------:R-:W-:Y:S01]  /*183d0*/  USEL UR10, UR10, URZ, !UP1 ;  /* 0x0000003f0a0a7287 */ /* 0x000fe2000c800000 */
[----:B------:R-:W-:Y:S01]  /*183e0*/  LOP3.LUT P2, RZ, R3, 0x3, RZ, 0xc0, !PT ;  /* 0x0000000303ff7812 */ /* 0x000fe2000784c0ff */
[----:B------:R-:W-:Y:S01]  /*183f0*/  IMAD.IADD R11, R11, 0x1, -R6 ;  /* 0x000000010b0b7824 */ /* 0x000fe200078e0a06 */
[----:B------:R-:W-:Y:S01]  /*18400*/  SHF.R.S32.HI R9, RZ, 0x2, R9 ;  /* 0x00000002ff097819 */ /* 0x000fe20000011409 */
[----:B------:R-:W-:-:S02]  /*18410*/  UIMAD.WIDE.U32 UR12, UR11, UR6, UR12 ;  /* 0x000000060b0c72a5 */ /* 0x000fc4000f8e000c */
[----:B------:R-:W-:Y:S02]  /*18420*/  UIMAD UR9, UR11, UR7, UR9 ;  /* 0x000000070b0972a4 */ /* 0x000fe4000f8e0209 */
[----:B------:R-:W-:Y:S01]  /*18430*/  IMAD R2, R2, 0x10, R9 ;  /* 0x0000001002027824 */ /* 0x000fe200078e0209 */
[----:B------:R-:W-:Y:S02]  /*18440*/  ULDC.64 UR6, c[0x0][0x498] ;  /* 0x0001260000067ab9 */ /* 0x000fe40000000a00 */
[----:B------:R-:W-:Y:S01]  /*18450*/  USEL UR18, UR18, URZ, !UP1 ;  /* 0x0000003f12127287 */ /* 0x000fe2000c800000 */
[----:B------:R-:W-:Y:S01]  /*18460*/  IMAD R6, R11, 0x8, R2 ;  /* 0x000000080b067824 */ /* 0x000fe200078e0202 */
[----:B------:R-:W-:Y:S02]  /*18470*/  UIMAD UR15, UR10, UR6, URZ ;  /* 0x000000060a0f72a4 */ /* 0x000fe4000f8e023f */
[----:B------:R-:W-:Y:S02]  /*18480*/  UIADD3 UR13, UR13, UR9, URZ ;  /* 0x000000090d0d7290 */ /* 0x000fe4000fffe03f */
[----:B-1----:R-:W-:Y:S01]  /*18490*/  LEA R9, R57, R6, 0x7 ;  /* 0x0000000639097211 */ /* 0x002fe200078e38ff */
[----:B------:R-:W-:Y:S01]  /*184a0*/  UIMAD UR7, UR18, UR7, UR15 ;  /* 0x00000007120772a4 */ /* 0x000fe2000f8e020f */
[CC--:B------:R-:W-:Y:S01]  /*184b0*/  LEA.HI R6, R5.reuse, R0.reuse, RZ, 0x3 ;  /* 0x0000000005067211 */ /* 0x0c0fe200078f18ff */
[----:B------:R-:W-:Y:S01]  /*184c0*/  UIMAD.WIDE.U32 UR12, UR18, UR6, UR12 ;  /* 0x00000006120c72a5 */ /* 0x000fe2000f8e000c */
[----:B------:R-:W-:Y:S01]  /*184d0*/  LEA.HI R5, R5, R0, RZ, 0x6 ;  /* 0x0000000005057211 */ /* 0x000fe200078f30ff */
[----:B------:R-:W-:Y:S01]  /*184e0*/  @P1 IMAD.HI.U32 R3, R9, c[0x0][0x4ec], RZ ;  /* 0x00013b0009031a27 */ /* 0x000fe200078e00ff */
[----:B------:R-:W-:-:S02]  /*184f0*/  ULDC.64 UR4, c[0x0][0x3a0] ;  /* 0x0000e80000047ab9 */ /* 0x000fc40000000a00 */
[----:B------:R-:W-:Y:S01]  /*18500*/  UIMAD UR14, UR23, UR4, URZ ;  /* 0x00000004170e72a4 */ /* 0x000fe2000f8e023f */
[----:B------:R-:W-:Y:S01]  /*18510*/  IMAD.MOV.U32 R14, RZ, RZ, R9 ;  /* 0x000000ffff0e7224 */ /* 0x000fe200078e0009 */
[----:B------:R-:W-:Y:S01]  /*18520*/  @P1 SHF.R.U32.HI R14, RZ, c[0x0][0x4f0], R3 ;  /* 0x00013c00ff0e1a19 */ /* 0x000fe20000011603 */
[----:B------:R-:W-:Y:S01]  /*18530*/  UIMAD.WIDE.U32 UR16, UR22, UR4, URZ ;  /* 0x00000004161072a5 */ /* 0x000fe2000f8e003f */
[----:B------:R-:W-:Y:S01]  /*18540*/  LOP3.LUT R3, R6, 0xfffffff8, RZ, 0xc0, !PT ;  /* 0xfffffff806037812 */ /* 0x000fe200078ec0ff */
[----:B------:R-:W-:Y:S01]  /*18550*/  UIMAD UR14, UR22, UR5, UR14 ;  /* 0x00000005160e72a4 */ /* 0x000fe2000f8e020e */
[----:B------:R-:W-:Y:S01]  /*18560*/  SHF.R.S32.HI R6, RZ, 0x3, R6 ;  /* 0x00000003ff067819 */ /* 0x000fe20000011406 */
[--C-:B------:R-:W-:Y:S01]  /*18570*/  IMAD.MOV R10, RZ, RZ, -R14.reuse ;  /* 0x000000ffff0a7224 */ /* 0x100fe200078e0a0e */
        /* <DEDUP_REMOVED lines=38> */
[----:B------:R-:W1:Y:S01]  /*187e0*/  SHFL.IDX PT, R51, R12, RZ, 0x1c1f ;  /* 0x001c1fff0c337589 */ /* 0x000e6200000e0000 */
[----:B------:R-:W-:Y:S01]  /*187f0*/  SHF.R.S32.HI R11, RZ, 0x1f, R9 ;  /* 0x0000001fff0b7819 */ /* 0x000fe20000011409 */
[----:B------:R-:W-:Y:S01]  /*18800*/  IMAD R10, R10, c[0x0][0x4e8], R13 ;  /* 0x00013a000a0a7a24 */ /* 0x000fe200078e020d */
[----:B------:R-:W-:Y:S01]  /*18810*/  MOV R14, UR16 ;  /* 0x00000010000e7c02 */ /* 0x000fe20008000f00 */
[----:B------:R2:W3:Y:S01]  /*18820*/  SHFL.IDX PT, R49, R12, 0x1, 0x1c1f ;  /* 0x003c1f000c317f89 */ /* 0x0004e200000e0000 */
        /* <DEDUP_REMOVED lines=13> */
[----:B------:R-:W-:Y:S01]  /*18900*/  IMAD R9, R9, c[0x0][0x3d8], RZ ;  /* 0x0000f60009097a24 */ /* 0x000fe200078e02ff */
[----:B-1----:R1:W-:Y:S01]  /*18910*/  @!P1 ST.E [R50.64], R4 ;  /* 0x0000000432009985 */ /* 0x0023e2000c101914 */
[----:B--2---:R-:W-:-:S03]  /*18920*/  IMAD.SHL.U32 R12, R5, 0x8, RZ ;  /* 0x00000008050c7824 */ /* 0x004fc600078e00ff */
[----:B---3--:R1:W-:Y:S02]  /*18930*/  @!P0 ST.E [R48.64], R8 ;  /* 0x0000000830008985 */ /* 0x0083e4000c101914 */
[----:B------:R-:W-:Y:S01]  /*18940*/  LOP3.LUT R12, R3, 0x7ffffe00, R12, 0xf8, !PT ;  /* 0x7ffffe00030c7812 */ /* 0x000fe200078ef80c */
[C---:B------:R-:W-:Y:S02]  /*18950*/  IMAD R3, R10.reuse, c[0x0][0x3dc], R9 ;  /* 0x0000f7000a037a24 */ /* 0x040fe400078e0209 */
[----:B------:R-:W-:-:S04]  /*18960*/  IMAD.WIDE.U32 R10, R10, c[0x0][0x3d8], R14 ;  /* 0x0000f6000a0a7a25 */ /* 0x000fc800078e000e */
[----:B------:R-:W-:Y:S01]  /*18970*/  IMAD.SHL.U32 R58, R12, 0x2, RZ ;  /* 0x000000020c3a7824 */ /* 0x000fe200078e00ff */
[----:B------:R-:W-:Y:S01]  /*18980*/  LEA R56, P0, R10, c[0x0][0x380], 0x1 ;  /* 0x0000e0000a387a11 */ /* 0x000fe200078008ff */
[----:B------:R-:W-:-:S03]  /*18990*/  IMAD.IADD R3, R11, 0x1, R3 ;  /* 0x000000010b037824 */ /* 0x000fc600078e0203 */
[----:B------:R1:W2:Y:S02]  /*189a0*/  LDS.128 R44, [R58+0x1080] ;  /* 0x001080003a2c7984 */ /* 0x0002a40000000c00 */
[----:B------:R-:W-:Y:S02]  /*189b0*/  LEA.HI.X R55, R10, c[0x0][0x384], R3, 0x1, P0 ;  /* 0x0000e1000a377a11 */ /* 0x000fe400000f0c03 */
[----:B------:R1:W3:Y:S01]  /*189c0*/  LDS.128 R40, [R58+0x2080] ;  /* 0x002080003a287984 */ /* 0x0002e20000000c00 */
[----:B------:R-:W-:-:S03]  /*189d0*/  ISETP.GE.AND P0, PT, R57, R2, PT ;  /* 0x000000023900720c */ /* 0x000fc60003f06270 */
        /* <DEDUP_REMOVED lines=30> */
.L_x_719:
[----:B--2---:R-:W-:Y:S05]  /*18bc0*/  BSYNC B0 ;  /* 0x0000000000007941 */ /* 0x004fea0003800000 */
.L_x_718:
        /* <DEDUP_REMOVED lines=23> */
.L_x_721:
[----:B------:R-:W-:Y:S05]  /*18d40*/  BSYNC B0 ;  /* 0x0000000000007941 */ /* 0x000fea0003800000 */
.L_x_720:
        /* <DEDUP_REMOVED lines=23> */
.L_x_723:
[----:B------:R-:W-:Y:S05]  /*18ec0*/  BSYNC B0 ;  /* 0x0000000000007941 */ /* 0x000fea0003800000 */
.L_x_722:
        /* <DEDUP_REMOVED lines=24> */
.L_x_716:
        /* <DEDUP_REMOVED lines=31> */
.L_x_724:
        /* <DEDUP_REMOVED lines=43> */
.L_x_726:
[----:B------:R-:W-:Y:S05]  /*194f0*/  BSYNC B0 ;  /* 0x0000000000007941 */ /* 0x000fea0003800000 */
.L_x_725:
        /* <DEDUP_REMOVED lines=70> */
.L_x_728:
[----:B------:R-:W-:Y:S05]  /*19960*/  BSYNC B0 ;  /* 0x0000000000007941 */ /* 0x000fea0003800000 */
.L_x_727:
        /* <DEDUP_REMOVED lines=21> */
.L_x_730:
[----:B------:R-:W-:Y:S05]  /*19ac0*/  BSYNC B0 ;  /* 0x0000000000007941 */ /* 0x000fea0003800000 */
.L_x_729:
        /* <DEDUP_REMOVED lines=21> */
.L_x_732:
[----:B------:R-:W-:Y:S05]  /*19c20*/  BSYNC B0 ;  /* 0x0000000000007941 */ /* 0x000fea0003800000 */
.L_x_731:
        /* <DEDUP_REMOVED lines=22> */
.L_x_733:
        /* <DEDUP_REMOVED lines=15> */
.L_x_1504:


//--------------------- .text._ZN7cutlass13device_kernelIN5flash19enable_sm80_to_sm89INS1_16FlashAttnFwdSm80INS1_25CollectiveMainloopFwdSm80ILi8ELi2ELb0EN4cute5tupleIJNS5_1CILi128EEENS7_ILi64EEENS7_ILi192EEEEEELi192ENS_6half_tEfNS_4arch4Sm80ELb0ELb0ELb0ELb0ELb1ELb0ELb1ELb0EEENS1_21CollectiveEpilogueFwdINS6_IJS8_SA_S9_EEENS6_IJNS7_ILi1EEESI_SI_EEESC_SE_Li256ELb0ELb1ELb0ELb0EEENS1_19SingleTileSchedulerILb0ELb0ELb1ELi128EEEEEEEEEvNT_6ParamsE --------------------------
	.section	.text._ZN7cutlass13device_kernelIN5flash19enable_sm80_to_sm89INS1_16FlashAttnFwdSm80INS1_25CollectiveMainloopFwdSm80ILi8ELi2ELb0EN4cute5tupleIJNS5_1CILi128EEENS7_ILi64EEENS7_ILi192EEEEEELi192ENS_6half_tEfNS_4arch4Sm80ELb0ELb0ELb0ELb0ELb1ELb0ELb1ELb0EEENS1_21CollectiveEpilogueFwdINS6_IJS8_SA_S9_EEENS6_IJNS7_ILi1EEESI_SI_EEESC_SE_Li256ELb0ELb1ELb0ELb0EEENS1_19SingleTileSchedulerILb0ELb0ELb1ELi128EEEEEEEEEvNT_6ParamsE,"ax",@progbits
	.sectioninfo	@"SHI_REGISTERS=244"
	.align	128
.text._ZN7cutlass13device_kernelIN5flash19enable_sm80_to_sm89INS1_16FlashAttnFwdSm80INS1_25CollectiveMainloopFwdSm80ILi8ELi2ELb0EN4cute5tupleIJNS5_1CILi128EEENS7_ILi64EEENS7_ILi192EEEEEELi192ENS_6half_tEfNS_4arch4Sm80ELb0ELb0ELb0ELb0ELb1ELb0ELb1ELb0EEENS1_21CollectiveEpilogueFwdINS6_IJS8_SA_S9_EEENS6_IJNS7_ILi1EEESI_SI_EEESC_SE_Li256ELb0ELb1ELb0ELb0EEENS1_19SingleTileSchedulerILb0ELb0ELb1ELi128EEEEEEEEEvNT_6ParamsE:
        .type           _ZN7cutlass13device_kernelIN5flash19enable_sm80_to_sm89INS1_16FlashAttnFwdSm80INS1_25CollectiveMainloopFwdSm80ILi8ELi2ELb0EN4cute5tupleIJNS5_1CILi128EEENS7_ILi64EEENS7_ILi192EEEEEELi192ENS_6half_tEfNS_4arch4Sm80ELb0ELb0ELb0ELb0ELb1ELb0ELb1ELb0EEENS1_21CollectiveEpilogueFwdINS6_IJS8_SA_S9_EEENS6_IJNS7_ILi1EEESI_SI_EEESC_SE_Li256ELb0ELb1ELb0ELb0EEENS1_19SingleTileSchedulerILb0ELb0ELb1ELi128EEEEEEEEEvNT_6ParamsE,@function
        .size           _ZN7cutlass13device_kernelIN5flash19enable_sm80_to_sm89INS1_16FlashAttnFwdSm80INS1_25CollectiveMainloopFwdSm80ILi8ELi2ELb0EN4cute5tupleIJNS5_1CILi128EEENS7_ILi64EEENS7_ILi192EEEEEELi192ENS_6half_tEfNS_4arch4Sm80ELb0ELb0ELb0ELb0ELb1ELb0ELb1ELb0EEENS1_21CollectiveEpilogueFwdINS6_IJS8_SA_S9_EEENS6_IJNS7_ILi1EEESI_SI_EEESC_SE_Li256ELb0ELb1ELb0ELb0EEENS1_19SingleTileSchedulerILb0ELb0ELb1ELi128EEEEEEEEEvNT_6ParamsE,(.L_x_1505 - _ZN7cutlass13device_kernelIN5flash19enable_sm80_to_sm89INS1_16FlashAttnFwdSm80INS1_25CollectiveMainloopFwdSm80ILi8ELi2ELb0EN4cute5tupleIJNS5_1CILi128EEENS7_ILi64EEENS7_ILi192EEEEEELi192ENS_6half_tEfNS_4arch4Sm80ELb0ELb0ELb0ELb0ELb1ELb0ELb1ELb0EEENS1_21CollectiveEpilogueFwdINS6_IJS8_SA_S9_EEENS6_IJNS7_ILi1EEESI_SI_EEESC_SE_Li256ELb0ELb1ELb0ELb0EEENS1_19SingleTileSchedulerILb0ELb0ELb1ELi128EEEEEEEEEvNT_6ParamsE)
        .other          _ZN7cutlass13device_kernelIN5flash19enable_sm80_to_sm89INS1_16FlashAttnFwdSm80INS1_25CollectiveMainloopFwdSm80ILi8ELi2ELb0EN4cute5tupleIJNS5_1CILi128EEENS7_ILi64EEENS7_ILi192EEEEEELi192ENS_6half_tEfNS_4arch4Sm80ELb0ELb0ELb0ELb0ELb1ELb0ELb1ELb0EEENS1_21CollectiveEpilogueFwdINS6_IJS8_SA_S9_EEENS6_IJNS7_ILi1EEESI_SI_EEESC_SE_Li256ELb0ELb1ELb0ELb0EEENS1_19SingleTileSchedulerILb0ELb0ELb1ELi128EEEEEEEEEvNT_6ParamsE,@"STO_CUDA_ENTRY STV_DEFAULT"
_ZN7cutlass13device_kernelIN5flash19enable_sm80_to_sm89INS1_16FlashAttnFwdSm80INS1_25CollectiveMainloopFwdSm80ILi8ELi2ELb0EN4cute5tupleIJNS5_1CILi128EEENS7_ILi64EEENS7_ILi192EEEEEELi192ENS_6half_tEfNS_4arch4Sm80ELb0ELb0ELb0ELb0ELb1ELb0ELb1ELb0EEENS1_21CollectiveEpilogueFwdINS6_IJS8_SA_S9_EEENS6_IJNS7_ILi1EEESI_SI_EEESC_SE_Li256ELb0ELb1ELb0ELb0EEENS1_19SingleTileSchedulerILb0ELb0ELb1ELi128EEEEEEEEEvNT_6ParamsE:
[----:B------:R-:W-:Y:S02]  /*0000*/  MOV R1, c[0x0][0x28] ;  /* 0x00000a0000017a02 */ /* 0x000fe40000000f00 */
[----:B------:R-:W1:Y:S02]  /*0010*/  S2UR UR6, SR_CTAID.Z ;  /* 0x00000000000679c3 */ /* 0x000e640000002700 */
[----:B-1----:R-:W-:-:S13]  /*0020*/  ISETP.LE.AND P0, PT, RZ, UR6, PT ;  /* 0x00000006ff007c0c */ /* 0x002fda000bf03270 */
[----:B------:R-:W-:Y:S05]  /*0030*/  @!P0 EXIT ;  /* 0x000000000000894d */ /* 0x000fea0003800000 */
[----:B------:R-:W-:Y:S02]  /*0040*/  ULDC.64 UR4, c[0x0][0x340] ;  /* 0x0000d00000047ab9 */ /* 0x000fe40000000a00 */
[----:B------:R-:W-:Y:S02]  /*0050*/  UISETP.NE.U32.AND UP1, UPT, URZ, UR4, UPT ;  /* 0x000000043f00728c */ /* 0x000fe4000bf25070 */
[----:B------:R-:W-:Y:S02]  /*0060*/  ULDC.64 UR12, c[0x0][0x118] ;  /* 0x00004600000c7ab9 */ /* 0x000fe40000000a00 */
[----:B------:R-:W-:-:S03]  /*0070*/  UISETP.NE.AND.EX UP1, UPT, URZ, UR5, UPT, UP1 ;  /* 0x000000053f00728c */ /* 0x000fc6000bf25310 */
[----:B------:R-:W-:-:S03]  /*0080*/  ULDC.64 UR4, c[0x0][0x340] ;  /* 0x0000d00000047ab9 */ /* 0x000fc60000000a00 */
[----:B------:R-:W-:-:S05]  /*0090*/  PLOP3.LUT P2, PT, PT, PT, UP1, 0x80, 0x0 ;  /* 0x000000000000781c */ /* 0x000fca0003f4f018 */
[----:B------:R-:W-:Y:S02]  /*00a0*/  @UP1 UMOV UR8, 0x4 ;  /* 0x0000000400081882 */ /* 0x000fe40000000000 */
[----:B------:R-:W-:-:S03]  /*00b0*/  @UP1 UIMAD.WIDE UR8, UR6, UR8, UR4 ;  /* 0x00000008060812a5 */ /* 0x000fc6000f8e0204 */
[----:B------:R-:W-:Y:S02]  /*00c0*/  ULDC.64 UR4, c[0x0][0x370] ;  /* 0x0000dc0000047ab9 */ /* 0x000fe40000000a00 */
[----:B------:R-:W-:Y:S01]  /*00d0*/  UISETP.NE.U32.AND UP0, UPT, URZ, UR4, UPT ;  /* 0x000000043f00728c */ /* 0x000fe2000bf05070 */
[----:B------:R-:W-:Y:S02]  /*00e0*/  IMAD.U32 R10, RZ, RZ, UR8 ;  /* 0x00000008ff0a7e24 */ /* 0x000fe4000f8e00ff */
[----:B------:R-:W-:Y:S01]  /*00f0*/  IMAD.U32 R11, RZ, RZ, UR9 ;  /* 0x00000009ff0b7e24 */ /* 0x000fe2000f8e00ff */
[----:B------:R-:W-:-:S04]  /*0100*/  UISETP.NE.AND.EX UP0, UPT, URZ, UR5, UPT, UP0 ;  /* 0x000000053f00728c */ /* 0x000fc8000bf05300 */
[----:B------:R1:W2:Y:S01]  /*0110*/  @P2 LDG.E R10, [R10.64] ;  /* 0x0000000c0a0a2981 */ /* 0x0002a2000c1e1900 */
[----:B------:R-:W-:Y:S01]  /*0120*/  ULDC.64 UR8, c[0x0][0x370] ;  /* 0x0000dc0000087ab9 */ /* 0x000fe20000000a00 */
[----:B------:R-:W-:Y:S01]  /*0130*/  PLOP3.LUT P0, PT, PT, PT, UP0, 0x80, 0x0 ;  /* 0x000000000000781c */ /* 0x000fe20003f0f008 */
[----:B------:R-:W-:-:S04]  /*0140*/  IMAD.MOV.U32 R200, RZ, RZ, RZ ;  /* 0x000000ffffc87224 */ /* 0x000fc800078e00ff */
[----:B------:R-:W-:Y:S02]  /*0150*/  @UP0 UMOV UR4, 0x4 ;  /* 0x0000000400040882 */ /* 0x000fe40000000000 */
        /* <DEDUP_REMOVED lines=11> */
[----:B------:R-:W-:-:S02]  /*0210*/  IMAD.MOV.U32 R148, RZ, RZ, c[0x0][0x2ac] ;  /* 0x0000ab00ff947624 */ /* 0x000fc400078e00ff */
[----:B------:R-:W-:Y:S02]  /*0220*/  IMAD.MOV.U32 R187, RZ, RZ, c[0x0][0x2b8] ;  /* 0x0000ae00ffbb7624 */ /* 0x000fe400078e00ff */
[----:B------:R-:W-:Y:S02]  /*0230*/  IMAD R4, R4, c[0x0][0x168], RZ ;  /* 0x00005a0004047a24 */ /* 0x000fe400078e02ff */
[----:B------:R-:W-:Y:S01]  /*0240*/  IMAD.MOV.U32 R189, RZ, RZ, RZ ;  /* 0x000000ffffbd7224 */ /* 0x000fe200078e00ff */
[----:B------:R-:W-:Y:S02]  /*0250*/  ISETP.NE.AND P6, PT, R187, 0x1, PT ;  /* 0x00000001bb00780c */ /* 0x000fe40003fc5270 */
[----:B---3--:R-:W-:Y:S01]  /*0260*/  SHF.R.S32.HI R5, RZ, 0x1f, R132 ;  /* 0x0000001fff057819 */ /* 0x008fe20000011484 */
[----:B----4-:R-:W-:Y:S02]  /*0270*/  USHF.R.S32.HI UR10, URZ, 0x1f, UR11 ;  /* 0x0000001f3f0a7899 */ /* 0x010fe4000801140b */
[----:B------:R-:W-:Y:S01]  /*0280*/  UIMAD.WIDE.U32 UR14, UR11, UR4, URZ ;  /* 0x000000040b0e72a5 */ /* 0x000fe2000f8e003f */
[----:B------:R-:W-:Y:S01]  /*0290*/  LEA.HI R18, R5, R132, RZ, 0x3 ;  /* 0x0000008405127211 */ /* 0x000fe200078f18ff */
[----:B------:R-:W-:-:S03]  /*02a0*/  UIMAD UR7, UR10, UR4, URZ ;  /* 0x000000040a0772a4 */ /* 0x000fc6000f8e023f */
[----:B-1----:R-:W-:Y:S01]  /*02b0*/  LOP3.LUT R3, R18, 0xfffffff8, RZ, 0xc0, !PT ;  /* 0xfffffff812037812 */ /* 0x002fe200078ec0ff */
        /* <DEDUP_REMOVED lines=16> */
[----:B------:R-:W-:-:S02]  /*03c0*/  IADD3 R198, R199, 0x40, RZ ;  /* 0x00000040c7c67810 */ /* 0x000fc40007ffe0ff */
[----:B------:R-:W-:Y:S01]  /*03d0*/  ISETP.GE.AND P1, PT, R193, R4, PT ;  /* 0x00000004c100720c */ /* 0x000fe20003f26270 */
[----:B------:R-:W-:Y:S01]  /*03e0*/  IMAD.MOV.U32 R7, RZ, RZ, R195 ;  /* 0x000000ffff077224 */ /* 0x000fe200078e00c3 */
[----:B------:R-:W-:Y:S01]  /*03f0*/  @P0 SHF.R.U32.HI R7, RZ, c[0x0][0x2cc], R0 ;  /* 0x0000b300ff070a19 */ /* 0x000fe20000011600 */
[----:B------:R-:W-:Y:S01]  /*0400*/  IMAD.U32 R9, RZ, RZ, UR15 ;  /* 0x0000000fff097e24 */ /* 0x000fe2000f8e00ff */
[C---:B------:R-:W-:Y:S01]  /*0410*/  IADD3 R197, R199.reuse, 0x80, RZ ;  /* 0x00000080c7c57810 */ /* 0x040fe20007ffe0ff */
[----:B------:R-:W-:Y:S01]  /*0420*/  IMAD.U32 R8, RZ, RZ, UR14 ;  /* 0x0000000eff087e24 */ /* 0x000fe2000f8e00ff */
[--C-:B------:R-:W-:Y:S01]  /*0430*/  SHF.R.S32.HI R0, RZ, 0x1f, R7.reuse ;  /* 0x0000001fff007819 */ /* 0x100fe20000011407 */
[----:B------:R-:W-:Y:S01]  /*0440*/  IMAD.MOV R6, RZ, RZ, -R7 ;  /* 0x000000ffff067224 */ /* 0x000fe200078e0a07 */
[----:B------:R-:W-:Y:S01]  /*0450*/  ISETP.GE.AND P5, PT, R199, c[0x0][0x198], PT ;  /* 0x00006600c7007a0c */ /* 0x000fe20003fa6270 */
[----:B------:R-:W-:Y:S01]  /*0460*/  IMAD.U32 R9, RZ, RZ, UR5 ;  /* 0x00000005ff097e24 */ /* 0x000fe2000f8e00ff */
[----:B------:R-:W-:Y:S01]  /*0470*/  ISETP.GE.AND P4, PT, R198, c[0x0][0x198], PT ;  /* 0x00006600c6007a0c */ /* 0x000fe20003f86270 */
[----:B------:R-:W-:Y:S01]  /*0480*/  IMAD R6, R6, c[0x0][0x2c4], R195 ;  /* 0x0000b10006067a24 */ /* 0x000fe200078e02c3 */
[----:B------:R-:W-:Y:S01]  /*0490*/  SHF.R.S32.HI R12, RZ, 0x1f, R197 ;  /* 0x0000001fff0c7819 */ /* 0x000fe200000114c5 */
[----:B------:R-:W-:Y:S01]  /*04a0*/  IMAD R0, R0, c[0x0][0x1b0], RZ ;  /* 0x00006c0000007a24 */ /* 0x000fe200078e02ff */
[----:B------:R-:W-:Y:S01]  /*04b0*/  ISETP.GE.AND P3, PT, R197, c[0x0][0x198], PT ;  /* 0x00006600c5007a0c */ /* 0x000fe20003f66270 */
[C---:B------:R-:W-:Y:S01]  /*04c0*/  IMAD.WIDE.U32 R8, R7.reuse, c[0x0][0x1b0], R8 ;  /* 0x00006c0007087a25 */ /* 0x040fe200078e0008 */
[----:B------:R-:W-:Y:S01]  /*04d0*/  SHF.R.S32.HI R11, RZ, 0x1f, R6 ;  /* 0x0000001fff0b7819 */ /* 0x000fe20000011406 */
[----:B------:R-:W-:Y:S01]  /*04e0*/  ULDC.64 UR4, c[0x0][0x2b0] ;  /* 0x0000ac0000047ab9 */ /* 0x000fe20000000a00 */
[----:B------:R-:W-:Y:S01]  /*04f0*/  LEA.HI R191, R12, R197, RZ, 0x3 ;  /* 0x000000c50cbf7211 */ /* 0x000fe200078f18ff */
[----:B------:R-:W-:-:S02]  /*0500*/  IMAD R7, R7, c[0x0][0x1b4], R0 ;  /* 0x00006d0007077a24 */ /* 0x000fc400078e0200 */
[----:B------:R-:W-:Y:S01]  /*0510*/  IMAD R11, R11, c[0x0][0x1a8], RZ ;  /* 0x00006a000b0b7a24 */ /* 0x000fe200078e02ff */
[----:B------:R-:W-:Y:S01]  /*0520*/  LOP3.LUT R191, R191, 0xfffffff8, RZ, 0xc0, !PT ;  /* 0xfffffff8bfbf7812 */ /* 0x000fe200078ec0ff */
[----:B------:R-:W-:Y:S02]  /*0530*/  IMAD.IADD R9, R9, 0x1, R7 ;  /* 0x0000000109097824 */ /* 0x000fe400078e0207 */
[C---:B------:R-:W-:Y:S02]  /*0540*/  IMAD R11, R6.reuse, c[0x0][0x1ac], R11 ;  /* 0x00006b00060b7a24 */ /* 0x040fe400078e020b */
[----:B------:R-:W-:Y:S01]  /*0550*/  IMAD.WIDE.U32 R6, R6, c[0x0][0x1a8], R8 ;  /* 0x00006a0006067a25 */ /* 0x000fe200078e0008 */
[----:B------:R-:W-:Y:S02]  /*0560*/  SHF.R.U32.HI R9, RZ, 0x3, R194 ;  /* 0x00000003ff097819 */ /* 0x000fe400000116c2 */
[----:B------:R-:W-:Y:S01]  /*0570*/  LOP3.LUT R194, R194, 0x38, R199, 0xf8, !PT ;  /* 0x00000038c2c27812 */ /* 0x000fe200078ef8c7 */
[----:B------:R-:W-:Y:S01]  /*0580*/  IMAD.IADD R0, R7, 0x1, R11 ;  /* 0x0000000107007824 */ /* 0x000fe200078e020b */
[----:B------:R-:W-:Y:S01]  /*0590*/  LEA R2, P0, R6, c[0x0][0x160], 0x1 ;  /* 0x0000580006027a11 */ /* 0x000fe200078008ff */
[----:B------:R-:W-:Y:S01]  /*05a0*/  IMAD.MOV.U32 R7, RZ, RZ, c[0x0][0x1d0] ;  /* 0x00007400ff077624 */ /* 0x000fe200078e00ff */
[----:B------:R-:W-:-:S02]  /*05b0*/  LOP3.LUT R194, R194, R9, RZ, 0x3c, !PT ;  /* 0x00000009c2c27212 */ /* 0x000fc400078e3cff */
[----:B------:R-:W-:Y:S01]  /*05c0*/  LEA.HI.X R0, R6, c[0x0][0x164], R0, 0x1, P0 ;  /* 0x0000590006007a11 */ /* 0x000fe200000f0c00 */
[C---:B------:R-:W-:Y:S01]  /*05d0*/  IMAD R6, R148.reuse, R7, 0x3f ;  /* 0x0000003f94067424 */ /* 0x040fe200078e0207 */
[----:B------:R-:W-:Y:S01]  /*05e0*/  SHFL.IDX PT, R8, R2, RZ, 0x181f ;  /* 0x00181fff02087589 */ /* 0x000fe200000e0000 */
[----:B------:R-:W-:Y:S01]  /*05f0*/  LEA.HI R11, R5, R132, RZ, 0x6 ;  /* 0x00000084050b7211 */ /* 0x000fe200078f30ff */
[----:B------:R-:W-:Y:S01]  /*0600*/  IMAD R148, R148, c[0x0][0x1d0], RZ ;  /* 0x0000740094947a24 */ /* 0x000fe200078e02ff */
[----:B------:R-:W-:Y:S01]  /*0610*/  IADD3 R7, R193, 0x20, RZ ;  /* 0x00000020c1077810 */ /* 0x000fe20007ffe0ff */
[----:B------:R-:W1:Y:S01]  /*0620*/  SHFL.IDX PT, R9, R0, RZ, 0x181f ;  /* 0x00181fff00097589 */ /* 0x000e6200000e0000 */
[----:B------:R-:W-:Y:S01]  /*0630*/  SHF.R.S32.HI R147, RZ, 0x1f, R6 ;  /* 0x0000001fff937819 */ /* 0x000fe20000011406 */
[----:B------:R-:W-:Y:S01]  /*0640*/  IMAD.SHL.U32 R11, R11, 0x8, RZ ;  /* 0x000000080b0b7824 */ /* 0x000fe200078e00ff */
[----:B------:R-:W-:Y:S01]  /*0650*/  ISETP.GE.AND P0, PT, R7, R4, PT ;  /* 0x000000040700720c */ /* 0x000fe20003f06270 */
[----:B------:R-:W-:Y:S01]  /*0660*/  SHFL.IDX PT, R16, R2, 0x2, 0x181f ;  /* 0x00581f0002107f89 */ /* 0x000fe200000e0000 */
[----:B------:R-:W-:-:S02]  /*0670*/  LEA.HI R147, R147, R6, RZ, 0x6 ;  /* 0x0000000693937211 */ /* 0x000fc400078f30ff */
[----:B------:R-:W-:Y:S01]  /*0680*/  P2R R6, PR, RZ, 0x40 ;  /* 0x00000040ff067803 */ /* 0x000fe20000000000 */
[----:B------:R-:W-:Y:S01]  /*0690*/  SHFL.IDX PT, R7, R0, 0x1, 0x181f ;  /* 0x00381f0000077f89 */ /* 0x000fe200000e0000 */
[----:B------:R-:W-:Y:S02]  /*06a0*/  LOP3.LUT R194, R194, 0xfffffe00, R11, 0xf8, !PT ;  /* 0xfffffe00c2c27812 */ /* 0x000fe400078ef80b */
[----:B------:R-:W-:Y:S01]  /*06b0*/  SHF.R.S32.HI R11, RZ, 0x1f, R198 ;  /* 0x0000001fff0b7819 */ /* 0x000fe200000114c6 */
[----:B------:R-:W-:Y:S01]  /*06c0*/  SHFL.IDX PT, R17, R0, 0x2, 0x181f ;  /* 0x00581f0000117f89 */ /* 0x000fe200000e0000 */
[----:B------:R-:W-:Y:S01]  /*06d0*/  SHF.R.S32.HI R147, RZ, 0x6, R147 ;  /* 0x00000006ff937819 */ /* 0x000fe20000011493 */
[----:B------:R-:W-:Y:S01]  /*06e0*/  IMAD.SHL.U32 R146, R194, 0x2, RZ ;  /* 0x00000002c2927824 */ /* 0x000fe200078e00ff */
[----:B------:R-:W-:Y:S01]  /*06f0*/  LEA.HI R192, R11, R198, RZ, 0x3 ;  /* 0x000000c60bc07211 */ /* 0x000fe200078f18ff */
[----:B------:R-:W3:Y:S01]  /*0700*/  SHFL.IDX PT, R6, R2, 0x1, 0x181f ;  /* 0x00381f0002067f89 */ /* 0x000ee200000e0000 */
[----:B------:R-:W-:-:S02]  /*0710*/  IADD3 R11, R193, 0x40, RZ ;  /* 0x00000040c10b7810 */ /* 0x000fc40007ffe0ff */
[----:B------:R-:W-:Y:S01]  /*0720*/  LOP3.LUT R192, R192, 0xfffffff8, RZ, 0xc0, !PT ;  /* 0xfffffff8c0c07812 */ /* 0x000fe200078ec0ff */
[----:B-1----:R-:W-:-:S04]  /*0730*/  @!P1 IMAD.WIDE R14, R199, 0x2, R8 ;  /* 0x00000002c70e9825 */ /* 0x002fc800078e0208 */
[--C-:B------:R-:W-:Y:S01]  /*0740*/  @!P1 IMAD.WIDE R12, R192, 0x2, R8.reuse ;  /* 0x00000002c00c9825 */ /* 0x100fe200078e0208 */
[----:B------:R1:W-:Y:S03]  /*0750*/  @!P1 LDGSTS.E.BYPASS.LTC128B.128 [R146+0x18100], [R14.64], !P5 ;  /* 0x181000000e929fae */ /* 0x0003e6000e901d4c */
[----:B------:R-:W-:Y:S01]  /*0760*/  @!P1 IMAD.WIDE R24, R191, 0x2, R8 ;  /* 0x00000002bf189825 */ /* 0x000fe200078e0208 */
[----:B------:R4:W-:Y:S03]  /*0770*/  @!P1 LDGSTS.E.BYPASS.LTC128B.128 [R146+0x1c100], [R12.64], !P4 ;  /* 0x1c1000000c929fae */ /* 0x0009e6000e101d4c */
[----:B------:R-:W-:Y:S01]  /*0780*/  IMAD R8, R147, 0x40, R196 ;  /* 0x0000004093087824 */ /* 0x000fe200078e02c4 */
[----:B------:R5:W-:Y:S01]  /*0790*/  @!P1 LDGSTS.E.BYPASS.LTC128B.128 [R146+0x20100], [R24.64], !P3 ;  /* 0x2010000018929fae */ /* 0x000be2000d901d4c */
[----:B---3--:R-:W-:-:S03]  /*07a0*/  @!P0 IMAD.WIDE R22, R199, 0x2, R6 ;  /* 0x00000002c7168825 */ /* 0x008fc600078e0206 */
[----:B------:R-:W-:Y:S01]  /*07b0*/  IADD3 R9, R8, -0x40, RZ ;  /* 0xffffffc008097810 */ /* 0x000fe20007ffe0ff */
[--C-:B------:R-:W-:Y:S01]  /*07c0*/  @!P0 IMAD.WIDE R20, R192, 0x2, R6.reuse ;  /* 0x00000002c0148825 */ /* 0x100fe200078e0206 */
[----:B------:R3:W-:Y:S02]  /*07d0*/  @!P0 LDGSTS.E.BYPASS.LTC128B.128 [R146+0x19100], [R22.64], !P5 ;  /* 0x1910000016928fae */ /* 0x0007e4000e901d4c */
[----:B------:R-:W-:Y:S01]  /*07e0*/  ISETP.GE.AND P1, PT, R9, R148, PT ;  /* 0x000000940900720c */ /* 0x000fe20003f26270 */
[----:B------:R-:W-:Y:S01]  /*07f0*/  @!P0 IMAD.WIDE R6, R191, 0x2, R6 ;  /* 0x00000002bf068825 */ /* 0x000fe200078e0206 */
[----:B------:R1:W-:Y:S02]  /*0800*/  @!P0 LDGSTS.E.BYPASS.LTC128B.128 [R146+0x1d100], [R20.64], !P4 ;  /* 0x1d10000014928fae */ /* 0x0003e4000e101d4c */
[----:B------:R-:W-:Y:S02]  /*0810*/  ISETP.GT.OR P1, PT, R196, 0x3f, P1 ;  /* 0x0000003fc400780c */ /* 0x000fe40000f24670 */
[----:B------:R1:W-:Y:S04]  /*0820*/  @!P0 LDGSTS.E.BYPASS.LTC128B.128 [R146+0x21100], [R6.64], !P3 ;  /* 0x2110000006928fae */ /* 0x0003e8000d901d4c */
[----:B----4-:R-:W-:Y:S04]  /*0830*/  SHFL.IDX PT, R12, R2, 0x3, 0x181f ;  /* 0x00781f00020c7f89 */ /* 0x010fe800000e0000 */
[----:B------:R-:W4:Y:S01]  /*0840*/  SHFL.IDX PT, R13, R0, 0x3, 0x181f ;  /* 0x00781f00000d7f89 */ /* 0x000f2200000e0000 */
[----:B--2---:R2:W1:Y:S01]  /*0850*/  @P2 R2UR UR7, R10 ;  /* 0x000000000a0723c2 */ /* 0x00446200000e0000 */
[----:B------:R-:W-:Y:S01]  /*0860*/  ISETP.GE.AND P2, PT, R11, R4, PT ;  /* 0x000000040b00720c */ /* 0x000fe20003f46270 */
[----:B-1----:R-:W-:Y:S01]  /*0870*/  @!UP1 UMOV UR7, UR6 ;  /* 0x0000000600079c82 */ /* 0x002fe20008000000 */
[----:B------:R-:W-:Y:S01]  /*0880*/  IADD3 R11, R193, 0x60, RZ ;  /* 0x00000060c10b7810 */ /* 0x000fe20007ffe0ff */
[----:B------:R-:W-:-:S02]  /*0890*/  USHF.R.S32.HI UR6, URZ, 0x1f, UR7 ;  /* 0x0000001f3f067899 */ /* 0x000fc40008011407 */
[----:B------:R-:W-:Y:S01]  /*08a0*/  UIMAD.WIDE.U32 UR8, UR7, UR4, URZ ;  /* 0x00000004070872a5 */ /* 0x000fe2000f8e003f */
[----:B------:R-:W-:Y:S01]  /*08b0*/  ISETP.GE.AND P0, PT, R11, R4, PT ;  /* 0x000000040b00720c */ /* 0x000fe20003f06270 */
[----:B------:R-:W-:-:S04]  /*08c0*/  UIMAD UR6, UR6, UR4, URZ ;  /* 0x00000004060672a4 */ /* 0x000fc8000f8e023f */
[----:B------:R-:W-:Y:S02]  /*08d0*/  UIMAD UR6, UR7, UR5, UR6 ;  /* 0x00000005070672a4 */ /* 0x000fe4000f8e0206 */
[--C-:B---3--:R-:W-:Y:S01]  /*08e0*/  @!P2 IMAD.WIDE R22, R199, 0x2, R16.reuse ;  /* 0x00000002c716a825 */ /* 0x108fe200078e0210 */
[----:B------:R-:W-:Y:S02]  /*08f0*/  ULDC.64 UR4, c[0x0][0x1e8] ;  /* 0x00007a0000047ab9 */ /* 0x000fe40000000a00 */
[----:B------:R-:W-:Y:S01]  /*0900*/  UIADD3 UR6, UR9, UR6, URZ ;  /* 0x0000000609067290 */ /* 0x000fe2000fffe03f */
[C-C-:B------:R-:W-:Y:S01]  /*0910*/  @!P2 IMAD.WIDE R20, R192.reuse, 0x2, R16.reuse ;  /* 0x00000002c014a825 */ /* 0x140fe200078e0210 */
[----:B------:R1:W-:Y:S03]  /*0920*/  @!P2 LDGSTS.E.BYPASS.LTC128B.128 [R146+0x1a100], [R22.64], !P5 ;  /* 0x1a1000001692afae */ /* 0x0003e6000e901d4c */
[----:B------:R-:W-:Y:S01]  /*0930*/  @!P2 IMAD.WIDE R16, R191, 0x2, R16 ;  /* 0x00000002bf10a825 */ /* 0x000fe200078e0210 */
[----:B------:R3:W-:Y:S03]  /*0940*/  @!P2 LDGSTS.E.BYPASS.LTC128B.128 [R146+0x1e100], [R20.64], !P4 ;  /* 0x1e1000001492afae */ /* 0x0007e6000e101d4c */
[--C-:B----4-:R-:W-:Y:S01]  /*0950*/  @!P0 IMAD.WIDE R14, R199, 0x2, R12.reuse ;  /* 0x00000002c70e8825 */ /* 0x110fe200078e020c */
[----:B------:R4:W-:Y:S03]  /*0960*/  @!P2 LDGSTS.E.BYPASS.LTC128B.128 [R146+0x22100], [R16.64], !P3 ;  /* 0x221000001092afae */ /* 0x0009e6000d901d4c */
[--C-:B--2---:R-:W-:Y:S01]  /*0970*/  @!P0 IMAD.WIDE R10, R192, 0x2, R12.reuse ;  /* 0x00000002c00a8825 */ /* 0x104fe200078e020c */
[----:B------:R2:W-:Y:S03]  /*0980*/  @!P0 LDGSTS.E.BYPASS.LTC128B.128 [R146+0x1b100], [R14.64], !P5 ;  /* 0x1b1000000e928fae */ /* 0x0005e6000e901d4c */
[----:B------:R-:W-:Y:S01]  /*0990*/  @!P0 IMAD.WIDE R12, R191, 0x2, R12 ;  /* 0x00000002bf0c8825 */ /* 0x000fe200078e020c */
[----:B------:R1:W-:Y:S03]  /*09a0*/  @!P0 LDGSTS.E.BYPASS.LTC128B.128 [R146+0x1f100], [R10.64], !P4 ;  /* 0x1f1000000a928fae */ /* 0x0003e6000e101d4c */
[----:B------:R-:W-:Y:S01]  /*09b0*/  IMAD.IADD R9, R9, 0x1, R200 ;  /* 0x0000000109097824 */ /* 0x000fe200078e02c8 */
[----:B------:R1:W-:Y:S03]  /*09c0*/  @!P0 LDGSTS.E.BYPASS.LTC128B.128 [R146+0x23100], [R12.64], !P3 ;  /* 0x231000000c928fae */ /* 0x0003e6000d901d4c */
[----:B------:R-:W-:Y:S01]  /*09d0*/  @P6 IMAD.HI.U32 R6, R9, c[0x0][0x2bc], RZ ;  /* 0x0000af0009066a27 */ /* 0x000fe200078e00ff */
[----:B------:R-:W0:Y:S03]  /*09e0*/  LDGDEPBAR ;  /* 0x00000000000079af */ /* 0x000e260000000000 */
[----:B------:R-:W-:Y:S01]  /*09f0*/  IMAD.MOV.U32 R4, RZ, RZ, R9 ;  /* 0x000000ffff047224 */ /* 0x000fe200078e0009 */
[----:B------:R-:W-:-:S04]  /*0a00*/  @P6 SHF.R.U32.HI R4, RZ, c[0x0][0x2c0], R6 ;  /* 0x0000b000ff046a19 */ /* 0x000fc80000011606 */
[----:B------:R-:W-:-:S04]  /*0a10*/  @!P1 IADD3 R7, P2, R4, UR8, RZ ;  /* 0x0000000804079c10 */ /* 0x000fc8000ff5e0ff */
[----:B------:R-:W-:Y:S02]  /*0a20*/  @!P1 LEA.HI.X.SX32 R0, R4, UR6, 0x1, P2 ;  /* 0x0000000604009c11 */ /* 0x000fe400090f0eff */
[----:B------:R-:W-:-:S04]  /*0a30*/  @!P1 LEA R6, P2, R7, c[0x0][0x2a0], 0x2 ;  /* 0x0000a80007069a11 */ /* 0x000fc800078410ff */
[----:B------:R-:W-:Y:S01]  /*0a40*/  @!P1 LEA.HI.X R7, R7, c[0x0][0x2a4], R0, 0x2, P2 ;  /* 0x0000a90007079a11 */ /* 0x000fe200010f1400 */
[----:B------:R-:W-:Y:S06]  /*0a50*/  BAR.SYNC.DEFER_BLOCKING 0x0 ;  /* 0x0000000000007b1d */ /* 0x000fec0000010000 */
[----:B------:R-:W2:Y:S01]  /*0a60*/  @!P1 LDG.E R189, [R6.64] ;  /* 0x0000000c06bd9981 */ /* 0x000ea2000c1e1900 */
[----:B------:R-:W-:Y:S01]  /*0a70*/  IMAD.MOV R190, RZ, RZ, -R4 ;  /* 0x000000ffffbe7224 */ /* 0x000fe200078e0a04 */
[----:B------:R-:W-:Y:S01]  /*0a80*/  UIMAD UR7, UR10, UR4, URZ ;  /* 0x000000040a0772a4 */ /* 0x000fe2000f8e023f */
[----:B------:R-:W-:Y:S01]  /*0a90*/  LEA R131, R147, 0xffffffc0, 0x6 ;  /* 0xffffffc093837811 */ /* 0x000fe200078e30ff */
[----:B------:R-:W-:Y:S01]  /*0aa0*/  UIMAD.WIDE.U32 UR14, UR11, UR4, URZ ;  /* 0x000000040b0e72a5 */ /* 0x000fe2000f8e003f */
[----:B------:R-:W-:Y:S01]  /*0ab0*/  IMAD R190, R190, c[0x0][0x2b8], R9 ;  /* 0x0000ae00bebe7a24 */ /* 0x000fe200078e0209 */
[----:B------:R-:W-:Y:S01]  /*0ac0*/  UIMAD UR7, UR11, UR5, UR7 ;  /* 0x000000050b0772a4 */ /* 0x000fe2000f8e0207 */
[----:B------:R-:W-:Y:S01]  /*0ad0*/  ISETP.GE.AND P5, PT, R199, c[0x0][0x1d4], PT ;  /* 0x00007500c7007a0c */ /* 0x000fe20003fa6270 */
[----:B------:R-:W-:Y:S01]  /*0ae0*/  IMAD.IADD R131, R148, 0x1, -R131 ;  /* 0x0000000194837824 */ /* 0x000fe200078e0a83 */
[----:B------:R-:W-:Y:S01]  /*0af0*/  ULDC.64 UR4, c[0x0][0x210] ;  /* 0x0000840000047ab9 */ /* 0x000fe20000000a00 */
[----:B------:R-:W-:Y:S01]  /*0b00*/  SHF.R.S32.HI R29, RZ, 0x1f, R190 ;  /* 0x0000001fff1d7819 */ /* 0x000fe200000114be */
[----:B------:R-:W-:Y:S01]  /*0b10*/  IMAD.WIDE.U32 R8, R190, c[0x0][0x1e0], RZ ;  /* 0x00007800be087a25 */ /* 0x000fe200078e00ff */
[----:B------:R-:W-:Y:S01]  /*0b20*/  UIADD3 UR7, UR15, UR7, URZ ;  /* 0x000000070f077290 */ /* 0x000fe2000fffe03f */
[----:B------:R-:W-:Y:S01]  /*0b30*/  ISETP.GE.AND P4, PT, R198, c[0x0][0x1d4], PT ;  /* 0x00007500c6007a0c */ /* 0x000fe20003f86270 */
[----:B------:R-:W-:Y:S01]  /*0b40*/  UIMAD UR10, UR10, UR4, URZ ;  /* 0x000000040a0a72a4 */ /* 0x000fe2000f8e023f */
[----:B----4-:R-:W-:Y:S01]  /*0b50*/  IMAD R17, R29, c[0x0][0x1e0], RZ ;  /* 0x000078001d117a24 */ /* 0x010fe200078e02ff */
[----:B------:R-:W-:Y:S01]  /*0b60*/  UIMAD.WIDE.U32 UR16, UR11, UR4, URZ ;  /* 0x000000040b1072a5 */ /* 0x000fe2000f8e003f */
[----:B-1----:R-:W-:Y:S01]  /*0b70*/  IMAD.WIDE.U32 R12, R190, c[0x0][0x208], RZ ;  /* 0x00008200be0c7a25 */ /* 0x002fe200078e00ff */
[----:B------:R-:W-:Y:S01]  /*0b80*/  UIMAD UR10, UR11, UR5, UR10 ;  /* 0x000000050b0a72a4 */ /* 0x000fe2000f8e020a */
[----:B------:R-:W-:-:S02]  /*0b90*/  ISETP.GE.AND P6, PT, R197, c[0x0][0x1d4], PT ;  /* 0x00007500c5007a0c */ /* 0x000fc40003fc6270 */
[----:B------:R-:W-:Y:S01]  /*0ba0*/  IMAD R10, R190, c[0x0][0x1e4], R17 ;  /* 0x00007900be0a7a24 */ /* 0x000fe200078e0211 */
[----:B------:R-:W-:Y:S01]  /*0bb0*/  UIADD3 UR10, UR17, UR10, URZ ;  /* 0x0000000a110a7290 */ /* 0x000fe2000fffe03f */
[----:B------:R-:W-:Y:S01]  /*0bc0*/  IMAD.IADD R0, R131, 0x1, -R18 ;  /* 0x0000000183007824 */ /* 0x000fe200078e0a12 */
[----:B------:R-:W-:Y:S01]  /*0bd0*/  ISETP.GE.AND P3, PT, R199, c[0x0][0x1d4], PT ;  /* 0x00007500c7007a0c */ /* 0x000fe20003f66270 */
[----:B------:R-:W-:Y:S01]  /*0be0*/  IMAD.IADD R11, R9, 0x1, R10 ;  /* 0x00000001090b7824 */ /* 0x000fe200078e020a */
[----:B------:R-:W-:Y:S01]  /*0bf0*/  ISETP.GE.AND P2, PT, R198, c[0x0][0x1d4], PT ;  /* 0x00007500c6007a0c */ /* 0x000fe20003f46270 */
[----:B------:R-:W-:Y:S01]  /*0c00*/  IMAD.MOV.U32 R10, RZ, RZ, R8 ;  /* 0x000000ffff0a7224 */ /* 0x000fe200078e0008 */
[----:B------:R-:W-:Y:S01]  /*0c10*/  ISETP.GE.AND P1, PT, R0, 0x1, PT ;  /* 0x000000010000780c */ /* 0x000fe20003f26270 */
[----:B------:R-:W-:Y:S01]  /*0c20*/  IMAD R9, R29, c[0x0][0x208], RZ ;  /* 0x000082001d097a24 */ /* 0x000fe200078e02ff */
[----:B------:R-:W-:Y:S01]  /*0c30*/  LEA.HI R19, R5, R132, RZ, 0x4 ;  /* 0x0000008405137211 */ /* 0x000fe200078f20ff */
[----:B------:R-:W-:Y:S01]  /*0c40*/  IMAD.WIDE R202, R199, 0x2, RZ ;  /* 0x00000002c7ca7825 */ /* 0x000fe200078e02ff */
[----:B------:R-:W-:-:S02]  /*0c50*/  SHF.R.S32.HI R144, RZ, 0x1f, R199 ;  /* 0x0000001fff907819 */ /* 0x000fc400000114c7 */
[----:B------:R-:W-:Y:S01]  /*0c60*/  SEL R145, RZ, 0x10, P6 ;  /* 0x00000010ff917807 */ /* 0x000fe20003000000 */
[----:B------:R-:W-:Y:S01]  /*0c70*/  IMAD R9, R190, c[0x0][0x20c], R9 ;  /* 0x00008300be097a24 */ /* 0x000fe200078e0209 */
[----:B------:R-:W-:Y:S01]  /*0c80*/  SHF.R.S32.HI R133, RZ, 0x1f, R192 ;  /* 0x0000001fff857819 */ /* 0x000fe200000114c0 */
[----:B------:R-:W-:Y:S01]  /*0c90*/  IMAD.MOV.U32 R182, RZ, RZ, 0x10 ;  /* 0x00000010ffb67424 */ /* 0x000fe200078e00ff */
[----:B------:R-:W-:Y:S01]  /*0ca0*/  SHF.R.S32.HI R134, RZ, 0x1f, R191 ;  /* 0x0000001fff867819 */ /* 0x000fe200000114bf */
[----:B------:R-:W-:Y:S01]  /*0cb0*/  IMAD.IADD R13, R13, 0x1, R9 ;  /* 0x000000010d0d7824 */ /* 0x000fe200078e0209 */
[----:B------:R-:W-:Y:S02]  /*0cc0*/  IADD3 R188, R146, 0x100, RZ ;  /* 0x0000010092bc7810 */ /* 0x000fe40007ffe0ff */
[----:B--2---:R-:W-:Y:S01]  /*0cd0*/  SHF.R.S32.HI R2, RZ, 0x1f, R189 ;  /* 0x0000001fff027819 */ /* 0x004fe200000114bd */
[----:B------:R-:W-:-:S04]  /*0ce0*/  IMAD.WIDE.U32 R10, R189, c[0x0][0x1f0], R10 ;  /* 0x00007c00bd0a7a25 */ /* 0x000fc800078e000a */
[----:B------:R-:W-:Y:S01]  /*0cf0*/  IMAD R4, R2, c[0x0][0x1f0], RZ ;  /* 0x00007c0002047a24 */ /* 0x000fe200078e02ff */
[----:B------:R-:W-:Y:S01]  /*0d00*/  IADD3 R7, P0, R10, UR14, RZ ;  /* 0x0000000e0a077c10 */ /* 0x000fe2000ff1e0ff */
[----:B------:R-:W-:-:S04]  /*0d10*/  IMAD.WIDE.U32 R12, R189, c[0x0][0x218], R12 ;  /* 0x00008600bd0c7a25 */ /* 0x000fc800078e000c */
[----:B------:R-:W-:Y:S02]  /*0d20*/  IMAD R4, R189, c[0x0][0x1f4], R4 ;  /* 0x00007d00bd047a24 */ /* 0x000fe400078e0204 */
[----:B------:R-:W-:-:S03]  /*0d30*/  IMAD R6, R2, c[0x0][0x218], RZ ;  /* 0x0000860002067a24 */ /* 0x000fc600078e02ff */
[----:B------:R-:W-:Y:S01]  /*0d40*/  IADD3.X R4, R11, UR7, R4, P0, !PT ;  /* 0x000000070b047c10 */ /* 0x000fe200087fe404 */
[----:B------:R-:W-:Y:S01]  /*0d50*/  IMAD R6, R189, c[0x0][0x21c], R6 ;  /* 0x00008700bd067a24 */ /* 0x000fe200078e0206 */
        /* <DEDUP_REMOVED lines=9> */
[----:B------:R-:W2:Y:S01]  /*0df0*/  SHFL.IDX PT, R11, R4, 0x1, 0x181f ;  /* 0x00381f00040b7f89 */ /* 0x000ea200000e0000 */
[----:B------:R-:W-:-:S03]  /*0e00*/  ISETP.GT.AND P0, PT, R0, 0x20, PT ;  /* 0x000000200000780c */ /* 0x000fc60003f04270 */
[----:B------:R-:W4:Y:S04]  /*0e10*/  SHFL.IDX PT, R13, R7, RZ, 0x181f ;  /* 0x00181fff070d7589 */ /* 0x000f2800000e0000 */
[----:B------:R-:W4:Y:S04]  /*0e20*/  SHFL.IDX PT, R15, R9, RZ, 0x181f ;  /* 0x00181fff090f7589 */ /* 0x000f2800000e0000 */
[----:B------:R-:W4:Y:S01]  /*0e30*/  SHFL.IDX PT, R7, R7, 0x1, 0x181f ;  /* 0x00381f0007077f89 */ /* 0x000f2200000e0000 */
[----:B-1----:R-:W-:-:S03]  /*0e40*/  @P1 IMAD.WIDE R22, R199, 0x2, R16 ;  /* 0x00000002c7161825 */ /* 0x002fc600078e0210 */
[----:B------:R-:W1:Y:S01]  /*0e50*/  SHFL.IDX PT, R9, R9, 0x1, 0x181f ;  /* 0x00381f0009097f89 */ /* 0x000e6200000e0000 */
[----:B---3--:R-:W-:-:S03]  /*0e60*/  @P1 IMAD.WIDE R20, R192, 0x2, R16 ;  /* 0x00000002c0141825 */ /* 0x008fc600078e0210 */
[----:B------:R4:W-:Y:S01]  /*0e70*/  @P1 LDGSTS.E.BYPASS.LTC128B.128 [R146+0xc100], [R22.64], !P5 ;  /* 0x0c10000016921fae */ /* 0x0009e2000e901d4c */
[----:B------:R-:W-:-:S03]  /*0e80*/  @P1 IMAD.WIDE R16, R191, 0x2, R16 ;  /* 0x00000002bf101825 */ /* 0x000fc600078e0210 */
[----:B------:R3:W-:Y:S01]  /*0e90*/  @P1 LDGSTS.E.BYPASS.LTC128B.128 [R146+0xe100], [R20.64], !P4 ;  /* 0x0e10000014921fae */ /* 0x0007e2000e101d4c */
[----:B--2---:R-:W-:-:S03]  /*0ea0*/  @P0 IMAD.WIDE R26, R199, 0x2, R10 ;  /* 0x00000002c71a0825 */ /* 0x004fc600078e020a */
[----:B------:R2:W-:Y:S01]  /*0eb0*/  @P1 LDGSTS.E.BYPASS.LTC128B.128 [R146+0x10100], [R16.64], !P6 ;  /* 0x1010000010921fae */ /* 0x0005e2000f101d4c */
[----:B------:R-:W-:Y:S01]  /*0ec0*/  ISETP.LT.OR P1, PT, R0, 0x1, P3 ;  /* 0x000000010000780c */ /* 0x000fe20001f21670 */
[--C-:B-----5:R-:W-:Y:S02]  /*0ed0*/  @P0 IMAD.WIDE R24, R192, 0x2, R10.reuse ;  /* 0x00000002c0180825 */ /* 0x120fe400078e020a */
[----:B------:R1:W-:Y:S02]  /*0ee0*/  @P0 LDGSTS.E.BYPASS.LTC128B.128 [R146+0xd100], [R26.64], !P5 ;  /* 0x0d1000001a920fae */ /* 0x0003e4000e901d4c */
[----:B------:R-:W-:Y:S02]  /*0ef0*/  @P0 IMAD.WIDE R10, R191, 0x2, R10 ;  /* 0x00000002bf0a0825 */ /* 0x000fe400078e020a */
[----:B------:R5:W-:Y:S04]  /*0f00*/  @P0 LDGSTS.E.BYPASS.LTC128B.128 [R146+0xf100], [R24.64], !P4 ;  /* 0x0f10000018920fae */ /* 0x000be8000e101d4c */
[----:B------:R1:W-:Y:S04]  /*0f10*/  @P0 LDGSTS.E.BYPASS.LTC128B.128 [R146+0x11100], [R10.64], !P6 ;  /* 0x111000000a920fae */ /* 0x0003e8000f101d4c */
[----:B------:R-:W0:Y:S01]  /*0f20*/  LDGDEPBAR ;  /* 0x00000000000079af */ /* 0x000e220000000000 */
[----:B----4-:R-:W-:-:S05]  /*0f30*/  IADD3 R22, P0, R13, R202, RZ ;  /* 0x000000ca0d167210 */ /* 0x010fca0007f1e0ff */
[----:B------:R-:W-:Y:S02]  /*0f40*/  IMAD.X R23, R15, 0x1, R203, P0 ;  /* 0x000000010f177824 */ /* 0x000fe400000e06cb */
[----:B--2---:R-:W-:-:S03]  /*0f50*/  IMAD.WIDE R16, R192, 0x2, RZ ;  /* 0x00000002c0107825 */ /* 0x004fc600078e02ff */
[----:B------:R2:W-:Y:S01]  /*0f60*/  LDGSTS.E.BYPASS.LTC128B.128 [R146+0x100], [R22.64], !P1 ;  /* 0x0010000016927fae */ /* 0x0005e2000c901d4c */
[----:B------:R-:W-:Y:S02]  /*0f70*/  ISETP.GE.AND P1, PT, R197, c[0x0][0x1d4], PT ;  /* 0x00007500c5007a0c */ /* 0x000fe40003f26270 */
[----:B---3--:R-:W-:-:S05]  /*0f80*/  IADD3 R20, P0, R13, R16, RZ ;  /* 0x000000100d147210 */ /* 0x008fca0007f1e0ff */
[----:B------:R-:W-:Y:S01]  /*0f90*/  IMAD.X R21, R15, 0x1, R17, P0 ;  /* 0x000000010f157824 */ /* 0x000fe200000e0611 */
[C---:B------:R-:W-:Y:S01]  /*0fa0*/  ISETP.LT.OR P0, PT, R0.reuse, 0x1, P2 ;  /* 0x000000010000780c */ /* 0x040fe20001701670 */
[----:B-1----:R-:W-:Y:S01]  /*0fb0*/  IMAD.WIDE R10, R191, 0x2, RZ ;  /* 0x00000002bf0a7825 */ /* 0x002fe200078e02ff */
[----:B------:R-:W-:-:S11]  /*0fc0*/  ISETP.LT.OR P2, PT, R0, 0x21, P2 ;  /* 0x000000210000780c */ /* 0x000fd60001741670 */
[----:B------:R2:W-:Y:S01]  /*0fd0*/  LDGSTS.E.BYPASS.LTC128B.128 [R146+0x2100], [R20.64], !P0 ;  /* 0x0210000014927fae */ /* 0x0005e2000c101d4c */
[----:B-----5:R-:W-:Y:S02]  /*0fe0*/  IADD3 R24, P0, R13, R10, RZ ;  /* 0x0000000a0d187210 */ /* 0x020fe40007f1e0ff */
[----:B------:R-:W-:-:S03]  /*0ff0*/  LOP3.LUT R13, R19, 0xfffffff0, RZ, 0xc0, !PT ;  /* 0xfffffff0130d7812 */ /* 0x000fc600078ec0ff */
[----:B------:R-:W-:Y:S01]  /*1000*/  IMAD.X R25, R15, 0x1, R11, P0 ;  /* 0x000000010f197824 */ /* 0x000fe200000e060b */
[----:B------:R-:W-:Y:S01]  /*1010*/  IADD3 R14, P0, R202, R7, RZ ;  /* 0x00000007ca0e7210 */ /* 0x000fe20007f1e0ff */
[----:B------:R-:W-:-:S04]  /*1020*/  IMAD.IADD R28, R132, 0x1, -R13 ;  /* 0x00000001841c7824 */ /* 0x000fc800078e0a0d */
[----:B------:R-:W-:Y:S01]  /*1030*/  IMAD.X R15, R203, 0x1, R9, P0 ;  /* 0x00000001cb0f7824 */ /* 0x000fe200000e0609 */
[C---:B------:R-:W-:Y:S02]  /*1040*/  ISETP.LT.OR P0, PT, R0.reuse, 0x1, P1 ;  /* 0x000000010000780c */ /* 0x040fe40000f01670 */
[----:B------:R-:W-:-:S11]  /*1050*/  ISETP.LT.OR P1, PT, R0, 0x21, P1 ;  /* 0x000000210000780c */ /* 0x000fd60000f21670 */
[----:B------:R2:W-:Y:S01]  /*1060*/  LDGSTS.E.BYPASS.LTC128B.128 [R146+0x4100], [R24.64], !P0 ;  /* 0x0410000018927fae */ /* 0x0005e2000c101d4c */
[----:B------:R-:W-:Y:S02]  /*1070*/  ISETP.LT.OR P0, PT, R0, 0x21, P3 ;  /* 0x000000210000780c */ /* 0x000fe40001f01670 */
[----:B------:R-:W-:Y:S02]  /*1080*/  LEA.HI R0, R5, R132, RZ, 0x5 ;  /* 0x0000008405007211 */ /* 0x000fe400078f28ff */
[----:B------:R-:W-:-:S09]  /*1090*/  ISETP.GT.AND P3, PT, R196, 0x3f, PT ;  /* 0x0000003fc400780c */ /* 0x000fd20003f64270 */
[----:B------:R2:W-:Y:S01]  /*10a0*/  LDGSTS.E.BYPASS.LTC128B.128 [R146+0x1100], [R14.64], !P0 ;  /* 0x011000000e927fae */ /* 0x0005e2000c101d4c */
[----:B------:R-:W-:-:S05]  /*10b0*/  IADD3 R12, P0, R16, R7, RZ ;  /* 0x00000007100c7210 */ /* 0x000fca0007f1e0ff */
[--C-:B------:R-:W-:Y:S01]  /*10c0*/  IMAD.X R13, R17, 0x1, R9.reuse, P0 ;  /* 0x00000001110d7824 */ /* 0x100fe200000e0609 */
[----:B------:R-:W-:Y:S02]  /*10d0*/  IADD3 R8, P0, R10, R7, RZ ;  /* 0x000000070a087210 */ /* 0x000fe40007f1e0ff */
[----:B------:R-:W-:Y:S02]  /*10e0*/  SHF.R.S32.HI R7, RZ, 0x1f, R28 ;  /* 0x0000001fff077819 */ /* 0x000fe4000001141c */
[----:B------:R2:W-:Y:S01]  /*10f0*/  LDGSTS.E.BYPASS.LTC128B.128 [R146+0x3100], [R12.64], !P2 ;  /* 0x031000000c927fae */ /* 0x0005e2000d101d4c */
[----:B------:R-:W-:Y:S01]  /*1100*/  ISETP.GE.AND P2, PT, R148, 0x41, PT ;  /* 0x000000419400780c */ /* 0x000fe20003f46270 */
[----:B------:R-:W-:Y:S01]  /*1110*/  IMAD.X R9, R11, 0x1, R9, P0 ;  /* 0x000000010b097824 */ /* 0x000fe200000e0609 */
[----:B------:R-:W-:-:S04]  /*1120*/  LEA.HI R4, R7, R28, RZ, 0x3 ;  /* 0x0000001c07047211 */ /* 0x000fc800078f18ff */
[----:B------:R-:W-:Y:S01]  /*1130*/  LOP3.LUT R5, R4, 0xfffffff8, RZ, 0xc0, !PT ;  /* 0xfffffff804057812 */ /* 0x000fe200078ec0ff */
[----:B------:R2:W-:Y:S01]  /*1140*/  LDGSTS.E.BYPASS.LTC128B.128 [R146+0x5100], [R8.64], !P1 ;  /* 0x0510000008927fae */ /* 0x0005e2000c901d4c */
[----:B------:R-:W-:-:S03]  /*1150*/  LOP3.LUT P1, RZ, R3, 0x2, RZ, 0xc0, !PT ;  /* 0x0000000203ff7812 */ /* 0x000fc6000782c0ff */
[----:B------:R-:W-:Y:S01]  /*1160*/  IMAD.IADD R28, R28, 0x1, -R5 ;  /* 0x000000011c1c7824 */ /* 0x000fe200078e0a05 */
[----:B------:R-:W-:Y:S01]  /*1170*/  LOP3.LUT R5, R0, 0xffffffe0, RZ, 0xc0, !PT ;  /* 0xffffffe000057812 */ /* 0x000fe200078ec0ff */
[----:B------:R-:W0:Y:S01]  /*1180*/  LDGDEPBAR ;  /* 0x00000000000079af */ /* 0x000e220000000000 */
[----:B------:R-:W-:Y:S02]  /*1190*/  SHF.R.S32.HI R0, RZ, 0x5, R0 ;  /* 0x00000005ff007819 */ /* 0x000fe40000011400 */
[----:B------:R-:W-:Y:S01]  /*11a0*/  LOP3.LUT P0, RZ, R28, 0x2, RZ, 0xc0, !PT ;  /* 0x000000021cff7812 */ /* 0x000fe2000780c0ff */
[----:B------:R-:W-:Y:S01]  /*11b0*/  IMAD.IADD R132, R132, 0x1, -R5 ;  /* 0x0000000184847824 */ /* 0x000fe200078e0a05 */
[----:B------:R-:W-:Y:S02]  /*11c0*/  P2R R5, PR, RZ, 0x4 ;  /* 0x00000004ff057803 */ /* 0x000fe40000000000 */
[----:B------:R-:W-:Y:S01]  /*11d0*/  SEL R182, R182, 0xfffffff0, !P0 ;  /* 0xfffffff0b6b67807 */ /* 0x000fe20004000000 */
        /* <DEDUP_REMOVED lines=12> */
[----:B------:R1:W3:Y:S01]  /*12a0*/  @!P3 LDG.E R189, [R10.64] ;  /* 0x0000000c0abdb981 */ /* 0x0002e2000c1e1900 */
[----:B------:R-:W-:Y:S01]  /*12b0*/  IMAD.MOV R5, RZ, RZ, -R2 ;  /* 0x000000ffff057224 */ /* 0x000fe200078e0a02 */
[----:B------:R-:W-:Y:S01]  /*12c0*/  SEL R17, RZ, 0x10, P5 ;  /* 0x00000010ff117807 */ /* 0x000fe20002800000 */
[----:B--2---:R-:W-:Y:S01]  /*12d0*/  IMAD.SHL.U32 R12, R191, 0x2, RZ ;  /* 0x00000002bf0c7824 */ /* 0x004fe200078e00ff */
[----:B------:R-:W-:Y:S01]  /*12e0*/  SEL R16, RZ, 0x10, P4 ;  /* 0x00000010ff107807 */ /* 0x000fe20002000000 */
[----:B------:R-:W-:Y:S01]  /*12f0*/  IMAD R190, R5, c[0x0][0x2b8], R190 ;  /* 0x0000ae0005be7a24 */ /* 0x000fe200078e02be */
[----:B------:R-:W-:Y:S02]  /*1300*/  IADD3 R22, -R17, 0x10, RZ ;  /* 0x0000001011167810 */ /* 0x000fe40007ffe1ff */
[----:B------:R-:W-:Y:S01]  /*1310*/  IADD3 R20, -R16, 0x10, RZ ;  /* 0x0000001010147810 */ /* 0x000fe20007ffe1ff */
[----:B------:R-:W-:Y:S01]  /*1320*/  IMAD.WIDE.U32 R6, R190, c[0x0][0x1e0], RZ ;  /* 0x00007800be067a25 */ /* 0x000fe200078e00ff */
[----:B------:R-:W-:-:S02]  /*1330*/  SHF.R.S32.HI R29, RZ, 0x1f, R190 ;  /* 0x0000001fff1d7819 */ /* 0x000fc400000114be */
[----:B------:R-:W-:Y:S01]  /*1340*/  LOP3.LUT R22, R22, 0xf, RZ, 0xc0, !PT ;  /* 0x0000000f16167812 */ /* 0x000fe200078ec0ff */
[----:B------:R-:W-:Y:S01]  /*1350*/  IMAD.MOV.U32 R8, RZ, RZ, R6 ;  /* 0x000000ffff087224 */ /* 0x000fe200078e0006 */
[----:B------:R-:W-:Y:S01]  /*1360*/  LOP3.LUT R20, R20, 0xf, RZ, 0xc0, !PT ;  /* 0x0000000f14147812 */ /* 0x000fe200078ec0ff */
[----:B------:R-:W-:Y:S01]  /*1370*/  IMAD R5, R29, c[0x0][0x1e0], RZ ;  /* 0x000078001d057a24 */ /* 0x000fe200078e02ff */
[----:B------:R-:W-:-:S03]  /*1380*/  IADD3 R13, -R145, 0x10, RZ ;  /* 0x00000010910d7810 */ /* 0x000fc60007ffe1ff */
[----:B------:R-:W-:Y:S01]  /*1390*/  IMAD R2, R190, c[0x0][0x1e4], R5 ;  /* 0x00007900be027a24 */ /* 0x000fe200078e0205 */
[----:B------:R-:W-:-:S03]  /*13a0*/  LOP3.LUT R13, R13, 0xf, RZ, 0xc0, !PT ;  /* 0x0000000f0d0d7812 */ /* 0x000fc600078ec0ff */
[----:B------:R-:W-:Y:S01]  /*13b0*/  IMAD.IADD R9, R7, 0x1, R2 ;  /* 0x0000000107097824 */ /* 0x000fe200078e0202 */
[----:B------:R-:W-:Y:S01]  /*13c0*/  SHF.L.U64.HI R7, R199, 0x1, R144 ;  /* 0x00000001c7077819 */ /* 0x000fe20000010290 */
[----:B-1----:R-:W-:Y:S01]  /*13d0*/  IMAD.SHL.U32 R10, R192, 0x2, RZ ;  /* 0x00000002c00a7824 */ /* 0x002fe200078e00ff */
[----:B------:R-:W-:Y:S02]  /*13e0*/  SHF.L.U64.HI R11, R191, 0x1, R134 ;  /* 0x00000001bf0b7819 */ /* 0x000fe40000010286 */
[----:B---3--:R-:W-:Y:S01]  /*13f0*/  SHF.R.S32.HI R2, RZ, 0x1f, R189 ;  /* 0x0000001fff027819 */ /* 0x008fe200000114bd */
[----:B------:R-:W-:-:S04]  /*1400*/  IMAD.WIDE.U32 R8, R189, c[0x0][0x1f0], R8 ;  /* 0x00007c00bd087a25 */ /* 0x000fc800078e0008 */
[----:B------:R-:W-:Y:S01]  /*1410*/  IMAD R6, R2, c[0x0][0x1f0], RZ ;  /* 0x00007c0002067a24 */ /* 0x000fe200078e02ff */
[----:B------:R-:W-:-:S03]  /*1420*/  IADD3 R5, P0, R8, UR14, RZ ;  /* 0x0000000e08057c10 */ /* 0x000fc6000ff1e0ff */
[----:B------:R-:W-:-:S05]  /*1430*/  IMAD R6, R189, c[0x0][0x1f4], R6 ;  /* 0x00007d00bd067a24 */ /* 0x000fca00078e0206 */
[----:B------:R-:W-:Y:S02]  /*1440*/  IADD3.X R8, R9, UR7, R6, P0, !PT ;  /* 0x0000000709087c10 */ /* 0x000fe400087fe406 */
[C---:B------:R-:W-:Y:S02]  /*1450*/  LEA R6, P0, R5.reuse, c[0x0][0x1c8], 0x1 ;  /* 0x0000720005067a11 */ /* 0x040fe400078008ff */
[----:B------:R-:W-:Y:S02]  /*1460*/  SHF.L.U64.HI R9, R192, 0x1, R133 ;  /* 0x00000001c0097819 */ /* 0x000fe40000010285 */
[----:B------:R-:W-:Y:S01]  /*1470*/  LEA.HI.X R5, R5, c[0x0][0x1cc], R8, 0x1, P0 ;  /* 0x0000730005057a11 */ /* 0x000fe200000f0c08 */
[----:B------:R-:W1:Y:S01]  /*1480*/  SHFL.IDX PT, R15, R6, 0x1, 0x181f ;  /* 0x00381f00060f7f89 */ /* 0x000e6200000e0000 */
[----:B------:R-:W-:-:S03]  /*1490*/  IMAD.SHL.U32 R8, R199, 0x2, RZ ;  /* 0x00000002c7087824 */ /* 0x000fc600078e00ff */
[----:B------:R-:W2:Y:S02]  /*14a0*/  SHFL.IDX PT, R14, R5, 0x1, 0x181f ;  /* 0x00381f00050e7f89 */ /* 0x000ea400000e0000 */
[----:B-1----:R-:W-:-:S04]  /*14b0*/  IADD3 R22, P2, P0, R22, R15, R8 ;  /* 0x0000000f16167210 */ /* 0x002fc8000785e008 */
[----:B--2---:R-:W-:Y:S02]  /*14c0*/  IADD3.X R23, RZ, R14, R7, P2, P0 ;  /* 0x0000000eff177210 */ /* 0x004fe400017e0407 */
[----:B------:R-:W-:-:S04]  /*14d0*/  IADD3 R20, P2, P0, R20, R15, R10 ;  /* 0x0000000f14147210 */ /* 0x000fc8000785e00a */
[-C--:B------:R-:W-:Y:S02]  /*14e0*/  IADD3.X R21, RZ, R14.reuse, R9, P2, P0 ;  /* 0x0000000eff157210 */ /* 0x080fe400017e0409 */
[----:B------:R-:W-:Y:S02]  /*14f0*/  IADD3 R24, P2, P0, R13, R15, R12 ;  /* 0x0000000f0d187210 */ /* 0x000fe4000785e00c */
[----:B------:R-:W1:Y:S02]  /*1500*/  SHFL.IDX PT, R13, R6, RZ, 0x181f ;  /* 0x00181fff060d7589 */ /* 0x000e6400000e0000 */
[----:B------:R-:W-:Y:S02]  /*1510*/  IADD3.X R25, RZ, R14, R11, P2, P0 ;  /* 0x0000000eff197210 */ /* 0x000fe400017e040b */
[----:B------:R-:W2:Y:S01]  /*1520*/  SHFL.IDX PT, R14, R5, RZ, 0x181f ;  /* 0x00181fff050e7589 */ /* 0x000ea200000e0000 */
[----:B-1----:R-:W-:-:S05]  /*1530*/  IADD3 R26, P0, R13, R8, RZ ;  /* 0x000000080d1a7210 */ /* 0x002fca0007f1e0ff */
[----:B--2---:R-:W-:Y:S01]  /*1540*/  IMAD.X R27, R14, 0x1, R7, P0 ;  /* 0x000000010e1b7824 */ /* 0x004fe200000e0607 */
        /* <DEDUP_REMOVED lines=13> */
.L_x_734:
[----:B------:R-:W0:Y:S01]  /*1620*/  LDGDEPBAR ;  /* 0x00000000000079af */ /* 0x000e220000000000 */
[----:B------:R-:W-:Y:S01]  /*1630*/  SHF.R.S32.HI R6, RZ, 0x4, R19 ;  /* 0x00000004ff067819 */ /* 0x000fe20000011413 */
[----:B------:R-:W-:Y:S01]  /*1640*/  IMAD.SHL.U32 R5, R3, 0x40, RZ ;  /* 0x0000004003057824 */ /* 0x000fe200078e00ff */
[----:B------:R-:W-:Y:S01]  /*1650*/  ISETP.GE.AND P0, PT, R148, 0x41, PT ;  /* 0x000000419400780c */ /* 0x000fe20003f06270 */
[----:B------:R-:W-:Y:S01]  /*1660*/  IMAD.SHL.U32 R18, R18, 0x8, RZ ;  /* 0x0000000812127824 */ /* 0x000fe200078e00ff */
[----:B-12---:R-:W-:Y:S01]  /*1670*/  LEA.HI R9, R19, R6, RZ, 0x1 ;  /* 0x0000000613097211 */ /* 0x006fe200078f08ff */
[----:B------:R-:W-:Y:S01]  /*1680*/  IMAD.SHL.U32 R7, R28, 0x40, RZ ;  /* 0x000000401c077824 */ /* 0x000fe200078e00ff */
[----:B------:R-:W-:Y:S01]  /*1690*/  LOP3.LUT R5, R5, 0x1c0, RZ, 0xc0, !PT ;  /* 0x000001c005057812 */ /* 0x000fe200078ec0ff */
[----:B------:R-:W-:Y:S01]  /*16a0*/  IMAD.SHL.U32 R129, R4, 0x40, RZ ;  /* 0x0000004004817824 */ /* 0x000fe200078e00ff */
[----:B------:R-:W-:Y:S01]  /*16b0*/  LOP3.LUT R9, R9, 0xfffffffe, RZ, 0xc0, !PT ;  /* 0xfffffffe09097812 */ /* 0x000fe200078ec0ff */
[----:B------:R-:W-:Y:S01]  /*16c0*/  IMAD.MOV.U32 R135, RZ, RZ, 0x20 ;  /* 0x00000020ff877424 */ /* 0x000fe200078e00ff */
[----:B------:R-:W-:Y:S01]  /*16d0*/  LOP3.LUT R18, R5, 0x8, R18, 0xf8, !PT ;  /* 0x0000000805127812 */ /* 0x000fe200078ef812 */
[----:B------:R-:W-:Y:S01]  /*16e0*/  IMAD.SHL.U32 R182, R182, 0x2, RZ ;  /* 0x00000002b6b67824 */ /* 0x000fe200078e00ff */
[----:B------:R-:W-:Y:S01]  /*16f0*/  SHF.R.U32.HI R5, RZ, 0x3, R5 ;  /* 0x00000003ff057819 */ /* 0x000fe20000011605 */
[----:B------:R-:W-:Y:S01]  /*1700*/  IMAD.IADD R9, R6, 0x1, -R9 ;  /* 0x0000000106097824 */ /* 0x000fe200078e0a09 */
[----:B------:R-:W-:-:S02]  /*1710*/  LOP3.LUT R7, R7, 0x1c0, RZ, 0xc0, !PT ;  /* 0x000001c007077812 */ /* 0x000fc400078ec0ff */
[----:B------:R-:W-:Y:S01]  /*1720*/  LOP3.LUT R184, R18, R5, RZ, 0x3c, !PT ;  /* 0x0000000512b87212 */ /* 0x000fe200078e3cff */
[----:B------:R-:W-:Y:S01]  /*1730*/  IMAD.SHL.U32 R6, R9, 0x8, RZ ;  /* 0x0000000809067824 */ /* 0x000fe200078e00ff */
[----:B------:R-:W-:Y:S02]  /*1740*/  SHF.R.U32.HI R128, RZ, 0x3, R7 ;  /* 0x00000003ff807819 */ /* 0x000fe40000011607 */
[----:B------:R-:W-:Y:S01]  /*1750*/  LOP3.LUT R129, R129, 0xfffffe00, RZ, 0xc0, !PT ;  /* 0xfffffe0081817812 */ /* 0x000fe200078ec0ff */
[----:B------:R-:W-:Y:S01]  /*1760*/  IMAD R184, R9, 0x200, R184 ;  /* 0x0000020009b87824 */ /* 0x000fe200078e02b8 */
[----:B------:R-:W-:Y:S01]  /*1770*/  LOP3.LUT R5, R7, 0x8, R6, 0xf8, !PT ;  /* 0x0000000807057812 */ /* 0x000fe200078ef806 */
[----:B------:R-:W-:-:S04]  /*1780*/  DEPBAR.LE SB0, 0x3 ;  /* 0x000080c00000791a */ /* 0x000fc80000000000 */
[----:B------:R-:W-:-:S04]  /*1790*/  DEPBAR.LE SB0, 0x2 ;  /* 0x000080800000791a */ /* 0x000fc80000000000 */
[----:B------:R-:W-:Y:S01]  /*17a0*/  LOP3.LUT R128, R5, R128, RZ, 0x3c, !PT ;  /* 0x0000008005807212 */ /* 0x000fe200078e3cff */
[----:B------:R-:W-:Y:S01]  /*17b0*/  IMAD R7, R0, 0x400, R129 ;  /* 0x0000040000077824 */ /* 0x000fe200078e0281 */
[----:B------:R-:W-:Y:S01]  /*17c0*/  SEL R5, R135, 0xffffffe0, !P1 ;  /* 0xffffffe087057807 */ /* 0x000fe20004800000 */
[----:B------:R-:W-:Y:S01]  /*17d0*/  IMAD.SHL.U32 R184, R184, 0x2, RZ ;  /* 0x00000002b8b87824 */ /* 0x000fe200078e00ff */
[----:B------:R-:W-:Y:S01]  /*17e0*/  BAR.SYNC.DEFER_BLOCKING 0x0 ;  /* 0x0000000000007b1d */ /* 0x000fe20000010000 */
[----:B------:R-:W-:Y:S02]  /*17f0*/  IMAD.IADD R0, R128, 0x1, R7 ;  /* 0x0000000180007824 */ /* 0x000fe400078e0207 */
[----:B------:R-:W-:Y:S02]  /*1800*/  IMAD.IADD R130, R184, 0x1, R5 ;  /* 0x00000001b8827824 */ /* 0x000fe400078e0205 */
[C---:B------:R-:W-:Y:S01]  /*1810*/  IMAD.SHL.U32 R24, R0.reuse, 0x2, RZ ;  /* 0x0000000200187824 */ /* 0x040fe200078e00ff */
[----:B------:R-:W-:-:S05]  /*1820*/  LEA R183, R0, 0x18100, 0x1 ;  /* 0x0001810000b77811 */ /* 0x000fca00078e08ff */
[----:B------:R-:W-:Y:S01]  /*1830*/  IMAD.IADD R181, R183, 0x1, R182 ;  /* 0x00000001b7b57824 */ /* 0x000fe200078e02b6 */
[----:B------:R1:W2:Y:S04]  /*1840*/  LDSM.16.M88.4 R124, [R184+0xc100] ;  /* 0x00c10000b87c783b */ /* 0x0002a80000000200 */
[----:B------:R1:W3:Y:S04]  /*1850*/  LDSM.16.M88.4 R116, [R184+0xc900] ;  /* 0x00c90000b874783b */ /* 0x0002e80000000200 */
[----:B------:R1:W4:Y:S04]  /*1860*/  LDSM.16.M88.4 R8, [R184+0xd100] ;  /* 0x00d10000b808783b */ /* 0x0003280000000200 */
[----:B------:R1:W1:Y:S04]  /*1870*/  LDSM.16.M88.4 R4, [R184+0xd900] ;  /* 0x00d90000b804783b */ /* 0x0002680000000200 */
[----:B------:R1:W1:Y:S04]  /*1880*/  LDSM.16.M88.4 R120, [R130+0xc100] ;  /* 0x00c100008278783b */ /* 0x0002680000000200 */
[----:B------:R1:W1:Y:S04]  /*1890*/  LDSM.16.M88.4 R112, [R130+0xc900] ;  /* 0x00c900008270783b */ /* 0x0002680000000200 */
[----:B------:R1:W1:Y:S04]  /*18a0*/  LDSM.16.M88.4 R16, [R130+0xd100] ;  /* 0x00d100008210783b */ /* 0x0002680000000200 */
[----:B------:R1:W1:Y:S04]  /*18b0*/  LDSM.16.M88.4 R12, [R130+0xd900] ;  /* 0x00d90000820c783b */ /* 0x0002680000000200 */
[----:B------:R-:W1:Y:S04]  /*18c0*/  LDSM.16.M88.4 R24, [R24+0x18100] ;  /* 0x018100001818783b */ /* 0x000e680000000200 */
[----:B------:R1:W1:Y:S01]  /*18d0*/  LDSM.16.M88.4 R20, [R181] ;  /* 0x00000000b514783b */ /* 0x0002620000000200 */
[----:B------:R-:W-:Y:S05]  /*18e0*/  @!P0 BRA `(.L_x_735) ;  /* 0x0000032000008947 */ /* 0x000fea0003800000 */
[----:B------:R-:W-:Y:S01]  /*18f0*/  IMAD R29, R29, c[0x0][0x208], RZ ;  /* 0x000082001d1d7a24 */ /* 0x000fe200078e02ff */
[----:B------:R-:W-:Y:S01]  /*1900*/  SEL R33, RZ, 0x10, P5 ;  /* 0x00000010ff217807 */ /* 0x000fe20002800000 */
[----:B------:R-:W-:Y:S01]  /*1910*/  IMAD.WIDE.U32 R30, R190, c[0x0][0x208], RZ ;  /* 0x00008200be1e7a25 */ /* 0x000fe200078e00ff */
[----:B------:R-:W-:-:S02]  /*1920*/  SHF.L.U64.HI R35, R199, 0x1, R144 ;  /* 0x00000001c7237819 */ /* 0x000fc40000010290 */
[----:B------:R-:W-:Y:S01]  /*1930*/  IADD3 R43, -R33, 0x10, RZ ;  /* 0x00000010212b7810 */ /* 0x000fe20007ffe1ff */
[----:B------:R-:W-:Y:S01]  /*1940*/  IMAD R0, R190, c[0x0][0x20c], R29 ;  /* 0x00008300be007a24 */ /* 0x000fe200078e021d */
[----:B------:R-:W-:Y:S01]  /*1950*/  SHF.L.U64.HI R32, R192, 0x1, R133 ;  /* 0x00000001c0207819 */ /* 0x000fe20000010285 */
[----:B------:R-:W-:Y:S01]  /*1960*/  IMAD R2, R2, c[0x0][0x218], RZ ;  /* 0x0000860002027a24 */ /* 0x000fe200078e02ff */
[----:B------:R-:W-:Y:S01]  /*1970*/  LOP3.LUT R43, R43, 0xf, RZ, 0xc0, !PT ;  /* 0x0000000f2b2b7812 */ /* 0x000fe200078ec0ff */
[----:B------:R-:W-:Y:S01]  /*1980*/  IMAD.IADD R31, R31, 0x1, R0 ;  /* 0x000000011f1f7824 */ /* 0x000fe200078e0200 */
[----:B------:R-:W-:Y:S01]  /*1990*/  IADD3 R0, -R145, 0x10, RZ ;  /* 0x0000001091007810 */ /* 0x000fe20007ffe1ff */
[C---:B------:R-:W-:Y:S02]  /*19a0*/  IMAD R2, R189.reuse, c[0x0][0x21c], R2 ;  /* 0x00008700bd027a24 */ /* 0x040fe400078e0202 */
[----:B------:R-:W-:Y:S01]  /*19b0*/  IMAD.WIDE.U32 R30, R189, c[0x0][0x218], R30 ;  /* 0x00008600bd1e7a25 */ /* 0x000fe200078e001e */
[----:B------:R-:W-:-:S03]  /*19c0*/  LOP3.LUT R0, R0, 0xf, RZ, 0xc0, !PT ;  /* 0x0000000f00007812 */ /* 0x000fc600078ec0ff */
[----:B------:R-:W-:Y:S01]  /*19d0*/  IMAD.SHL.U32 R34, R199, 0x2, RZ ;  /* 0x00000002c7227824 */ /* 0x000fe200078e00ff */
[----:B------:R-:W-:Y:S01]  /*19e0*/  IADD3 R36, P0, R30, UR16, RZ ;  /* 0x000000101e247c10 */ /* 0x000fe2000ff1e0ff */
[----:B------:R-:W-:Y:S01]  /*19f0*/  IMAD.SHL.U32 R29, R191, 0x2, RZ ;  /* 0x00000002bf1d7824 */ /* 0x000fe200078e00ff */
[----:B------:R-:W-:Y:S02]  /*1a00*/  SEL R30, RZ, 0x10, P4 ;  /* 0x00000010ff1e7807 */ /* 0x000fe40002000000 */
[----:B------:R-:W-:Y:S02]  /*1a10*/  IADD3.X R31, R31, UR10, R2, P0, !PT ;  /* 0x0000000a1f1f7c10 */ /* 0x000fe400087fe402 */
[----:B------:R-:W-:Y:S02]  /*1a20*/  LEA R37, P0, R36, c[0x0][0x1f8], 0x1 ;  /* 0x00007e0024257a11 */ /* 0x000fe400078008ff */
[----:B------:R-:W-:Y:S02]  /*1a30*/  IADD3 R40, -R30, 0x10, RZ ;  /* 0x000000101e287810 */ /* 0x000fe40007ffe1ff */
[----:B------:R-:W-:Y:S01]  /*1a40*/  LEA.HI.X R36, R36, c[0x0][0x1fc], R31, 0x1, P0 ;  /* 0x00007f0024247a11 */ /* 0x000fe200000f0c1f */
[----:B------:R-:W5:Y:S01]  /*1a50*/  SHFL.IDX PT, R38, R37, 0x1, 0x181f ;  /* 0x00381f0025267f89 */ /* 0x000f6200000e0000 */
[----:B------:R-:W-:Y:S01]  /*1a60*/  IMAD.SHL.U32 R31, R192, 0x2, RZ ;  /* 0x00000002c01f7824 */ /* 0x000fe200078e00ff */
[----:B------:R-:W-:-:S02]  /*1a70*/  LOP3.LUT R40, R40, 0xf, RZ, 0xc0, !PT ;  /* 0x0000000f28287812 */ /* 0x000fc400078ec0ff */
[----:B------:R-:W4:Y:S01]  /*1a80*/  SHFL.IDX PT, R39, R36, 0x1, 0x181f ;  /* 0x00381f0024277f89 */ /* 0x000f2200000e0000 */
[----:B------:R-:W-:Y:S02]  /*1a90*/  SHF.L.U64.HI R2, R191, 0x1, R134 ;  /* 0x00000001bf027819 */ /* 0x000fe40000010286 */
[----:B-----5:R-:W-:-:S04]  /*1aa0*/  IADD3 R42, P2, P0, R43, R38, R34 ;  /* 0x000000262b2a7210 */ /* 0x020fc8000785e022 */
[----:B----4-:R-:W-:Y:S02]  /*1ab0*/  IADD3.X R43, RZ, R39, R35, P2, P0 ;  /* 0x00000027ff2b7210 */ /* 0x010fe400017e0423 */
[----:B------:R-:W-:-:S04]  /*1ac0*/  IADD3 R40, P2, P0, R40, R38, R31 ;  /* 0x0000002628287210 */ /* 0x000fc8000785e01f */
[-C--:B------:R-:W-:Y:S02]  /*1ad0*/  IADD3.X R41, RZ, R39.reuse, R32, P2, P0 ;  /* 0x00000027ff297210 */ /* 0x080fe400017e0420 */
[----:B------:R-:W-:Y:S02]  /*1ae0*/  IADD3 R44, P2, P0, R0, R38, R29 ;  /* 0x00000026002c7210 */ /* 0x000fe4000785e01d */
[----:B------:R-:W4:Y:S02]  /*1af0*/  SHFL.IDX PT, R0, R37, RZ, 0x181f ;  /* 0x00181fff25007589 */ /* 0x000f2400000e0000 */
[----:B------:R-:W-:Y:S02]  /*1b00*/  IADD3.X R45, RZ, R39, R2, P2, P0 ;  /* 0x00000027ff2d7210 */ /* 0x000fe400017e0402 */
[----:B------:R-:W5:Y:S01]  /*1b10*/  SHFL.IDX PT, R39, R36, RZ, 0x181f ;  /* 0x00181fff24277589 */ /* 0x000f6200000e0000 */
[----:B----4-:R-:W-:-:S05]  /*1b20*/  IADD3 R34, P0, R0, R34, RZ ;  /* 0x0000002200227210 */ /* 0x010fca0007f1e0ff */
[----:B-----5:R-:W-:Y:S01]  /*1b30*/  IMAD.X R35, R39, 0x1, R35, P0 ;  /* 0x0000000127237824 */ /* 0x020fe200000e0623 */
        /* <DEDUP_REMOVED lines=13> */
.L_x_735:
[----:B------:R-:W-:Y:S01]  /*1c10*/  IMAD.MOV.U32 R2, RZ, RZ, 0x40 ;  /* 0x00000040ff027424 */ /* 0x000fe200078e00ff */
[----:B------:R-:W-:Y:S01]  /*1c20*/  LOP3.LUT P0, RZ, R28, 0x4, RZ, 0xc0, !PT ;  /* 0x000000041cff7812 */ /* 0x000fe2000780c0ff */
[----:B-12-4-:R-:W-:Y:S01]  /*1c30*/  HMMA.16816.F32 R40, R24, R124, RZ ;  /* 0x0000007c1828723c */ /* 0x016fe200000018ff */
[----:B------:R-:W-:Y:S01]  /*1c40*/  LDSM.16.M88.4 R68, [R183+0x4000] ;  /* 0x00400000b744783b */ /* 0x000fe20000000200 */
[----:B------:R-:W-:Y:S01]  /*1c50*/  SHF.R.S32.HI R201, RZ, 0x1f, R132 ;  /* 0x0000001fffc97819 */ /* 0x000fe20000011484 */
[----:B------:R-:W-:Y:S01]  /*1c60*/  IMAD.IADD R177, R129, 0x1, R128 ;  /* 0x0000000181b17824 */ /* 0x000fe200078e0280 */
[C---:B------:R-:W-:Y:S01]  /*1c70*/  SEL R0, R2.reuse, 0xffffffc0, !P0 ;  /* 0xffffffc002007807 */ /* 0x040fe20004000000 */
[----:B------:R-:W-:Y:S01]  /*1c80*/  LDSM.16.M88.4 R100, [R184+0xe100] ;  /* 0x00e10000b864783b */ /* 0x000fe20000000200 */
[----:B------:R-:W-:Y:S01]  /*1c90*/  LOP3.LUT P0, RZ, R3, 0x4, RZ, 0xc0, !PT ;  /* 0x0000000403ff7812 */ /* 0x000fe2000780c0ff */
[----:B------:R-:W-:Y:S01]  /*1ca0*/  IMAD.SHL.U32 R177, R177, 0x2, RZ ;  /* 0x00000002b1b17824 */ /* 0x000fe200078e00ff */
[----:B------:R-:W-:Y:S01]  /*1cb0*/  LEA.HI R201, R201, R132, RZ, 0x2 ;  /* 0x00000084c9c97211 */ /* 0x000fe200078f10ff */
[--C-:B------:R-:W-:Y:S01]  /*1cc0*/  IMAD.IADD R180, R183, 0x1, R0.reuse ;  /* 0x00000001b7b47824 */ /* 0x100fe200078e0200 */
[----:B------:R-:W-:Y:S01]  /*1cd0*/  SEL R179, R2, 0xffffffc0, !P0 ;  /* 0xffffffc002b37807 */ /* 0x000fe20004000000 */
[----:B------:R-:W-:Y:S01]  /*1ce0*/  IMAD.IADD R178, R181, 0x1, R0 ;  /* 0x00000001b5b27824 */ /* 0x000fe200078e0200 */
[----:B------:R-:W-:Y:S01]  /*1cf0*/  LDSM.16.M88.4 R64, [R181+0x4000] ;  /* 0x00400000b540783b */ /* 0x000fe20000000200 */
[----:B------:R-:W-:-:S02]  /*1d00*/  IMAD.IADD R176, R0, 0x1, R177 ;  /* 0x0000000100b07824 */ /* 0x000fc400078e02b1 */
[----:B------:R-:W-:Y:S01]  /*1d10*/  IMAD.IADD R3, R184, 0x1, R179 ;  /* 0x00000001b8037824 */ /* 0x000fe200078e02b3 */
[----:B------:R-:W-:Y:S01]  /*1d20*/  LDSM.16.M88.4 R76, [R180] ;  /* 0x00000000b44c783b */ /* 0x000fe20000000200 */
[----:B------:R-:W-:Y:S02]  /*1d30*/  IMAD.IADD R2, R179, 0x1, R130 ;  /* 0x00000001b3027824 */ /* 0x000fe400078e0282 */
[C---:B------:R-:W-:Y:S01]  /*1d40*/  IMAD.IADD R171, R182.reuse, 0x1, R177 ;  /* 0x00000001b6ab7824 */ /* 0x040fe200078e02b1 */
[----:B------:R-:W1:Y:S01]  /*1d50*/  LDSM.16.M88.4 R108, [R3+0xc100] ;  /* 0x00c10000036c783b */ /* 0x000e620000000200 */
[----:B------:R-:W-:Y:S02]  /*1d60*/  IMAD.IADD R162, R182, 0x1, R176 ;  /* 0x00000001b6a27824 */ /* 0x000fe400078e02b0 */
[----:B------:R-:W-:Y:S01]  /*1d70*/  IMAD.IADD R0, R0, 0x1, R171 ;  /* 0x0000000100007824 */ /* 0x000fe200078e02ab */
[----:B------:R-:W-:Y:S01]  /*1d80*/  HMMA.16816.F32 R40, R20, R120, R40 ;  /* 0x000000781428723c */ /* 0x000fe20000001828 */
[----:B------:R-:W-:Y:S04]  /*1d90*/  LDSM.16.M88.4 R72, [R178] ;  /* 0x00000000b248783b */ /* 0x000fe80000000200 */
[----:B------:R-:W2:Y:S04]  /*1da0*/  LDSM.16.M88.4 R104, [R2+0xc100] ;  /* 0x00c100000268783b */ /* 0x000ea80000000200 */
[----:B------:R-:W4:Y:S04]  /*1db0*/  LDSM.16.M88.4 R96, [R130+0xe100] ;  /* 0x00e100008260783b */ /* 0x000f280000000200 */
[----:B------:R-:W-:Y:S04]  /*1dc0*/  LDSM.16.M88.4 R60, [R180+0x4000] ;  /* 0x00400000b43c783b */ /* 0x000fe80000000200 */
[----:B------:R-:W5:Y:S04]  /*1dd0*/  LDSM.16.M88.4 R92, [R3+0xe100] ;  /* 0x00e10000035c783b */ /* 0x000f680000000200 */
[----:B------:R-:W-:Y:S04]  /*1de0*/  LDSM.16.M88.4 R56, [R178+0x4000] ;  /* 0x00400000b238783b */ /* 0x000fe80000000200 */
[----:B------:R-:W3:Y:S04]  /*1df0*/  LDSM.16.M88.4 R88, [R2+0xe100] ;  /* 0x00e100000258783b */ /* 0x000ee80000000200 */
[----:B------:R-:W-:Y:S04]  /*1e00*/  LDSM.16.M88.4 R52, [R183+0x8000] ;  /* 0x00800000b734783b */ /* 0x000fe80000000200 */
[----:B------:R-:W3:Y:S01]  /*1e10*/  LDSM.16.M88.4 R84, [R184+0x10100] ;  /* 0x01010000b854783b */ /* 0x000ee20000000200 */
[----:B-1----:R-:W-:Y:S03]  /*1e20*/  HMMA.16816.F32 R40, R76, R108, R40 ;  /* 0x0000006c4c28723c */ /* 0x002fe60000001828 */
[----:B------:R-:W-:Y:S04]  /*1e30*/  LDSM.16.M88.4 R48, [R181+0x8000] ;  /* 0x00800000b530783b */ /* 0x000fe80000000200 */
[----:B------:R-:W1:Y:S04]  /*1e40*/  LDSM.16.M88.4 R80, [R130+0x10100] ;  /* 0x010100008250783b */ /* 0x000e680000000200 */
[----:B------:R-:W-:Y:S04]  /*1e50*/  LDSM.16.M88.4 R44, [R180+0x8000] ;  /* 0x00800000b42c783b */ /* 0x000fe80000000200 */
[----:B------:R-:W1:Y:S04]  /*1e60*/  LDSM.16.M88.4 R36, [R3+0x10100] ;  /* 0x010100000324783b */ /* 0x000e680000000200 */
[----:B------:R-:W-:Y:S04]  /*1e70*/  LDSM.16.M88.4 R32, [R178+0x8000] ;  /* 0x00800000b220783b */ /* 0x000fe80000000200 */
[----:B------:R-:W1:Y:S01]  /*1e80*/  LDSM.16.M88.4 R28, [R2+0x10100] ;  /* 0x01010000021c783b */ /* 0x000e620000000200 */
[----:B--2---:R-:W-:Y:S03]  /*1e90*/  HMMA.16816.F32 R40, R72, R104, R40 ;  /* 0x000000684828723c */ /* 0x004fe60000001828 */
[----:B------:R-:W0:Y:S11]  /*1ea0*/  LDGDEPBAR ;  /* 0x00000000000079af */ /* 0x000e360000000000 */
[----:B------:R-:W-:Y:S10]  /*1eb0*/  @!UPT UIADD3 URZ, URZ, URZ, URZ ;  /* 0x0000003f3f3ff290 */ /* 0x000ff4000fffe03f */
[----:B------:R-:W-:Y:S11]  /*1ec0*/  HMMA.16816.F32 R40, R68, R100, R40 ;  /* 0x000000644428723c */ /* 0x000ff60000001828 */
[----:B------:R-:W-:Y:S11]  /*1ed0*/  @!UPT UIADD3 URZ, URZ, URZ, URZ ;  /* 0x0000003f3f3ff290 */ /* 0x000ff6000fffe03f */
[----:B------:R-:W-:Y:S02]  /*1ee0*/  @!UPT UIADD3 URZ, URZ, URZ, URZ ;  /* 0x0000003f3f3ff290 */ /* 0x000fe4000fffe03f */
[----:B----4-:R-:W-:Y:S11]  /*1ef0*/  HMMA.16816.F32 R40, R64, R96, R40 ;  /* 0x000000604028723c */ /* 0x010ff60000001828 */
[----:B------:R-:W-:Y:S11]  /*1f00*/  @!UPT UIADD3 URZ, URZ, URZ, URZ ;  /* 0x0000003f3f3ff290 */ /* 0x000ff6000fffe03f */
[----:B------:R-:W-:Y:S02]  /*1f10*/  @!UPT UIADD3 URZ, URZ, URZ, URZ ;  /* 0x0000003f3f3ff290 */ /* 0x000fe4000fffe03f */
[----:B-----5:R-:W-:Y:S11]  /*1f20*/  HMMA.16816.F32 R40, R60, R92, R40 ;  /* 0x0000005c3c28723c */ /* 0x020ff60000001828 */
[----:B------:R-:W-:Y:S11]  /*1f30*/  @!UPT UIADD3 URZ, URZ, URZ, URZ ;  /* 0x0000003f3f3ff290 */ /* 0x000ff6000fffe03f */
[----:B------:R-:W-:Y:S02]  /*1f40*/  @!UPT UIADD3 URZ, URZ, URZ, URZ ;  /* 0x0000003f3f3ff290 */ /* 0x000fe4000fffe03f */
[----:B---3--:R-:W-:Y:S11]  /*1f50*/  HMMA.16816.F32 R40, R56, R88, R40 ;  /* 0x000000583828723c */ /* 0x008ff60000001828 */
[----:B------:R-:W-:Y:S11]  /*1f60*/  @!UPT UIADD3 URZ, URZ, URZ, URZ ;  /* 0x0000003f3f3ff290 */ /* 0x000ff6000fffe03f */
[----:B------:R-:W-:Y:S02]  /*1f70*/  @!UPT UIADD3 URZ, URZ, URZ, URZ ;  /* 0x0000003f3f3ff290 */ /* 0x000fe4000fffe03f */
[----:B------:R-:W-:Y:S11]  /*1f80*/  HMMA.16816.F32 R40, R52, R84, R40 ;  /* 0x000000543428723c */ /* 0x000ff60000001828 */
[----:B------:R-:W-:Y:S11]  /*1f90*/  @!UPT UIADD3 URZ, URZ, URZ, URZ ;  /* 0x0000003f3f3ff290 */ /* 0x000ff6000fffe03f */
[----:B------:R-:W-:Y:S02]  /*1fa0*/  @!UPT UIADD3 URZ, URZ, URZ, URZ ;  /* 0x0000003f3f3ff290 */ /* 0x000fe4000fffe03f */
[----:B-1----:R-:W-:Y:S11]  /*1fb0*/  HMMA.16816.F32 R40, R48, R80, R40 ;  /* 0x000000503028723c */ /* 0x002ff60000001828 */
[----:B------:R-:W-:Y:S11]  /*1fc0*/  @!UPT UIADD3 URZ, URZ, URZ, URZ ;  /* 0x0000003f3f3ff290 */ /* 0x000ff6000fffe03f */
[----:B------:R-:W-:Y:S02]  /*1fd0*/  @!UPT UIADD3 URZ, URZ, URZ, URZ ;  /* 0x0000003f3f3ff290 */ /* 0x000fe4000fffe03f */
[----:B------:R-:W-:Y:S11]  /*1fe0*/  HMMA.16816.F32 R40, R44, R36, R40 ;  /* 0x000000242c28723c */ /* 0x000ff60000001828 */
[----:B------:R-:W-:Y:S11]  /*1ff0*/  @!UPT UIADD3 URZ, URZ, URZ, URZ ;  /* 0x0000003f3f3ff290 */ /* 0x000ff6000fffe03f */
[----:B------:R-:W-:Y:S02]  /*2000*/  @!UPT UIADD3 URZ, URZ, URZ, URZ ;  /* 0x0000003f3f3ff290 */ /* 0x000fe4000fffe03f */
[----:B------:R-:W-:Y:S07]  /*2010*/  HMMA.16816.F32 R40, R32, R28, R40 ;  /* 0x0000001c2028723c */ /* 0x000fee0000001828 */
[----:B------:R-:W-:-:S05]  /*2020*/  LOP3.LUT R29, R201, 0x7ffffffc, RZ, 0xc0, !PT ;  /* 0x7ffffffcc91d7812 */ /* 0x000fca00078ec0ff */
[----:B------:R-:W-:-:S04]  /*2030*/  IMAD.IADD R132, R132, 0x1, -R29 ;  /* 0x0000000184847824 */ /* 0x000fc800078e0a1d */
[----:B------:R-:W-:-:S05]  /*2040*/  IMAD R131, R132, -0x2, R131 ;  /* 0xfffffffe84837824 */ /* 0x000fca00078e0283 */
[----:B------:R-:W-:-:S04]  /*2050*/  ISETP.GT.AND P0, PT, R131, RZ, PT ;  /* 0x000000ff8300720c */ /* 0x000fc80003f04270 */
[----:B------:R-:W-:Y:S02]  /*2060*/  FSEL R120, R42, -INF , P0 ;  /* 0xff8000002a787808 */ /* 0x000fe40000000000 */
[----:B------:R-:W-:Y:S02]  /*2070*/  FSEL R125, R40, -INF , P0 ;  /* 0xff800000287d7808 */ /* 0x000fe40000000000 */
[----:B------:R-:W-:-:S04]  /*2080*/  ISETP.GT.AND P0, PT, R131, 0x1, PT ;  /* 0x000000018300780c */ /* 0x000fc80003f04270 */
[----:B------:R-:W-:Y:S02]  /*2090*/  FSEL R121, R43, -INF , P0 ;  /* 0xff8000002b797808 */ /* 0x000fe40000000000 */
[----:B------:R-:W-:Y:S02]  /*20a0*/  FSEL R124, R41, -INF , P0 ;  /* 0xff800000297c7808 */ /* 0x000fe40000000000 */
[----:B------:R-:W-:Y:S01]  /*20b0*/  HMMA.16816.F32 R40, R24, R126, RZ ;  /* 0x0000007e1828723c */ /* 0x000fe200000018ff */
[----:B------:R-:W-:Y:S11]  /*20c0*/  ISETP.GT.AND P0, PT, R131, 0x8, PT ;  /* 0x000000088300780c */ /* 0x000ff60003f04270 */
[----:B------:R-:W-:Y:S11]  /*20d0*/  @!UPT UIADD3 URZ, URZ, URZ, URZ ;  /* 0x0000003f3f3ff290 */ /* 0x000ff6000fffe03f */
[----:B------:R-:W-:Y:S01]  /*20e0*/  @!UPT UIADD3 URZ, URZ, URZ, URZ ;  /* 0x0000003f3f3ff290 */ /* 0x000fe2000fffe03f */
[----:B------:R-:W-:Y:S11]  /*20f0*/  HMMA.16816.F32 R40, R20, R122, R40 ;  /* 0x0000007a1428723c */ /* 0x000ff60000001828 */
[----:B------:R-:W-:Y:S11]  /*2100*/  @!UPT UIADD3 URZ, URZ, URZ, URZ ;  /* 0x0000003f3f3ff290 */ /* 0x000ff6000fffe03f */
[----:B------:R-:W-:Y:S02]  /*2110*/  @!UPT UIADD3 URZ, URZ, URZ, URZ ;  /* 0x0000003f3f3ff290 */ /* 0x000fe4000fffe03f */
[----:B------:R-:W-:Y:S01]  /*2120*/  HMMA.16816.F32 R40, R76, R110, R40 ;  /* 0x0000006e4c28723c */ /* 0x000fe20000001828 */
[----:B------:R-:W1:Y:S11]  /*2130*/  LDSM.16.M88.4 R108, [R3+0xc900] ;  /* 0x00c90000036c783b */ /* 0x000e760000000200 */
[----:B------:R-:W-:Y:S11]  /*2140*/  @!UPT UIADD3 URZ, URZ, URZ, URZ ;  /* 0x0000003f3f3ff290 */ /* 0x000ff6000fffe03f */
[----:B------:R-:W-:Y:S01]  /*2150*/  @!UPT UIADD3 URZ, URZ, URZ, URZ ;  /* 0x0000003f3f3ff290 */ /* 0x000fe2000fffe03f */
[----:B------:R-:W-:Y:S01]  /*2160*/  HMMA.16816.F32 R40, R72, R106, R40 ;  /* 0x0000006a4828723c */ /* 0x000fe20000001828 */
[----:B------:R-:W2:Y:S11]  /*2170*/  LDSM.16.M88.4 R104, [R2+0xc900] ;  /* 0x00c900000268783b */ /* 0x000eb60000000200 */
[----:B------:R-:W-:Y:S11]  /*2180*/  @!UPT UIADD3 URZ, URZ, URZ, URZ ;  /* 0x0000003f3f3ff290 */ /* 0x000ff6000fffe03f */
[----:B------:R-:W-:Y:S01]  /*2190*/  @!UPT UIADD3 URZ, URZ, URZ, URZ ;  /* 0x0000003f3f3ff290 */ /* 0x000fe2000fffe03f */
[----:B------:R-:W-:Y:S01]  /*21a0*/  HMMA.16816.F32 R40, R68, R102, R40 ;  /* 0x000000664428723c */ /* 0x000fe20000001828 */
[----:B------:R-:W3:Y:S11]  /*21b0*/  LDSM.16.M88.4 R100, [R184+0xe900] ;  /* 0x00e90000b864783b */ /* 0x000ef60000000200 */
[----:B------:R-:W-:Y:S11]  /*21c0*/  @!UPT UIADD3 URZ, URZ, URZ, URZ ;  /* 0x0000003f3f3ff290 */ /* 0x000ff6000fffe03f */
[----:B------:R-:W-:Y:S01]  /*21d0*/  @!UPT UIADD3 URZ, URZ, URZ, URZ ;  /* 0x0000003f3f3ff290 */ /* 0x000fe2000fffe03f */
[----:B------:R-:W-:Y:S01]  /*21e0*/  HMMA.16816.F32 R40, R64, R98, R40 ;  /* 0x000000624028723c */ /* 0x000fe20000001828 */
[----:B------:R-:W4:Y:S11]  /*21f0*/  LDSM.16.M88.4 R96, [R130+0xe900] ;  /* 0x00e900008260783b */ /* 0x000f360000000200 */
[----:B------:R-:W-:Y:S11]  /*2200*/  @!UPT UIADD3 URZ, URZ, URZ, URZ ;  /* 0x0000003f3f3ff290 */ /* 0x000ff6000fffe03f */
[----:B------:R-:W-:Y:S01]  /*2210*/  @!UPT UIADD3 URZ, URZ, URZ, URZ ;  /* 0x0000003f3f3ff290 */ /* 0x000fe2000fffe03f */
[----:B------:R-:W-:Y:S01]  /*2220*/  HMMA.16816.F32 R40, R60, R94, R40 ;  /* 0x0000005e3c28723c */ /* 0x000fe20000001828 */
[----:B------:R-:W5:Y:S11]  /*2230*/  LDSM.16.M88.4 R92, [R3+0xe900] ;  /* 0x00e90000035c783b */ /* 0x000f760000000200 */
[----:B------:R-:W-:Y:S11]  /*2240*/  @!UPT UIADD3 URZ, URZ, URZ, URZ ;  /* 0x0000003f3f3ff290 */ /* 0x000ff6000fffe03f */
[----:B------:R-:W-:Y:S01]  /*2250*/  @!UPT UIADD3 URZ, URZ, URZ, URZ ;  /* 0x0000003f3f3ff290 */ /* 0x000fe2000fffe03f */
[----:B------:R-:W-:Y:S01]  /*2260*/  HMMA.16816.F32 R40, R56, R90, R40 ;  /* 0x0000005a3828723c */ /* 0x000fe20000001828 */
[----:B------:R-:W1:Y:S11]  /*2270*/  LDSM.16.M88.4 R88, [R2+0xe900] ;  /* 0x00e900000258783b */ /* 0x000e760000000200 */
        /* <DEDUP_REMOVED lines=10> */
[----:B------:R-:W-:Y:S08]  /*2320*/  HMMA.16816.F32 R40, R44, R38, R40 ;  /* 0x000000262c28723c */ /* 0x000ff00000001828 */
[C---:B------:R-:W-:Y:S08]  /*2330*/  HMMA.16816.F32 R36, R24.reuse, R116, RZ ;  /* 0x000000741824723c */ /* 0x040ff000000018ff */
[----:B------:R-:W-:Y:S08]  /*2340*/  HMMA.16816.F32 R116, R24, R118, RZ ;  /* 0x000000761874723c */ /* 0x000ff000000018ff */
[----:B------:R-:W-:Y:S01]  /*2350*/  HMMA.16816.F32 R40, R32, R30, R40 ;  /* 0x0000001e2028723c */ /* 0x000fe20000001828 */
[----:B------:R-:W-:Y:S07]  /*2360*/  LDSM.16.M88.4 R28, [R2+0x10900] ;  /* 0x01090000021c783b */ /* 0x000fee0000000200 */
[C---:B------:R-:W-:Y:S08]  /*2370*/  HMMA.16816.F32 R36, R20.reuse, R112, R36 ;  /* 0x000000701424723c */ /* 0x040ff00000001824 */
[----:B------:R-:W-:Y:S08]  /*2380*/  HMMA.16816.F32 R116, R20, R114, R116 ;  /* 0x000000721474723c */ /* 0x000ff00000001874 */
[----:B------:R-:W-:-:S02]  /*2390*/  FSEL R151, R42, -INF , P0 ;  /* 0xff8000002a977808 */ /* 0x000fc40000000000 */
[----:B------:R-:W-:Y:S02]  /*23a0*/  FSEL R155, R40, -INF , P0 ;  /* 0xff800000289b7808 */ /* 0x000fe40000000000 */
[----:B------:R-:W-:-:S04]  /*23b0*/  ISETP.GT.AND P0, PT, R131, 0x9, PT ;  /* 0x000000098300780c */ /* 0x000fc80003f04270 */
[C---:B-1----:R-:W-:Y:S01]  /*23c0*/  HMMA.16816.F32 R36, R76.reuse, R108, R36 ;  /* 0x0000006c4c24723c */ /* 0x042fe20000001824 */
[----:B------:R-:W-:Y:S02]  /*23d0*/  FSEL R127, R43, -INF , P0 ;  /* 0xff8000002b7f7808 */ /* 0x000fe40000000000 */
[----:B------:R-:W-:Y:S02]  /*23e0*/  FSEL R153, R41, -INF , P0 ;  /* 0xff80000029997808 */ /* 0x000fe40000000000 */
[----:B------:R-:W1:Y:S01]  /*23f0*/  LDSM.16.M88.4 R40, [R3+0x10900] ;  /* 0x010900000328783b */ /* 0x000e620000000200 */
[C---:B------:R-:W-:Y:S02]  /*2400*/  ISETP.GT.AND P0, PT, R131.reuse, 0x10, PT ;  /* 0x000000108300780c */ /* 0x040fe40003f04270 */
[----:B------:R-:W-:Y:S01]  /*2410*/  HMMA.16816.F32 R116, R76, R110, R116 ;  /* 0x0000006e4c74723c */ /* 0x000fe20000001874 */
[----:B------:R-:W1:Y:S11]  /*2420*/  LDSM.16.M88.4 R108, [R3+0xd100] ;  /* 0x00d10000036c783b */ /* 0x000e760000000200 */
[----:B------:R-:W-:Y:S04]  /*2430*/  @!UPT UIADD3 URZ, URZ, URZ, URZ ;  /* 0x0000003f3f3ff290 */ /* 0x000fe8000fffe03f */
[C---:B--2---:R-:W-:Y:S08]  /*2440*/  HMMA.16816.F32 R36, R72.reuse, R104, R36 ;  /* 0x000000684824723c */ /* 0x044ff00000001824 */
[----:B------:R-:W-:Y:S01]  /*2450*/  HMMA.16816.F32 R116, R72, R106, R116 ;  /* 0x0000006a4874723c */ /* 0x000fe20000001874 */
[----:B------:R-:W2:Y:S11]  /*2460*/  LDSM.16.M88.4 R104, [R2+0xd100] ;  /* 0x00d100000268783b */ /* 0x000eb60000000200 */
[----:B------:R-:W-:Y:S04]  /*2470*/  @!UPT UIADD3 URZ, URZ, URZ, URZ ;  /* 0x0000003f3f3ff290 */ /* 0x000fe8000fffe03f */
[C---:B---3--:R-:W-:Y:S08]  /*2480*/  HMMA.16816.F32 R36, R68.reuse, R100, R36 ;  /* 0x000000644424723c */ /* 0x048ff00000001824 */
[----:B------:R-:W-:Y:S01]  /*2490*/  HMMA.16816.F32 R116, R68, R102, R116 ;  /* 0x000000664474723c */ /* 0x000fe20000001874 */
[----:B------:R-:W3:Y:S11]  /*24a0*/  LDSM.16.M88.4 R100, [R184+0xf100] ;  /* 0x00f10000b864783b */ /* 0x000ef60000000200 */
[----:B------:R-:W-:Y:S04]  /*24b0*/  @!UPT UIADD3 URZ, URZ, URZ, URZ ;  /* 0x0000003f3f3ff290 */ /* 0x000fe8000fffe03f */
[C---:B----4-:R-:W-:Y:S08]  /*24c0*/  HMMA.16816.F32 R36, R64.reuse, R96, R36 ;  /* 0x000000604024723c */ /* 0x050ff00000001824 */
[----:B------:R-:W-:Y:S01]  /*24d0*/  HMMA.16816.F32 R116, R64, R98, R116 ;  /* 0x000000624074723c */ /* 0x000fe20000001874 */
[----:B------:R-:W4:Y:S11]  /*24e0*/  LDSM.16.M88.4 R96, [R130+0xf100] ;  /* 0x00f100008260783b */ /* 0x000f360000000200 */
[----:B------:R-:W-:Y:S04]  /*24f0*/  @!UPT UIADD3 URZ, URZ, URZ, URZ ;  /* 0x0000003f3f3ff290 */ /* 0x000fe8000fffe03f */
[C---:B-----5:R-:W-:Y:S08]  /*2500*/  HMMA.16816.F32 R36, R60.reuse, R92, R36 ;  /* 0x0000005c3c24723c */ /* 0x060ff00000001824 */
[----:B------:R-:W-:Y:S01]  /*2510*/  HMMA.16816.F32 R116, R60, R94, R116 ;  /* 0x0000005e3c74723c */ /* 0x000fe20000001874 */
[----:B------:R-:W5:Y:S11]  /*2520*/  LDSM.16.M88.4 R92, [R3+0xf100] ;  /* 0x00f10000035c783b */ /* 0x000f760000000200 */
[----:B------:R-:W-:Y:S04]  /*2530*/  @!UPT UIADD3 URZ, URZ, URZ, URZ ;  /* 0x0000003f3f3ff290 */ /* 0x000fe8000fffe03f */
[C---:B------:R-:W-:Y:S08]  /*2540*/  HMMA.16816.F32 R36, R56.reuse, R88, R36 ;  /* 0x000000583824723c */ /* 0x040ff00000001824 */
[----:B------:R-:W-:Y:S01]  /*2550*/  HMMA.16816.F32 R116, R56, R90, R116 ;  /* 0x0000005a3874723c */ /* 0x000fe20000001874 */
[----:B------:R-:W1:Y:S11]  /*2560*/  LDSM.16.M88.4 R88, [R2+0xf100] ;  /* 0x00f100000258783b */ /* 0x000e760000000200 */
[----:B------:R-:W-:Y:S04]  /*2570*/  @!UPT UIADD3 URZ, URZ, URZ, URZ ;  /* 0x0000003f3f3ff290 */ /* 0x000fe8000fffe03f */
[C---:B------:R-:W-:Y:S08]  /*2580*/  HMMA.16816.F32 R36, R52.reuse, R84, R36 ;  /* 0x000000543424723c */ /* 0x040ff00000001824 */
[----:B------:R-:W-:Y:S01]  /*2590*/  HMMA.16816.F32 R116, R52, R86, R116 ;  /* 0x000000563474723c */ /* 0x000fe20000001874 */
[----:B------:R-:W2:Y:S11]  /*25a0*/  LDSM.16.M88.4 R84, [R184+0x11100] ;  /* 0x01110000b854783b */ /* 0x000eb60000000200 */
[----:B------:R-:W-:Y:S04]  /*25b0*/  @!UPT UIADD3 URZ, URZ, URZ, URZ ;  /* 0x0000003f3f3ff290 */ /* 0x000fe8000fffe03f */
[C---:B------:R-:W-:Y:S08]  /*25c0*/  HMMA.16816.F32 R36, R48.reuse, R80, R36 ;  /* 0x000000503024723c */ /* 0x040ff00000001824 */
[----:B------:R-:W-:Y:S01]  /*25d0*/  HMMA.16816.F32 R116, R48, R82, R116 ;  /* 0x000000523074723c */ /* 0x000fe20000001874 */
[----:B------:R-:W2:Y:S11]  /*25e0*/  LDSM.16.M88.4 R80, [R130+0x11100] ;  /* 0x011100008250783b */ /* 0x000eb60000000200 */
[----:B------:R-:W-:Y:S04]  /*25f0*/  @!UPT UIADD3 URZ, URZ, URZ, URZ ;  /* 0x0000003f3f3ff290 */ /* 0x000fe8000fffe03f */
[C---:B-1----:R-:W-:Y:S08]  /*2600*/  HMMA.16816.F32 R36, R44.reuse, R40, R36 ;  /* 0x000000282c24723c */ /* 0x042ff00000001824 */
[----:B------:R-:W-:Y:S01]  /*2610*/  HMMA.16816.F32 R116, R44, R42, R116 ;  /* 0x0000002a2c74723c */ /* 0x000fe20000001874 */
[----:B------:R-:W1:Y:S11]  /*2620*/  LDSM.16.M88.4 R40, [R3+0x11100] ;  /* 0x011100000328783b */ /* 0x000e760000000200 */
[----:B------:R-:W-:Y:S04]  /*2630*/  @!UPT UIADD3 URZ, URZ, URZ, URZ ;  /* 0x0000003f3f3ff290 */ /* 0x000fe8000fffe03f */
[C---:B------:R-:W-:Y:S08]  /*2640*/  HMMA.16816.F32 R36, R32.reuse, R28, R36 ;  /* 0x0000001c2024723c */ /* 0x040ff00000001824 */
[----:B------:R-:W-:Y:S11]  /*2650*/  HMMA.16816.F32 R28, R32, R30, R116 ;  /* 0x0000001e201c723c */ /* 0x000ff60000001874 */
[----:B------:R-:W-:Y:S05]  /*2660*/  @!UPT UIADD3 URZ, URZ, URZ, URZ ;  /* 0x0000003f3f3ff290 */ /* 0x000fea000fffe03f */
[----:B------:R-:W-:Y:S02]  /*2670*/  FSEL R137, R38, -INF , P0 ;  /* 0xff80000026897808 */ /* 0x000fe40000000000 */
[----:B------:R-:W-:Y:S02]  /*2680*/  FSEL R149, R36, -INF , P0 ;  /* 0xff80000024957808 */ /* 0x000fe40000000000 */
[----:B------:R-:W-:-:S04]  /*2690*/  ISETP.GT.AND P0, PT, R131, 0x11, PT ;  /* 0x000000118300780c */ /* 0x000fc80003f04270 */
[----:B------:R-:W-:Y:S02]  /*26a0*/  FSEL R123, R39, -INF , P0 ;  /* 0xff800000277b7808 */ /* 0x000fe40000000000 */
[----:B------:R-:W-:Y:S02]  /*26b0*/  FSEL R139, R37, -INF , P0 ;  /* 0xff800000258b7808 */ /* 0x000fe40000000000 */
[----:B------:R-:W-:Y:S01]  /*26c0*/  HMMA.16816.F32 R36, R24, R8, RZ ;  /* 0x000000081824723c */ /* 0x000fe200000018ff */
[----:B------:R-:W-:-:S04]  /*26d0*/  ISETP.GT.AND P0, PT, R131, 0x18, PT ;  /* 0x000000188300780c */ /* 0x000fc80003f04270 */
[----:B------:R-:W-:Y:S02]  /*26e0*/  FSEL R119, R30, -INF , P0 ;  /* 0xff8000001e777808 */ /* 0x000fe40000000000 */
[----:B------:R-:W-:Y:S01]  /*26f0*/  FSEL R219, R28, -INF , P0 ;  /* 0xff8000001cdb7808 */ /* 0x000fe20000000000 */
[----:B------:R-:W-:Y:S01]  /*2700*/  HMMA.16816.F32 R8, R24, R10, RZ ;  /* 0x0000000a1808723c */ /* 0x000fe200000018ff */
[----:B------:R-:W-:-:S04]  /*2710*/  ISETP.GT.AND P0, PT, R131, 0x19, PT ;  /* 0x000000198300780c */ /* 0x000fc80003f04270 */
[----:B------:R-:W-:Y:S02]  /*2720*/  FSEL R117, R31, -INF , P0 ;  /* 0xff8000001f757808 */ /* 0x000fe40000000000 */
[----:B------:R-:W-:Y:S02]  /*2730*/  FSEL R217, R29, -INF , P0 ;  /* 0xff8000001dd97808 */ /* 0x000fe40000000000 */
[----:B------:R-:W1:Y:S01]  /*2740*/  LDSM.16.M88.4 R28, [R2+0x11100] ;  /* 0x01110000021c783b */ /* 0x000e620000000200 */
[----:B------:R-:W-:-:S06]  /*2750*/  ISETP.GT.AND P0, PT, R131, 0x20, PT ;  /* 0x000000208300780c */ /* 0x000fcc0003f04270 */
[C---:B------:R-:W-:Y:S08]  /*2760*/  HMMA.16816.F32 R36, R20.reuse, R16, R36 ;  /* 0x000000101424723c */ /* 0x040ff00000001824 */
[----:B------:R-:W-:Y:S01]  /*2770*/  HMMA.16816.F32 R8, R20, R18, R8 ;  /* 0x000000121408723c */ /* 0x000fe20000001808 */
[----:B------:R-:W-:Y:S11]  /*2780*/  LDSM.16.M88.4 R16, [R2+0xd900] ;  /* 0x00d900000210783b */ /* 0x000ff60000000200 */
[----:B------:R-:W-:Y:S04]  /*2790*/  @!UPT UIADD3 URZ, URZ, URZ, URZ ;  /* 0x0000003f3f3ff290 */ /* 0x000fe8000fffe03f */
[C---:B------:R-:W-:Y:S08]  /*27a0*/  HMMA.16816.F32 R36, R76.reuse, R108, R36 ;  /* 0x0000006c4c24723c */ /* 0x040ff00000001824 */
[----:B------:R-:W-:Y:S11]  /*27b0*/  HMMA.16816.F32 R8, R76, R110, R8 ;  /* 0x0000006e4c08723c */ /* 0x000ff60000001808 */
[----:B------:R-:W-:Y:S05]  /*27c0*/  @!UPT UIADD3 URZ, URZ, URZ, URZ ;  /* 0x0000003f3f3ff290 */ /* 0x000fea000fffe03f */
[C---:B--2---:R-:W-:Y:S08]  /*27d0*/  HMMA.16816.F32 R36, R72.reuse, R104, R36 ;  /* 0x000000684824723c */ /* 0x044ff00000001824 */
[----:B------:R-:W-:Y:S11]  /*27e0*/  HMMA.16816.F32 R8, R72, R106, R8 ;  /* 0x0000006a4808723c */ /* 0x000ff60000001808 */
[----:B------:R-:W-:Y:S05]  /*27f0*/  @!UPT UIADD3 URZ, URZ, URZ, URZ ;  /* 0x0000003f3f3ff290 */ /* 0x000fea000fffe03f */
[C---:B---3--:R-:W-:Y:S08]  /*2800*/  HMMA.16816.F32 R36, R68.reuse, R100, R36 ;  /* 0x000000644424723c */ /* 0x048ff00000001824 */
[----:B------:R-:W-:Y:S08]  /*2810*/  HMMA.16816.F32 R8, R68, R102, R8 ;  /* 0x000000664408723c */ /* 0x000ff00000001808 */
[----:B------:R-:W-:Y:S08]  /*2820*/  HMMA.16816.F32 R100, R24, R4, RZ ;  /* 0x000000041864723c */ /* 0x000ff000000018ff */
[C---:B----4-:R-:W-:Y:S08]  /*2830*/  HMMA.16816.F32 R36, R64.reuse, R96, R36 ;  /* 0x000000604024723c */ /* 0x050ff00000001824 */
[----:B------:R-:W-:Y:S01]  /*2840*/  HMMA.16816.F32 R8, R64, R98, R8 ;  /* 0x000000624008723c */ /* 0x000fe20000001808 */
[----:B------:R-:W-:Y:S07]  /*2850*/  LDSM.16.M88.4 R96, [R2+0x11900] ;  /* 0x011900000260783b */ /* 0x000fee0000000200 */
[----:B------:R-:W-:Y:S08]  /*2860*/  HMMA.16816.F32 R4, R24, R6, RZ ;  /* 0x000000061804723c */ /* 0x000ff000000018ff */
[C---:B-----5:R-:W-:Y:S08]  /*2870*/  HMMA.16816.F32 R36, R60.reuse, R92, R36 ;  /* 0x0000005c3c24723c */ /* 0x060ff00000001824 */
[----:B------:R-:W-:Y:S01]  /*2880*/  HMMA.16816.F32 R8, R60, R94, R8 ;  /* 0x0000005e3c08723c */ /* 0x000fe20000001808 */
[----:B------:R-:W-:Y:S07]  /*2890*/  LDSM.16.M88.4 R92, [R3+0x11900] ;  /* 0x01190000035c783b */ /* 0x000fee0000000200 */
[----:B------:R-:W-:Y:S08]  /*28a0*/  HMMA.16816.F32 R100, R20, R12, R100 ;  /* 0x0000000c1464723c */ /* 0x000ff00000001864 */
[C---:B------:R-:W-:Y:S08]  /*28b0*/  HMMA.16816.F32 R36, R56.reuse, R88, R36 ;  /* 0x000000583824723c */ /* 0x040ff00000001824 */
[----:B------:R-:W-:Y:S01]  /*28c0*/  HMMA.16816.F32 R8, R56, R90, R8 ;  /* 0x0000005a3808723c */ /* 0x000fe20000001808 */
[----:B------:R-:W-:Y:S07]  /*28d0*/  LDSM.16.M88.4 R88, [R130+0x11900] ;  /* 0x011900008258783b */ /* 0x000fee0000000200 */
[----:B------:R-:W-:Y:S08]  /*28e0*/  HMMA.16816.F32 R4, R20, R14, R4 ;  /* 0x0000000e1404723c */ /* 0x000ff00000001804 */
[C---:B------:R-:W-:Y:S08]  /*28f0*/  HMMA.16816.F32 R36, R52.reuse, R84, R36 ;  /* 0x000000543424723c */ /* 0x040ff00000001824 */
[----:B------:R-:W-:Y:S01]  /*2900*/  HMMA.16816.F32 R8, R52, R86, R8 ;  /* 0x000000563408723c */ /* 0x000fe20000001808 */
[----:B------:R-:W-:Y:S11]  /*2910*/  LDSM.16.M88.4 R84, [R184+0x11900] ;  /* 0x01190000b854783b */ /* 0x000ff60000000200 */
[----:B------:R-:W-:Y:S04]  /*2920*/  @!UPT UIADD3 URZ, URZ, URZ, URZ ;  /* 0x0000003f3f3ff290 */ /* 0x000fe8000fffe03f */
[C---:B------:R-:W-:Y:S08]  /*2930*/  HMMA.16816.F32 R36, R48.reuse, R80, R36 ;  /* 0x000000503024723c */ /* 0x040ff00000001824 */
[----:B------:R-:W-:Y:S01]  /*2940*/  HMMA.16816.F32 R8, R48, R82, R8 ;  /* 0x000000523008723c */ /* 0x000fe20000001808 */
[----:B------:R2:W-:Y:S11]  /*2950*/  LDSM.16.M88.4 R80, [R2+0xf900] ;  /* 0x00f900000250783b */ /* 0x0005f60000000200 */
[----:B------:R-:W-:Y:S04]  /*2960*/  @!UPT UIADD3 URZ, URZ, URZ, URZ ;  /* 0x0000003f3f3ff290 */ /* 0x000fe8000fffe03f */
[C---:B-1----:R-:W-:Y:S08]  /*2970*/  HMMA.16816.F32 R36, R44.reuse, R40, R36 ;  /* 0x000000282c24723c */ /* 0x042ff00000001824 */
[----:B------:R-:W-:Y:S01]  /*2980*/  HMMA.16816.F32 R8, R44, R42, R8 ;  /* 0x0000002a2c08723c */ /* 0x000fe20000001808 */
[----:B------:R-:W-:Y:S01]  /*2990*/  LDSM.16.M88.4 R40, [R3+0xf900] ;  /* 0x00f900000328783b */ /* 0x000fe20000000200 */
[----:B--2---:R-:W-:-:S04]  /*29a0*/  FMNMX.FTZ R2, R125, R124, !PT ;  /* 0x0000007c7d027209 */ /* 0x004fc80007810000 */
[----:B------:R-:W-:-:S04]  /*29b0*/  FMNMX.FTZ R2, R155, R2, !PT ;  /* 0x000000029b027209 */ /* 0x000fc80007810000 */
[----:B------:R-:W-:-:S04]  /*29c0*/  FMNMX.FTZ R2, R153, R2, !PT ;  /* 0x0000000299027209 */ /* 0x000fc80007810000 */
[----:B------:R-:W-:Y:S02]  /*29d0*/  FMNMX.FTZ R2, R149, R2, !PT ;  /* 0x0000000295027209 */ /* 0x000fe40007810000 */
[----:B------:R-:W-:Y:S02]  /*29e0*/  HMMA.16816.F32 R36, R32, R28, R36 ;  /* 0x0000001c2024723c */ /* 0x000fe40000001824 */
[----:B------:R-:W-:-:S04]  /*29f0*/  FMNMX.FTZ R2, R139, R2, !PT ;  /* 0x000000028b027209 */ /* 0x000fc80007810000 */
[----:B------:R-:W-:Y:S02]  /*2a00*/  FMNMX.FTZ R2, R219, R2, !PT ;  /* 0x00000002db027209 */ /* 0x000fe40007810000 */
[----:B------:R-:W-:Y:S01]  /*2a10*/  HMMA.16816.F32 R8, R32, R30, R8 ;  /* 0x0000001e2008723c */ /* 0x000fe20000001808 */
[----:B------:R-:W-:Y:S01]  /*2a20*/  LDSM.16.M88.4 R28, [R184+0xf900] ;  /* 0x00f90000b81c783b */ /* 0x000fe20000000200 */
[----:B------:R-:W-:Y:S11]  /*2a30*/  FMNMX.FTZ R2, R217, R2, !PT ;  /* 0x00000002d9027209 */ /* 0x000ff60007810000 */
[----:B------:R-:W-:Y:S03]  /*2a40*/  @!UPT UIADD3 URZ, URZ, URZ, URZ ;  /* 0x0000003f3f3ff290 */ /* 0x000fe6000fffe03f */
[----:B------:R-:W-:Y:S02]  /*2a50*/  FSEL R207, R38, -INF , P0 ;  /* 0xff80000026cf7808 */ /* 0x000fe40000000000 */
[----:B------:R-:W-:Y:S02]  /*2a60*/  FSEL R165, R36, -INF , P0 ;  /* 0xff80000024a57808 */ /* 0x000fe40000000000 */
[----:B------:R-:W-:Y:S02]  /*2a70*/  ISETP.GT.AND P0, PT, R131, 0x21, PT ;  /* 0x000000218300780c */ /* 0x000fe40003f04270 */
[----:B------:R-:W-:Y:S02]  /*2a80*/  FMNMX.FTZ R2, R165, R2, !PT ;  /* 0x00000002a5027209 */ /* 0x000fe40007810000 */
[----:B------:R-:W-:Y:S02]  /*2a90*/  FSEL R205, R39, -INF , P0 ;  /* 0xff80000027cd7808 */ /* 0x000fe40000000000 */
[----:B------:R-:W-:-:S02]  /*2aa0*/  FSEL R167, R37, -INF , P0 ;  /* 0xff80000025a77808 */ /* 0x000fc40000000000 */
[----:B------:R-:W-:Y:S01]  /*2ab0*/  ISETP.GT.AND P0, PT, R131, 0x28, PT ;  /* 0x000000288300780c */ /* 0x000fe20003f04270 */
[----:B------:R-:W-:Y:S01]  /*2ac0*/  LDSM.16.M88.4 R36, [R130+0xf900] ;  /* 0x00f900008224783b */ /* 0x000fe20000000200 */
[----:B------:R-:W-:Y:S02]  /*2ad0*/  FMNMX.FTZ R2, R167, R2, !PT ;  /* 0x00000002a7027209 */ /* 0x000fe40007810000 */
[----:B------:R-:W-:Y:S02]  /*2ae0*/  FSEL R211, R10, -INF , P0 ;  /* 0xff8000000ad37808 */ /* 0x000fe40000000000 */
[----:B------:R-:W-:Y:S02]  /*2af0*/  FSEL R215, R8, -INF , P0 ;  /* 0xff80000008d77808 */ /* 0x000fe40000000000 */
[----:B------:R-:W-:Y:S02]  /*2b00*/  ISETP.GT.AND P0, PT, R131, 0x29, PT ;  /* 0x000000298300780c */ /* 0x000fe40003f04270 */
[----:B------:R-:W-:-:S02]  /*2b10*/  FMNMX.FTZ R2, R215, R2, !PT ;  /* 0x00000002d7027209 */ /* 0x000fc40007810000 */
[----:B------:R-:W-:Y:S02]  /*2b20*/  FSEL R209, R11, -INF , P0 ;  /* 0xff8000000bd17808 */ /* 0x000fe40000000000 */
[----:B------:R-:W-:Y:S02]  /*2b30*/  FSEL R213, R9, -INF , P0 ;  /* 0xff80000009d57808 */ /* 0x000fe40000000000 */
[----:B------:R-:W1:Y:S01]  /*2b40*/  LDSM.16.M88.4 R8, [R3+0xd900] ;  /* 0x00d900000308783b */ /* 0x000e620000000200 */
[----:B------:R-:W-:Y:S01]  /*2b50*/  ISETP.GT.AND P0, PT, R131, 0x30, PT ;  /* 0x000000308300780c */ /* 0x000fe20003f04270 */
[----:B------:R-:W-:-:S04]  /*2b60*/  DEPBAR.LE SB0, 0x2 ;  /* 0x000080800000791a */ /* 0x000fc80000000000 */
[----:B------:R-:W-:Y:S01]  /*2b70*/  FMNMX.FTZ R2, R213, R2, !PT ;  /* 0x00000002d5027209 */ /* 0x000fe20007810000 */
[----:B------:R-:W-:Y:S06]  /*2b80*/  BAR.SYNC.DEFER_BLOCKING 0x0 ;  /* 0x0000000000007b1d */ /* 0x000fec0000010000 */
[----:B------:R-:W-:Y:S04]  /*2b90*/  LDSM.16.MT88.4 R108, [R176+0x4100] ;  /* 0x00410000b06c783b */ /* 0x000fe80000004200 */
[----:B------:R-:W-:Y:S04]  /*2ba0*/  LDSM.16.MT88.4 R20, [R177+0x900] ;  /* 0x00090000b114783b */ /* 0x000fe80000004200 */
[----:B------:R-:W-:Y:S01]  /*2bb0*/  LDSM.16.MT88.4 R12, [R162+0x2900] ;  /* 0x00290000a20c783b */ /* 0x000fe20000004200 */
[C---:B-1----:R-:W-:Y:S03]  /*2bc0*/  HMMA.16816.F32 R100, R76.reuse, R8, R100 ;  /* 0x000000084c64723c */ /* 0x042fe60000001864 */
[----:B------:R-:W-:Y:S05]  /*2bd0*/  LDSM.16.MT88.4 R24, [R171+0x2900] ;  /* 0x00290000ab18783b */ /* 0x000fea0000004200 */
[----:B------:R-:W-:Y:S01]  /*2be0*/  HMMA.16816.F32 R4, R76, R10, R4 ;  /* 0x0000000a4c04723c */ /* 0x000fe20000001804 */
[----:B------:R-:W-:Y:S11]  /*2bf0*/  LDSM.16.MT88.4 R8, [R177+0x2900] ;  /* 0x00290000b108783b */ /* 0x000ff60000004200 */
[----:B------:R-:W-:Y:S04]  /*2c00*/  @!UPT UIADD3 URZ, URZ, URZ, URZ ;  /* 0x0000003f3f3ff290 */ /* 0x000fe8000fffe03f */
[C---:B------:R-:W-:Y:S08]  /*2c10*/  HMMA.16816.F32 R100, R72.reuse, R16, R100 ;  /* 0x000000104864723c */ /* 0x040ff00000001864 */
[----:B------:R-:W-:Y:S01]  /*2c20*/  HMMA.16816.F32 R4, R72, R18, R4 ;  /* 0x000000124804723c */ /* 0x000fe20000001804 */
[----:B------:R-:W-:Y:S04]  /*2c30*/  LDSM.16.MT88.4 R72, [R171+0x2100] ;  /* 0x00210000ab48783b */ /* 0x000fe80000004200 */
[----:B------:R-:W-:Y:S11]  /*2c40*/  LDSM.16.MT88.4 R16, [R176+0x2900] ;  /* 0x00290000b010783b */ /* 0x000ff60000004200 */
[C---:B------:R-:W-:Y:S08]  /*2c50*/  HMMA.16816.F32 R100, R68.reuse, R28, R100 ;  /* 0x0000001c4464723c */ /* 0x040ff00000001864 */
[----:B------:R-:W-:Y:S01]  /*2c60*/  HMMA.16816.F32 R4, R68, R30, R4 ;  /* 0x0000001e4404723c */ /* 0x000fe20000001804 */
[----:B------:R-:W-:Y:S11]  /*2c70*/  LDSM.16.MT88.4 R28, [R162+0x900] ;  /* 0x00090000a21c783b */ /* 0x000ff60000004200 */
[----:B------:R-:W-:Y:S04]  /*2c80*/  @!UPT UIADD3 URZ, URZ, URZ, URZ ;  /* 0x0000003f3f3ff290 */ /* 0x000fe8000fffe03f */
        /* <DEDUP_REMOVED lines=13> */
[----:B------:R-:W-:Y:S11]  /*2d60*/  HMMA.16816.F32 R4, R52, R86, R4 ;  /* 0x000000563404723c */ /* 0x000ff60000001804 */
[----:B------:R-:W-:Y:S05]  /*2d70*/  @!UPT UIADD3 URZ, URZ, URZ, URZ ;  /* 0x0000003f3f3ff290 */ /* 0x000fea000fffe03f */
        /* <DEDUP_REMOVED lines=11> */
[----:B------:R-:W-:-:S02]  /*2e30*/  FSEL R141, R102, -INF , P0 ;  /* 0xff800000668d7808 */ /* 0x000fc40000000000 */
[----:B------:R-:W-:Y:S02]  /*2e40*/  FSEL R143, R100, -INF , P0 ;  /* 0xff800000648f7808 */ /* 0x000fe40000000000 */
[----:B------:R-:W-:Y:S02]  /*2e50*/  ISETP.GT.AND P0, PT, R131, 0x31, PT ;  /* 0x000000318300780c */ /* 0x000fe40003f04270 */
[----:B------:R-:W-:Y:S02]  /*2e60*/  FMNMX.FTZ R3, R143, R2, !PT ;  /* 0x000000028f037209 */ /* 0x000fe40007810000 */
[----:B------:R-:W-:Y:S02]  /*2e70*/  FSEL R140, R103, -INF , P0 ;  /* 0xff800000678c7808 */ /* 0x000fe40000000000 */
[----:B------:R-:W-:Y:S02]  /*2e80*/  FSEL R142, R101, -INF , P0 ;  /* 0xff800000658e7808 */ /* 0x000fe40000000000 */
[----:B------:R-:W-:Y:S01]  /*2e90*/  ISETP.GT.AND P0, PT, R131, 0x38, PT ;  /* 0x000000388300780c */ /* 0x000fe20003f04270 */
[----:B------:R-:W-:Y:S01]  /*2ea0*/  LDSM.16.MT88.4 R100, [R171+0x4100] ;  /* 0x00410000ab64783b */ /* 0x000fe20000004200 */
[----:B------:R-:W-:-:S02]  /*2eb0*/  FMNMX.FTZ R2, R120, R121, !PT ;  /* 0x0000007978027209 */ /* 0x000fc40007810000 */
[----:B------:R-:W-:Y:S02]  /*2ec0*/  FSEL R173, R6, -INF , P0 ;  /* 0xff80000006ad7808 */ /* 0x000fe40000000000 */
[----:B------:R-:W-:Y:S02]  /*2ed0*/  FSEL R185, R4, -INF , P0 ;  /* 0xff80000004b97808 */ /* 0x000fe40000000000 */
[----:B------:R-:W-:Y:S02]  /*2ee0*/  ISETP.GT.AND P0, PT, R131, 0x39, PT ;  /* 0x000000398300780c */ /* 0x000fe40003f04270 */
[----:B------:R-:W-:Y:S02]  /*2ef0*/  FMNMX.FTZ R4, R142, R3, !PT ;  /* 0x000000038e047209 */ /* 0x000fe40007810000 */
[----:B------:R-:W-:Y:S02]  /*2f00*/  FSEL R175, R5, -INF , P0 ;  /* 0xff80000005af7808 */ /* 0x000fe40000000000 */
[----:B------:R-:W-:-:S02]  /*2f10*/  FMNMX.FTZ R4, R185, R4, !PT ;  /* 0x00000004b9047209 */ /* 0x000fc40007810000 */
[----:B------:R-:W-:Y:S02]  /*2f20*/  FMNMX.FTZ R2, R151, R2, !PT ;  /* 0x0000000297027209 */ /* 0x000fe40007810000 */
[----:B------:R-:W-:Y:S02]  /*2f30*/  FMNMX.FTZ R4, R175, R4, !PT ;  /* 0x00000004af047209 */ /* 0x000fe40007810000 */
[----:B------:R-:W-:Y:S02]  /*2f40*/  FMNMX.FTZ R2, R127, R2, !PT ;  /* 0x000000027f027209 */ /* 0x000fe40007810000 */
[----:B------:R-:W-:Y:S01]  /*2f50*/  FSEL R169, R7, -INF , P0 ;  /* 0xff80000007a97808 */ /* 0x000fe20000000000 */
[----:B------:R-:W1:Y:S01]  /*2f60*/  SHFL.BFLY PT, R3, R4, 0x2, 0x1f ;  /* 0x0c401f0004037f89 */ /* 0x000e6200000e0000 */
[----:B------:R-:W-:-:S04]  /*2f70*/  FMNMX.FTZ R2, R137, R2, !PT ;  /* 0x0000000289027209 */ /* 0x000fc80007810000 */
[----:B------:R-:W-:-:S04]  /*2f80*/  FMNMX.FTZ R2, R123, R2, !PT ;  /* 0x000000027b027209 */ /* 0x000fc80007810000 */
[----:B------:R-:W-:-:S04]  /*2f90*/  FMNMX.FTZ R2, R119, R2, !PT ;  /* 0x0000000277027209 */ /* 0x000fc80007810000 */
[----:B------:R-:W-:-:S04]  /*2fa0*/  FMNMX.FTZ R2, R117, R2, !PT ;  /* 0x0000000275027209 */ /* 0x000fc80007810000 */
[----:B------:R-:W-:-:S04]  /*2fb0*/  FMNMX.FTZ R2, R207, R2, !PT ;  /* 0x00000002cf027209 */ /* 0x000fc80007810000 */
[----:B------:R-:W-:Y:S02]  /*2fc0*/  FMNMX.FTZ R2, R205, R2, !PT ;  /* 0x00000002cd027209 */ /* 0x000fe40007810000 */
[----:B-1----:R-:W-:Y:S02]  /*2fd0*/  FMNMX.FTZ R3, R4, R3, !PT ;  /* 0x0000000304037209 */ /* 0x002fe40007810000 */
[----:B------:R-:W-:-:S03]  /*2fe0*/  FMNMX.FTZ R2, R211, R2, !PT ;  /* 0x00000002d3027209 */ /* 0x000fc60007810000 */
[----:B------:R-:W1:Y:S01]  /*2ff0*/  SHFL.BFLY PT, R132, R3, 0x1, 0x1f ;  /* 0x0c201f0003847f89 */ /* 0x000e6200000e0000 */
[----:B------:R-:W-:Y:S02]  /*3000*/  FMNMX.FTZ R2, R209, R2, !PT ;  /* 0x00000002d1027209 */ /* 0x000fe40007810000 */
[----:B-1----:R-:W-:Y:S02]  /*3010*/  FMNMX.FTZ R132, R3, R132, !PT ;  /* 0x0000008403847209 */ /* 0x002fe40007810000 */
[----:B------:R-:W-:Y:S02]  /*3020*/  FMNMX.FTZ R3, R141, R2, !PT ;  /* 0x000000028d037209 */ /* 0x000fe40007810000 */
[C---:B------:R-:W-:Y:S01]  /*3030*/  FSETP.NEU.FTZ.AND P0, PT, R132.reuse, -INF , PT ;  /* 0xff8000008400780b */ /* 0x040fe20003f1d000 */
[----:B------:R-:W-:Y:S01]  /*3040*/  FMUL.FTZ R170, R132, c[0x0][0x2d0] ;  /* 0x0000b40084aa7a20 */ /* 0x000fe20000410000 */
[----:B------:R-:W-:-:S04]  /*3050*/  FMNMX.FTZ R2, R140, R3, !PT ;  /* 0x000000038c027209 */ /* 0x000fc80007810000 */
[----:B------:R-:W-:Y:S02]  /*3060*/  FMNMX.FTZ R2, R173, R2, !PT ;  /* 0x00000002ad027209 */ /* 0x000fe40007810000 */
[----:B------:R-:W-:Y:S02]  /*3070*/  FSEL R170, R170, RZ, P0 ;  /* 0x000000ffaaaa7208 */ /* 0x000fe40000000000 */
[----:B------:R-:W-:-:S03]  /*3080*/  FMNMX.FTZ R5, R169, R2, !PT ;  /* 0x00000002a9057209 */ /* 0x000fc60007810000 */
[--C-:B------:R-:W-:Y:S02]  /*3090*/  FFMA.FTZ R159, R125, c[0x0][0x2d0], -R170.reuse ;  /* 0x0000b4007d9f7a23 */ /* 0x100fe400000108aa */
[----:B------:R-:W1:Y:S01]  /*30a0*/  SHFL.BFLY PT, R2, R5, 0x2, 0x1f ;  /* 0x0c401f0005027f89 */ /* 0x000e6200000e0000 */
[--C-:B------:R-:W-:Y:S02]  /*30b0*/  FFMA.FTZ R158, R124, c[0x0][0x2d0], -R170.reuse ;  /* 0x0000b4007c9e7a23 */ /* 0x100fe400000108aa */
[--C-:B------:R-:W-:Y:S01]  /*30c0*/  FFMA.FTZ R156, R155, c[0x0][0x2d0], -R170.reuse ;  /* 0x0000b4009b9c7a23 */ /* 0x100fe200000108aa */
[----:B------:R-:W-:Y:S01]  /*30d0*/  MUFU.EX2 R159, R159 ;  /* 0x0000009f009f7308 */ /* 0x000fe20000000800 */
[--C-:B------:R-:W-:Y:S02]  /*30e0*/  FFMA.FTZ R153, R153, c[0x0][0x2d0], -R170.reuse ;  /* 0x0000b40099997a23 */ /* 0x100fe400000108aa */
[--C-:B------:R-:W-:Y:S02]  /*30f0*/  FFMA.FTZ R157, R149, c[0x0][0x2d0], -R170.reuse ;  /* 0x0000b400959d7a23 */ /* 0x100fe400000108aa */
[----:B------:R-:W-:-:S02]  /*3100*/  FFMA.FTZ R152, R139, c[0x0][0x2d0], -R170 ;  /* 0x0000b4008b987a23 */ /* 0x000fc400000108aa */
[--C-:B------:R-:W-:Y:S01]  /*3110*/  FFMA.FTZ R164, R165, c[0x0][0x2d0], -R170.reuse ;  /* 0x0000b400a5a47a23 */ /* 0x100fe200000108aa */
[----:B------:R-:W2:Y:S01]  /*3120*/  MUFU.EX2 R158, R158 ;  /* 0x0000009e009e7308 */ /* 0x000ea20000000800 */
[--C-:B------:R-:W-:Y:S02]  /*3130*/  FFMA.FTZ R167, R167, c[0x0][0x2d0], -R170.reuse ;  /* 0x0000b400a7a77a23 */ /* 0x100fe400000108aa */
[--C-:B------:R-:W-:Y:S02]  /*3140*/  FFMA.FTZ R165, R215, c[0x0][0x2d0], -R170.reuse ;  /* 0x0000b400d7a57a23 */ /* 0x100fe400000108aa */
[--C-:B------:R-:W-:Y:S02]  /*3150*/  FFMA.FTZ R166, R213, c[0x0][0x2d0], -R170.reuse ;  /* 0x0000b400d5a67a23 */ /* 0x100fe400000108aa */
[--C-:B------:R-:W-:Y:S01]  /*3160*/  FFMA.FTZ R186, R143, c[0x0][0x2d0], -R170.reuse ;  /* 0x0000b4008fba7a23 */ /* 0x100fe200000108aa */
[----:B------:R-:W-:Y:S01]  /*3170*/  MUFU.EX2 R156, R156 ;  /* 0x0000009c009c7308 */ /* 0x000fe20000000800 */
[----:B------:R-:W-:Y:S01]  /*3180*/  FFMA.FTZ R185, R185, c[0x0][0x2d0], -R170 ;  /* 0x0000b400b9b97a23 */ /* 0x000fe200000108aa */
[----:B-1----:R-:W-:-:S02]  /*3190*/  FMNMX.FTZ R2, R5, R2, !PT ;  /* 0x0000000205027209 */ /* 0x002fc40007810000 */
[----:B------:R-:W-:Y:S04]  /*31a0*/  LDSM.16.MT88.4 R4, [R177+0x100] ;  /* 0x00010000b104783b */ /* 0x000fe80000004200 */
[----:B------:R-:W1:Y:S01]  /*31b0*/  MUFU.EX2 R153, R153 ;  /* 0x0000009900997308 */ /* 0x000e620000000800 */
[----:B--2---:R-:W-:Y:S01]  /*31c0*/  F2FP.PACK_AB R112, R158, R159 ;  /* 0x0000009f9e70723e */ /* 0x004fe200000000ff */
[----:B------:R-:W2:Y:S01]  /*31d0*/  SHFL.BFLY PT, R3, R2, 0x1, 0x1f ;  /* 0x0c201f0002037f89 */ /* 0x000ea200000e0000 */
[----:B------:R-:W-:-:S05]  /*31e0*/  FADD.FTZ R159, R159, R158 ;  /* 0x0000009e9f9f7221 */ /* 0x000fca0000010000 */
[----:B------:R-:W-:Y:S01]  /*31f0*/  MUFU.EX2 R157, R157 ;  /* 0x0000009d009d7308 */ /* 0x000fe20000000800 */
[----:B-1----:R-:W-:-:S07]  /*3200*/  F2FP.PACK_AB R114, R153, R156 ;  /* 0x0000009c9972723e */ /* 0x002fce00000000ff */
[----:B------:R-:W-:Y:S01]  /*3210*/  MUFU.EX2 R152, R152 ;  /* 0x0000009800987308 */ /* 0x000fe20000000800 */
[----:B------:R-:W-:-:S04]  /*3220*/  FADD.FTZ R156, R156, R159 ;  /* 0x0000009f9c9c7221 */ /* 0x000fc80000010000 */
[----:B------:R-:W-:-:S03]  /*3230*/  FADD.FTZ R156, R153, R156 ;  /* 0x0000009c999c7221 */ /* 0x000fc60000010000 */
[----:B------:R-:W-:Y:S01]  /*3240*/  MUFU.EX2 R164, R164 ;  /* 0x000000a400a47308 */ /* 0x000fe20000000800 */
[----:B--2---:R-:W-:Y:S01]  /*3250*/  FMNMX.FTZ R3, R2, R3, !PT ;  /* 0x0000000302037209 */ /* 0x004fe20007810000 */
[----:B------:R-:W-:-:S03]  /*3260*/  FFMA.FTZ R2, R217, c[0x0][0x2d0], -R170 ;  /* 0x0000b400d9027a23 */ /* 0x000fc600000108aa */
[C---:B------:R-:W-:Y:S01]  /*3270*/  FSETP.NEU.FTZ.AND P0, PT, R3.reuse, -INF , PT ;  /* 0xff8000000300780b */ /* 0x040fe20003f1d000 */
[----:B------:R-:W-:Y:S02]  /*3280*/  FMUL.FTZ R168, R3, c[0x0][0x2d0] ;  /* 0x0000b40003a87a20 */ /* 0x000fe40000410000 */
[----:B------:R-:W-:Y:S03]  /*3290*/  MUFU.EX2 R2, R2 ;  /* 0x0000000200027308 */ /* 0x000fe60000000800 */
[----:B------:R-:W-:Y:S02]  /*32a0*/  FSEL R168, R168, RZ, P0 ;  /* 0x000000ffa8a87208 */ /* 0x000fe40000000000 */
[----:B------:R-:W-:-:S03]  /*32b0*/  ISETP.GE.AND P0, PT, R148, 0x81, PT ;  /* 0x000000819400780c */ /* 0x000fc60003f06270 */
[--C-:B------:R-:W-:Y:S01]  /*32c0*/  FFMA.FTZ R161, R120, c[0x0][0x2d0], -R168.reuse ;  /* 0x0000b40078a17a23 */ /* 0x100fe200000108a8 */
[----:B------:R-:W-:Y:S01]  /*32d0*/  MUFU.EX2 R167, R167 ;  /* 0x000000a700a77308 */ /* 0x000fe20000000800 */
[--C-:B------:R-:W-:Y:S02]  /*32e0*/  FFMA.FTZ R160, R121, c[0x0][0x2d0], -R168.reuse ;  /* 0x0000b40079a07a23 */ /* 0x100fe400000108a8 */
[--C-:B------:R-:W-:Y:S02]  /*32f0*/  FFMA.FTZ R163, R151, c[0x0][0x2d0], -R168.reuse ;  /* 0x0000b40097a37a23 */ /* 0x100fe400000108a8 */
[----:B------:R-:W-:Y:S02]  /*3300*/  FFMA.FTZ R154, R127, c[0x0][0x2d0], -R168 ;  /* 0x0000b4007f9a7a23 */ /* 0x000fe400000108a8 */
        /* <DEDUP_REMOVED lines=8> */
[--C-:B------:R-:W-:Y:S02]  /*3390*/  FFMA.FTZ R205, R205, c[0x0][0x2d0], -R168.reuse ;  /* 0x0000b400cdcd7a23 */ /* 0x100fe400000108a8 */
[--C-:B------:R-:W-:Y:S02]  /*33a0*/  FFMA.FTZ R174, R211, c[0x0][0x2d0], -R168.reuse ;  /* 0x0000b400d3ae7a23 */ /* 0x100fe400000108a8 */
[----:B------:R-:W-:-:S02]  /*33b0*/  FFMA.FTZ R207, R209, c[0x0][0x2d0], -R168 ;  /* 0x0000b400d1cf7a23 */ /* 0x000fc400000108a8 */
[--C-:B------:R-:W-:Y:S01]  /*33c0*/  FFMA.FTZ R209, R142, c[0x0][0x2d0], -R170.reuse ;  /* 0x0000b4008ed17a23 */ /* 0x100fe200000108aa */
[----:B------:R-:W-:Y:S01]  /*33d0*/  MUFU.EX2 R163, R163 ;  /* 0x000000a300a37308 */ /* 0x000fe20000000800 */
[----:B------:R-:W-:Y:S02]  /*33e0*/  FFMA.FTZ R170, R175, c[0x0][0x2d0], -R170 ;  /* 0x0000b400afaa7a23 */ /* 0x000fe400000108aa */
[--C-:B------:R-:W-:Y:S02]  /*33f0*/  FFMA.FTZ R175, R141, c[0x0][0x2d0], -R168.reuse ;  /* 0x0000b4008daf7a23 */ /* 0x100fe400000108a8 */
[--C-:B------:R-:W-:Y:S02]  /*3400*/  FFMA.FTZ R204, R140, c[0x0][0x2d0], -R168.reuse ;  /* 0x0000b4008ccc7a23 */ /* 0x100fe400000108a8 */
[----:B------:R-:W-:Y:S01]  /*3410*/  FFMA.FTZ R173, R173, c[0x0][0x2d0], -R168 ;  /* 0x0000b400adad7a23 */ /* 0x000fe200000108a8 */
[----:B------:R-:W2:Y:S01]  /*3420*/  MUFU.EX2 R154, R154 ;  /* 0x0000009a009a7308 */ /* 0x000ea20000000800 */
[----:B-1----:R-:W-:Y:S01]  /*3430*/  F2FP.PACK_AB R113, R160, R161 ;  /* 0x000000a1a071723e */ /* 0x002fe200000000ff */
[----:B------:R-:W-:Y:S01]  /*3440*/  FADD.FTZ R160, R161, R160 ;  /* 0x000000a0a1a07221 */ /* 0x000fe20000010000 */
[----:B------:R-:W-:Y:S05]  /*3450*/  LDSM.16.MT88.4 R140, [R171+0x3900] ;  /* 0x00390000ab8c783b */ /* 0x000fea0000004200 */
[----:B------:R-:W-:Y:S01]  /*3460*/  MUFU.EX2 R151, R151 ;  /* 0x0000009700977308 */ /* 0x000fe20000000800 */
[----:B--2---:R-:W-:-:S07]  /*3470*/  F2FP.PACK_AB R115, R154, R163 ;  /* 0x000000a39a73723e */ /* 0x004fce00000000ff */
[----:B------:R-:W-:Y:S01]  /*3480*/  MUFU.EX2 R155, R155 ;  /* 0x0000009b009b7308 */ /* 0x000fe20000000800 */
[----:B------:R-:W-:-:S04]  /*3490*/  FADD.FTZ R163, R163, R160 ;  /* 0x000000a0a3a37221 */ /* 0x000fc80000010000 */
[----:B------:R-:W-:Y:S01]  /*34a0*/  FADD.FTZ R154, R154, R163 ;  /* 0x000000a39a9a7221 */ /* 0x000fe20000010000 */
[C---:B------:R-:W-:Y:S02]  /*34b0*/  HMMA.16816.F32 R128, R112.reuse, R4, RZ ;  /* 0x000000047080723c */ /* 0x040fe400000018ff */
[----:B------:R-:W1:Y:S06]  /*34c0*/  MUFU.EX2 R150, R150 ;  /* 0x0000009600967308 */ /* 0x000e6c0000000800 */
[C---:B------:R-:W-:Y:S01]  /*34d0*/  HMMA.16816.F32 R124, R112.reuse, R6, RZ ;  /* 0x00000006707c723c */ /* 0x040fe200000018ff */
[----:B------:R2:W3:Y:S01]  /*34e0*/  LDSM.16.MT88.4 R4, [R0+0x4100] ;  /* 0x004100000004783b */ /* 0x0004e20000004200 */
[----:B------:R-:W-:Y:S06]  /*34f0*/  MUFU.EX2 R149, R149 ;  /* 0x0000009500957308 */ /* 0x000fec0000000800 */
[C---:B------:R-:W-:Y:S02]  /*3500*/  HMMA.16816.F32 R60, R112.reuse, R64, RZ ;  /* 0x00000040703c723c */ /* 0x040fe400000018ff */
[----:B------:R-:W-:Y:S06]  /*3510*/  MUFU.EX2 R165, R165 ;  /* 0x000000a500a57308 */ /* 0x000fec0000000800 */
[----:B------:R-:W-:Y:S02]  /*3520*/  HMMA.16816.F32 R76, R112, R80, RZ ;  /* 0x00000050704c723c */ /* 0x000fe400000018ff */
[----:B------:R-:W-:Y:S01]  /*3530*/  MUFU.EX2 R166, R166 ;  /* 0x000000a600a67308 */ /* 0x000fe20000000800 */
[----:B--2---:R-:W-:-:S05]  /*3540*/  FFMA.FTZ R0, R117, c[0x0][0x2d0], -R168 ;  /* 0x0000b40075007a23 */ /* 0x004fca00000108a8 */
[----:B------:R-:W-:Y:S02]  /*3550*/  HMMA.16816.F32 R64, R112, R66, RZ ;  /* 0x000000427040723c */ /* 0x000fe400000018ff */
[----:B------:R-:W-:Y:S01]  /*3560*/  MUFU.EX2 R172, R172 ;  /* 0x000000ac00ac7308 */ /* 0x000fe20000000800 */
[----:B------:R-:W-:-:S05]  /*3570*/  FFMA.FTZ R168, R169, c[0x0][0x2d0], -R168 ;  /* 0x0000b400a9a87a23 */ /* 0x000fca00000108a8 */
[C---:B------:R-:W-:Y:S02]  /*3580*/  HMMA.16816.F32 R80, R112.reuse, R82, RZ ;  /* 0x000000527050723c */ /* 0x040fe400000018ff */
[----:B------:R-:W2:Y:S06]  /*3590*/  MUFU.EX2 R0, R0 ;  /* 0x0000000000007308 */ /* 0x000eac0000000800 */
        /* <DEDUP_REMOVED lines=22> */
[C---:B------:R-:W-:Y:S08]  /*3700*/  HMMA.16816.F32 R72, R112.reuse, R74, RZ ;  /* 0x0000004a7048723c */ /* 0x040ff000000018ff */
[C---:B------:R-:W-:Y:S08]  /*3710*/  HMMA.16816.F32 R88, R112.reuse, R90, RZ ;  /* 0x0000005a7058723c */ /* 0x040ff000000018ff */
[C---:B------:R-:W-:Y:S08]  /*3720*/  HMMA.16816.F32 R96, R112.reuse, R98, RZ ;  /* 0x000000627060723c */ /* 0x040ff000000018ff */
[C---:B------:R-:W-:Y:S08]  /*3730*/  HMMA.16816.F32 R100, R112.reuse, R102, RZ ;  /* 0x000000667064723c */ /* 0x040ff000000018ff */
[C---:B------:R-:W-:Y:S08]  /*3740*/  HMMA.16816.F32 R108, R112.reuse, R110, RZ ;  /* 0x0000006e706c723c */ /* 0x040ff000000018ff */
[C---:B---3--:R-:W-:Y:S07]  /*3750*/  HMMA.16816.F32 R116, R112.reuse, R4, RZ ;  /* 0x000000047074723c */ /* 0x048fee00000018ff */
[----:B------:R-:W-:Y:S01]  /*3760*/  F2FP.PACK_AB R4, R152, R157 ;  /* 0x0000009d9804723e */ /* 0x000fe200000000ff */
[----:B------:R-:W-:Y:S01]  /*3770*/  HMMA.16816.F32 R112, R112, R6, RZ ;  /* 0x000000067070723c */ /* 0x000fe200000018ff */
[----:B-1----:R-:W-:Y:S01]  /*3780*/  F2FP.PACK_AB R5, R150, R155 ;  /* 0x0000009b9605723e */ /* 0x002fe200000000ff */
[----:B------:R-:W-:-:S02]  /*3790*/  FADD.FTZ R157, R157, R156 ;  /* 0x0000009c9d9d7221 */ /* 0x000fc40000010000 */
[----:B------:R-:W-:Y:S02]  /*37a0*/  FADD.FTZ R155, R155, R154 ;  /* 0x0000009a9b9b7221 */ /* 0x000fe40000010000 */
[----:B------:R-:W-:Y:S01]  /*37b0*/  FADD.FTZ R152, R152, R157 ;  /* 0x0000009d98987221 */ /* 0x000fe20000010000 */
[----:B------:R-:W-:Y:S01]  /*37c0*/  F2FP.PACK_AB R6, R2, R151 ;  /* 0x000000970206723e */ /* 0x000fe200000000ff */
[----:B------:R-:W-:Y:S01]  /*37d0*/  FADD.FTZ R150, R150, R155 ;  /* 0x0000009b96967221 */ /* 0x000fe20000010000 */
[----:B--2---:R-:W-:Y:S01]  /*37e0*/  F2FP.PACK_AB R7, R0, R149 ;  /* 0x000000950007723e */ /* 0x004fe200000000ff */
        /* <DEDUP_REMOVED lines=37> */
[C---:B------:R-:W-:Y:S08]  /*3a40*/  HMMA.16816.F32 R116, R4.reuse, R12, R116 ;  /* 0x0000000c0474723c */ /* 0x040ff00000001874 */
[----:B------:R-:W-:Y:S01]  /*3a50*/  HMMA.16816.F32 R112, R4, R14, R112 ;  /* 0x0000000e0470723c */ /* 0x000fe20000001870 */
[----:B------:R-:W3:Y:S06]  /*3a60*/  LDSM.16.MT88.4 R12, [R177+0x3100] ;  /* 0x00310000b10c783b */ /* 0x000eec0000004200 */
[----:B------:R-:W-:Y:S01]  /*3a70*/  F2FP.PACK_AB R4, R167, R164 ;  /* 0x000000a4a704723e */ /* 0x000fe200000000ff */
[----:B------:R-:W-:Y:S01]  /*3a80*/  FADD.FTZ R164, R164, R151 ;  /* 0x00000097a4a47221 */ /* 0x000fe20000010000 */
[----:B----4-:R-:W-:Y:S01]  /*3a90*/  F2FP.PACK_AB R5, R205, R172 ;  /* 0x000000accd05723e */ /* 0x010fe200000000ff */
[----:B------:R-:W-:Y:S01]  /*3aa0*/  FADD.FTZ R172, R172, R149 ;  /* 0x00000095acac7221 */ /* 0x000fe20000010000 */
[----:B------:R-:W-:Y:S01]  /*3ab0*/  F2FP.PACK_AB R6, R166, R165 ;  /* 0x000000a5a606723e */ /* 0x000fe200000000ff */
[----:B------:R-:W-:Y:S01]  /*3ac0*/  FADD.FTZ R164, R167, R164 ;  /* 0x000000a4a7a47221 */ /* 0x000fe20000010000 */
[----:B-----5:R-:W-:Y:S01]  /*3ad0*/  F2FP.PACK_AB R7, R207, R174 ;  /* 0x000000aecf07723e */ /* 0x020fe200000000ff */
        /* <DEDUP_REMOVED lines=94> */
[----:B------:R-:W-:Y:S01]  /*40c0*/  SEL R10, RZ, 0x10, P4 ;  /* 0x00000010ff0a7807 */ /* 0x000fe20002000000 */
[C---:B------:R-:W-:Y:S01]  /*40d0*/  IMAD.SHL.U32 R2, R199.reuse, 0x2, RZ ;  /* 0x00000002c7027824 */ /* 0x040fe200078e00ff */
[----:B------:R-:W-:Y:S01]  /*40e0*/  SHF.L.U64.HI R15, R199, 0x1, R144 ;  /* 0x00000001c70f7819 */ /* 0x000fe20000010290 */
[----:B------:R-:W-:Y:S01]  /*40f0*/  IMAD R190, R5, c[0x0][0x2b8], R190 ;  /* 0x0000ae0005be7a24 */ /* 0x000fe200078e02be */
[----:B------:R-:W-:Y:S01]  /*4100*/  IADD3 R16, -R10, 0x10, RZ ;  /* 0x000000100a107810 */ /* 0x000fe20007ffe1ff */
[C---:B------:R-:W-:Y:S01]  /*4110*/  IMAD.SHL.U32 R12, R192.reuse, 0x2, RZ ;  /* 0x00000002c00c7824 */ /* 0x040fe200078e00ff */
[----:B------:R-:W-:Y:S01]  /*4120*/  SHF.L.U64.HI R13, R192, 0x1, R133 ;  /* 0x00000001c00d7819 */ /* 0x000fe20000010285 */
[----:B------:R-:W-:Y:S01]  /*4130*/  IMAD.WIDE.U32 R6, R190, c[0x0][0x1e0], RZ ;  /* 0x00007800be067a25 */ /* 0x000fe200078e00ff */
[----:B------:R-:W-:-:S02]  /*4140*/  SHF.R.S32.HI R5, RZ, 0x1f, R190 ;  /* 0x0000001fff057819 */ /* 0x000fc400000114be */
[----:B------:R-:W-:Y:S02]  /*4150*/  LOP3.LUT R16, R16, 0xf, RZ, 0xc0, !PT ;  /* 0x0000000f10107812 */ /* 0x000fe400078ec0ff */
[----:B------:R-:W-:Y:S01]  /*4160*/  SHF.L.U64.HI R11, R191, 0x1, R134 ;  /* 0x00000001bf0b7819 */ /* 0x000fe20000010286 */
[----:B------:R-:W-:-:S04]  /*4170*/  IMAD R5, R5, c[0x0][0x1e0], RZ ;  /* 0x0000780005057a24 */ /* 0x000fc800078e02ff */
[----:B------:R-:W-:-:S04]  /*4180*/  IMAD R0, R190, c[0x0][0x1e4], R5 ;  /* 0x00007900be007a24 */ /* 0x000fc800078e0205 */
[----:B------:R-:W-:Y:S01]  /*4190*/  IMAD.IADD R7, R7, 0x1, R0 ;  /* 0x0000000107077824 */ /* 0x000fe200078e0200 */
[----:B------:R-:W-:-:S04]  /*41a0*/  SEL R0, RZ, 0x10, P5 ;  /* 0x00000010ff007807 */ /* 0x000fc80002800000 */
[----:B------:R-:W-:-:S04]  /*41b0*/  IADD3 R18, -R0, 0x10, RZ ;  /* 0x0000001000127810 */ /* 0x000fc80007ffe1ff */
[----:B------:R-:W-:Y:S02]  /*41c0*/  LOP3.LUT R18, R18, 0xf, RZ, 0xc0, !PT ;  /* 0x0000000f12127812 */ /* 0x000fe400078ec0ff */
[----:B--2---:R-:W-:Y:S01]  /*41d0*/  SHF.R.S32.HI R4, RZ, 0x1f, R189 ;  /* 0x0000001fff047819 */ /* 0x004fe200000114bd */
[----:B------:R-:W-:-:S04]  /*41e0*/  IMAD.WIDE.U32 R8, R189, c[0x0][0x1f0], R6 ;  /* 0x00007c00bd087a25 */ /* 0x000fc800078e0006 */
[----:B------:R-:W-:Y:S01]  /*41f0*/  IMAD R4, R4, c[0x0][0x1f0], RZ ;  /* 0x00007c0004047a24 */ /* 0x000fe200078e02ff */
[----:B------:R-:W-:Y:S02]  /*4200*/  IADD3 R7, P0, R8, UR14, RZ ;  /* 0x0000000e08077c10 */ /* 0x000fe4000ff1e0ff */
[----:B------:R-:W-:Y:S01]  /*4210*/  IADD3 R8, -R145, 0x10, RZ ;  /* 0x0000001091087810 */ /* 0x000fe20007ffe1ff */
[----:B------:R-:W-:-:S03]  /*4220*/  IMAD R4, R189, c[0x0][0x1f4], R4 ;  /* 0x00007d00bd047a24 */ /* 0x000fc600078e0204 */
[----:B------:R-:W-:Y:S02]  /*4230*/  LOP3.LUT R8, R8, 0xf, RZ, 0xc0, !PT ;  /* 0x0000000f08087812 */ /* 0x000fe400078ec0ff */
[----:B------:R-:W-:Y:S01]  /*4240*/  IADD3.X R4, R9, UR7, R4, P0, !PT ;  /* 0x0000000709047c10 */ /* 0x000fe200087fe404 */
[----:B------:R-:W-:Y:S01]  /*4250*/  IMAD.SHL.U32 R9, R191, 0x2, RZ ;  /* 0x00000002bf097824 */ /* 0x000fe200078e00ff */
[----:B------:R-:W-:-:S04]  /*4260*/  LEA R5, P0, R7, c[0x0][0x1c8], 0x1 ;  /* 0x0000720007057a11 */ /* 0x000fc800078008ff */
[----:B------:R-:W-:Y:S02]  /*4270*/  LEA.HI.X R4, R7, c[0x0][0x1cc], R4, 0x1, P0 ;  /* 0x0000730007047a11 */ /* 0x000fe400000f0c04 */
[----:B------:R-:W1:Y:S04]  /*4280*/  SHFL.IDX PT, R7, R5, 0x1, 0x181f ;  /* 0x00381f0005077f89 */ /* 0x000e6800000e0000 */
[----:B------:R-:W2:Y:S04]  /*4290*/  SHFL.IDX PT, R6, R4, 0x1, 0x181f ;  /* 0x00381f0004067f89 */ /* 0x000ea800000e0000 */
        /* <DEDUP_REMOVED lines=23> */
.L_x_736:
[----:B------:R-:W-:Y:S01]  /*4410*/  ISETP.GE.AND P0, PT, R148, 0x41, PT ;  /* 0x000000419400780c */ /* 0x000fe20003f06270 */
[----:B------:R-:W0:-:S12]  /*4420*/  LDGDEPBAR ;  /* 0x00000000000079af */ /* 0x000e180000000000 */
[----:B------:R-:W-:Y:S05]  /*4430*/  @!P0 BRA `(.L_x_737) ;  /* 0x00002c6000008947 */ /* 0x000fea0003800000 */
[C---:B------:R-:W-:Y:S01]  /*4440*/  SHF.L.U64.HI R207, R192.reuse, 0x1, R133 ;  /* 0x00000001c0cf7819 */ /* 0x040fe20000010285 */
[----:B------:R-:W-:Y:S01]  /*4450*/  IMAD.MOV.U32 R0, RZ, RZ, R3 ;  /* 0x000000ffff007224 */ /* 0x000fe200078e0003 */
[----:B------:R-:W-:Y:S01]  /*4460*/  IADD3 R209, R147, -0x2, RZ ;  /* 0xfffffffe93d17810 */ /* 0x000fe20007ffe0ff */
[----:B------:R-:W-:Y:S01]  /*4470*/  IMAD.MOV.U32 R133, RZ, RZ, R132 ;  /* 0x000000ffff857224 */ /* 0x000fe200078e0084 */
[C---:B------:R-:W-:Y:S01]  /*4480*/  SHF.L.U64.HI R205, R191.reuse, 0x1, R134 ;  /* 0x00000001bfcd7819 */ /* 0x040fe20000010286 */
[----:B------:R-:W-:Y:S01]  /*4490*/  IMAD.SHL.U32 R204, R191, 0x2, RZ ;  /* 0x00000002bfcc7824 */ /* 0x000fe200078e00ff */
[----:B------:R-:W-:Y:S01]  /*44a0*/  SHF.L.U32 R206, R192, 0x1, RZ ;  /* 0x00000001c0ce7819 */ /* 0x000fe200000006ff */
[----:B------:R-:W-:Y:S02]  /*44b0*/  UMOV UR11, URZ ;  /* 0x0000003f000b7c82 */ /* 0x000fe40008000000 */
[----:B------:R-:W-:Y:S02]  /*44c0*/  UMOV UR5, 0x1 ;  /* 0x0000000100057882 */ /* 0x000fe40000000000 */
[----:B------:R-:W-:-:S03]  /*44d0*/  SEL R134, R135, 0xffffffe0, !P1 ;  /* 0xffffffe087867807 */ /* 0x000fc60004800000 */
.L_x_740:
[----:B------:R-:W-:Y:S04]  /*44e0*/  DEPBAR.LE SB0, 0x2 ;  /* 0x000080800000791a */ /* 0x000fe80000000000 */
[----:B------:R-:W-:Y:S01]  /*44f0*/  BAR.SYNC.DEFER_BLOCKING 0x0 ;  /* 0x0000000000007b1d */ /* 0x000fe20000010000 */
[----:B------:R-:W-:Y:S01]  /*4500*/  UIMAD UR4, UR5, 0x6000, URZ ;  /* 0x00006000050478a4 */ /* 0x000fe2000f8e023f */
[----:B------:R-:W-:Y:S05]  /*4510*/  ISETP.NE.AND P0, PT, R209, RZ, PT ;  /* 0x000000ffd100720c */ /* 0x000fea0003f05270 */
[----:B------:R-:W-:Y:S05]  /*4520*/  IADD3 R186, R184, UR4, RZ ;  /* 0x00000004b8ba7c10 */ /* 0x000fea000fffe0ff */
[----:B------:R-:W-:Y:S01]  /*4530*/  IMAD.IADD R132, R134, 0x1, R186 ;  /* 0x0000000186847824 */ /* 0x000fe200078e02ba */
[----:B------:R2:W3:Y:S04]  /*4540*/  LDSM.16.M88.4 R136, [R183] ;  /* 0x00000000b788783b */ /* 0x0004e80000000200 */
[----:B------:R2:W4:Y:S04]  /*4550*/  LDSM.16.M88.4 R140, [R184+UR4+0xc100] ;  /* 0x00c10004b88c783b */ /* 0x0005280008000200 */
[----:B-1----:R2:W1:Y:S04]  /*4560*/  LDSM.16.M88.4 R144, [R184+UR4+0xc900] ;  /* 0x00c90004b890783b */ /* 0x0024680008000200 */
[----:B------:R2:W1:Y:S04]  /*4570*/  LDSM.16.M88.4 R148, [R184+UR4+0xd100] ;  /* 0x00d10004b894783b */ /* 0x0004680008000200 */
[----:B------:R2:W1:Y:S04]  /*4580*/  LDSM.16.M88.4 R152, [R184+UR4+0xd900] ;  /* 0x00d90004b898783b */ /* 0x0004680008000200 */
[----:B------:R2:W1:Y:S04]  /*4590*/  LDSM.16.M88.4 R156, [R181] ;  /* 0x00000000b59c783b */ /* 0x0004680000000200 */
[----:B------:R2:W1:Y:S04]  /*45a0*/  LDSM.16.M88.4 R160, [R132+0xc100] ;  /* 0x00c1000084a0783b */ /* 0x0004680000000200 */
[----:B------:R2:W1:Y:S04]  /*45b0*/  LDSM.16.M88.4 R164, [R132+0xc900] ;  /* 0x00c9000084a4783b */ /* 0x0004680000000200 */
[----:B------:R2:W1:Y:S04]  /*45c0*/  LDSM.16.M88.4 R168, [R132+0xd100] ;  /* 0x00d1000084a8783b */ /* 0x0004680000000200 */
[----:B------:R2:W1:Y:S01]  /*45d0*/  LDSM.16.M88.4 R172, [R132+0xd900] ;  /* 0x00d9000084ac783b */ /* 0x0004620000000200 */
[----:B------:R-:W-:-:S05]  /*45e0*/  @!P0 BRA `(.L_x_738) ;  /* 0x0000031000008947 */ /* 0x000fca0003800000 */
[----:B------:R-:W-:Y:S01]  /*45f0*/  SHF.R.S32.HI R3, RZ, 0x1f, R190 ;  /* 0x0000001fff037819 */ /* 0x000fe200000114be */
[----:B------:R-:W-:Y:S01]  /*4600*/  IMAD.WIDE.U32 R4, R190, c[0x0][0x208], RZ ;  /* 0x00008200be047a25 */ /* 0x000fe200078e00ff */
[----:B------:R-:W-:Y:S02]  /*4610*/  SHF.R.S32.HI R2, RZ, 0x1f, R189 ;  /* 0x0000001fff027819 */ /* 0x000fe400000114bd */
[----:B------:R-:W-:Y:S01]  /*4620*/  SEL R6, RZ, 0x10, P5 ;  /* 0x00000010ff067807 */ /* 0x000fe20002800000 */
[----:B------:R-:W-:Y:S02]  /*4630*/  IMAD R3, R3, c[0x0][0x208], RZ ;  /* 0x0000820003037a24 */ /* 0x000fe400078e02ff */
[----:B------:R-:W-:Y:S01]  /*4640*/  IMAD R2, R2, c[0x0][0x218], RZ ;  /* 0x0000860002027a24 */ /* 0x000fe200078e02ff */
[----:B------:R-:W-:Y:S01]  /*4650*/  IADD3 R12, -R6, 0x10, RZ ;  /* 0x00000010060c7810 */ /* 0x000fe20007ffe1ff */
[----:B------:R-:W-:Y:S01]  /*4660*/  IMAD R3, R190, c[0x0][0x20c], R3 ;  /* 0x00008300be037a24 */ /* 0x000fe200078e0203 */
[----:B------:R-:W-:Y:S01]  /*4670*/  ISETP.NE.U32.AND P2, PT, R6, RZ, PT ;  /* 0x000000ff0600720c */ /* 0x000fe20003f45070 */
[----:B------:R-:W-:Y:S01]  /*4680*/  IMAD R2, R189, c[0x0][0x21c], R2 ;  /* 0x00008700bd027a24 */ /* 0x000fe200078e0202 */
[----:B------:R-:W-:Y:S01]  /*4690*/  LOP3.LUT R12, R12, 0xf, RZ, 0xc0, !PT ;  /* 0x0000000f0c0c7812 */ /* 0x000fe200078ec0ff */
[----:B------:R-:W-:Y:S04]  /*46a0*/  IMAD.IADD R5, R5, 0x1, R3 ;  /* 0x0000000105057824 */ /* 0x000fe800078e0203 */
[----:B------:R-:W-:Y:S05]  /*46b0*/  IMAD.WIDE.U32 R4, R189, c[0x0][0x218], R4 ;  /* 0x00008600bd047a25 */ /* 0x000fea00078e0004 */
[----:B------:R-:W-:Y:S02]  /*46c0*/  IADD3 R3, P0, R4, UR16, RZ ;  /* 0x0000001004037c10 */ /* 0x000fe4000ff1e0ff */
[----:B------:R-:W-:Y:S02]  /*46d0*/  SEL R4, RZ, 0x10, P6 ;  /* 0x00000010ff047807 */ /* 0x000fe40003000000 */
[----:B------:R-:W-:Y:S02]  /*46e0*/  IADD3.X R2, R5, UR10, R2, P0, !PT ;  /* 0x0000000a05027c10 */ /* 0x000fe400087fe402 */
[C---:B------:R-:W-:Y:S02]  /*46f0*/  LEA R14, P0, R3.reuse, c[0x0][0x1f8], 0x1 ;  /* 0x00007e00030e7a11 */ /* 0x040fe400078008ff */
[----:B------:R-:W-:Y:S02]  /*4700*/  SEL R5, RZ, 0x10, P4 ;  /* 0x00000010ff057807 */ /* 0x000fe40002000000 */
[----:B------:R-:W-:Y:S01]  /*4710*/  LEA.HI.X R11, R3, c[0x0][0x1fc], R2, 0x1, P0 ;  /* 0x00007f00030b7a11 */ /* 0x000fe200000f0c02 */
[----:B------:R-:W5:Y:S01]  /*4720*/  SHFL.IDX PT, R7, R14, 0x1, 0x181f ;  /* 0x00381f000e077f89 */ /* 0x000f6200000e0000 */
[----:B------:R-:W-:Y:S02]  /*4730*/  IADD3 R3, -R5, 0x10, RZ ;  /* 0x0000001005037810 */ /* 0x000fe40007ffe1ff */
[----:B------:R-:W-:Y:S01]  /*4740*/  IADD3 R2, -R4, 0x10, RZ ;  /* 0x0000001004027810 */ /* 0x000fe20007ffe1ff */
[----:B------:R-:W2:Y:S01]  /*4750*/  SHFL.IDX PT, R8, R11, 0x1, 0x181f ;  /* 0x00381f000b087f89 */ /* 0x000ea200000e0000 */
[----:B------:R-:W-:Y:S02]  /*4760*/  LOP3.LUT R3, R3, 0xf, RZ, 0xc0, !PT ;  /* 0x0000000f03037812 */ /* 0x000fe400078ec0ff */
[----:B------:R-:W-:Y:S01]  /*4770*/  LOP3.LUT R2, R2, 0xf, RZ, 0xc0, !PT ;  /* 0x0000000f02027812 */ /* 0x000fe200078ec0ff */
[----:B------:R4:W3:Y:S04]  /*4780*/  SHFL.IDX PT, R9, R14, RZ, 0x181f ;  /* 0x00181fff0e097589 */ /* 0x0008e800000e0000 */
[----:B------:R-:W1:Y:S01]  /*4790*/  SHFL.IDX PT, R10, R11, RZ, 0x181f ;  /* 0x00181fff0b0a7589 */ /* 0x000e6200000e0000 */
[-C--:B-----5:R-:W-:Y:S04]  /*47a0*/  IADD3 R12, P1, P0, R12, R7.reuse, R202 ;  /* 0x000000070c0c7210 */ /* 0x0a0fe8000783e0ca */
[-C--:B--2---:R-:W-:Y:S02]  /*47b0*/  IADD3.X R13, RZ, R8.reuse, R203, P1, P0 ;  /* 0x00000008ff0d7210 */ /* 0x084fe40000fe04cb */
[-C--:B----4-:R-:W-:Y:S01]  /*47c0*/  IADD3 R14, P1, P0, R3, R7.reuse, R206 ;  /* 0x00000007030e7210 */ /* 0x090fe2000783e0ce */
[----:B------:R-:W-:Y:S03]  /*47d0*/  IMAD.U32 R3, RZ, RZ, UR11 ;  /* 0x0000000bff037e24 */ /* 0x000fe6000f8e00ff */
[-C--:B------:R-:W-:Y:S02]  /*47e0*/  IADD3.X R15, RZ, R8.reuse, R207, P1, P0 ;  /* 0x00000008ff0f7210 */ /* 0x080fe40000fe04cf */
[----:B------:R-:W-:Y:S01]  /*47f0*/  IADD3 R16, P1, P0, R2, R7, R204 ;  /* 0x0000000702107210 */ /* 0x000fe2000783e0cc */
[----:B------:R-:W-:Y:S03]  /*4800*/  IMAD R7, R3, 0x6000, R188 ;  /* 0x0000600003077824 */ /* 0x000fe600078e02bc */
[----:B------:R-:W-:Y:S02]  /*4810*/  IADD3.X R17, RZ, R8, R205, P1, P0 ;  /* 0x00000008ff117210 */ /* 0x000fe40000fe04cd */
[----:B---3--:R-:W-:Y:S02]  /*4820*/  IADD3 R20, P1, R202, R9, RZ ;  /* 0x00000009ca147210 */ /* 0x008fe40007f3e0ff */
[----:B------:R-:W-:Y:S03]  /*4830*/  IADD3 R18, P0, R9, R206, RZ ;  /* 0x000000ce09127210 */ /* 0x000fe60007f1e0ff */
[----:B-1----:R-:W-:Y:S01]  /*4840*/  IMAD.X R21, R203, 0x1, R10, P1 ;  /* 0x00000001cb157824 */ /* 0x002fe200008e060a */
[----:B------:R-:W-:Y:S01]  /*4850*/  ISETP.NE.U32.AND P1, PT, R5, RZ, PT ;  /* 0x000000ff0500720c */ /* 0x000fe20003f25070 */
[C---:B------:R-:W-:Y:S01]  /*4860*/  IMAD.X R19, R10.reuse, 0x1, R207, P0 ;  /* 0x000000010a137824 */ /* 0x040fe200000e06cf */
[----:B------:R-:W-:Y:S02]  /*4870*/  IADD3 R8, P0, R9, R204, RZ ;  /* 0x000000cc09087210 */ /* 0x000fe40007f1e0ff */
[----:B------:R1:W-:Y:S03]  /*4880*/  LDGSTS.E.BYPASS.LTC128B.128 [R7], [R20.64], !P5 ;  /* 0x0000000014077fae */ /* 0x0003e6000e901d4c */
[----:B------:R-:W-:Y:S01]  /*4890*/  IMAD.X R9, R10, 0x1, R205, P0 ;  /* 0x000000010a097824 */ /* 0x000fe200000e06cd */
[----:B------:R1:W-:Y:S01]  /*48a0*/  LDGSTS.E.BYPASS.LTC128B.128 [R7+0x2000], [R18.64], !P4 ;  /* 0x0200000012077fae */ /* 0x0003e2000e101d4c */
[----:B------:R-:W-:Y:S03]  /*48b0*/  ISETP.NE.U32.AND P0, PT, R4, RZ, PT ;  /* 0x000000ff0400720c */ /* 0x000fe60003f05070 */
[----:B------:R1:W-:Y:S04]  /*48c0*/  LDGSTS.E.BYPASS.LTC128B.128 [R7+0x4000], [R8.64], !P6 ;  /* 0x0400000008077fae */ /* 0x0003e8000f101d4c */
[----:B------:R1:W-:Y:S04]  /*48d0*/  LDGSTS.E.BYPASS.LTC128B.128.ZFILL [R7+0x1000], [R12.64], P2 ;  /* 0x010000000c077fae */ /* 0x0003e80009141d4c */
[----:B------:R1:W-:Y:S04]  /*48e0*/  LDGSTS.E.BYPASS.LTC128B.128.ZFILL [R7+0x3000], [R14.64], P1 ;  /* 0x030000000e077fae */ /* 0x0003e80008941d4c */
[----:B------:R1:W-:Y:S02]  /*48f0*/  LDGSTS.E.BYPASS.LTC128B.128.ZFILL [R7+0x5000], [R16.64], P0 ;  /* 0x0500000010077fae */ /* 0x0003e40008141d4c */
.L_x_738:
[C---:B-1-34-:R-:W-:Y:S01]  /*4900*/  HMMA.16816.F32 R4, R136.reuse, R140, RZ ;  /* 0x0000008c8804723c */ /* 0x05afe200000018ff */
[----:B------:R-:W0:Y:S01]  /*4910*/  LDGDEPBAR ;  /* 0x00000000000079af */ /* 0x000e220000000000 */
[----:B------:R-:W-:Y:S01]  /*4920*/  UIADD3 UR18, UR11, 0x1, URZ ;  /* 0x000000010b127890 */ /* 0x000fe2000fffe03f */
[----:B------:R-:W-:Y:S01]  /*4930*/  ISETP.GE.AND P0, PT, R209, 0x2, PT ;  /* 0x00000002d100780c */ /* 0x000fe20003f06270 */
[----:B------:R-:W-:Y:S01]  /*4940*/  UISETP.GE.AND UP0, UPT, UR11, 0x1, UPT ;  /* 0x000000010b00788c */ /* 0x000fe2000bf06270 */
[C---:B------:R-:W-:Y:S02]  /*4950*/  IADD3 R185, R179.reuse, R186, RZ ;  /* 0x000000bab3b97210 */ /* 0x040fe40007ffe0ff */
[----:B------:R-:W-:Y:S01]  /*4960*/  IADD3 R2, R179, R132, RZ ;  /* 0x00000084b3027210 */ /* 0x000fe20007ffe0ff */
[C---:B------:R-:W-:Y:S01]  /*4970*/  HMMA.16816.F32 R8, R136.reuse, R142, RZ ;  /* 0x0000008e8808723c */ /* 0x040fe200000018ff */
[----:B------:R-:W-:Y:S01]  /*4980*/  IADD3 R186, R134, R186, R179 ;  /* 0x000000ba86ba7210 */ /* 0x000fe20007ffe0b3 */
[----:B------:R-:W-:Y:S01]  /*4990*/  LDSM.16.M88.4 R140, [R185+0xc100] ;  /* 0x00c10000b98c783b */ /* 0x000fe20000000200 */
[----:B------:R-:W-:Y:S05]  /*49a0*/  USEL UR11, UR18, URZ, !UP0 ;  /* 0x0000003f120b7287 */ /* 0x000fea000c000000 */
[C---:B------:R-:W-:Y:S08]  /*49b0*/  HMMA.16816.F32 R12, R136.reuse, R144, RZ ;  /* 0x00000090880c723c */ /* 0x040ff000000018ff */
[C---:B------:R-:W-:Y:S01]  /*49c0*/  HMMA.16816.F32 R16, R136.reuse, R146, RZ ;  /* 0x000000928810723c */ /* 0x040fe200000018ff */
[----:B------:R-:W-:Y:S07]  /*49d0*/  LDSM.16.M88.4 R144, [R185+0xc900] ;  /* 0x00c90000b990783b */ /* 0x000fee0000000200 */
[C---:B------:R-:W-:Y:S08]  /*49e0*/  HMMA.16816.F32 R20, R136.reuse, R148, RZ ;  /* 0x000000948814723c */ /* 0x040ff000000018ff */
[C---:B------:R-:W-:Y:S01]  /*49f0*/  HMMA.16816.F32 R24, R136.reuse, R150, RZ ;  /* 0x000000968818723c */ /* 0x040fe200000018ff */
[----:B------:R-:W-:Y:S07]  /*4a00*/  LDSM.16.M88.4 R148, [R185+0xd100] ;  /* 0x00d10000b994783b */ /* 0x000fee0000000200 */
[C---:B------:R-:W-:Y:S08]  /*4a10*/  HMMA.16816.F32 R28, R136.reuse, R152, RZ ;  /* 0x00000098881c723c */ /* 0x040ff000000018ff */
[----:B------:R-:W-:Y:S01]  /*4a20*/  HMMA.16816.F32 R32, R136, R154, RZ ;  /* 0x0000009a8820723c */ /* 0x000fe200000018ff */
[----:B------:R-:W1:Y:S07]  /*4a30*/  LDSM.16.M88.4 R136, [R180] ;  /* 0x00000000b488783b */ /* 0x000e6e0000000200 */
[C---:B------:R-:W-:Y:S01]  /*4a40*/  HMMA.16816.F32 R4, R156.reuse, R160, R4 ;  /* 0x000000a09c04723c */ /* 0x040fe20000001804 */
[----:B------:R-:W3:Y:S07]  /*4a50*/  LDSM.16.M88.4 R152, [R185+0xd900] ;  /* 0x00d90000b998783b */ /* 0x000eee0000000200 */
[C---:B------:R-:W-:Y:S01]  /*4a60*/  HMMA.16816.F32 R8, R156.reuse, R162, R8 ;  /* 0x000000a29c08723c */ /* 0x040fe20000001808 */
[----:B------:R-:W-:Y:S07]  /*4a70*/  LDSM.16.M88.4 R160, [R178] ;  /* 0x00000000b2a0783b */ /* 0x000fee0000000200 */
[C---:B------:R-:W-:Y:S08]  /*4a80*/  HMMA.16816.F32 R12, R156.reuse, R164, R12 ;  /* 0x000000a49c0c723c */ /* 0x040ff0000000180c */
[C---:B------:R-:W-:Y:S01]  /*4a90*/  HMMA.16816.F32 R16, R156.reuse, R166, R16 ;  /* 0x000000a69c10723c */ /* 0x040fe20000001810 */
[----:B------:R-:W4:Y:S07]  /*4aa0*/  LDSM.16.M88.4 R164, [R2+0xc100] ;  /* 0x00c1000002a4783b */ /* 0x000f2e0000000200 */
[C---:B------:R-:W-:Y:S08]  /*4ab0*/  HMMA.16816.F32 R20, R156.reuse, R168, R20 ;  /* 0x000000a89c14723c */ /* 0x040ff00000001814 */
[C---:B------:R-:W-:Y:S01]  /*4ac0*/  HMMA.16816.F32 R24, R156.reuse, R170, R24 ;  /* 0x000000aa9c18723c */ /* 0x040fe20000001818 */
[----:B------:R-:W-:Y:S07]  /*4ad0*/  LDSM.16.M88.4 R168, [R2+0xd100] ;  /* 0x00d1000002a8783b */ /* 0x000fee0000000200 */
[C---:B------:R-:W-:Y:S08]  /*4ae0*/  HMMA.16816.F32 R28, R156.reuse, R172, R28 ;  /* 0x000000ac9c1c723c */ /* 0x040ff0000000181c */
[----:B------:R-:W-:Y:S01]  /*4af0*/  HMMA.16816.F32 R32, R156, R174, R32 ;  /* 0x000000ae9c20723c */ /* 0x000fe20000001820 */
[----:B------:R-:W5:Y:S07]  /*4b00*/  LDSM.16.M88.4 R156, [R2+0xc900] ;  /* 0x00c90000029c783b */ /* 0x000f6e0000000200 */
[C---:B-1----:R-:W-:Y:S01]  /*4b10*/  HMMA.16816.F32 R4, R136.reuse, R140, R4 ;  /* 0x0000008c8804723c */ /* 0x042fe20000001804 */
[----:B------:R-:W-:Y:S07]  /*4b20*/  LDSM.16.M88.4 R172, [R2+0x10100] ;  /* 0x0101000002ac783b */ /* 0x000fee0000000200 */
[C---:B------:R-:W-:Y:S01]  /*4b30*/  HMMA.16816.F32 R8, R136.reuse, R142, R8 ;  /* 0x0000008e8808723c */ /* 0x040fe20000001808 */
[----:B------:R-:W1:Y:S07]  /*4b40*/  LDSM.16.M88.4 R140, [R2+0xd900] ;  /* 0x00d90000028c783b */ /* 0x000e6e0000000200 */
[C---:B------:R-:W-:Y:S08]  /*4b50*/  HMMA.16816.F32 R12, R136.reuse, R144, R12 ;  /* 0x00000090880c723c */ /* 0x040ff0000000180c */
[C---:B------:R-:W-:Y:S01]  /*4b60*/  HMMA.16816.F32 R16, R136.reuse, R146, R16 ;  /* 0x000000928810723c */ /* 0x040fe20000001810 */
[----:B------:R-:W-:Y:S07]  /*4b70*/  LDSM.16.M88.4 R144, [R184+UR4+0xe100] ;  /* 0x00e10004b890783b */ /* 0x000fee0008000200 */
[C---:B------:R-:W-:Y:S08]  /*4b80*/  HMMA.16816.F32 R20, R136.reuse, R148, R20 ;  /* 0x000000948814723c */ /* 0x040ff00000001814 */
[C---:B------:R-:W-:Y:S01]  /*4b90*/  HMMA.16816.F32 R24, R136.reuse, R150, R24 ;  /* 0x000000968818723c */ /* 0x040fe20000001818 */
[----:B------:R-:W-:Y:S07]  /*4ba0*/  LDSM.16.M88.4 R148, [R184+UR4+0xe900] ;  /* 0x00e90004b894783b */ /* 0x000fee0008000200 */
[C---:B---3--:R-:W-:Y:S08]  /*4bb0*/  HMMA.16816.F32 R28, R136.reuse, R152, R28 ;  /* 0x00000098881c723c */ /* 0x048ff0000000181c */
[----:B------:R-:W-:Y:S01]  /*4bc0*/  HMMA.16816.F32 R32, R136, R154, R32 ;  /* 0x0000009a8820723c */ /* 0x000fe20000001820 */
[----:B------:R-:W3:Y:S07]  /*4bd0*/  LDSM.16.M88.4 R136, [R183+0x4000] ;  /* 0x00400000b788783b */ /* 0x000eee0000000200 */
[C---:B----4-:R-:W-:Y:S01]  /*4be0*/  HMMA.16816.F32 R4, R160.reuse, R164, R4 ;  /* 0x000000a4a004723c */ /* 0x050fe20000001804 */
[----:B------:R-:W4:Y:S07]  /*4bf0*/  LDSM.16.M88.4 R152, [R184+UR4+0xf100] ;  /* 0x00f10004b898783b */ /* 0x000f2e0008000200 */
[C---:B------:R-:W-:Y:S01]  /*4c00*/  HMMA.16816.F32 R8, R160.reuse, R166, R8 ;  /* 0x000000a6a008723c */ /* 0x040fe20000001808 */
[----:B------:R-:W-:Y:S07]  /*4c10*/  LDSM.16.M88.4 R164, [R181+0x4000] ;  /* 0x00400000b5a4783b */ /* 0x000fee0000000200 */
[C---:B-----5:R-:W-:Y:S08]  /*4c20*/  HMMA.16816.F32 R12, R160.reuse, R156, R12 ;  /* 0x0000009ca00c723c */ /* 0x060ff0000000180c */
[C---:B------:R-:W-:Y:S01]  /*4c30*/  HMMA.16816.F32 R16, R160.reuse, R158, R16 ;  /* 0x0000009ea010723c */ /* 0x040fe20000001810 */
[----:B------:R-:W5:Y:S07]  /*4c40*/  LDSM.16.M88.4 R156, [R184+UR4+0xf900] ;  /* 0x00f90004b89c783b */ /* 0x000f6e0008000200 */
[C---:B------:R-:W-:Y:S08]  /*4c50*/  HMMA.16816.F32 R20, R160.reuse, R168, R20 ;  /* 0x000000a8a014723c */ /* 0x040ff00000001814 */
[C---:B------:R-:W-:Y:S01]  /*4c60*/  HMMA.16816.F32 R24, R160.reuse, R170, R24 ;  /* 0x000000aaa018723c */ /* 0x040fe20000001818 */
[----:B------:R-:W2:Y:S07]  /*4c70*/  LDSM.16.M88.4 R168, [R132+0xe100] ;  /* 0x00e1000084a8783b */ /* 0x000eae0000000200 */
[C---:B-1----:R-:W-:Y:S08]  /*4c80*/  HMMA.16816.F32 R28, R160.reuse, R140, R28 ;  /* 0x0000008ca01c723c */ /* 0x042ff0000000181c */
[----:B------:R-:W-:Y:S01]  /*4c90*/  HMMA.16816.F32 R32, R160, R142, R32 ;  /* 0x0000008ea020723c */ /* 0x000fe20000001820 */
[----:B------:R-:W1:Y:S07]  /*4ca0*/  LDSM.16.M88.4 R140, [R132+0xe900] ;  /* 0x00e90000848c783b */ /* 0x000e6e0000000200 */
[C---:B---3--:R-:W-:Y:S01]  /*4cb0*/  HMMA.16816.F32 R4, R136.reuse, R144, R4 ;  /* 0x000000908804723c */ /* 0x048fe20000001804 */
[----:B------:R-:W-:Y:S07]  /*4cc0*/  LDSM.16.M88.4 R160, [R132+0xf900] ;  /* 0x00f9000084a0783b */ /* 0x000fee0000000200 */
[C---:B------:R-:W-:Y:S01]  /*4cd0*/  HMMA.16816.F32 R8, R136.reuse, R146, R8 ;  /* 0x000000928808723c */ /* 0x040fe20000001808 */
[----:B------:R-:W3:Y:S07]  /*4ce0*/  LDSM.16.M88.4 R144, [R132+0xf100] ;  /* 0x00f100008490783b */ /* 0x000eee0000000200 */
[C---:B------:R-:W-:Y:S08]  /*4cf0*/  HMMA.16816.F32 R12, R136.reuse, R148, R12 ;  /* 0x00000094880c723c */ /* 0x040ff0000000180c */
[C---:B------:R-:W-:Y:S01]  /*4d00*/  HMMA.16816.F32 R16, R136.reuse, R150, R16 ;  /* 0x000000968810723c */ /* 0x040fe20000001810 */
[----:B------:R-:W-:Y:S07]  /*4d10*/  LDSM.16.M88.4 R148, [R180+0x4000] ;  /* 0x00400000b494783b */ /* 0x000fee0000000200 */
[C---:B----4-:R-:W-:Y:S08]  /*4d20*/  HMMA.16816.F32 R20, R136.reuse, R152, R20 ;  /* 0x000000988814723c */ /* 0x050ff00000001814 */
[C---:B------:R-:W-:Y:S01]  /*4d30*/  HMMA.16816.F32 R24, R136.reuse, R154, R24 ;  /* 0x0000009a8818723c */ /* 0x040fe20000001818 */
[----:B------:R-:W4:Y:S07]  /*4d40*/  LDSM.16.M88.4 R152, [R185+0xe100] ;  /* 0x00e10000b998783b */ /* 0x000f2e0000000200 */
[C---:B-----5:R-:W-:Y:S08]  /*4d50*/  HMMA.16816.F32 R28, R136.reuse, R156, R28 ;  /* 0x0000009c881c723c */ /* 0x060ff0000000181c */
[----:B------:R-:W-:Y:S01]  /*4d60*/  HMMA.16816.F32 R32, R136, R158, R32 ;  /* 0x0000009e8820723c */ /* 0x000fe20000001820 */
[----:B------:R-:W5:Y:S07]  /*4d70*/  LDSM.16.M88.4 R136, [R185+0xe900] ;  /* 0x00e90000b988783b */ /* 0x000f6e0000000200 */
[C---:B--2---:R-:W-:Y:S01]  /*4d80*/  HMMA.16816.F32 R4, R164.reuse, R168, R4 ;  /* 0x000000a8a404723c */ /* 0x044fe20000001804 */
[----:B------:R-:W-:Y:S07]  /*4d90*/  LDSM.16.M88.4 R156, [R178+0x4000] ;  /* 0x00400000b29c783b */ /* 0x000fee0000000200 */
[C---:B------:R-:W-:Y:S01]  /*4da0*/  HMMA.16816.F32 R8, R164.reuse, R170, R8 ;  /* 0x000000aaa408723c */ /* 0x040fe20000001808 */
[----:B------:R-:W-:Y:S07]  /*4db0*/  LDSM.16.M88.4 R168, [R2+0xe100] ;  /* 0x00e1000002a8783b */ /* 0x000fee0000000200 */
[C---:B-1----:R-:W-:Y:S08]  /*4dc0*/  HMMA.16816.F32 R12, R164.reuse, R140, R12 ;  /* 0x0000008ca40c723c */ /* 0x042ff0000000180c */
[C---:B------:R-:W-:Y:S01]  /*4dd0*/  HMMA.16816.F32 R16, R164.reuse, R142, R16 ;  /* 0x0000008ea410723c */ /* 0x040fe20000001810 */
[----:B------:R-:W1:Y:S07]  /*4de0*/  LDSM.16.M88.4 R140, [R185+0xf100] ;  /* 0x00f10000b98c783b */ /* 0x000e6e0000000200 */
[C---:B---3--:R-:W-:Y:S08]  /*4df0*/  HMMA.16816.F32 R20, R164.reuse, R144, R20 ;  /* 0x00000090a414723c */ /* 0x048ff00000001814 */
[C---:B------:R-:W-:Y:S01]  /*4e00*/  HMMA.16816.F32 R24, R164.reuse, R146, R24 ;  /* 0x00000092a418723c */ /* 0x040fe20000001818 */
[----:B------:R-:W2:Y:S07]  /*4e10*/  LDSM.16.M88.4 R144, [R185+0xf900] ;  /* 0x00f90000b990783b */ /* 0x000eae0000000200 */
[C---:B------:R-:W-:Y:S08]  /*4e20*/  HMMA.16816.F32 R28, R164.reuse, R160, R28 ;  /* 0x000000a0a41c723c */ /* 0x040ff0000000181c */
[----:B------:R-:W-:Y:S01]  /*4e30*/  HMMA.16816.F32 R32, R164, R162, R32 ;  /* 0x000000a2a420723c */ /* 0x000fe20000001820 */
[----:B------:R-:W3:Y:S07]  /*4e40*/  LDSM.16.M88.4 R160, [R186+0xe900] ;  /* 0x00e90000baa0783b */ /* 0x000eee0000000200 */
[C---:B----4-:R-:W-:Y:S01]  /*4e50*/  HMMA.16816.F32 R4, R148.reuse, R152, R4 ;  /* 0x000000989404723c */ /* 0x050fe20000001804 */
[----:B------:R-:W-:Y:S07]  /*4e60*/  LDSM.16.M88.4 R164, [R184+UR4+0x11100] ;  /* 0x01110004b8a4783b */ /* 0x000fee0008000200 */
[C---:B------:R-:W-:Y:S01]  /*4e70*/  HMMA.16816.F32 R8, R148.reuse, R154, R8 ;  /* 0x0000009a9408723c */ /* 0x040fe20000001808 */
[----:B------:R-:W-:Y:S07]  /*4e80*/  LDSM.16.M88.4 R152, [R184+UR4+0x10900] ;  /* 0x01090004b898783b */ /* 0x000fee0008000200 */
[C---:B-----5:R-:W-:Y:S08]  /*4e90*/  HMMA.16816.F32 R12, R148.reuse, R136, R12 ;  /* 0x00000088940c723c */ /* 0x060ff0000000180c */
[C---:B------:R-:W-:Y:S01]  /*4ea0*/  HMMA.16816.F32 R16, R148.reuse, R138, R16 ;  /* 0x0000008a9410723c */ /* 0x040fe20000001810 */
[----:B------:R-:W4:Y:S07]  /*4eb0*/  LDSM.16.M88.4 R136, [R186+0xf100] ;  /* 0x00f10000ba88783b */ /* 0x000f2e0000000200 */
[C---:B-1----:R-:W-:Y:S08]  /*4ec0*/  HMMA.16816.F32 R20, R148.reuse, R140, R20 ;  /* 0x0000008c9414723c */ /* 0x042ff00000001814 */
[C---:B------:R-:W-:Y:S01]  /*4ed0*/  HMMA.16816.F32 R24, R148.reuse, R142, R24 ;  /* 0x0000008e9418723c */ /* 0x040fe20000001818 */
[----:B------:R-:W1:Y:S07]  /*4ee0*/  LDSM.16.M88.4 R140, [R186+0xf900] ;  /* 0x00f90000ba8c783b */ /* 0x000e6e0000000200 */
[C---:B--2---:R-:W-:Y:S08]  /*4ef0*/  HMMA.16816.F32 R28, R148.reuse, R144, R28 ;  /* 0x00000090941c723c */ /* 0x044ff0000000181c */
[----:B------:R-:W-:Y:S01]  /*4f00*/  HMMA.16816.F32 R32, R148, R146, R32 ;  /* 0x000000929420723c */ /* 0x000fe20000001820 */
[----:B------:R-:W-:Y:S07]  /*4f10*/  LDSM.16.M88.4 R144, [R183+0x8000] ;  /* 0x00800000b790783b */ /* 0x000fee0000000200 */
[C---:B------:R-:W-:Y:S01]  /*4f20*/  HMMA.16816.F32 R4, R156.reuse, R168, R4 ;  /* 0x000000a89c04723c */ /* 0x040fe20000001804 */
[----:B------:R-:W2:Y:S07]  /*4f30*/  LDSM.16.M88.4 R148, [R184+UR4+0x10100] ;  /* 0x01010004b894783b */ /* 0x000eae0008000200 */
[C---:B------:R-:W-:Y:S01]  /*4f40*/  HMMA.16816.F32 R8, R156.reuse, R170, R8 ;  /* 0x000000aa9c08723c */ /* 0x040fe20000001808 */
[----:B------:R-:W-:Y:S07]  /*4f50*/  LDSM.16.M88.4 R168, [R132+0x10100] ;  /* 0x0101000084a8783b */ /* 0x000fee0000000200 */
[C---:B---3--:R-:W-:Y:S08]  /*4f60*/  HMMA.16816.F32 R12, R156.reuse, R160, R12 ;  /* 0x000000a09c0c723c */ /* 0x048ff0000000180c */
[C---:B------:R-:W-:Y:S01]  /*4f70*/  HMMA.16816.F32 R16, R156.reuse, R162, R16 ;  /* 0x000000a29c10723c */ /* 0x040fe20000001810 */
[----:B------:R-:W3:Y:S07]  /*4f80*/  LDSM.16.M88.4 R160, [R184+UR4+0x11900] ;  /* 0x01190004b8a0783b */ /* 0x000eee0008000200 */
[C---:B----4-:R-:W-:Y:S08]  /*4f90*/  HMMA.16816.F32 R20, R156.reuse, R136, R20 ;  /* 0x000000889c14723c */ /* 0x050ff00000001814 */
[C---:B------:R-:W-:Y:S01]  /*4fa0*/  HMMA.16816.F32 R24, R156.reuse, R138, R24 ;  /* 0x0000008a9c18723c */ /* 0x040fe20000001818 */
[----:B------:R-:W4:Y:S07]  /*4fb0*/  LDSM.16.M88.4 R136, [R181+0x8000] ;  /* 0x00800000b588783b */ /* 0x000f2e0000000200 */
[C---:B-1----:R-:W-:Y:S08]  /*4fc0*/  HMMA.16816.F32 R28, R156.reuse, R140, R28 ;  /* 0x0000008c9c1c723c */ /* 0x042ff0000000181c */
[----:B------:R-:W-:Y:S01]  /*4fd0*/  HMMA.16816.F32 R32, R156, R142, R32 ;  /* 0x0000008e9c20723c */ /* 0x000fe20000001820 */
[----:B------:R-:W1:Y:S07]  /*4fe0*/  LDSM.16.M88.4 R140, [R132+0x10900] ;  /* 0x01090000848c783b */ /* 0x000e6e0000000200 */
[C---:B--2---:R-:W-:Y:S01]  /*4ff0*/  HMMA.16816.F32 R4, R144.reuse, R148, R4 ;  /* 0x000000949004723c */ /* 0x044fe20000001804 */
[----:B------:R-:W-:Y:S07]  /*5000*/  LDSM.16.M88.4 R156, [R180+0x8000] ;  /* 0x00800000b49c783b */ /* 0x000fee0000000200 */
[C---:B------:R-:W-:Y:S01]  /*5010*/  HMMA.16816.F32 R8, R144.reuse, R150, R8 ;  /* 0x000000969008723c */ /* 0x040fe20000001808 */
[----:B------:R-:W2:Y:S07]  /*5020*/  LDSM.16.M88.4 R148, [R132+0x11100] ;  /* 0x011100008494783b */ /* 0x000eae0000000200 */
[C---:B------:R-:W-:Y:S08]  /*5030*/  HMMA.16816.F32 R12, R144.reuse, R152, R12 ;  /* 0x00000098900c723c */ /* 0x040ff0000000180c */
[C---:B------:R-:W-:Y:S01]  /*5040*/  HMMA.16816.F32 R16, R144.reuse, R154, R16 ;  /* 0x0000009a9010723c */ /* 0x040fe20000001810 */
[----:B------:R-:W5:Y:S07]  /*5050*/  LDSM.16.M88.4 R152, [R132+0x11900] ;  /* 0x011900008498783b */ /* 0x000f6e0000000200 */
[C---:B------:R-:W-:Y:S08]  /*5060*/  HMMA.16816.F32 R20, R144.reuse, R164, R20 ;  /* 0x000000a49014723c */ /* 0x040ff00000001814 */
[C---:B------:R-:W-:Y:S01]  /*5070*/  HMMA.16816.F32 R24, R144.reuse, R166, R24 ;  /* 0x000000a69018723c */ /* 0x040fe20000001818 */
[----:B------:R-:W2:Y:S07]  /*5080*/  LDSM.16.M88.4 R164, [R185+0x10100] ;  /* 0x01010000b9a4783b */ /* 0x000eae0000000200 */
[C---:B---3--:R-:W-:Y:S08]  /*5090*/  HMMA.16816.F32 R28, R144.reuse, R160, R28 ;  /* 0x000000a0901c723c */ /* 0x048ff0000000181c */
[----:B------:R-:W-:Y:S01]  /*50a0*/  HMMA.16816.F32 R32, R144, R162, R32 ;  /* 0x000000a29020723c */ /* 0x000fe20000001820 */
[----:B------:R-:W3:Y:S07]  /*50b0*/  LDSM.16.M88.4 R144, [R185+0x10900] ;  /* 0x01090000b990783b */ /* 0x000eee0000000200 */
[C---:B----4-:R-:W-:Y:S01]  /*50c0*/  HMMA.16816.F32 R4, R136.reuse, R168, R4 ;  /* 0x000000a88804723c */ /* 0x050fe20000001804 */
[----:B------:R-:W4:Y:S07]  /*50d0*/  LDSM.16.M88.4 R160, [R185+0x11100] ;  /* 0x01110000b9a0783b */ /* 0x000f2e0000000200 */
[C---:B------:R-:W-:Y:S01]  /*50e0*/  HMMA.16816.F32 R8, R136.reuse, R170, R8 ;  /* 0x000000aa8808723c */ /* 0x040fe20000001808 */
[----:B------:R-:W-:Y:S07]  /*50f0*/  LDSM.16.M88.4 R168, [R178+0x8000] ;  /* 0x00800000b2a8783b */ /* 0x000fee0000000200 */
[C---:B-1----:R-:W-:Y:S08]  /*5100*/  HMMA.16816.F32 R12, R136.reuse, R140, R12 ;  /* 0x0000008c880c723c */ /* 0x042ff0000000180c */
[C---:B------:R-:W-:Y:S01]  /*5110*/  HMMA.16816.F32 R16, R136.reuse, R142, R16 ;  /* 0x0000008e8810723c */ /* 0x040fe20000001810 */
[----:B------:R-:W1:Y:S07]  /*5120*/  LDSM.16.M88.4 R140, [R185+0x11900] ;  /* 0x01190000b98c783b */ /* 0x000e6e0000000200 */
[C---:B--2---:R-:W-:Y:S08]  /*5130*/  HMMA.16816.F32 R20, R136.reuse, R148, R20 ;  /* 0x000000948814723c */ /* 0x044ff00000001814 */
[C---:B------:R-:W-:Y:S08]  /*5140*/  HMMA.16816.F32 R24, R136.reuse, R150, R24 ;  /* 0x000000968818723c */ /* 0x040ff00000001818 */
[C---:B-----5:R-:W-:Y:S08]  /*5150*/  HMMA.16816.F32 R28, R136.reuse, R152, R28 ;  /* 0x00000098881c723c */ /* 0x060ff0000000181c */
[----:B------:R-:W-:Y:S01]  /*5160*/  HMMA.16816.F32 R32, R136, R154, R32 ;  /* 0x0000009a8820723c */ /* 0x000fe20000001820 */
[----:B------:R-:W2:Y:S07]  /*5170*/  LDSM.16.M88.4 R136, [R186+0x10900] ;  /* 0x01090000ba88783b */ /* 0x000eae0000000200 */
[C---:B------:R-:W-:Y:S08]  /*5180*/  HMMA.16816.F32 R4, R156.reuse, R164, R4 ;  /* 0x000000a49c04723c */ /* 0x040ff00000001804 */
[C---:B------:R-:W-:Y:S08]  /*5190*/  HMMA.16816.F32 R8, R156.reuse, R166, R8 ;  /* 0x000000a69c08723c */ /* 0x040ff00000001808 */
[C---:B---3--:R-:W-:Y:S08]  /*51a0*/  HMMA.16816.F32 R12, R156.reuse, R144, R12 ;  /* 0x000000909c0c723c */ /* 0x048ff0000000180c */
[C---:B------:R-:W-:Y:S01]  /*51b0*/  HMMA.16816.F32 R16, R156.reuse, R146, R16 ;  /* 0x000000929c10723c */ /* 0x040fe20000001810 */
[----:B------:R-:W3:Y:S07]  /*51c0*/  LDSM.16.M88.4 R144, [R186+0x11100] ;  /* 0x01110000ba90783b */ /* 0x000eee0000000200 */
[C---:B----4-:R-:W-:Y:S08]  /*51d0*/  HMMA.16816.F32 R20, R156.reuse, R160, R20 ;  /* 0x000000a09c14723c */ /* 0x050ff00000001814 */
[C---:B------:R-:W-:Y:S08]  /*51e0*/  HMMA.16816.F32 R24, R156.reuse, R162, R24 ;  /* 0x000000a29c18723c */ /* 0x040ff00000001818 */
[C---:B-1----:R-:W-:Y:S08]  /*51f0*/  HMMA.16816.F32 R28, R156.reuse, R140, R28 ;  /* 0x0000008c9c1c723c */ /* 0x042ff0000000181c */
[----:B------:R-:W-:Y:S01]  /*5200*/  HMMA.16816.F32 R32, R156, R142, R32 ;  /* 0x0000008e9c20723c */ /* 0x000fe20000001820 */
[----:B------:R-:W1:Y:S01]  /*5210*/  LDSM.16.M88.4 R140, [R186+0x11900] ;  /* 0x01190000ba8c783b */ /* 0x000e620000000200 */
[----:B------:R-:W-:Y:S06]  /*5220*/  DEPBAR.LE SB0, 0x2 ;  /* 0x000080800000791a */ /* 0x000fec0000000000 */
[C---:B------:R-:W-:Y:S01]  /*5230*/  HMMA.16816.F32 R4, R168.reuse, R172, R4 ;  /* 0x000000aca804723c */ /* 0x040fe20000001804 */
[----:B------:R-:W-:Y:S07]  /*5240*/  BAR.SYNC.DEFER_BLOCKING 0x0 ;  /* 0x0000000000007b1d */ /* 0x000fee0000010000 */
[C---:B------:R-:W-:Y:S08]  /*5250*/  HMMA.16816.F32 R8, R168.reuse, R174, R8 ;  /* 0x000000aea808723c */ /* 0x040ff00000001808 */
[C---:B--2---:R-:W-:Y:S08]  /*5260*/  HMMA.16816.F32 R12, R168.reuse, R136, R12 ;  /* 0x00000088a80c723c */ /* 0x044ff0000000180c */
[C---:B------:R-:W-:Y:S01]  /*5270*/  HMMA.16816.F32 R16, R168.reuse, R138, R16 ;  /* 0x0000008aa810723c */ /* 0x040fe20000001810 */
[----:B------:R-:W-:Y:S03]  /*5280*/  LDSM.16.MT88.4 R136, [R177+UR4+0x100] ;  /* 0x00010004b188783b */ /* 0x000fe60008004200 */
[----:B------:R-:W-:Y:S02]  /*5290*/  FMNMX.FTZ R2, R4, R133, !PT ;  /* 0x0000008504027209 */ /* 0x000fe40007810000 */
[----:B------:R-:W-:Y:S02]  /*52a0*/  FMNMX.FTZ R132, R6, R0, !PT ;  /* 0x0000000006847209 */ /* 0x000fe40007810000 */
[C---:B---3--:R-:W-:Y:S01]  /*52b0*/  HMMA.16816.F32 R20, R168.reuse, R144, R20 ;  /* 0x00000090a814723c */ /* 0x048fe20000001814 */
[----:B------:R-:W-:Y:S03]  /*52c0*/  LDSM.16.MT88.4 R148, [R177+UR4+0x2900] ;  /* 0x00290004b194783b */ /* 0x000fe60008004200 */
[----:B------:R-:W-:Y:S02]  /*52d0*/  FMNMX.FTZ R3, R5, R2, !PT ;  /* 0x0000000205037209 */ /* 0x000fe40007810000 */
[----:B------:R-:W-:Y:S02]  /*52e0*/  FMNMX.FTZ R163, R7, R132, !PT ;  /* 0x0000008407a37209 */ /* 0x000fe40007810000 */
[C---:B------:R-:W-:Y:S01]  /*52f0*/  HMMA.16816.F32 R24, R168.reuse, R146, R24 ;  /* 0x00000092a818723c */ /* 0x040fe20000001818 */
[----:B------:R-:W-:Y:S03]  /*5300*/  LDSM.16.MT88.4 R156, [R176+UR4+0x2900] ;  /* 0x00290004b09c783b */ /* 0x000fe60008004200 */
[----:B------:R-:W-:Y:S02]  /*5310*/  FMNMX.FTZ R2, R8, R3, !PT ;  /* 0x0000000308027209 */ /* 0x000fe40007810000 */
[----:B------:R-:W-:Y:S02]  /*5320*/  FMNMX.FTZ R132, R10, R163, !PT ;  /* 0x000000a30a847209 */ /* 0x000fe40007810000 */
[C---:B-1----:R-:W-:Y:S04]  /*5330*/  HMMA.16816.F32 R28, R168.reuse, R140, R28 ;  /* 0x0000008ca81c723c */ /* 0x042fe8000000181c */
[----:B------:R-:W-:Y:S02]  /*5340*/  FMNMX.FTZ R3, R9, R2, !PT ;  /* 0x0000000209037209 */ /* 0x000fe40007810000 */
[----:B------:R-:W-:Y:S02]  /*5350*/  FMNMX.FTZ R163, R11, R132, !PT ;  /* 0x000000840ba37209 */ /* 0x000fe40007810000 */
[----:B------:R-:W-:Y:S04]  /*5360*/  HMMA.16816.F32 R32, R168, R142, R32 ;  /* 0x0000008ea820723c */ /* 0x000fe80000001820 */
[----:B------:R-:W-:Y:S02]  /*5370*/  FMNMX.FTZ R2, R12, R3, !PT ;  /* 0x000000030c027209 */ /* 0x000fe40007810000 */
[----:B------:R-:W-:Y:S02]  /*5380*/  FMNMX.FTZ R132, R14, R163, !PT ;  /* 0x000000a30e847209 */ /* 0x000fe40007810000 */
[----:B------:R-:W-:Y:S04]  /*5390*/  FMNMX.FTZ R3, R13, R2, !PT ;  /* 0x000000020d037209 */ /* 0x000fe80007810000 */
        /* <DEDUP_REMOVED lines=16> */
[----:B------:R-:W-:Y:S02]  /*54a0*/  IADD3 R141, R177, UR4, RZ ;  /* 0x00000004b18d7c10 */ /* 0x000fe4000fffe0ff */
[----:B------:R-:W-:Y:S02]  /*54b0*/  FMNMX.FTZ R2, R32, R3, !PT ;  /* 0x0000000320027209 */ /* 0x000fe40007810000 */
[----:B------:R-:W-:Y:S02]  /*54c0*/  FMNMX.FTZ R3, R31, R132, !PT ;  /* 0x000000841f037209 */ /* 0x000fe40007810000 */
[----:B------:R-:W-:Y:S02]  /*54d0*/  FMNMX.FTZ R165, R33, R2, !PT ;  /* 0x0000000221a57209 */ /* 0x000fe40007810000 */
[----:B------:R-:W-:Y:S03]  /*54e0*/  FMNMX.FTZ R132, R34, R3, !PT ;  /* 0x0000000322847209 */ /* 0x000fe60007810000 */
[----:B------:R-:W1:Y:S01]  /*54f0*/  SHFL.BFLY PT, R2, R165, 0x2, 0x1f ;  /* 0x0c401f00a5027f89 */ /* 0x000e6200000e0000 */
[----:B------:R-:W-:Y:S07]  /*5500*/  FMNMX.FTZ R164, R35, R132, !PT ;  /* 0x0000008423a47209 */ /* 0x000fee0007810000 */
[----:B------:R-:W2:Y:S01]  /*5510*/  SHFL.BFLY PT, R3, R164, 0x2, 0x1f ;  /* 0x0c401f00a4037f89 */ /* 0x000ea200000e0000 */
[----:B-1----:R-:W-:Y:S07]  /*5520*/  FMNMX.FTZ R163, R165, R2, !PT ;  /* 0x00000002a5a37209 */ /* 0x002fee0007810000 */
[----:B------:R-:W1:Y:S01]  /*5530*/  SHFL.BFLY PT, R132, R163, 0x1, 0x1f ;  /* 0x0c201f00a3847f89 */ /* 0x000e6200000e0000 */
[----:B--2---:R-:W-:Y:S07]  /*5540*/  FMNMX.FTZ R162, R164, R3, !PT ;  /* 0x00000003a4a27209 */ /* 0x004fee0007810000 */
[----:B------:R-:W2:Y:S08]  /*5550*/  SHFL.BFLY PT, R3, R162, 0x1, 0x1f ;  /* 0x0c201f00a2037f89 */ /* 0x000eb000000e0000 */
[----:B------:R-:W-:Y:S01]  /*5560*/  LDSM.16.MT88.4 R164, [R177+UR4+0x5900] ;  /* 0x00590004b1a4783b */ /* 0x000fe20008004200 */
[----:B-1----:R-:W-:Y:S05]  /*5570*/  FMNMX.FTZ R132, R163, R132, !PT ;  /* 0x00000084a3847209 */ /* 0x002fea0007810000 */
[C---:B------:R-:W-:Y:S02]  /*5580*/  FADD.FTZ R133, -R132.reuse, R133 ;  /* 0x0000008584857221 */ /* 0x040fe40000010100 */
[----:B------:R-:W-:Y:S01]  /*5590*/  FMUL.FTZ R163, R132, c[0x0][0x2d0] ;  /* 0x0000b40084a37a20 */ /* 0x000fe20000410000 */
[----:B--2---:R-:W-:Y:S01]  /*55a0*/  FMNMX.FTZ R3, R162, R3, !PT ;  /* 0x00000003a2037209 */ /* 0x004fe20007810000 */
[----:B------:R-:W-:Y:S02]  /*55b0*/  FMUL.FTZ R2, R133, c[0x0][0x2d0] ;  /* 0x0000b40085027a20 */ /* 0x000fe40000410000 */
[--C-:B------:R-:W-:Y:S02]  /*55c0*/  FFMA.FTZ R173, R4, c[0x0][0x2d0], -R163.reuse ;  /* 0x0000b40004ad7a23 */ /* 0x100fe400000108a3 */
[C---:B------:R-:W-:Y:S02]  /*55d0*/  FADD.FTZ R133, -R3.reuse, R0 ;  /* 0x0000000003857221 */ /* 0x040fe40000010100 */
[----:B------:R-:W-:Y:S01]  /*55e0*/  FMUL.FTZ R162, R3, c[0x0][0x2d0] ;  /* 0x0000b40003a27a20 */ /* 0x000fe20000410000 */
[----:B------:R-:W1:Y:S01]  /*55f0*/  MUFU.EX2 R2, R2 ;  /* 0x0000000200027308 */ /* 0x000e620000000800 */
[----:B------:R-:W-:Y:S01]  /*5600*/  FMUL.FTZ R0, R133, c[0x0][0x2d0] ;  /* 0x0000b40085007a20 */ /* 0x000fe20000410000 */
[----:B------:R-:W-:Y:S01]  /*5610*/  IADD3 R133, R182, R141, RZ ;  /* 0x0000008db6857210 */ /* 0x000fe20007ffe0ff */
[--C-:B------:R-:W-:Y:S02]  /*5620*/  FFMA.FTZ R174, R5, c[0x0][0x2d0], -R163.reuse ;  /* 0x0000b40005ae7a23 */ /* 0x100fe400000108a3 */
[--C-:B------:R-:W-:Y:S02]  /*5630*/  FFMA.FTZ R175, R8, c[0x0][0x2d0], -R163.reuse ;  /* 0x0000b40008af7a23 */ /* 0x100fe400000108a3 */
[--C-:B------:R-:W-:Y:S01]  /*5640*/  FFMA.FTZ R208, R9, c[0x0][0x2d0], -R163.reuse ;  /* 0x0000b40009d07a23 */ /* 0x100fe200000108a3 */
[----:B------:R-:W2:Y:S01]  /*5650*/  LDSM.16.MT88.4 R140, [R133+0x100] ;  /* 0x00010000858c783b */ /* 0x000ea20000004200 */
[--C-:B------:R-:W-:Y:S01]  /*5660*/  FFMA.FTZ R210, R6, c[0x0][0x2d0], -R162.reuse ;  /* 0x0000b40006d27a23 */ /* 0x100fe200000108a2 */
[----:B------:R-:W3:Y:S01]  /*5670*/  MUFU.EX2 R0, R0 ;  /* 0x0000000000007308 */ /* 0x000ee20000000800 */
[--C-:B------:R-:W-:Y:S02]  /*5680*/  FFMA.FTZ R215, R7, c[0x0][0x2d0], -R162.reuse ;  /* 0x0000b40007d77a23 */ /* 0x100fe400000108a2 */
[--C-:B------:R-:W-:Y:S02]  /*5690*/  FFMA.FTZ R212, R10, c[0x0][0x2d0], -R162.reuse ;  /* 0x0000b4000ad47a23 */ /* 0x100fe400000108a2 */
[--C-:B------:R-:W-:Y:S01]  /*56a0*/  FFMA.FTZ R217, R11, c[0x0][0x2d0], -R162.reuse ;  /* 0x0000b4000bd97a23 */ /* 0x100fe200000108a2 */
[----:B------:R-:W-:Y:S01]  /*56b0*/  LDSM.16.MT88.4 R152, [R133+0x2900] ;  /* 0x002900008598783b */ /* 0x000fe20000004200 */
[--C-:B------:R-:W-:Y:S02]  /*56c0*/  FFMA.FTZ R214, R12, c[0x0][0x2d0], -R163.reuse ;  /* 0x0000b4000cd67a23 */ /* 0x100fe400000108a3 */
[--C-:B------:R-:W-:Y:S01]  /*56d0*/  FFMA.FTZ R219, R13, c[0x0][0x2d0], -R163.reuse ;  /* 0x0000b4000ddb7a23 */ /* 0x100fe200000108a3 */
[----:B------:R-:W-:Y:S01]  /*56e0*/  MUFU.EX2 R173, R173 ;  /* 0x000000ad00ad7308 */ /* 0x000fe20000000800 */
[--C-:B------:R-:W-:Y:S02]  /*56f0*/  FFMA.FTZ R216, R14, c[0x0][0x2d0], -R162.reuse ;  /* 0x0000b4000ed87a23 */ /* 0x100fe400000108a2 */
[--C-:B------:R-:W-:Y:S01]  /*5700*/  FFMA.FTZ R221, R15, c[0x0][0x2d0], -R162.reuse ;  /* 0x0000b4000fdd7a23 */ /* 0x100fe200000108a2 */
[----:B------:R-:W-:Y:S01]  /*5710*/  LDSM.16.MT88.4 R168, [R133+0x5900] ;  /* 0x0059000085a8783b */ /* 0x000fe20000004200 */
[C---:B-1----:R-:W-:Y:S02]  /*5720*/  FMUL.FTZ R4, R2.reuse, R128 ;  /* 0x0000008002047220 */ /* 0x042fe40000410000 */
[C---:B------:R-:W-:Y:S02]  /*5730*/  FMUL.FTZ R5, R2.reuse, R129 ;  /* 0x0000008102057220 */ /* 0x040fe40000410000 */
[C---:B------:R-:W-:Y:S01]  /*5740*/  FMUL.FTZ R8, R2.reuse, R124 ;  /* 0x0000007c02087220 */ /* 0x040fe20000410000 */
[----:B------:R-:W1:Y:S01]  /*5750*/  MUFU.EX2 R174, R174 ;  /* 0x000000ae00ae7308 */ /* 0x000e620000000800 */
[C---:B------:R-:W-:Y:S02]  /*5760*/  FMUL.FTZ R9, R2.reuse, R125 ;  /* 0x0000007d02097220 */ /* 0x040fe40000410000 */
[----:B------:R-:W-:Y:S02]  /*5770*/  FMUL.FTZ R36, R2, R36 ;  /* 0x0000002402247220 */ /* 0x000fe40000410000 */
[C---:B---3--:R-:W-:Y:S02]  /*5780*/  FMUL.FTZ R6, R0.reuse, R130 ;  /* 0x0000008200067220 */ /* 0x048fe40000410000 */
[C---:B------:R-:W-:Y:S02]  /*5790*/  FMUL.FTZ R7, R0.reuse, R131 ;  /* 0x0000008300077220 */ /* 0x040fe40000410000 */
[C---:B------:R-:W-:Y:S01]  /*57a0*/  FMUL.FTZ R10, R0.reuse, R126 ;  /* 0x0000007e000a7220 */ /* 0x040fe20000410000 */
[----:B------:R-:W-:Y:S01]  /*57b0*/  MUFU.EX2 R175, R175 ;  /* 0x000000af00af7308 */ /* 0x000fe20000000800 */
[----:B------:R-:W-:Y:S02]  /*57c0*/  FMUL.FTZ R11, R0, R127 ;  /* 0x0000007f000b7220 */ /* 0x000fe40000410000 */
[----:B------:R-:W3:Y:S01]  /*57d0*/  LDSM.16.MT88.4 R124, [R176+UR4+0x100] ;  /* 0x00010004b07c783b */ /* 0x000ee20008004200 */
[----:B------:R-:W-:Y:S02]  /*57e0*/  FMUL.FTZ R37, R2, R37 ;  /* 0x0000002502257220 */ /* 0x000fe40000410000 */
[C---:B------:R-:W-:Y:S02]  /*57f0*/  FMUL.FTZ R38, R0.reuse, R38 ;  /* 0x0000002600267220 */ /* 0x040fe40000410000 */
[----:B------:R-:W-:Y:S02]  /*5800*/  FMUL.FTZ R39, R0, R39 ;  /* 0x0000002700277220 */ /* 0x000fe40000410000 */
[----:B------:R-:W4:Y:S01]  /*5810*/  MUFU.EX2 R208, R208 ;  /* 0x000000d000d07308 */ /* 0x000f220000000800 */
[C---:B------:R-:W-:Y:S02]  /*5820*/  FMUL.FTZ R40, R2.reuse, R40 ;  /* 0x0000002802287220 */ /* 0x040fe40000410000 */
[----:B------:R-:W-:Y:S01]  /*5830*/  FMUL.FTZ R41, R2, R41 ;  /* 0x0000002902297220 */ /* 0x000fe20000410000 */
[----:B-1----:R-:W-:Y:S01]  /*5840*/  F2FP.PACK_AB R128, R174, R173 ;  /* 0x000000adae80723e */ /* 0x002fe200000000ff */
        /* <DEDUP_REMOVED lines=9> */
[----:B------:R-:W1:Y:S01]  /*58e0*/  MUFU.EX2 R215, R215 ;  /* 0x000000d700d77308 */ /* 0x000e620000000800 */
[C---:B------:R-:W-:Y:S02]  /*58f0*/  FMUL.FTZ R46, R0.reuse, R46 ;  /* 0x0000002e002e7220 */ /* 0x040fe40000410000 */
[----:B------:R-:W-:Y:S01]  /*5900*/  FMUL.FTZ R47, R0, R47 ;  /* 0x0000002f002f7220 */ /* 0x000fe20000410000 */
[----:B----4-:R-:W-:Y:S01]  /*5910*/  F2FP.PACK_AB R130, R208, R175 ;  /* 0x000000afd082723e */ /* 0x010fe200000000ff */
        /* <DEDUP_REMOVED lines=30> */
[C---:B------:R-:W-:Y:S05]  /*5b00*/  HMMA.16816.F32 R4, R128.reuse, R136, R4 ;  /* 0x000000888004723c */ /* 0x040fea0000001804 */
[----:B------:R-:W-:Y:S02]  /*5b10*/  FMUL.FTZ R71, R0, R71 ;  /* 0x0000004700477220 */ /* 0x000fe40000410000 */
[----:B------:R-:W-:Y:S01]  /*5b20*/  IADD3 R137, R176, UR4, RZ ;  /* 0x00000004b0897c10 */ /* 0x000fe2000fffe0ff */
[C---:B------:R-:W-:Y:S01]  /*5b30*/  HMMA.16816.F32 R8, R128.reuse, R138, R8 ;  /* 0x0000008a8008723c */ /* 0x040fe20000001808 */
[----:B------:R-:W4:Y:S03]  /*5b40*/  MUFU.EX2 R221, R221 ;  /* 0x000000dd00dd7308 */ /* 0x000f260000000800 */
[----:B------:R-:W-:Y:S01]  /*5b50*/  IADD3 R172, R182, R137, RZ ;  /* 0x00000089b6ac7210 */ /* 0x000fe20007ffe0ff */
[C---:B------:R-:W-:Y:S02]  /*5b60*/  FMUL.FTZ R72, R2.reuse, R72 ;  /* 0x0000004802487220 */ /* 0x040fe40000410000 */
[----:B------:R-:W-:Y:S01]  /*5b70*/  FMUL.FTZ R73, R2, R73 ;  /* 0x0000004902497220 */ /* 0x000fe20000410000 */
[C---:B--2---:R-:W-:Y:S01]  /*5b80*/  HMMA.16816.F32 R36, R128.reuse, R140, R36 ;  /* 0x0000008c8024723c */ /* 0x044fe20000001824 */
[----:B------:R-:W2:Y:S03]  /*5b90*/  LDSM.16.MT88.4 R136, [R172+0x100] ;  /* 0x00010000ac88783b */ /* 0x000ea60000004200 */
[C---:B------:R-:W-:Y:S02]  /*5ba0*/  FMUL.FTZ R74, R0.reuse, R74 ;  /* 0x0000004a004a7220 */ /* 0x040fe40000410000 */
[----:B------:R-:W-:Y:S02]  /*5bb0*/  FMUL.FTZ R75, R0, R75 ;  /* 0x0000004b004b7220 */ /* 0x000fe40000410000 */
[C---:B------:R-:W-:Y:S01]  /*5bc0*/  HMMA.16816.F32 R40, R128.reuse, R142, R40 ;  /* 0x0000008e8028723c */ /* 0x040fe20000001828 */
[----:B------:R-:W5:Y:S03]  /*5bd0*/  LDSM.16.MT88.4 R140, [R177+UR4+0x2100] ;  /* 0x00210004b18c783b */ /* 0x000f660008004200 */
[C---:B------:R-:W-:Y:S02]  /*5be0*/  FMUL.FTZ R76, R2.reuse, R76 ;  /* 0x0000004c024c7220 */ /* 0x040fe40000410000 */
[----:B------:R-:W-:Y:S02]  /*5bf0*/  FMUL.FTZ R77, R2, R77 ;  /* 0x0000004d024d7220 */ /* 0x000fe40000410000 */
[C---:B---3--:R-:W-:Y:S01]  /*5c00*/  HMMA.16816.F32 R44, R128.reuse, R124, R44 ;  /* 0x0000007c802c723c */ /* 0x048fe2000000182c */
[----:B------:R-:W-:Y:S03]  /*5c10*/  LDSM.16.MT88.4 R120, [R172+0x4100] ;  /* 0x00410000ac78783b */ /* 0x000fe60000004200 */
[C---:B------:R-:W-:Y:S02]  /*5c20*/  FMUL.FTZ R78, R0.reuse, R78 ;  /* 0x0000004e004e7220 */ /* 0x040fe40000410000 */
[----:B------:R-:W-:Y:S02]  /*5c30*/  FMUL.FTZ R79, R0, R79 ;  /* 0x0000004f004f7220 */ /* 0x000fe40000410000 */
[C---:B------:R-:W-:Y:S01]  /*5c40*/  HMMA.16816.F32 R48, R128.reuse, R126, R48 ;  /* 0x0000007e8030723c */ /* 0x040fe20000001830 */
[----:B------:R-:W3:Y:S03]  /*5c50*/  LDSM.16.MT88.4 R124, [R133+0x2100] ;  /* 0x00210000857c783b */ /* 0x000ee60000004200 */
[C---:B------:R-:W-:Y:S02]  /*5c60*/  FMUL.FTZ R80, R2.reuse, R80 ;  /* 0x0000005002507220 */ /* 0x040fe40000410000 */
[----:B------:R-:W-:Y:S02]  /*5c70*/  FMUL.FTZ R81, R2, R81 ;  /* 0x0000005102517220 */ /* 0x000fe40000410000 */
[C---:B------:R-:W-:Y:S01]  /*5c80*/  FMUL.FTZ R82, R0.reuse, R82 ;  /* 0x0000005200527220 */ /* 0x040fe20000410000 */
[----:B------:R-:W-:Y:S03]  /*5c90*/  LDSM.16.MT88.4 R144, [R172+0x900] ;  /* 0x00090000ac90783b */ /* 0x000fe60000004200 */
[----:B------:R-:W-:Y:S02]  /*5ca0*/  FMUL.FTZ R83, R0, R83 ;  /* 0x0000005300537220 */ /* 0x000fe40000410000 */
[C---:B------:R-:W-:Y:S02]  /*5cb0*/  FMUL.FTZ R84, R2.reuse, R84 ;  /* 0x0000005402547220 */ /* 0x040fe40000410000 */
[----:B------:R-:W-:Y:S01]  /*5cc0*/  FMUL.FTZ R85, R2, R85 ;  /* 0x0000005502557220 */ /* 0x000fe20000410000 */
[C---:B--2---:R-:W-:Y:S03]  /*5cd0*/  HMMA.16816.F32 R52, R128.reuse, R136, R52 ;  /* 0x000000888034723c */ /* 0x044fe60000001834 */
[C---:B------:R-:W-:Y:S02]  /*5ce0*/  FMUL.FTZ R86, R0.reuse, R86 ;  /* 0x0000005600567220 */ /* 0x040fe40000410000 */
[----:B------:R-:W-:Y:S02]  /*5cf0*/  FMUL.FTZ R87, R0, R87 ;  /* 0x0000005700577220 */ /* 0x000fe40000410000 */
[C---:B------:R-:W-:Y:S01]  /*5d00*/  FMUL.FTZ R88, R2.reuse, R88 ;  /* 0x0000005802587220 */ /* 0x040fe20000410000 */
[C---:B------:R-:W-:Y:S01]  /*5d10*/  HMMA.16816.F32 R56, R128.reuse, R138, R56 ;  /* 0x0000008a8038723c */ /* 0x040fe20000001838 */
[----:B------:R-:W2:Y:S03]  /*5d20*/  LDSM.16.MT88.4 R136, [R176+UR4+0x2100] ;  /* 0x00210004b088783b */ /* 0x000ea60008004200 */
[----:B------:R-:W-:Y:S02]  /*5d30*/  FMUL.FTZ R89, R2, R89 ;  /* 0x0000005902597220 */ /* 0x000fe40000410000 */
[C---:B------:R-:W-:Y:S02]  /*5d40*/  FMUL.FTZ R90, R0.reuse, R90 ;  /* 0x0000005a005a7220 */ /* 0x040fe40000410000 */
[C---:B-----5:R-:W-:Y:S04]  /*5d50*/  HMMA.16816.F32 R60, R128.reuse, R140, R60 ;  /* 0x0000008c803c723c */ /* 0x060fe8000000183c */
[----:B------:R-:W-:Y:S02]  /*5d60*/  FMUL.FTZ R91, R0, R91 ;  /* 0x0000005b005b7220 */ /* 0x000fe40000410000 */
[C---:B------:R-:W-:Y:S02]  /*5d70*/  FMUL.FTZ R92, R2.reuse, R92 ;  /* 0x0000005c025c7220 */ /* 0x040fe40000410000 */
[C---:B------:R-:W-:Y:S01]  /*5d80*/  HMMA.16816.F32 R64, R128.reuse, R142, R64 ;  /* 0x0000008e8040723c */ /* 0x040fe20000001840 */
[----:B------:R-:W5:Y:S03]  /*5d90*/  LDSM.16.MT88.4 R140, [R172+0x2100] ;  /* 0x00210000ac8c783b */ /* 0x000f660000004200 */
[----:B------:R-:W-:Y:S02]  /*5da0*/  FMUL.FTZ R93, R2, R93 ;  /* 0x0000005d025d7220 */ /* 0x000fe40000410000 */
[C---:B------:R-:W-:Y:S02]  /*5db0*/  FMUL.FTZ R94, R0.reuse, R94 ;  /* 0x0000005e005e7220 */ /* 0x040fe40000410000 */
[C---:B---3--:R-:W-:Y:S04]  /*5dc0*/  HMMA.16816.F32 R68, R128.reuse, R124, R68 ;  /* 0x0000007c8044723c */ /* 0x048fe80000001844 */
[----:B------:R-:W-:Y:S02]  /*5dd0*/  FMUL.FTZ R95, R0, R95 ;  /* 0x0000005f005f7220 */ /* 0x000fe40000410000 */
[C---:B------:R-:W-:Y:S02]  /*5de0*/  FMUL.FTZ R96, R2.reuse, R96 ;  /* 0x0000006002607220 */ /* 0x040fe40000410000 */
[C---:B------:R-:W-:Y:S01]  /*5df0*/  HMMA.16816.F32 R72, R128.reuse, R126, R72 ;  /* 0x0000007e8048723c */ /* 0x040fe20000001848 */
[----:B------:R-:W3:Y:S03]  /*5e00*/  LDSM.16.MT88.4 R124, [R177+UR4+0x4100] ;  /* 0x00410004b17c783b */ /* 0x000ee60008004200 */
        /* <DEDUP_REMOVED lines=8> */
[----:B------:R-:W2:Y:S03]  /*5e90*/  LDSM.16.MT88.4 R136, [R133+0x4100] ;  /* 0x004100008588783b */ /* 0x000ea60000004200 */
[----:B------:R-:W-:Y:S02]  /*5ea0*/  FMUL.FTZ R103, R0, R103 ;  /* 0x0000006700677220 */ /* 0x000fe40000410000 */
[C---:B------:R-:W-:Y:S02]  /*5eb0*/  FMUL.FTZ R104, R2.reuse, R104 ;  /* 0x0000006802687220 */ /* 0x040fe40000410000 */
[C---:B-----5:R-:W-:Y:S04]  /*5ec0*/  HMMA.16816.F32 R84, R128.reuse, R140, R84 ;  /* 0x0000008c8054723c */ /* 0x060fe80000001854 */
[----:B------:R-:W-:Y:S02]  /*5ed0*/  FMUL.FTZ R105, R2, R105 ;  /* 0x0000006902697220 */ /* 0x000fe40000410000 */
[C---:B------:R-:W-:Y:S02]  /*5ee0*/  FMUL.FTZ R106, R0.reuse, R106 ;  /* 0x0000006a006a7220 */ /* 0x040fe40000410000 */
[C---:B------:R-:W-:Y:S01]  /*5ef0*/  HMMA.16816.F32 R88, R128.reuse, R142, R88 ;  /* 0x0000008e8058723c */ /* 0x040fe20000001858 */
[----:B------:R-:W5:Y:S03]  /*5f00*/  LDSM.16.MT88.4 R140, [R176+UR4+0x4100] ;  /* 0x00410004b08c783b */ /* 0x000f660008004200 */
[----:B------:R-:W-:Y:S02]  /*5f10*/  FMUL.FTZ R107, R0, R107 ;  /* 0x0000006b006b7220 */ /* 0x000fe40000410000 */
[--C-:B------:R-:W-:Y:S02]  /*5f20*/  FFMA.FTZ R218, R16, c[0x0][0x2d0], -R163.reuse ;  /* 0x0000b40010da7a23 */ /* 0x100fe400000108a3 */
[C---:B---3--:R-:W-:Y:S04]  /*5f30*/  HMMA.16816.F32 R92, R128.reuse, R124, R92 ;  /* 0x0000007c805c723c */ /* 0x048fe8000000185c */
[--C-:B------:R-:W-:Y:S01]  /*5f40*/  FFMA.FTZ R223, R17, c[0x0][0x2d0], -R163.reuse ;  /* 0x0000b40011df7a23 */ /* 0x100fe200000108a3 */
[----:B------:R-:W-:Y:S01]  /*5f50*/  MUFU.EX2 R218, R218 ;  /* 0x000000da00da7308 */ /* 0x000fe20000000800 */
[--C-:B------:R-:W-:Y:S02]  /*5f60*/  FFMA.FTZ R220, R18, c[0x0][0x2d0], -R162.reuse ;  /* 0x0000b40012dc7a23 */ /* 0x100fe400000108a2 */
[C---:B------:R-:W-:Y:S01]  /*5f70*/  HMMA.16816.F32 R96, R128.reuse, R126, R96 ;  /* 0x0000007e8060723c */ /* 0x040fe20000001860 */
[----:B------:R-:W3:Y:S03]  /*5f80*/  LDSM.16.MT88.4 R124, [R177+UR4+0x900] ;  /* 0x00090004b17c783b */ /* 0x000ee60008004200 */
[--C-:B------:R-:W-:Y:S02]  /*5f90*/  FFMA.FTZ R225, R19, c[0x0][0x2d0], -R162.reuse ;  /* 0x0000b40013e17a23 */ /* 0x100fe400000108a2 */
[C---:B------:R-:W-:Y:S01]  /*5fa0*/  FMUL.FTZ R108, R2.reuse, R108 ;  /* 0x0000006c026c7220 */ /* 0x040fe20000410000 */
[----:B------:R-:W5:Y:S01]  /*5fb0*/  MUFU.EX2 R223, R223 ;  /* 0x000000df00df7308 */ /* 0x000f620000000800 */
[----:B------:R-:W-:Y:S01]  /*5fc0*/  FMUL.FTZ R109, R2, R109 ;  /* 0x0000006d026d7220 */ /* 0x000fe20000410000 */
[C---:B--2---:R-:W-:Y:S03]  /*5fd0*/  HMMA.16816.F32 R12, R128.reuse, R136, R12 ;  /* 0x00000088800c723c */ /* 0x044fe6000000180c */
[C---:B------:R-:W-:Y:S02]  /*5fe0*/  FMUL.FTZ R110, R0.reuse, R110 ;  /* 0x0000006e006e7220 */ /* 0x040fe40000410000 */
[----:B------:R-:W-:Y:S02]  /*5ff0*/  FMUL.FTZ R111, R0, R111 ;  /* 0x0000006f006f7220 */ /* 0x000fe40000410000 */
[C---:B------:R-:W-:Y:S01]  /*6000*/  FMUL.FTZ R16, R2.reuse, R116 ;  /* 0x0000007402107220 */ /* 0x040fe20000410000 */
[C---:B------:R-:W-:Y:S01]  /*6010*/  HMMA.16816.F32 R100, R128.reuse, R138, R100 ;  /* 0x0000008a8064723c */ /* 0x040fe20000001864 */
[----:B------:R-:W2:Y:S01]  /*6020*/  LDSM.16.MT88.4 R136, [R133+0x900] ;  /* 0x000900008588783b */ /* 0x000ea20000004200 */
[----:B------:R-:W-:Y:S02]  /*6030*/  MUFU.EX2 R220, R220 ;  /* 0x000000dc00dc7308 */ /* 0x000fe40000000800 */
[----:B------:R-:W-:Y:S01]  /*6040*/  FMUL.FTZ R17, R2, R117 ;  /* 0x0000007502117220 */ /* 0x000fe20000410000 */
[----:B-1----:R-:W-:Y:S01]  /*6050*/  F2FP.PACK_AB R116, R219, R214 ;  /* 0x000000d6db74723e */ /* 0x002fe200000000ff */
[C---:B------:R-:W-:Y:S01]  /*6060*/  FMUL.FTZ R18, R0.reuse, R118 ;  /* 0x0000007600127220 */ /* 0x040fe20000410000 */
[----:B----4-:R-:W-:Y:S01]  /*6070*/  F2FP.PACK_AB R117, R221, R216 ;  /* 0x000000d8dd75723e */ /* 0x010fe200000000ff */
[C---:B-----5:R-:W-:Y:S04]  /*6080*/  HMMA.16816.F32 R104, R128.reuse, R140, R104 ;  /* 0x0000008c8068723c */ /* 0x060fe80000001868 */
[----:B------:R-:W1:Y:S01]  /*6090*/  MUFU.EX2 R225, R225 ;  /* 0x000000e100e17308 */ /* 0x000e620000000800 */
[----:B------:R-:W-:Y:S01]  /*60a0*/  FMUL.FTZ R19, R0, R119 ;  /* 0x0000007700137220 */ /* 0x000fe20000410000 */
[----:B------:R-:W-:Y:S01]  /*60b0*/  F2FP.PACK_AB R118, R223, R218 ;  /* 0x000000dadf76723e */ /* 0x000fe200000000ff */
[C---:B------:R-:W-:Y:S01]  /*60c0*/  FMUL.FTZ R112, R2.reuse, R112 ;  /* 0x0000007002707220 */ /* 0x040fe20000410000 */
[C---:B------:R-:W-:Y:S01]  /*60d0*/  HMMA.16816.F32 R108, R128.reuse, R142, R108 ;  /* 0x0000008e806c723c */ /* 0x040fe2000000186c */
[----:B------:R-:W4:Y:S03]  /*60e0*/  LDSM.16.MT88.4 R140, [R176+UR4+0x900] ;  /* 0x00090004b08c783b */ /* 0x000f260008004200 */
[----:B------:R-:W-:Y:S02]  /*60f0*/  FMUL.FTZ R113, R2, R113 ;  /* 0x0000007102717220 */ /* 0x000fe40000410000 */
[C---:B------:R-:W-:Y:S02]  /*6100*/  FMUL.FTZ R114, R0.reuse, R114 ;  /* 0x0000007200727220 */ /* 0x040fe40000410000 */
[C---:B------:R-:W-:Y:S04]  /*6110*/  HMMA.16816.F32 R16, R128.reuse, R120, R16 ;  /* 0x000000788010723c */ /* 0x040fe80000001810 */
[----:B------:R-:W-:Y:S02]  /*6120*/  FMUL.FTZ R115, R0, R115 ;  /* 0x0000007300737220 */ /* 0x000fe40000410000 */
[--C-:B------:R-:W-:Y:S02]  /*6130*/  FFMA.FTZ R222, R20, c[0x0][0x2d0], -R163.reuse ;  /* 0x0000b40014de7a23 */ /* 0x100fe400000108a3 */
[--C-:B------:R-:W-:Y:S03]  /*6140*/  FFMA.FTZ R227, R21, c[0x0][0x2d0], -R163.reuse ;  /* 0x0000b40015e37a23 */ /* 0x100fe600000108a3 */
[----:B------:R-:W-:Y:S01]  /*6150*/  HMMA.16816.F32 R112, R128, R122, R112 ;  /* 0x0000007a8070723c */ /* 0x000fe20000001870 */
[----:B------:R-:W5:Y:S01]  /*6160*/  LDSM.16.MT88.4 R120, [R172+0x2900] ;  /* 0x00290000ac78783b */ /* 0x000f620000004200 */
[----:B------:R-:W-:Y:S01]  /*6170*/  MUFU.EX2 R222, R222 ;  /* 0x000000de00de7308 */ /* 0x000fe20000000800 */
[----:B-1----:R-:W-:Y:S01]  /*6180*/  F2FP.PACK_AB R119, R225, R220 ;  /* 0x000000dce177723e */ /* 0x002fe200000000ff */
[--C-:B------:R-:W-:Y:S02]  /*6190*/  FFMA.FTZ R224, R22, c[0x0][0x2d0], -R162.reuse ;  /* 0x0000b40016e07a23 */ /* 0x100fe400000108a2 */
[--C-:B------:R-:W-:Y:S02]  /*61a0*/  FFMA.FTZ R229, R23, c[0x0][0x2d0], -R162.reuse ;  /* 0x0000b40017e57a23 */ /* 0x100fe400000108a2 */
[--C-:B------:R-:W-:Y:S01]  /*61b0*/  FFMA.FTZ R226, R24, c[0x0][0x2d0], -R163.reuse ;  /* 0x0000b40018e27a23 */ /* 0x100fe200000108a3 */
[----:B------:R-:W-:Y:S01]  /*61c0*/  LDSM.16.MT88.4 R128, [R133+0x4900] ;  /* 0x004900008580783b */ /* 0x000fe20000004200 */
[C---:B---3--:R-:W-:Y:S02]  /*61d0*/  HMMA.16816.F32 R4, R116.reuse, R124, R4 ;  /* 0x0000007c7404723c */ /* 0x048fe40000001804 */
[----:B------:R-:W1:Y:S03]  /*61e0*/  MUFU.EX2 R227, R227 ;  /* 0x000000e300e37308 */ /* 0x000e660000000800 */
[--C-:B------:R-:W-:Y:S02]  /*61f0*/  FFMA.FTZ R231, R25, c[0x0][0x2d0], -R163.reuse ;  /* 0x0000b40019e77a23 */ /* 0x100fe400000108a3 */
[--C-:B------:R-:W-:Y:S01]  /*6200*/  FFMA.FTZ R228, R26, c[0x0][0x2d0], -R162.reuse ;  /* 0x0000b4001ae47a23 */ /* 0x100fe200000108a2 */
[C---:B------:R-:W-:Y:S01]  /*6210*/  HMMA.16816.F32 R8, R116.reuse, R126, R8 ;  /* 0x0000007e7408723c */ /* 0x040fe20000001808 */
[----:B------:R-:W3:Y:S03]  /*6220*/  LDSM.16.MT88.4 R124, [R177+UR4+0x4900] ;  /* 0x00490004b17c783b */ /* 0x000ee60008004200 */
[--C-:B------:R-:W-:Y:S01]  /*6230*/  FFMA.FTZ R233, R27, c[0x0][0x2d0], -R162.reuse ;  /* 0x0000b4001be97a23 */ /* 0x100fe200000108a2 */
[----:B------:R-:W-:Y:S01]  /*6240*/  MUFU.EX2 R224, R224 ;  /* 0x000000e000e07308 */ /* 0x000fe20000000800 */
[--C-:B------:R-:W-:Y:S02]  /*6250*/  FFMA.FTZ R230, R28, c[0x0][0x2d0], -R163.reuse ;  /* 0x0000b4001ce67a23 */ /* 0x100fe400000108a3 */
[C---:B--2---:R-:W-:Y:S04]  /*6260*/  HMMA.16816.F32 R36, R116.reuse, R136, R36 ;  /* 0x000000887424723c */ /* 0x044fe80000001824 */
[--C-:B------:R-:W-:Y:S02]  /*6270*/  FFMA.FTZ R235, R29, c[0x0][0x2d0], -R163.reuse ;  /* 0x0000b4001deb7a23 */ /* 0x100fe400000108a3 */
[--C-:B------:R-:W-:Y:S01]  /*6280*/  FFMA.FTZ R232, R30, c[0x0][0x2d0], -R162.reuse ;  /* 0x0000b4001ee87a23 */ /* 0x100fe200000108a2 */
[----:B------:R-:W2:Y:S01]  /*6290*/  MUFU.EX2 R229, R229 ;  /* 0x000000e500e57308 */ /* 0x000ea20000000800 */
[C---:B------:R-:W-:Y:S01]  /*62a0*/  HMMA.16816.F32 R40, R116.reuse, R138, R40 ;  /* 0x0000008a7428723c */ /* 0x040fe20000001828 */
[----:B------:R-:W1:Y:S03]  /*62b0*/  LDSM.16.MT88.4 R136, [R176+UR4+0x4900] ;  /* 0x00490004b088783b */ /* 0x000e660008004200 */
[--C-:B------:R-:W-:Y:S02]  /*62c0*/  FFMA.FTZ R237, R31, c[0x0][0x2d0], -R162.reuse ;  /* 0x0000b4001fed7a23 */ /* 0x100fe400000108a2 */
[--C-:B------:R-:W-:Y:S02]  /*62d0*/  FFMA.FTZ R234, R32, c[0x0][0x2d0], -R163.reuse ;  /* 0x0000b40020ea7a23 */ /* 0x100fe400000108a3 */
[C---:B----4-:R-:W-:Y:S01]  /*62e0*/  HMMA.16816.F32 R44, R116.reuse, R140, R44 ;  /* 0x0000008c742c723c */ /* 0x050fe2000000182c */
[----:B------:R-:W-:Y:S03]  /*62f0*/  MUFU.EX2 R226, R226 ;  /* 0x000000e200e27308 */ /* 0x000fe60000000800 */
[----:B------:R-:W-:Y:S02]  /*6300*/  FFMA.FTZ R163, R33, c[0x0][0x2d0], -R163 ;  /* 0x0000b40021a37a23 */ /* 0x000fe400000108a3 */
[--C-:B------:R-:W-:Y:S02]  /*6310*/  FFMA.FTZ R236, R34, c[0x0][0x2d0], -R162.reuse ;  /* 0x0000b40022ec7a23 */ /* 0x100fe400000108a2 */
[C---:B------:R-:W-:Y:S01]  /*6320*/  HMMA.16816.F32 R48, R116.reuse, R142, R48 ;  /* 0x0000008e7430723c */ /* 0x040fe20000001830 */
[----:B------:R-:W-:Y:S02]  /*6330*/  LDSM.16.MT88.4 R140, [R133+0x1100] ;  /* 0x00110000858c783b */ /* 0x000fe40000004200 */
[----:B------:R-:W-:Y:S01]  /*6340*/  MUFU.EX2 R239, R163 ;  /* 0x000000a300ef7308 */ /* 0x000fe20000000800 */
[----:B------:R-:W-:Y:S02]  /*6350*/  FFMA.FTZ R162, R35, c[0x0][0x2d0], -R162 ;  /* 0x0000b40023a27a23 */ /* 0x000fe400000108a2 */
[----:B------:R-:W-:Y:S02]  /*6360*/  FFMA.FTZ R173, R2, R213, R173 ;  /* 0x000000d502ad7223 */ /* 0x000fe400000100ad */
[C---:B------:R-:W-:Y:S04]  /*6370*/  HMMA.16816.F32 R52, R116.reuse, R144, R52 ;  /* 0x000000907434723c */ /* 0x040fe80000001834 */
[----:B------:R-:W-:Y:S01]  /*6380*/  FFMA.FTZ R210, R0, R211, R210 ;  /* 0x000000d300d27223 */ /* 0x000fe200000100d2 */
[----:B------:R4:W-:Y:S01]  /*6390*/  MUFU.EX2 R241, R162 ;  /* 0x000000a200f17308 */ /* 0x0009e20000000800 */
[----:B------:R-:W-:Y:S02]  /*63a0*/  FADD.FTZ R174, R174, R173 ;  /* 0x000000adaeae7221 */ /* 0x000fe40000010000 */
[C---:B------:R-:W-:Y:S01]  /*63b0*/  HMMA.16816.F32 R56, R116.reuse, R146, R56 ;  /* 0x000000927438723c */ /* 0x040fe20000001838 */
[----:B------:R-:W-:Y:S03]  /*63c0*/  LDSM.16.MT88.4 R144, [R176+UR4+0x1100] ;  /* 0x00110004b090783b */ /* 0x000fe60008004200 */
[----:B------:R-:W-:Y:S03]  /*63d0*/  FADD.FTZ R215, R215, R210 ;  /* 0x000000d2d7d77221 */ /* 0x000fe60000010000 */
[----:B------:R-:W1:Y:S01]  /*63e0*/  MUFU.EX2 R231, R231 ;  /* 0x000000e700e77308 */ /* 0x000e620000000800 */
[C---:B------:R-:W-:Y:S04]  /*63f0*/  HMMA.16816.F32 R60, R116.reuse, R148, R60 ;  /* 0x00000094743c723c */ /* 0x040fe8000000183c */
[----:B------:R-:W-:Y:S04]  /*6400*/  FADD.FTZ R212, R212, R215 ;  /* 0x000000d7d4d47221 */ /* 0x000fe80000010000 */
[C---:B------:R-:W-:Y:S01]  /*6410*/  HMMA.16816.F32 R64, R116.reuse, R150, R64 ;  /* 0x000000967440723c */ /* 0x040fe20000001840 */
[----:B------:R-:W-:Y:S01]  /*6420*/  LDSM.16.MT88.4 R148, [R172+0x1900] ;  /* 0x00190000ac94783b */ /* 0x000fe20000004200 */
[----:B------:R-:W-:Y:S02]  /*6430*/  MUFU.EX2 R228, R228 ;  /* 0x000000e400e47308 */ /* 0x000fe40000000800 */
[----:B------:R-:W-:Y:S04]  /*6440*/  FADD.FTZ R217, R217, R212 ;  /* 0x000000d4d9d97221 */ /* 0x000fe80000010000 */
[C---:B------:R-:W-:Y:S01]  /*6450*/  HMMA.16816.F32 R68, R116.reuse, R152, R68 ;  /* 0x000000987444723c */ /* 0x040fe20000001844 */
[----:B----4-:R-:W-:Y:S03]  /*6460*/  LDSM.16.MT88.4 R160, [R172+0x3900] ;  /* 0x00390000aca0783b */ /* 0x010fe60000004200 */
[----:B------:R-:W4:Y:S01]  /*6470*/  MUFU.EX2 R233, R233 ;  /* 0x000000e900e97308 */ /* 0x000f220000000800 */
[----:B------:R-:W-:Y:S03]  /*6480*/  FADD.FTZ R216, R216, R217 ;  /* 0x000000d9d8d87221 */ /* 0x000fe60000010000 */
[C---:B------:R-:W-:Y:S01]  /*6490*/  HMMA.16816.F32 R72, R116.reuse, R154, R72 ;  /* 0x0000009a7448723c */ /* 0x040fe20000001848 */
[----:B------:R-:W-:Y:S03]  /*64a0*/  LDSM.16.MT88.4 R152, [R177+UR4+0x3900] ;  /* 0x00390004b198783b */ /* 0x000fe60008004200 */
[----:B------:R-:W-:Y:S02]  /*64b0*/  FADD.FTZ R221, R221, R216 ;  /* 0x000000d8dddd7221 */ /* 0x000fe40000010000 */
[----:B------:R-:W-:Y:S02]  /*64c0*/  MUFU.EX2 R230, R230 ;  /* 0x000000e600e67308 */ /* 0x000fe40000000800 */
[C---:B------:R-:W-:Y:S04]  /*64d0*/  HMMA.16816.F32 R76, R116.reuse, R156, R76 ;  /* 0x0000009c744c723c */ /* 0x040fe8000000184c */
[----:B------:R-:W-:Y:S04]  /*64e0*/  FADD.FTZ R220, R220, R221 ;  /* 0x000000dddcdc7221 */ /* 0x000fe80000010000 */
[C---:B------:R-:W-:Y:S01]  /*64f0*/  HMMA.16816.F32 R80, R116.reuse, R158, R80 ;  /* 0x0000009e7450723c */ /* 0x040fe20000001850 */
[----:B------:R-:W-:Y:S01]  /*6500*/  LDSM.16.MT88.4 R156, [R176+UR4+0x3900] ;  /* 0x00390004b09c783b */ /* 0x000fe20008004200 */
[----:B------:R-:W1:Y:S02]  /*6510*/  MUFU.EX2 R235, R235 ;  /* 0x000000eb00eb7308 */ /* 0x000e640000000800 */
[----:B------:R-:W-:Y:S04]  /*6520*/  FADD.FTZ R225, R225, R220 ;  /* 0x000000dce1e17221 */ /* 0x000fe80000010000 */
[C---:B-----5:R-:W-:Y:S04]  /*6530*/  HMMA.16816.F32 R84, R116.reuse, R120, R84 ;  /* 0x000000787454723c */ /* 0x060fe80000001854 */
[----:B------:R-:W-:Y:S04]  /*6540*/  MUFU.EX2 R232, R232 ;  /* 0x000000e800e87308 */ /* 0x000fe80000000800 */
[C---:B------:R-:W-:Y:S01]  /*6550*/  HMMA.16816.F32 R88, R116.reuse, R122, R88 ;  /* 0x0000007a7458723c */ /* 0x040fe20000001858 */
[----:B------:R-:W5:Y:S05]  /*6560*/  LDSM.16.MT88.4 R120, [R172+0x4900] ;  /* 0x00490000ac78783b */ /* 0x000f6a0000004200 */
[----:B------:R-:W1:Y:S02]  /*6570*/  MUFU.EX2 R237, R237 ;  /* 0x000000ed00ed7308 */ /* 0x000e640000000800 */
[C---:B---3--:R-:W-:Y:S08]  /*6580*/  HMMA.16816.F32 R92, R116.reuse, R124, R92 ;  /* 0x0000007c745c723c */ /* 0x048ff0000000185c */
[C---:B------:R-:W-:Y:S01]  /*6590*/  HMMA.16816.F32 R96, R116.reuse, R126, R96 ;  /* 0x0000007e7460723c */ /* 0x040fe20000001860 */
[----:B------:R-:W3:Y:S01]  /*65a0*/  LDSM.16.MT88.4 R124, [R177+UR4+0x1100] ;  /* 0x00110004b17c783b */ /* 0x000ee20008004200 */
[----:B------:R-:W2:Y:S06]  /*65b0*/  MUFU.EX2 R234, R234 ;  /* 0x000000ea00ea7308 */ /* 0x000eac0000000800 */
[C---:B------:R-:W-:Y:S04]  /*65c0*/  HMMA.16816.F32 R12, R116.reuse, R128, R12 ;  /* 0x00000080740c723c */ /* 0x040fe8000000180c */
[----:B------:R-:W2:Y:S04]  /*65d0*/  MUFU.EX2 R236, R236 ;  /* 0x000000ec00ec7308 */ /* 0x000ea80000000800 */
[C---:B------:R-:W-:Y:S01]  /*65e0*/  HMMA.16816.F32 R100, R116.reuse, R130, R100 ;  /* 0x000000827464723c */ /* 0x040fe20000001864 */
[----:B------:R-:W2:Y:S07]  /*65f0*/  LDSM.16.MT88.4 R128, [R172+0x1100] ;  /* 0x00110000ac80783b */ /* 0x000eae0000004200 */
[C---:B-1----:R-:W-:Y:S08]  /*6600*/  HMMA.16816.F32 R104, R116.reuse, R136, R104 ;  /* 0x000000887468723c */ /* 0x042ff00000001868 */
[C---:B------:R-:W-:Y:S01]  /*6610*/  HMMA.16816.F32 R108, R116.reuse, R138, R108 ;  /* 0x0000008a746c723c */ /* 0x040fe2000000186c */
[----:B------:R-:W1:Y:S07]  /*6620*/  LDSM.16.MT88.4 R136, [R177+UR4+0x3100] ;  /* 0x00310004b188783b */ /* 0x000e6e0008004200 */
[C---:B-----5:R-:W-:Y:S08]  /*6630*/  HMMA.16816.F32 R16, R116.reuse, R120, R16 ;  /* 0x000000787410723c */ /* 0x060ff00000001810 */
[----:B------:R-:W-:Y:S01]  /*6640*/  HMMA.16816.F32 R112, R116, R122, R112 ;  /* 0x0000007a7470723c */ /* 0x000fe20000001870 */
[----:B------:R-:W5:Y:S06]  /*6650*/  LDSM.16.MT88.4 R120, [R133+0x3100] ;  /* 0x003100008578783b */ /* 0x000f6c0000004200 */
[----:B------:R-:W-:Y:S02]  /*6660*/  F2FP.PACK_AB R116, R227, R222 ;  /* 0x000000dee374723e */ /* 0x000fe400000000ff */
[----:B--2---:R-:W-:Y:S03]  /*6670*/  F2FP.PACK_AB R117, R229, R224 ;  /* 0x000000e0e575723e */ /* 0x004fe600000000ff */
[----:B------:R-:W-:Y:S01]  /*6680*/  F2FP.PACK_AB R118, R231, R226 ;  /* 0x000000e2e776723e */ /* 0x000fe200000000ff */
[----:B------:R-:W-:Y:S01]  /*6690*/  FADD.FTZ R224, R224, R225 ;  /* 0x000000e1e0e07221 */ /* 0x000fe20000010000 */
[----:B----4-:R-:W-:Y:S03]  /*66a0*/  F2FP.PACK_AB R119, R233, R228 ;  /* 0x000000e4e977723e */ /* 0x010fe600000000ff */
[----:B------:R-:W-:Y:S04]  /*66b0*/  FADD.FTZ R229, R229, R224 ;  /* 0x000000e0e5e57221 */ /* 0x000fe80000010000 */
[C---:B---3--:R-:W-:Y:S03]  /*66c0*/  HMMA.16816.F32 R4, R116.reuse, R124, R4 ;  /* 0x0000007c7404723c */ /* 0x048fe60000001804 */
[----:B------:R-:W-:Y:S04]  /*66d0*/  FADD.FTZ R228, R228, R229 ;  /* 0x000000e5e4e47221 */ /* 0x000fe80000010000 */
[----:B------:R-:W-:Y:S01]  /*66e0*/  FADD.FTZ R233, R233, R228 ;  /* 0x000000e4e9e97221 */ /* 0x000fe20000010000 */
[C---:B------:R-:W-:Y:S01]  /*66f0*/  HMMA.16816.F32 R8, R116.reuse, R126, R8 ;  /* 0x0000007e7408723c */ /* 0x040fe20000001808 */
[----:B------:R-:W2:Y:S07]  /*6700*/  LDSM.16.MT88.4 R124, [R176+UR4+0x3100] ;  /* 0x00310004b07c783b */ /* 0x000eae0008004200 */
[C---:B------:R-:W-:Y:S08]  /*6710*/  HMMA.16816.F32 R36, R116.reuse, R140, R36 ;  /* 0x0000008c7424723c */ /* 0x040ff00000001824 */
[C---:B------:R-:W-:Y:S01]  /*6720*/  HMMA.16816.F32 R40, R116.reuse, R142, R40 ;  /* 0x0000008e7428723c */ /* 0x040fe20000001828 */
[----:B------:R-:W-:Y:S07]  /*6730*/  LDSM.16.MT88.4 R140, [R133+0x1900] ;  /* 0x00190000858c783b */ /* 0x000fee0000004200 */
[C---:B------:R-:W-:Y:S08]  /*6740*/  HMMA.16816.F32 R44, R116.reuse, R144, R44 ;  /* 0x00000090742c723c */ /* 0x040ff0000000182c */
[C---:B------:R-:W-:Y:S01]  /*6750*/  HMMA.16816.F32 R48, R116.reuse, R146, R48 ;  /* 0x000000927430723c */ /* 0x040fe20000001830 */
[----:B------:R-:W-:Y:S07]  /*6760*/  LDSM.16.MT88.4 R144, [R176+UR4+0x1900] ;  /* 0x00190004b090783b */ /* 0x000fee0008004200 */
[C---:B------:R-:W-:Y:S08]  /*6770*/  HMMA.16816.F32 R52, R116.reuse, R128, R52 ;  /* 0x000000807434723c */ /* 0x040ff00000001834 */
[C---:B------:R-:W-:Y:S01]  /*6780*/  HMMA.16816.F32 R56, R116.reuse, R130, R56 ;  /* 0x000000827438723c */ /* 0x040fe20000001838 */
[----:B------:R-:W3:Y:S07]  /*6790*/  LDSM.16.MT88.4 R128, [R172+0x3100] ;  /* 0x00310000ac80783b */ /* 0x000eee0000004200 */
[C---:B-1----:R-:W-:Y:S08]  /*67a0*/  HMMA.16816.F32 R60, R116.reuse, R136, R60 ;  /* 0x00000088743c723c */ /* 0x042ff0000000183c */
[C---:B------:R-:W-:Y:S01]  /*67b0*/  HMMA.16816.F32 R64, R116.reuse, R138, R64 ;  /* 0x0000008a7440723c */ /* 0x040fe20000001840 */
[----:B------:R-:W1:Y:S07]  /*67c0*/  LDSM.16.MT88.4 R136, [R177+UR4+0x5100] ;  /* 0x00510004b188783b */ /* 0x000e6e0008004200 */
[C---:B-----5:R-:W-:Y:S08]  /*67d0*/  HMMA.16816.F32 R68, R116.reuse, R120, R68 ;  /* 0x000000787444723c */ /* 0x060ff00000001844 */
[C---:B------:R-:W-:Y:S01]  /*67e0*/  HMMA.16816.F32 R72, R116.reuse, R122, R72 ;  /* 0x0000007a7448723c */ /* 0x040fe20000001848 */
[----:B------:R-:W4:Y:S07]  /*67f0*/  LDSM.16.MT88.4 R120, [R133+0x5100] ;  /* 0x005100008578783b */ /* 0x000f2e0000004200 */
[C---:B--2---:R-:W-:Y:S08]  /*6800*/  HMMA.16816.F32 R76, R116.reuse, R124, R76 ;  /* 0x0000007c744c723c */ /* 0x044ff0000000184c */
[C---:B------:R-:W-:Y:S01]  /*6810*/  HMMA.16816.F32 R80, R116.reuse, R126, R80 ;  /* 0x0000007e7450723c */ /* 0x040fe20000001850 */
[----:B------:R-:W2:Y:S07]  /*6820*/  LDSM.16.MT88.4 R124, [R176+UR4+0x5100] ;  /* 0x00510004b07c783b */ /* 0x000eae0008004200 */
[C---:B---3--:R-:W-:Y:S08]  /*6830*/  HMMA.16816.F32 R84, R116.reuse, R128, R84 ;  /* 0x000000807454723c */ /* 0x048ff00000001854 */
[C---:B------:R-:W-:Y:S01]  /*6840*/  HMMA.16816.F32 R88, R116.reuse, R130, R88 ;  /* 0x000000827458723c */ /* 0x040fe20000001858 */
[----:B------:R-:W3:Y:S07]  /*6850*/  LDSM.16.MT88.4 R128, [R172+0x5100] ;  /* 0x00510000ac80783b */ /* 0x000eee0000004200 */
[C---:B-1----:R-:W-:Y:S07]  /*6860*/  HMMA.16816.F32 R92, R116.reuse, R136, R92 ;  /* 0x00000088745c723c */ /* 0x042fee000000185c */
[----:B------:R-:W-:Y:S01]  /*6870*/  F2FP.PACK_AB R136, R235, R230 ;  /* 0x000000e6eb88723e */ /* 0x000fe200000000ff */
[C---:B------:R-:W-:Y:S04]  /*6880*/  HMMA.16816.F32 R96, R116.reuse, R138, R96 ;  /* 0x0000008a7460723c */ /* 0x040fe80000001860 */
[----:B------:R-:W-:Y:S01]  /*6890*/  F2FP.PACK_AB R137, R237, R232 ;  /* 0x000000e8ed89723e */ /* 0x000fe200000000ff */
[----:B------:R-:W-:Y:S02]  /*68a0*/  FADD.FTZ R232, R232, R233 ;  /* 0x000000e9e8e87221 */ /* 0x000fe40000010000 */
[----:B------:R-:W-:Y:S01]  /*68b0*/  F2FP.PACK_AB R138, R239, R234 ;  /* 0x000000eaef8a723e */ /* 0x000fe200000000ff */
[C---:B----4-:R-:W-:Y:S04]  /*68c0*/  HMMA.16816.F32 R12, R116.reuse, R120, R12 ;  /* 0x00000078740c723c */ /* 0x050fe8000000180c */
[----:B------:R-:W-:Y:S01]  /*68d0*/  F2FP.PACK_AB R139, R241, R236 ;  /* 0x000000ecf18b723e */ /* 0x000fe200000000ff */
[----:B------:R-:W-:Y:S03]  /*68e0*/  FADD.FTZ R237, R237, R232 ;  /* 0x000000e8eded7221 */ /* 0x000fe60000010000 */
[C---:B------:R-:W-:Y:S01]  /*68f0*/  HMMA.16816.F32 R100, R116.reuse, R122, R100 ;  /* 0x0000007a7464723c */ /* 0x040fe20000001864 */
[----:B------:R-:W1:Y:S03]  /*6900*/  LDSM.16.MT88.4 R120, [R177+UR4+0x1900] ;  /* 0x00190004b178783b */ /* 0x000e660008004200 */
[----:B------:R-:W-:Y:S04]  /*6910*/  FADD.FTZ R236, R236, R237 ;  /* 0x000000edecec7221 */ /* 0x000fe80000010000 */
[C---:B--2---:R-:W-:Y:S04]  /*6920*/  HMMA.16816.F32 R104, R116.reuse, R124, R104 ;  /* 0x0000007c7468723c */ /* 0x044fe80000001868 */
[----:B------:R-:W-:Y:S04]  /*6930*/  FADD.FTZ R211, R241, R236 ;  /* 0x000000ecf1d37221 */ /* 0x000fe80000010000 */
[C---:B------:R-:W-:Y:S08]  /*6940*/  HMMA.16816.F32 R108, R116.reuse, R126, R108 ;  /* 0x0000007e746c723c */ /* 0x040ff0000000186c */
[C---:B---3--:R-:W-:Y:S08]  /*6950*/  HMMA.16816.F32 R16, R116.reuse, R128, R16 ;  /* 0x000000807410723c */ /* 0x048ff00000001810 */
[----:B------:R-:W-:Y:S01]  /*6960*/  HMMA.16816.F32 R112, R116, R130, R112 ;  /* 0x000000827470723c */ /* 0x000fe20000001870 */
[----:B------:R-:W2:Y:S07]  /*6970*/  LDSM.16.MT88.4 R116, [R133+0x3900] ;  /* 0x003900008574783b */ /* 0x000eae0000004200 */
[C---:B-1----:R-:W-:Y:S08]  /*6980*/  HMMA.16816.F32 R128, R136.reuse, R120, R4 ;  /* 0x000000788880723c */ /* 0x042ff00000001804 */
[C---:B------:R-:W-:Y:S08]  /*6990*/  HMMA.16816.F32 R124, R136.reuse, R122, R8 ;  /* 0x0000007a887c723c */ /* 0x040ff00000001808 */
[C---:B------:R-:W-:Y:S08]  /*69a0*/  HMMA.16816.F32 R36, R136.reuse, R140, R36 ;  /* 0x0000008c8824723c */ /* 0x040ff00000001824 */
[C---:B------:R-:W-:Y:S01]  /*69b0*/  HMMA.16816.F32 R40, R136.reuse, R142, R40 ;  /* 0x0000008e8828723c */ /* 0x040fe20000001828 */
[----:B------:R-:W1:Y:S07]  /*69c0*/  LDSM.16.MT88.4 R140, [R176+UR4+0x5900] ;  /* 0x00590004b08c783b */ /* 0x000e6e0008004200 */
[C---:B------:R-:W-:Y:S08]  /*69d0*/  HMMA.16816.F32 R44, R136.reuse, R144, R44 ;  /* 0x00000090882c723c */ /* 0x040ff0000000182c */
[C---:B------:R-:W-:Y:S01]  /*69e0*/  HMMA.16816.F32 R48, R136.reuse, R146, R48 ;  /* 0x000000928830723c */ /* 0x040fe20000001830 */
[----:B------:R-:W3:Y:S07]  /*69f0*/  LDSM.16.MT88.4 R144, [R172+0x5900] ;  /* 0x00590000ac90783b */ /* 0x000eee0000004200 */
[C---:B------:R-:W-:Y:S08]  /*6a00*/  HMMA.16816.F32 R52, R136.reuse, R148, R52 ;  /* 0x000000948834723c */ /* 0x040ff00000001834 */
[C---:B------:R-:W-:Y:S08]  /*6a10*/  HMMA.16816.F32 R56, R136.reuse, R150, R56 ;  /* 0x000000968838723c */ /* 0x040ff00000001838 */
[C---:B------:R-:W-:Y:S08]  /*6a20*/  HMMA.16816.F32 R60, R136.reuse, R152, R60 ;  /* 0x00000098883c723c */ /* 0x040ff0000000183c */
[C---:B------:R-:W-:Y:S08]  /*6a30*/  HMMA.16816.F32 R64, R136.reuse, R154, R64 ;  /* 0x0000009a8840723c */ /* 0x040ff00000001840 */
[C---:B--2---:R-:W-:Y:S07]  /*6a40*/  HMMA.16816.F32 R68, R136.reuse, R116, R68 ;  /* 0x000000748844723c */ /* 0x044fee0000001844 */
[----:B------:R-:W-:Y:S01]  /*6a50*/  FADD.FTZ R117, R175, R174 ;  /* 0x000000aeaf757221 */ /* 0x000fe20000010000 */
[C---:B------:R-:W-:Y:S04]  /*6a60*/  HMMA.16816.F32 R72, R136.reuse, R118, R72 ;  /* 0x000000768848723c */ /* 0x040fe80000001848 */
[----:B------:R-:W-:Y:S04]  /*6a70*/  FADD.FTZ R117, R208, R117 ;  /* 0x00000075d0757221 */ /* 0x000fe80000010000 */
        /* <DEDUP_REMOVED lines=16> */
[C---:B-1----:R-:W-:Y:S04]  /*6b80*/  HMMA.16816.F32 R104, R136.reuse, R140, R104 ;  /* 0x0000008c8868723c */ /* 0x042fe80000001868 */
[----:B------:R-:W-:Y:S04]  /*6b90*/  FADD.FTZ R230, R230, R231 ;  /* 0x000000e7e6e67221 */ /* 0x000fe80000010000 */
[C---:B------:R-:W-:Y:S04]  /*6ba0*/  HMMA.16816.F32 R108, R136.reuse, R142, R108 ;  /* 0x0000008e886c723c */ /* 0x040fe8000000186c */
[----:B------:R-:W-:Y:S04]  /*6bb0*/  FADD.FTZ R235, R235, R230 ;  /* 0x000000e6ebeb7221 */ /* 0x000fe80000010000 */
[C---:B---3--:R-:W-:Y:S04]  /*6bc0*/  HMMA.16816.F32 R116, R136.reuse, R144, R16 ;  /* 0x000000908874723c */ /* 0x048fe80000001810 */
[----:B------:R-:W-:Y:S04]  /*6bd0*/  FADD.FTZ R234, R234, R235 ;  /* 0x000000ebeaea7221 */ /* 0x000fe80000010000 */
[----:B------:R-:W-:Y:S04]  /*6be0*/  HMMA.16816.F32 R112, R136, R146, R112 ;  /* 0x000000928870723c */ /* 0x000fe80000001870 */
[----:B------:R-:W-:Y:S04]  /*6bf0*/  FADD.FTZ R213, R239, R234 ;  /* 0x000000eaefd57221 */ /* 0x000fe80000010000 */
[----:B------:R-:W-:-:S05]  /*6c00*/  @!P0 BRA `(.L_x_739) ;  /* 0x0000040000008947 */ /* 0x000fca0003800000 */
[----:B------:R-:W-:Y:S01]  /*6c10*/  ISETP.NE.AND P1, PT, R187, 0x1, PT ;  /* 0x00000001bb00780c */ /* 0x000fe20003f25270 */
[----:B------:R-:W-:Y:S01]  /*6c20*/  IMAD R5, R209, 0x40, R200 ;  /* 0x00000040d1057824 */ /* 0x000fe200078e02c8 */
[----:B------:R-:W-:Y:S01]  /*6c30*/  SEL R4, RZ, 0x10, P5 ;  /* 0x00000010ff047807 */ /* 0x000fe20002800000 */
[----:B------:R-:W-:Y:S03]  /*6c40*/  IMAD.MOV.U32 R189, RZ, RZ, RZ ;  /* 0x000000ffffbd7224 */ /* 0x000fe600078e00ff */
[----:B------:R-:W-:Y:S02]  /*6c50*/  IADD3 R190, R5, -0x80, R196 ;  /* 0xffffff8005be7810 */ /* 0x000fe40007ffe0c4 */
[C---:B------:R-:W-:Y:S02]  /*6c60*/  IADD3 R12, -R4.reuse, 0x10, RZ ;  /* 0x00000010040c7810 */ /* 0x040fe40007ffe1ff */
[----:B------:R-:W-:Y:S01]  /*6c70*/  ISETP.NE.U32.AND P2, PT, R4, RZ, PT ;  /* 0x000000ff0400720c */ /* 0x000fe20003f45070 */
[----:B------:R-:W-:Y:S01]  /*6c80*/  IMAD.MOV.U32 R0, RZ, RZ, R190 ;  /* 0x000000ffff007224 */ /* 0x000fe200078e00be */
[----:B------:R-:W-:Y:S01]  /*6c90*/  LOP3.LUT R12, R12, 0xf, RZ, 0xc0, !PT ;  /* 0x0000000f0c0c7812 */ /* 0x000fe200078ec0ff */
[----:B------:R-:W-:Y:S05]  /*6ca0*/  @P1 IMAD.HI.U32 R2, R190, c[0x0][0x2bc], RZ ;  /* 0x0000af00be021a27 */ /* 0x000fea00078e00ff */
[----:B------:R-:W-:Y:S04]  /*6cb0*/  @P1 SHF.R.U32.HI R0, RZ, c[0x0][0x2c0], R2 ;  /* 0x0000b000ff001a19 */ /* 0x000fe80000011602 */
[C---:B------:R-:W-:Y:S04]  /*6cc0*/  @!P3 IADD3 R5, P0, R0.reuse, UR8, RZ ;  /* 0x000000080005bc10 */ /* 0x040fe8000ff1e0ff */
[----:B------:R-:W-:Y:S02]  /*6cd0*/  @!P3 LEA.HI.X.SX32 R2, R0, UR6, 0x1, P0 ;  /* 0x000000060002bc11 */ /* 0x000fe400080f0eff */
[C---:B------:R-:W-:Y:S04]  /*6ce0*/  @!P3 LEA R8, P0, R5.reuse, c[0x0][0x2a0], 0x2 ;  /* 0x0000a8000508ba11 */ /* 0x040fe800078010ff */
[----:B------:R-:W-:Y:S01]  /*6cf0*/  @!P3 LEA.HI.X R9, R5, c[0x0][0x2a4], R2, 0x2, P0 ;  /* 0x0000a9000509ba11 */ /* 0x000fe200000f1402 */
[----:B------:R-:W-:Y:S01]  /*6d00*/  IMAD.MOV R5, RZ, RZ, -R0 ;  /* 0x000000ffff057224 */ /* 0x000fe200078e0a00 */
[----:B------:R-:W-:Y:S03]  /*6d10*/  SEL R2, RZ, 0x10, P4 ;  /* 0x00000010ff027807 */ /* 0x000fe60002000000 */
[----:B------:R-:W2:Y:S01]  /*6d20*/  @!P3 LDG.E R189, [R8.64] ;  /* 0x0000000c08bdb981 */ /* 0x000ea2000c1e1900 */
[----:B------:R-:W-:Y:S01]  /*6d30*/  IADD3 R10, -R2, 0x10, RZ ;  /* 0x00000010020a7810 */ /* 0x000fe20007ffe1ff */
[----:B------:R-:W-:Y:S03]  /*6d40*/  IMAD R190, R5, c[0x0][0x2b8], R190 ;  /* 0x0000ae0005be7a24 */ /* 0x000fe600078e02be */
[----:B------:R-:W-:Y:S01]  /*6d50*/  LOP3.LUT R10, R10, 0xf, RZ, 0xc0, !PT ;  /* 0x0000000f0a0a7812 */ /* 0x000fe200078ec0ff */
        /* <DEDUP_REMOVED lines=13> */
[----:B------:R-:W1:Y:S01]  /*6e30*/  SHFL.IDX PT, R7, R11, 0x1, 0x181f ;  /* 0x00381f000b077f89 */ /* 0x000e6200000e0000 */
[----:B------:R-:W-:Y:S03]  /*6e40*/  SEL R0, RZ, 0x10, P6 ;  /* 0x00000010ff007807 */ /* 0x000fe60003000000 */
[----:B------:R-:W2:Y:S01]  /*6e50*/  SHFL.IDX PT, R6, R14, 0x1, 0x181f ;  /* 0x00381f000e067f89 */ /* 0x000ea200000e0000 */
[----:B------:R-:W-:Y:S03]  /*6e60*/  IADD3 R5, -R0, 0x10, RZ ;  /* 0x0000001000057810 */ /* 0x000fe60007ffe1ff */
[----:B------:R3:W4:Y:S01]  /*6e70*/  SHFL.IDX PT, R9, R11, RZ, 0x181f ;  /* 0x00181fff0b097589 */ /* 0x00072200000e0000 */
[----:B------:R-:W-:Y:S03]  /*6e80*/  LOP3.LUT R5, R5, 0xf, RZ, 0xc0, !PT ;  /* 0x0000000f05057812 */ /* 0x000fe600078ec0ff */
[----:B------:R5:W4:Y:S01]  /*6e90*/  SHFL.IDX PT, R8, R14, RZ, 0x181f ;  /* 0x00181fff0e087589 */ /* 0x000b2200000e0000 */
[-C--:B-1----:R-:W-:Y:S04]  /*6ea0*/  IADD3 R12, P1, P0, R12, R7.reuse, R202 ;  /* 0x000000070c0c7210 */ /* 0x082fe8000783e0ca */
[-C--:B--2---:R-:W-:Y:S02]  /*6eb0*/  IADD3.X R13, RZ, R6.reuse, R203, P1, P0 ;  /* 0x00000006ff0d7210 */ /* 0x084fe40000fe04cb */
[-C--:B------:R-:W-:Y:S04]  /*6ec0*/  IADD3 R10, P1, P0, R10, R7.reuse, R206 ;  /* 0x000000070a0a7210 */ /* 0x080fe8000783e0ce */
[-C--:B---3--:R-:W-:Y:S02]  /*6ed0*/  IADD3.X R11, RZ, R6.reuse, R207, P1, P0 ;  /* 0x00000006ff0b7210 */ /* 0x088fe40000fe04cf */
[----:B-----5:R-:W-:Y:S01]  /*6ee0*/  IADD3 R14, P1, P0, R5, R7, R204 ;  /* 0x00000007050e7210 */ /* 0x020fe2000783e0cc */
[----:B------:R-:W-:Y:S03]  /*6ef0*/  IMAD.U32 R5, RZ, RZ, UR11 ;  /* 0x0000000bff057e24 */ /* 0x000fe6000f8e00ff */
[----:B------:R-:W-:Y:S01]  /*6f00*/  IADD3.X R15, RZ, R6, R205, P1, P0 ;  /* 0x00000006ff0f7210 */ /* 0x000fe20000fe04cd */
[----:B------:R-:W-:Y:S01]  /*6f10*/  IMAD R5, R5, 0x3000, R194 ;  /* 0x0000300005057824 */ /* 0x000fe200078e02c2 */
[----:B----4-:R-:W-:Y:S02]  /*6f20*/  IADD3 R18, P1, R202, R9, RZ ;  /* 0x00000009ca127210 */ /* 0x010fe40007f3e0ff */
[----:B------:R-:W-:Y:S01]  /*6f30*/  IADD3 R16, P0, R9, R206, RZ ;  /* 0x000000ce09107210 */ /* 0x000fe20007f1e0ff */
[----:B------:R-:W-:Y:S02]  /*6f40*/  IMAD.SHL.U32 R7, R5, 0x2, RZ ;  /* 0x0000000205077824 */ /* 0x000fe400078e00ff */
[----:B------:R-:W-:Y:S01]  /*6f50*/  IMAD.X R19, R203, 0x1, R8, P1 ;  /* 0x00000001cb137824 */ /* 0x000fe200008e0608 */
[----:B------:R-:W-:Y:S01]  /*6f60*/  ISETP.NE.U32.AND P1, PT, R2, RZ, PT ;  /* 0x000000ff0200720c */ /* 0x000fe20003f25070 */
[C---:B------:R-:W-:Y:S01]  /*6f70*/  IMAD.X R17, R8.reuse, 0x1, R207, P0 ;  /* 0x0000000108117824 */ /* 0x040fe200000e06cf */
[----:B------:R-:W-:Y:S02]  /*6f80*/  IADD3 R20, P0, R9, R204, RZ ;  /* 0x000000cc09147210 */ /* 0x000fe40007f1e0ff */
[----:B------:R1:W-:Y:S03]  /*6f90*/  LDGSTS.E.BYPASS.LTC128B.128 [R7+0xc100], [R18.64], !P5 ;  /* 0x0c10000012077fae */ /* 0x0003e6000e901d4c */
[----:B------:R-:W-:Y:S01]  /*6fa0*/  IMAD.X R21, R8, 0x1, R205, P0 ;  /* 0x0000000108157824 */ /* 0x000fe200000e06cd */
[----:B------:R1:W-:Y:S01]  /*6fb0*/  LDGSTS.E.BYPASS.LTC128B.128 [R7+0xe100], [R16.64], !P4 ;  /* 0x0e10000010077fae */ /* 0x0003e2000e101d4c */
[----:B------:R-:W-:Y:S03]  /*6fc0*/  ISETP.NE.U32.AND P0, PT, R0, RZ, PT ;  /* 0x000000ff0000720c */ /* 0x000fe60003f05070 */
[----:B------:R1:W-:Y:S04]  /*6fd0*/  LDGSTS.E.BYPASS.LTC128B.128 [R7+0x10100], [R20.64], !P6 ;  /* 0x1010000014077fae */ /* 0x0003e8000f101d4c */
[----:B------:R1:W-:Y:S04]  /*6fe0*/  LDGSTS.E.BYPASS.LTC128B.128.ZFILL [R7+0xd100], [R12.64], P2 ;  /* 0x0d1000000c077fae */ /* 0x0003e80009141d4c */
[----:B------:R1:W-:Y:S04]  /*6ff0*/  LDGSTS.E.BYPASS.LTC128B.128.ZFILL [R7+0xf100], [R10.64], P1 ;  /* 0x0f1000000a077fae */ /* 0x0003e80008941d4c */
[----:B------:R1:W-:Y:S02]  /*7000*/  LDGSTS.E.BYPASS.LTC128B.128.ZFILL [R7+0x11100], [R14.64], P0 ;  /* 0x111000000e077fae */ /* 0x0003e40008141d4c */
.L_x_739:
[----:B------:R-:W-:Y:S01]  /*7010*/  UIADD3 UR4, UR5, 0x1, URZ ;  /* 0x0000000105047890 */ /* 0x000fe2000fffe03f */
[----:B------:R-:W0:Y:S01]  /*7020*/  LDGDEPBAR ;  /* 0x00000000000079af */ /* 0x000e220000000000 */
[----:B------:R-:W-:Y:S01]  /*7030*/  UISETP.GE.AND UP0, UPT, UR5, 0x1, UPT ;  /* 0x000000010500788c */ /* 0x000fe2000bf06270 */
[C---:B------:R-:W-:Y:S01]  /*7040*/  ISETP.GT.AND P0, PT, R209.reuse, RZ, PT ;  /* 0x000000ffd100720c */ /* 0x040fe20003f04270 */
[----:B------:R-:W-:Y:S01]  /*7050*/  IMAD.MOV.U32 R0, RZ, RZ, R3 ;  /* 0x000000ffff007224 */ /* 0x000fe200078e0003 */
[----:B------:R-:W-:Y:S01]  /*7060*/  IADD3 R209, R209, -0x1, RZ ;  /* 0xffffffffd1d17810 */ /* 0x000fe20007ffe0ff */
[----:B------:R-:W-:Y:S01]  /*7070*/  USEL UR5, UR4, URZ, !UP0 ;  /* 0x0000003f04057287 */ /* 0x000fe2000c000000 */
[----:B------:R-:W-:Y:S09]  /*7080*/  IMAD.MOV.U32 R133, RZ, RZ, R132 ;  /* 0x000000ffff857224 */ /* 0x000ff200078e0084 */
[----:B------:R-:W-:-:S05]  /*7090*/  @P0 BRA `(.L_x_740) ;  /* 0xffffd44000000947 */ /* 0x000fca000383ffff */
.L_x_737:
[----:B------:R-:W2:Y:S01]  /*70a0*/  SHFL.BFLY PT, R0, R211, 0x2, 0x1f ;  /* 0x0c401f00d3007f89 */ /* 0x000ea200000e0000 */
[----:B------:R-:W-:Y:S01]  /*70b0*/  MOV R5, c[0x0][0x4e8] ;  /* 0x00013a0000057a02 */ /* 0x000fe20000000f00 */
[----:B------:R-:W3:Y:S01]  /*70c0*/  S2UR UR7, SR_CTAID.Y ;  /* 0x00000000000779c3 */ /* 0x000ee20000002600 */
[----:B-1----:R-:W-:Y:S01]  /*70d0*/  MOV R6, R195 ;  /* 0x000000c300067202 */ /* 0x002fe20000000f00 */
[----:B------:R-:W1:Y:S01]  /*70e0*/  SHFL.BFLY PT, R2, R213, 0x2, 0x1f ;  /* 0x0c401f00d5027f89 */ /* 0x000e6200000e0000 */
[----:B------:R-:W-:Y:S01]  /*70f0*/  ISETP.NE.AND P4, PT, R5, 0x1, PT ;  /* 0x000000010500780c */ /* 0x000fe20003f85270 */
[----:B------:R-:W-:Y:S01]  /*7100*/  ULDC.64 UR4, c[0x0][0x490] ;  /* 0x0001240000047ab9 */ /* 0x000fe20000000a00 */
[----:B------:R-:W-:Y:S01]  /*7110*/  MOV R10, RZ ;  /* 0x000000ff000a7202 */ /* 0x000fe20000000f00 */
[----:B------:R-:W4:Y:S01]  /*7120*/  S2R R7, SR_TID.X ;  /* 0x0000000000077919 */ /* 0x000f220000002100 */
[----:B------:R-:W-:Y:S01]  /*7130*/  SHF.R.S32.HI R20, RZ, 0x2, R201 ;  /* 0x00000002ff147819 */ /* 0x000fe200000114c9 */
[----:B------:R-:W-:Y:S01]  /*7140*/  BSSY B0, `(.L_x_741) ;  /* 0x000016a000007945 */ /* 0x000fe20003800000 */
[----:B------:R-:W-:Y:S01]  /*7150*/  SHF.L.U32 R194, R194, 0x1, RZ ;  /* 0x00000001c2c27819 */ /* 0x000fe200000006ff */
[----:B--2---:R-:W-:Y:S01]  /*7160*/  FADD.FTZ R11, R0, R211 ;  /* 0x000000d3000b7221 */ /* 0x004fe20000010000 */
[----:B---3--:R-:W-:Y:S01]  /*7170*/  USHF.R.S32.HI UR6, URZ, 0x1f, UR7 ;  /* 0x0000001f3f067899 */ /* 0x008fe20008011407 */
[----:B-1----:R-:W-:Y:S01]  /*7180*/  FADD.FTZ R9, R2, R213 ;  /* 0x000000d502097221 */ /* 0x002fe20000010000 */
[----:B------:R-:W-:-:S02]  /*7190*/  UIMAD.WIDE.U32 UR10, UR7, UR4, URZ ;  /* 0x00000004070a72a5 */ /* 0x000fc4000f8e003f */
[----:B------:R-:W1:Y:S01]  /*71a0*/  SHFL.BFLY PT, R2, R11, 0x1, 0x1f ;  /* 0x0c201f000b027f89 */ /* 0x000e6200000e0000 */
[----:B------:R-:W-:Y:S01]  /*71b0*/  UIMAD UR8, UR6, UR4, URZ ;  /* 0x00000004060872a4 */ /* 0x000fe2000f8e023f */
[----:B----4-:R-:W-:Y:S02]  /*71c0*/  SHF.R.S32.HI R8, RZ, 0x1f, R7 ;  /* 0x0000001fff087819 */ /* 0x010fe40000011407 */
[----:B------:R-:W2:Y:S01]  /*71d0*/  SHFL.BFLY PT, R4, R9, 0x1, 0x1f ;  /* 0x0c201f0009047f89 */ /* 0x000ea200000e0000 */
[----:B------:R-:W-:Y:S01]  /*71e0*/  UIMAD UR8, UR7, UR5, UR8 ;  /* 0x00000005070872a4 */ /* 0x000fe2000f8e0208 */
[CC--:B------:R-:W-:Y:S02]  /*71f0*/  LEA.HI R0, R8.reuse, R7.reuse, RZ, 0x5 ;  /* 0x0000000708007211 */ /* 0x0c0fe400078f28ff */
[----:B------:R-:W-:Y:S01]  /*7200*/  LEA.HI R8, R8, R7, RZ, 0x2 ;  /* 0x0000000708087211 */ /* 0x000fe200078f10ff */
[----:B------:R-:W-:Y:S01]  /*7210*/  ULDC.64 UR4, c[0x0][0x3e8] ;  /* 0x0000fa0000047ab9 */ /* 0x000fe20000000a00 */
[----:B------:R-:W-:Y:S01]  /*7220*/  LOP3.LUT R12, R0, 0xffffffe0, RZ, 0xc0, !PT ;  /* 0xffffffe0000c7812 */ /* 0x000fe200078ec0ff */
[----:B------:R-:W-:Y:S01]  /*7230*/  UIMAD UR6, UR6, UR4, URZ ;  /* 0x00000004060672a4 */ /* 0x000fe2000f8e023f */
[----:B------:R-:W-:Y:S01]  /*7240*/  LOP3.LUT R14, R8, 0xfffffffc, RZ, 0xc0, !PT ;  /* 0xfffffffc080e7812 */ /* 0x000fe200078ec0ff */
[----:B------:R-:W-:Y:S01]  /*7250*/  UIMAD.WIDE.U32 UR14, UR7, UR4, URZ ;  /* 0x00000004070e72a5 */ /* 0x000fe2000f8e003f */
[--C-:B------:R-:W-:Y:S01]  /*7260*/  SHF.R.S32.HI R13, RZ, 0x2, R8.reuse ;  /* 0x00000002ff0d7819 */ /* 0x100fe20000011408 */
[----:B------:R-:W-:Y:S01]  /*7270*/  UIMAD UR5, UR7, UR5, UR6 ;  /* 0x00000005070572a4 */ /* 0x000fe2000f8e0206 */
[----:B------:R-:W-:Y:S01]  /*7280*/  SHF.R.S32.HI R8, RZ, 0x1f, R8 ;  /* 0x0000001fff087819 */ /* 0x000fe20000011408 */
[----:B------:R-:W-:Y:S01]  /*7290*/  UIADD3 UR8, UR11, UR8, URZ ;  /* 0x000000080b087290 */ /* 0x000fe2000fffe03f */
[----:B------:R-:W-:Y:S01]  /*72a0*/  SHF.R.S32.HI R0, RZ, 0x5, R0 ;  /* 0x00000005ff007819 */ /* 0x000fe20000011400 */
[----:B------:R-:W-:Y:S01]  /*72b0*/  UIADD3 UR5, UR15, UR5, URZ ;  /* 0x000000050f057290 */ /* 0x000fe2000fffe03f */
[----:B------:R-:W-:Y:S01]  /*72c0*/  LEA.HI R8, R8, R13, RZ, 0x3 ;  /* 0x0000000d08087211 */ /* 0x000fe200078f18ff */
[----:B------:R-:W-:Y:S01]  /*72d0*/  IMAD.U32 R16, RZ, RZ, UR14 ;  /* 0x0000000eff107e24 */ /* 0x000fe2000f8e00ff */
[----:B------:R-:W-:Y:S01]  /*72e0*/  MOV R17, UR15 ;  /* 0x0000000f00117c02 */ /* 0x000fe20008000f00 */
[----:B-1----:R-:W-:Y:S01]  /*72f0*/  FADD.FTZ R2, R11, R2 ;  /* 0x000000020b027221 */ /* 0x002fe20000010000 */
[----:B------:R-:W-:Y:S01]  /*7300*/  IADD3 R11, -R12, R7, RZ ;  /* 0x000000070c0b7210 */ /* 0x000fe20007ffe1ff */
[----:B------:R-:W-:Y:S01]  /*7310*/  IMAD.IADD R7, R7, 0x1, -R14 ;  /* 0x0000000107077824 */ /* 0x000fe200078e0a0e */
[----:B------:R-:W-:Y:S01]  /*7320*/  LOP3.LUT R8, R8, 0xfffffff8, RZ, 0xc0, !PT ;  /* 0xfffffff808087812 */ /* 0x000fe200078ec0ff */
[----:B--2---:R-:W-:Y:S01]  /*7330*/  FADD.FTZ R4, R9, R4 ;  /* 0x0000000409047221 */ /* 0x004fe20000010000 */
[----:B------:R-:W-:Y:S01]  /*7340*/  FSETP.NE.FTZ.AND P0, PT, R2, RZ, PT ;  /* 0x000000ff0200720b */ /* 0x000fe20003f15000 */
[----:B------:R-:W-:Y:S01]  /*7350*/  @P4 IMAD.HI.U32 R9, R195, c[0x0][0x4ec], RZ ;  /* 0x00013b00c3094a27 */ /* 0x000fe200078e00ff */
[----:B------:R-:W-:Y:S01]  /*7360*/  BAR.SYNC.DEFER_BLOCKING 0x1, 0x100 ;  /* 0x0044000000007b1d */ /* 0x000fe20000010000 */
[----:B------:R-:W-:-:S02]  /*7370*/  LOP3.LUT P3, RZ, R11, 0x3, RZ, 0xc0, !PT ;  /* 0x000000030bff7812 */ /* 0x000fc4000786c0ff */
[----:B------:R-:W-:Y:S02]  /*7380*/  FSETP.NE.FTZ.AND P1, PT, R4, RZ, PT ;  /* 0x000000ff0400720b */ /* 0x000fe40003f35000 */
[----:B------:R-:W-:Y:S02]  /*7390*/  @P4 SHF.R.U32.HI R6, RZ, c[0x0][0x4f0], R9 ;  /* 0x00013c00ff064a19 */ /* 0x000fe40000011609 */
[----:B------:R-:W-:Y:S02]  /*73a0*/  MOV R9, RZ ;  /* 0x000000ff00097202 */ /* 0x000fe40000000f00 */
[----:B------:R-:W-:Y:S02]  /*73b0*/  IADD3 R12, -R6, RZ, RZ ;  /* 0x000000ff060c7210 */ /* 0x000fe40007ffe1ff */
[----:B------:R-:W-:Y:S02]  /*73c0*/  MOV R14, 0xff800000 ;  /* 0xff800000000e7802 */ /* 0x000fe40000000f00 */
[----:B------:R-:W1:Y:S01]  /*73d0*/  @P0 MUFU.RCP R9, R2 ;  /* 0x0000000200090308 */ /* 0x000e620000001000 */
[----:B------:R-:W-:Y:S01]  /*73e0*/  IMAD R11, R12, c[0x0][0x4e8], R195 ;  /* 0x00013a000c0b7a24 */ /* 0x000fe200078e02c3 */
[----:B------:R-:W-:-:S02]  /*73f0*/  MOV R17, UR5 ;  /* 0x0000000500117c02 */ /* 0x000fc40008000f00 */
[----:B------:R-:W-:Y:S02]  /*7400*/  MOV R19, UR11 ;  /* 0x0000000b00137c02 */ /* 0x000fe40008000f00 */
[----:B------:R-:W-:Y:S02]  /*7410*/  MOV R18, UR10 ;  /* 0x0000000a00127c02 */ /* 0x000fe40008000f00 */
[----:B------:R2:W3:Y:S01]  /*7420*/  @P0 MUFU.LG2 R12, R2 ;  /* 0x00000002000c0308 */ /* 0x0004e20000000c00 */
[----:B------:R-:W-:-:S07]  /*7430*/  MOV R19, UR8 ;  /* 0x0000000800137c02 */ /* 0x000fce0008000f00 */
[----:B------:R-:W-:Y:S01]  /*7440*/  @P1 MUFU.RCP R10, R4 ;  /* 0x00000004000a1308 */ /* 0x000fe20000001000 */
[C---:B-1----:R-:W-:Y:S02]  /*7450*/  FMUL.FTZ R131, R9.reuse, R131 ;  /* 0x0000008309837220 */ /* 0x042fe40000410000 */
[C---:B------:R-:W-:Y:S02]  /*7460*/  FMUL.FTZ R130, R9.reuse, R130 ;  /* 0x0000008209827220 */ /* 0x040fe40000410000 */
[C---:B------:R-:W-:Y:S02]  /*7470*/  FMUL.FTZ R127, R9.reuse, R127 ;  /* 0x0000007f097f7220 */ /* 0x040fe40000410000 */
[C---:B------:R-:W-:Y:S01]  /*7480*/  FMUL.FTZ R126, R9.reuse, R126 ;  /* 0x0000007e097e7220 */ /* 0x040fe20000410000 */
[----:B--2---:R-:W-:Y:S01]  /*7490*/  @P0 MOV R2, 0x3f317218 ;  /* 0x3f31721800020802 */ /* 0x004fe20000000f00 */
[----:B---3--:R-:W-:Y:S01]  /*74a0*/  @P0 FMUL.FTZ R12, R12, 0.69314718246459960938 ;  /* 0x3f3172180c0c0820 */ /* 0x008fe20000410000 */
[----:B------:R-:W1:Y:S01]  /*74b0*/  @P1 MUFU.LG2 R4, R4 ;  /* 0x0000000400041308 */ /* 0x000e620000000c00 */
[----:B------:R-:W-:Y:S01]  /*74c0*/  FMUL.FTZ R39, R9, R39 ;  /* 0x0000002709277220 */ /* 0x000fe20000410000 */
[----:B------:R-:W-:Y:S01]  /*74d0*/  F2FP.PACK_AB R130, R131, R130 ;  /* 0x000000828382723e */ /* 0x000fe200000000ff */
[----:B------:R-:W-:Y:S01]  /*74e0*/  @P0 FMUL.FTZ R2, R2, c[0x0][0x2d0] ;  /* 0x0000b40002020a20 */ /* 0x000fe20000410000 */
[----:B------:R-:W-:Y:S01]  /*74f0*/  F2FP.PACK_AB R126, R127, R126 ;  /* 0x0000007e7f7e723e */ /* 0x000fe200000000ff */
[----:B------:R-:W-:-:S02]  /*7500*/  FMUL.FTZ R38, R9, R38 ;  /* 0x0000002609267220 */ /* 0x000fc40000410000 */
[C---:B------:R-:W-:Y:S02]  /*7510*/  FMUL.FTZ R43, R9.reuse, R43 ;  /* 0x0000002b092b7220 */ /* 0x040fe40000410000 */
[----:B------:R-:W-:Y:S01]  /*7520*/  FMUL.FTZ R42, R9, R42 ;  /* 0x0000002a092a7220 */ /* 0x000fe20000410000 */
[----:B------:R-:W-:Y:S01]  /*7530*/  F2FP.PACK_AB R38, R39, R38 ;  /* 0x000000262726723e */ /* 0x000fe200000000ff */
[C---:B------:R-:W-:Y:S02]  /*7540*/  FMUL.FTZ R47, R9.reuse, R47 ;  /* 0x0000002f092f7220 */ /* 0x040fe40000410000 */
[----:B------:R-:W-:Y:S01]  /*7550*/  FMUL.FTZ R46, R9, R46 ;  /* 0x0000002e092e7220 */ /* 0x000fe20000410000 */
[----:B------:R-:W-:Y:S01]  /*7560*/  F2FP.PACK_AB R42, R43, R42 ;  /* 0x0000002a2b2a723e */ /* 0x000fe200000000ff */
[C---:B------:R-:W-:Y:S02]  /*7570*/  FMUL.FTZ R51, R9.reuse, R51 ;  /* 0x0000003309337220 */ /* 0x040fe40000410000 */
[----:B------:R-:W-:Y:S01]  /*7580*/  FMUL.FTZ R50, R9, R50 ;  /* 0x0000003209327220 */ /* 0x000fe20000410000 */
[----:B------:R-:W-:Y:S01]  /*7590*/  F2FP.PACK_AB R46, R47, R46 ;  /* 0x0000002e2f2e723e */ /* 0x000fe200000000ff */
[----:B------:R-:W-:-:S02]  /*75a0*/  FMUL.FTZ R55, R9, R55 ;  /* 0x0000003709377220 */ /* 0x000fc40000410000 */
        /* <DEDUP_REMOVED lines=52> */
[----:B------:R-:W-:Y:S01]  /*78f0*/  IADD3 R9, R13, -R8, RZ ;  /* 0x800000080d097210 */ /* 0x000fe20007ffe0ff */
[----:B-1----:R-:W-:Y:S01]  /*7900*/  @P1 FMUL.FTZ R15, R4, 0.69314718246459960938 ;  /* 0x3f317218040f1820 */ /* 0x002fe20000410000 */
[----:B------:R-:W-:Y:S01]  /*7910*/  MOV R13, 0xff800000 ;  /* 0xff800000000d7802 */ /* 0x000fe20000000f00 */
[----:B------:R-:W-:Y:S01]  /*7920*/  @P0 FFMA.FTZ R13, R2, R3, R12 ;  /* 0x00000003020d0223 */ /* 0x000fe2000001000c */
[----:B------:R-:W-:Y:S01]  /*7930*/  @P1 MOV R8, 0x3f317218 ;  /* 0x3f31721800081802 */ /* 0x000fe20000000f00 */
[----:B------:R-:W1:Y:S01]  /*7940*/  S2R R3, SR_CTAID.Z ;  /* 0x0000000000037919 */ /* 0x000e620000002700 */
[----:B------:R-:W-:Y:S01]  /*7950*/  LEA.HI R4, R7, R7, RZ, 0x1 ;  /* 0x0000000707047211 */ /* 0x000fe200078f08ff */
[----:B------:R-:W-:Y:S01]  /*7960*/  FMUL.FTZ R129, R10, R129 ;  /* 0x000000810a817220 */ /* 0x000fe20000410000 */
[----:B------:R-:W-:Y:S01]  /*7970*/  F2FP.PACK_AB R118, R119, R118 ;  /* 0x000000767776723e */ /* 0x000fe200000000ff */
[----:B------:R-:W-:Y:S01]  /*7980*/  @P1 FMUL.FTZ R8, R8, c[0x0][0x2d0] ;  /* 0x0000b40008081a20 */ /* 0x000fe20000410000 */
[----:B------:R-:W-:Y:S01]  /*7990*/  LOP3.LUT R12, R4, 0x1ffffffe, RZ, 0xc0, !PT ;  /* 0x1ffffffe040c7812 */ /* 0x000fe200078ec0ff */
[----:B------:R-:W-:Y:S01]  /*79a0*/  FMUL.FTZ R128, R10, R128 ;  /* 0x000000800a807220 */ /* 0x000fe20000410000 */
[----:B------:R-:W-:Y:S01]  /*79b0*/  F2FP.PACK_AB R114, R115, R114 ;  /* 0x000000727372723e */ /* 0x000fe200000000ff */
[----:B------:R-:W-:Y:S01]  /*79c0*/  @P1 FFMA.FTZ R14, R8, R132, R15 ;  /* 0x00000084080e1223 */ /* 0x000fe2000001000f */
[----:B------:R-:W-:Y:S01]  /*79d0*/  SHF.R.S32.HI R15, RZ, 0x1f, R0 ;  /* 0x0000001fff0f7819 */ /* 0x000fe20000011400 */
[----:B------:R-:W2:Y:S01]  /*79e0*/  S2R R8, SR_CTAID.X ;  /* 0x0000000000087919 */ /* 0x000ea20000002500 */
[----:B------:R-:W-:Y:S01]  /*79f0*/  IADD3 R12, R7, -R12, RZ ;  /* 0x8000000c070c7210 */ /* 0x000fe20007ffe0ff */
[C---:B------:R-:W-:Y:S01]  /*7a00*/  FMUL.FTZ R125, R10.reuse, R125 ;  /* 0x0000007d0a7d7220 */ /* 0x040fe20000410000 */
[----:B------:R-:W-:Y:S01]  /*7a10*/  LEA.HI R15, R15, R0, RZ, 0x3 ;  /* 0x000000000f0f7211 */ /* 0x000fe200078f18ff */
[C---:B------:R-:W-:Y:S01]  /*7a20*/  FMUL.FTZ R124, R10.reuse, R124 ;  /* 0x0000007c0a7c7220 */ /* 0x040fe20000410000 */
[----:B------:R-:W-:Y:S01]  /*7a30*/  R2P PR, R9, 0x6 ;  /* 0x0000000609007804 */ /* 0x000fe20000000000 */
[C---:B------:R-:W-:Y:S01]  /*7a40*/  FMUL.FTZ R37, R10.reuse, R37 ;  /* 0x000000250a257220 */ /* 0x040fe20000410000 */
[----:B------:R-:W-:Y:S01]  /*7a50*/  LOP3.LUT R15, R15, 0xffffff8, RZ, 0xc0, !PT ;  /* 0x0ffffff80f0f7812 */ /* 0x000fe200078ec0ff */
[C---:B------:R-:W-:Y:S01]  /*7a60*/  FMUL.FTZ R36, R10.reuse, R36 ;  /* 0x000000240a247220 */ /* 0x040fe20000410000 */
[----:B------:R-:W-:Y:S01]  /*7a70*/  F2FP.PACK_AB R128, R129, R128 ;  /* 0x000000808180723e */ /* 0x000fe200000000ff */
[----:B------:R-:W-:Y:S01]  /*7a80*/  FMUL.FTZ R41, R10, R41 ;  /* 0x000000290a297220 */ /* 0x000fe20000410000 */
[----:B------:R-:W-:Y:S01]  /*7a90*/  F2FP.PACK_AB R124, R125, R124 ;  /* 0x0000007c7d7c723e */ /* 0x000fe200000000ff */
[C---:B------:R-:W-:Y:S01]  /*7aa0*/  IMAD.IADD R15, R0.reuse, 0x1, -R15 ;  /* 0x00000001000f7824 */ /* 0x040fe200078e0a0f */
[----:B------:R-:W-:Y:S01]  /*7ab0*/  LEA R0, R0, R7, 0x9 ;  /* 0x0000000700007211 */ /* 0x000fe200078e48ff */
[----:B-1----:R-:W-:Y:S01]  /*7ac0*/  IMAD.WIDE.U32 R16, R3, c[0x0][0x3f0], R16 ;  /* 0x0000fc0003107a25 */ /* 0x002fe200078e0010 */
[----:B------:R-:W-:-:S02]  /*7ad0*/  SHF.R.S32.HI R2, RZ, 0x1f, R3 ;  /* 0x0000001fff027819 */ /* 0x000fc40000011403 */
[----:B------:R-:W-:Y:S01]  /*7ae0*/  LOP3.LUT R7, R9, 0x1, RZ, 0xc0, !PT ;  /* 0x0000000109077812 */ /* 0x000fe200078ec0ff */
[----:B------:R-:W-:Y:S01]  /*7af0*/  IMAD.WIDE.U32 R18, R3, c[0x0][0x498], R18 ;  /* 0x0001260003127a25 */ /* 0x000fe200078e0012 */
[----:B------:R-:W-:Y:S02]  /*7b00*/  SHF.L.U32 R9, R9, 0x6, RZ ;  /* 0x0000000609097819 */ /* 0x000fe400000006ff */
[----:B------:R-:W-:Y:S01]  /*7b10*/  LEA R15, R15, R20, 0x4 ;  /* 0x000000140f0f7211 */ /* 0x000fe200078e20ff */
[C---:B------:R-:W-:Y:S01]  /*7b20*/  IMAD R4, R2.reuse, c[0x0][0x3f0], RZ ;  /* 0x0000fc0002047a24 */ /* 0x040fe200078e02ff */
[----:B------:R-:W-:Y:S01]  /*7b30*/  LOP3.LUT R9, R9, 0x1c0, RZ, 0xc0, !PT ;  /* 0x000001c009097812 */ /* 0x000fe200078ec0ff */
[----:B------:R-:W-:Y:S01]  /*7b40*/  IMAD R2, R2, c[0x0][0x498], RZ ;  /* 0x0001260002027a24 */ /* 0x000fe200078e02ff */
[----:B------:R-:W-:Y:S01]  /*7b50*/  ISETP.NE.U32.AND P0, PT, R7, 0x1, PT ;  /* 0x000000010700780c */ /* 0x000fe20003f05070 */
[----:B------:R-:W-:Y:S01]  /*7b60*/  IMAD R4, R3, c[0x0][0x3f4], R4 ;  /* 0x0000fd0003047a24 */ /* 0x000fe200078e0204 */
[----:B------:R-:W-:Y:S01]  /*7b70*/  LEA.HI R9, R9, R9, RZ, 0x1d ;  /* 0x0000000909097211 */ /* 0x000fe200078fe8ff */
[----:B------:R-:W-:Y:S01]  /*7b80*/  IMAD R2, R3, c[0x0][0x49c], R2 ;  /* 0x0001270003027a24 */ /* 0x000fe200078e0202 */
[----:B------:R-:W-:Y:S01]  /*7b90*/  SHF.R.S32.HI R3, RZ, 0x1f, R6 ;  /* 0x0000001fff037819 */ /* 0x000fe20000011406 */
[----:B------:R-:W-:Y:S01]  /*7ba0*/  FMUL.FTZ R40, R10, R40 ;  /* 0x000000280a287220 */ /* 0x000fe20000410000 */
[----:B------:R-:W-:Y:S01]  /*7bb0*/  IADD3 R17, R17, R4, RZ ;  /* 0x0000000411117210 */ /* 0x000fe20007ffe0ff */
[----:B------:R-:W-:Y:S01]  /*7bc0*/  IMAD R4, R5, c[0x0][0x388], RZ ;  /* 0x0000e20005047a24 */ /* 0x000fe200078e02ff */
[----:B------:R-:W-:Y:S01]  /*7bd0*/  LEA R0, R0, R9, 0x1 ;  /* 0x0000000900007211 */ /* 0x000fe200078e08ff */
[----:B------:R-:W-:Y:S01]  /*7be0*/  IMAD R5, R12, 0x8, R15 ;  /* 0x000000080c057824 */ /* 0x000fe200078e020f */
[----:B--2---:R-:W-:Y:S01]  /*7bf0*/  LEA R15, R8, R15, 0x7 ;  /* 0x0000000f080f7211 */ /* 0x004fe200078e38ff */
[----:B------:R-:W-:Y:S01]  /*7c00*/  IMAD R3, R3, c[0x0][0x3e0], RZ ;  /* 0x0000f80003037a24 */ /* 0x000fe200078e02ff */
[----:B------:R-:W-:Y:S01]  /*7c10*/  SHF.L.U32 R7, R0, 0x1, RZ ;  /* 0x0000000100077819 */ /* 0x000fe200000006ff */
[----:B------:R-:W-:Y:S01]  /*7c20*/  IMAD.WIDE.U32 R16, R6, c[0x0][0x3e0], R16 ;  /* 0x0000f80006107a25 */ /* 0x000fe200078e0010 */
[----:B------:R-:W-:-:S02]  /*7c30*/  LEA R5, R8, R5, 0x7 ;  /* 0x0000000508057211 */ /* 0x000fc400078e38ff */
[CC--:B------:R-:W-:Y:S01]  /*7c40*/  ISETP.GE.OR P5, PT, R15.reuse, R4.reuse, P3 ;  /* 0x000000040f00720c */ /* 0x0c0fe20001fa6670 */
[----:B------:R-:W-:Y:S01]  /*7c50*/  IMAD R3, R6, c[0x0][0x3e4], R3 ;  /* 0x0000f90006037a24 */ /* 0x000fe200078e0203 */
[----:B------:R-:W-:Y:S01]  /*7c60*/  IADD3 R15, R15, 0x8, RZ ;  /* 0x000000080f0f7810 */ /* 0x000fe20007ffe0ff */
[----:B------:R-:W-:Y:S01]  /*7c70*/  @P4 IMAD.HI.U32 R0, R5, c[0x0][0x4ec], RZ ;  /* 0x00013b0005004a27 */ /* 0x000fe200078e00ff */
[----:B------:R-:W-:Y:S01]  /*7c80*/  MOV R9, R5 ;  /* 0x0000000500097202 */ /* 0x000fe20000000f00 */
[----:B------:R-:W-:Y:S01]  /*7c90*/  STS [R7+0x80], R128 ;  /* 0x0000808007007388 */ /* 0x000fe20000000800 */
[----:B------:R-:W-:Y:S01]  /*7ca0*/  IADD3 R6, R7, 0x80, RZ ;  /* 0x0000008007067810 */ /* 0x000fe20007ffe0ff */
[----:B------:R-:W-:Y:S01]  /*7cb0*/  IMAD.IADD R17, R17, 0x1, R3 ;  /* 0x0000000111117824 */ /* 0x000fe200078e0203 */
[----:B------:R-:W-:Y:S01]  /*7cc0*/  @P4 SHF.R.U32.HI R9, RZ, c[0x0][0x4f0], R0 ;  /* 0x00013c00ff094a19 */ /* 0x000fe20000011600 */
[C---:B------:R-:W-:Y:S01]  /*7cd0*/  FMUL.FTZ R45, R10.reuse, R45 ;  /* 0x0000002d0a2d7220 */ /* 0x040fe20000410000 */
[----:B------:R-:W-:Y:S01]  /*7ce0*/  ISETP.GE.OR P3, PT, R15, R4, P3 ;  /* 0x000000040f00720c */ /* 0x000fe20001f66670 */
[C---:B------:R-:W-:Y:S01]  /*7cf0*/  FMUL.FTZ R44, R10.reuse, R44 ;  /* 0x0000002c0a2c7220 */ /* 0x040fe20000410000 */
[----:B------:R-:W-:Y:S01]  /*7d00*/  IADD3 R15, R7, 0x70, RZ ;  /* 0x00000070070f7810 */ /* 0x000fe20007ffe0ff */
[----:B------:R-:W-:Y:S01]  /*7d10*/  FMUL.FTZ R49, R10, R49 ;  /* 0x000000310a317220 */ /* 0x000fe20000410000 */
[----:B------:R-:W-:Y:S01]  /*7d20*/  @P0 IADD3 R15, R6, 0x10, RZ ;  /* 0x00000010060f0810 */ /* 0x000fe20007ffe0ff */
[C---:B------:R-:W-:Y:S01]  /*7d30*/  FMUL.FTZ R48, R10.reuse, R48 ;  /* 0x000000300a307220 */ /* 0x040fe20000410000 */
[C---:B------:R-:W-:Y:S01]  /*7d40*/  IADD3 R6, -R9.reuse, RZ, RZ ;  /* 0x000000ff09067210 */ /* 0x040fe20007ffe1ff */
[C---:B------:R-:W-:Y:S01]  /*7d50*/  FMUL.FTZ R53, R10.reuse, R53 ;  /* 0x000000350a357220 */ /* 0x040fe20000410000 */
[----:B------:R-:W-:Y:S01]  /*7d60*/  SHF.R.S32.HI R3, RZ, 0x1f, R9 ;  /* 0x0000001fff037819 */ /* 0x000fe20000011409 */
[----:B------:R-:W-:Y:S01]  /*7d70*/  FMUL.FTZ R52, R10, R52 ;  /* 0x000000340a347220 */ /* 0x000fe20000410000 */
[----:B------:R-:W-:Y:S01]  /*7d80*/  IADD3 R8, P0, R9, R18, RZ ;  /* 0x0000001209087210 */ /* 0x000fe20007f1e0ff */
[----:B------:R-:W-:Y:S01]  /*7d90*/  IMAD R5, R6, c[0x0][0x4e8], R5 ;  /* 0x00013a0006057a24 */ /* 0x000fe200078e0205 */
[----:B------:R-:W-:Y:S01]  /*7da0*/  SEL R0, R135, 0xffffffe0, !P1 ;  /* 0xffffffe087007807 */ /* 0x000fe20004800000 */
[C---:B------:R-:W-:Y:S01]  /*7db0*/  FMUL.FTZ R57, R10.reuse, R57 ;  /* 0x000000390a397220 */ /* 0x040fe20000410000 */
[----:B------:R-:W-:Y:S01]  /*7dc0*/  IADD3.X R9, R3, R19, R2, P0, !PT ;  /* 0x0000001303097210 */ /* 0x000fe200007fe402 */
[C---:B------:R-:W-:Y:S01]  /*7dd0*/  FMUL.FTZ R56, R10.reuse, R56 ;  /* 0x000000380a387220 */ /* 0x040fe20000410000 */
[----:B------:R-:W-:Y:S01]  /*7de0*/  IADD3 R3, R7, R0, RZ ;  /* 0x0000000007037210 */ /* 0x000fe20007ffe0ff */
[----:B------:R-:W-:Y:S01]  /*7df0*/  FMUL.FTZ R61, R10, R61 ;  /* 0x0000003d0a3d7220 */ /* 0x000fe20000410000 */
[----:B------:R-:W-:Y:S01]  /*7e00*/  IADD3 R19, R0, R15, RZ ;  /* 0x0000000f00137210 */ /* 0x000fe20007ffe0ff */
[C---:B------:R-:W-:Y:S01]  /*7e10*/  FMUL.FTZ R60, R10.reuse, R60 ;  /* 0x0000003c0a3c7220 */ /* 0x040fe20000410000 */
[----:B------:R-:W-:Y:S01]  /*7e20*/  SHF.R.S32.HI R0, RZ, 0x1f, R5 ;  /* 0x0000001fff007819 */ /* 0x000fe20000011405 */
[C---:B------:R-:W-:Y:S01]  /*7e30*/  FMUL.FTZ R65, R10.reuse, R65 ;  /* 0x000000410a417220 */ /* 0x040fe20000410000 */
[----:B------:R-:W-:Y:S01]  /*7e40*/  MOV R2, 0x40 ;  /* 0x0000004000027802 */ /* 0x000fe20000000f00 */
[----:B------:R-:W-:Y:S01]  /*7e50*/  FMUL.FTZ R64, R10, R64 ;  /* 0x000000400a407220 */ /* 0x000fe20000410000 */
[----:B------:R-:W-:Y:S01]  /*7e60*/  F2FP.PACK_AB R36, R37, R36 ;  /* 0x000000242524723e */ /* 0x000fe200000000ff */
[----:B------:R-:W-:Y:S01]  /*7e70*/  IMAD R0, R0, c[0x0][0x488], RZ ;  /* 0x0001220000007a24 */ /* 0x000fe200078e02ff */
[----:B------:R-:W-:Y:S01]  /*7e80*/  SEL R2, R2, 0xffffffc0, !P2 ;  /* 0xffffffc002027807 */ /* 0x000fe20005000000 */
[----:B------:R-:W-:Y:S01]  /*7e90*/  IMAD.WIDE.U32 R8, R5, c[0x0][0x488], R8 ;  /* 0x0001220005087a25 */ /* 0x000fe200078e0008 */
[----:B------:R-:W-:Y:S01]  /*7ea0*/  F2FP.PACK_AB R40, R41, R40 ;  /* 0x000000282928723e */ /* 0x000fe200000000ff */
[----:B------:R-:W-:Y:S01]  /*7eb0*/  STS [R7+0x480], R130 ;  /* 0x0004808207007388 */ /* 0x000fe20000000800 */
[----:B------:R-:W-:Y:S01]  /*7ec0*/  F2FP.PACK_AB R44, R45, R44 ;  /* 0x0000002c2d2c723e */ /* 0x000fe200000000ff */
[----:B------:R-:W-:Y:S01]  /*7ed0*/  IMAD R0, R5, c[0x0][0x48c], R0 ;  /* 0x0001230005007a24 */ /* 0x000fe200078e0200 */
[----:B------:R-:W-:Y:S01]  /*7ee0*/  IADD3 R21, R7, R2, RZ ;  /* 0x0000000207157210 */ /* 0x000fe20007ffe0ff */
[C---:B------:R-:W-:Y:S01]  /*7ef0*/  FMUL.FTZ R69, R10.reuse, R69 ;  /* 0x000000450a457220 */ /* 0x040fe20000410000 */
[----:B------:R-:W-:Y:S01]  /*7f00*/  F2FP.PACK_AB R48, R49, R48 ;  /* 0x000000303130723e */ /* 0x000fe200000000ff */
[----:B------:R-:W-:Y:S01]  /*7f10*/  FMUL.FTZ R68, R10, R68 ;  /* 0x000000440a447220 */ /* 0x000fe20000410000 */
[----:B------:R-:W-:Y:S01]  /*7f20*/  F2FP.PACK_AB R52, R53, R52 ;  /* 0x000000343534723e */ /* 0x000fe200000000ff */
[----:B------:R-:W-:Y:S01]  /*7f30*/  IMAD.IADD R5, R2, 0x1, R15 ;  /* 0x0000000102057824 */ /* 0x000fe200078e020f */
[----:B------:R-:W-:Y:S01]  /*7f40*/  STS [R15], R124 ;  /* 0x0000007c0f007388 */ /* 0x000fe20000000800 */
[----:B------:R-:W-:Y:S01]  /*7f50*/  FMUL.FTZ R73, R10, R73 ;  /* 0x000000490a497220 */ /* 0x000fe20000410000 */
[----:B------:R-:W-:Y:S01]  /*7f60*/  IADD3 R23, R2, R3, RZ ;  /* 0x0000000302177210 */ /* 0x000fe20007ffe0ff */
[C---:B------:R-:W-:Y:S01]  /*7f70*/  FMUL.FTZ R72, R10.reuse, R72 ;  /* 0x000000480a487220 */ /* 0x040fe20000410000 */
[----:B------:R-:W-:Y:S01]  /*7f80*/  STS [R15+0x400], R126 ;  /* 0x0004007e0f007388 */ /* 0x000fe20000000800 */
[C---:B------:R-:W-:Y:S01]  /*7f90*/  FMUL.FTZ R77, R10.reuse, R77 ;  /* 0x0000004d0a4d7220 */ /* 0x040fe20000410000 */
[----:B------:R-:W-:Y:S01]  /*7fa0*/  F2FP.PACK_AB R56, R57, R56 ;  /* 0x000000383938723e */ /* 0x000fe200000000ff */
[C---:B------:R-:W-:Y:S01]  /*7fb0*/  FMUL.FTZ R76, R10.reuse, R76 ;  /* 0x0000004c0a4c7220 */ /* 0x040fe20000410000 */
[----:B------:R-:W-:Y:S01]  /*7fc0*/  STS [R3+0x80], R36 ;  /* 0x0000802403007388 */ /* 0x000fe20000000800 */
[----:B------:R-:W-:Y:S01]  /*7fd0*/  IADD3 R25, R19, R2, RZ ;  /* 0x0000000213197210 */ /* 0x000fe20007ffe0ff */
[C---:B------:R-:W-:Y:S01]  /*7fe0*/  FMUL.FTZ R81, R10.reuse, R81 ;  /* 0x000000510a517220 */ /* 0x040fe20000410000 */
[----:B------:R-:W-:Y:S01]  /*7ff0*/  F2FP.PACK_AB R60, R61, R60 ;  /* 0x0000003c3d3c723e */ /* 0x000fe200000000ff */
        /* <DEDUP_REMOVED lines=41> */
[----:B------:R-:W-:Y:S01]  /*8290*/  FMUL.FTZ R10, R10, R112 ;  /* 0x000000700a0a7220 */ /* 0x000fe20000410000 */
[----:B------:R-:W-:-:S02]  /*82a0*/  F2FP.PACK_AB R100, R101, R100 ;  /* 0x000000646564723e */ /* 0x000fc400000000ff */
[----:B------:R-:W-:Y:S01]  /*82b0*/  STS [R7+0x4080], R60 ;  /* 0x0040803c07007388 */ /* 0x000fe20000000800 */
[----:B------:R-:W-:Y:S02]  /*82c0*/  F2FP.PACK_AB R104, R105, R104 ;  /* 0x000000686968723e */ /* 0x000fe400000000ff */
[C---:B------:R-:W-:Y:S01]  /*82d0*/  LEA R6, P0, R8.reuse, c[0x0][0x450], 0x2 ;  /* 0x0001140008067a11 */ /* 0x040fe200078010ff */
[----:B------:R-:W-:Y:S01]  /*82e0*/  STS [R7+0x4480], R62 ;  /* 0x0044803e07007388 */ /* 0x000fe20000000800 */
[----:B------:R-:W-:Y:S02]  /*82f0*/  IADD3 R9, R9, R0, RZ ;  /* 0x0000000009097210 */ /* 0x000fe40007ffe0ff */
[----:B------:R-:W-:Y:S01]  /*8300*/  F2FP.PACK_AB R108, R109, R108 ;  /* 0x0000006c6d6c723e */ /* 0x000fe200000000ff */
[----:B------:R-:W-:Y:S01]  /*8310*/  STS [R15+0x4000], R64 ;  /* 0x004000400f007388 */ /* 0x000fe20000000800 */
[----:B------:R-:W-:Y:S02]  /*8320*/  F2FP.PACK_AB R116, R117, R116 ;  /* 0x000000747574723e */ /* 0x000fe400000000ff */
[----:B------:R-:W-:Y:S01]  /*8330*/  F2FP.PACK_AB R10, R113, R10 ;  /* 0x0000000a710a723e */ /* 0x000fe200000000ff */
[----:B------:R-:W-:Y:S01]  /*8340*/  STS [R15+0x4400], R66 ;  /* 0x004400420f007388 */ /* 0x000fe20000000800 */
[----:B------:R-:W-:-:S02]  /*8350*/  LEA.HI.X R9, R8, c[0x0][0x454], R9, 0x2, P0 ;  /* 0x0001150008097a11 */ /* 0x000fc400000f1409 */
[----:B------:R-:W-:Y:S01]  /*8360*/  SHF.R.S32.HI R0, RZ, 0x1f, R11 ;  /* 0x0000001fff007819 */ /* 0x000fe2000001140b */
[----:B------:R-:W-:Y:S04]  /*8370*/  STS [R3+0x4080], R68 ;  /* 0x0040804403007388 */ /* 0x000fe80000000800 */
[----:B------:R-:W-:Y:S01]  /*8380*/  STS [R3+0x4480], R70 ;  /* 0x0044804603007388 */ /* 0x000fe20000000800 */
[----:B------:R-:W-:-:S03]  /*8390*/  IMAD R0, R0, c[0x0][0x3d8], RZ ;  /* 0x0000f60000007a24 */ /* 0x000fc600078e02ff */
[----:B------:R-:W-:Y:S01]  /*83a0*/  STS [R19+0x4000], R72 ;  /* 0x0040004813007388 */ /* 0x000fe20000000800 */
[----:B------:R-:W-:-:S03]  /*83b0*/  IMAD R0, R11, c[0x0][0x3dc], R0 ;  /* 0x0000f7000b007a24 */ /* 0x000fc600078e0200 */
        /* <DEDUP_REMOVED lines=21> */
[----:B-1----:R-:W-:-:S03]  /*8510*/  IMAD.WIDE.U32 R2, R11, c[0x0][0x3d8], R16 ;  /* 0x0000f6000b027a25 */ /* 0x002fc600078e0010 */
[----:B------:R-:W-:Y:S02]  /*8520*/  STS [R23+0x8080], R116 ;  /* 0x0080807417007388 */ /* 0x000fe40000000800 */
[----:B------:R-:W-:Y:S02]  /*8530*/  IADD3 R0, R3, R0, RZ ;  /* 0x0000000003007210 */ /* 0x000fe40007ffe0ff */
[----:B------:R-:W-:Y:S01]  /*8540*/  STS [R23+0x8480], R118 ;  /* 0x0084807617007388 */ /* 0x000fe20000000800 */
[----:B------:R-:W-:-:S03]  /*8550*/  SHF.R.S32.HI R3, RZ, 0x1f, R192 ;  /* 0x0000001fff037819 */ /* 0x000fc600000114c0 */
[----:B------:R-:W-:Y:S04]  /*8560*/  STS [R25+0x8000], R10 ;  /* 0x0080000a19007388 */ /* 0x000fe80000000800 */
[----:B------:R-:W-:Y:S04]  /*8570*/  STS [R25+0x8400], R114 ;  /* 0x0084007219007388 */ /* 0x000fe80000000800 */
[----:B------:R-:W-:Y:S04]  /*8580*/  SHFL.IDX PT, R56, R6, RZ, 0x1c1f ;  /* 0x001c1fff06387589 */ /* 0x000fe800000e0000 */
[----:B------:R-:W1:Y:S04]  /*8590*/  SHFL.IDX PT, R57, R9, RZ, 0x1c1f ;  /* 0x001c1fff09397589 */ /* 0x000e6800000e0000 */
[----:B------:R-:W-:Y:S06]  /*85a0*/  BAR.SYNC.DEFER_BLOCKING 0x1, 0x100 ;  /* 0x0044000000007b1d */ /* 0x000fec0000010000 */
[----:B------:R2:W-:Y:S04]  /*85b0*/  SHFL.IDX PT, R58, R6, 0x1, 0x1c1f ;  /* 0x003c1f00063a7f89 */ /* 0x0005e800000e0000 */
[----:B------:R-:W3:Y:S04]  /*85c0*/  SHFL.IDX PT, R59, R9, 0x1, 0x1c1f ;  /* 0x003c1f00093b7f89 */ /* 0x000ee800000e0000 */
[----:B-1----:R1:W-:Y:S01]  /*85d0*/  @!P5 ST.E [R56.64], R14 ;  /* 0x0000000e3800d985 */ /* 0x0023e2000c10190c */
[----:B--2---:R-:W-:-:S04]  /*85e0*/  LEA R6, P0, R2, c[0x0][0x380], 0x1 ;  /* 0x0000e00002067a11 */ /* 0x004fc800078008ff */
[----:B------:R-:W-:Y:S01]  /*85f0*/  LEA.HI.X R2, R2, c[0x0][0x384], R0, 0x1, P0 ;  /* 0x0000e10002027a11 */ /* 0x000fe200000f0c00 */
[----:B---3--:R1:W-:Y:S01]  /*8600*/  @!P3 ST.E [R58.64], R13 ;  /* 0x0000000d3a00b985 */ /* 0x0083e2000c10190c */
[----:B------:R-:W-:Y:S02]  /*8610*/  ISETP.GE.AND P0, PT, R193, R4, PT ;  /* 0x00000004c100720c */ /* 0x000fe40003f06270 */
[----:B------:R-:W-:Y:S01]  /*8620*/  SHF.R.S32.HI R0, RZ, 0x1f, R191 ;  /* 0x0000001fff007819 */ /* 0x000fe200000114bf */
[----:B------:R1:W2:Y:S04]  /*8630*/  LDS.128 R52, [R194+0x1080] ;  /* 0x00108000c2347984 */ /* 0x0002a80000000c00 */
        /* <DEDUP_REMOVED lines=12> */
[----:B------:R-:W-:-:S02]  /*8700*/  ISETP.GE.AND P2, PT, R199, c[0x0][0x3c8], PT ;  /* 0x0000f200c7007a0c */ /* 0x000fc40003f46270 */
[----:B------:R-:W-:Y:S01]  /*8710*/  ISETP.GE.AND P1, PT, R198, c[0x0][0x3c8], PT ;  /* 0x0000f200c6007a0c */ /* 0x000fe20003f26270 */
[----:B-1----:R-:W1:Y:S01]  /*8720*/  LDS.128 R12, [R194+0x4080] ;  /* 0x00408000c20c7984 */ /* 0x002e620000000c00 */
[----:B------:R-:W-:-:S03]  /*8730*/  ISETP.GE.AND P0, PT, R197, c[0x0][0x3c8], PT ;  /* 0x0000f200c5007a0c */ /* 0x000fc60003f06270 */
[----:B------:R-:W5:Y:S06]  /*8740*/  LDS.128 R8, [R194+0x8080] ;  /* 0x00808000c2087984 */ /* 0x000f6c0000000c00 */
[-C--:B------:R-:W-:Y:S02]  /*8750*/  @!P2 IADD3 R58, P5, R202, R5.reuse, RZ ;  /* 0x00000005ca3aa210 */ /* 0x080fe40007fbe0ff */
[CC--:B------:R-:W-:Y:S02]  /*8760*/  @!P1 LEA R56, P4, R192.reuse, R5.reuse, 0x1 ;  /* 0x00000005c0389211 */ /* 0x0c0fe400078808ff */
[----:B------:R-:W-:Y:S01]  /*8770*/  @!P0 LEA R60, P3, R191, R5, 0x1 ;  /* 0x00000005bf3c8211 */ /* 0x000fe200078608ff */
[----:B------:R-:W-:Y:S01]  /*8780*/  @!P2 IMAD.X R59, R203, 0x1, R7, P5 ;  /* 0x00000001cb3ba824 */ /* 0x000fe200028e0607 */
[----:B------:R-:W-:-:S02]  /*8790*/  @!P1 LEA.HI.X R57, R192, R7, R3, 0x1, P4 ;  /* 0x00000007c0399211 */ /* 0x000fc400020f0c03 */
[----:B------:R-:W-:Y:S02]  /*87a0*/  @!P0 LEA.HI.X R61, R191, R7, R0, 0x1, P3 ;  /* 0x00000007bf3d8211 */ /* 0x000fe400018f0c00 */
[----:B--2---:R2:W-:Y:S04]  /*87b0*/  @!P2 ST.E.128 [R58.64], R16 ;  /* 0x000000103a00a985 */ /* 0x0045e8000c101d0c */
[----:B-1----:R2:W-:Y:S04]  /*87c0*/  @!P1 ST.E.128 [R56.64], R12 ;  /* 0x0000000c38009985 */ /* 0x0025e8000c101d0c */
[----:B-----5:R2:W-:Y:S02]  /*87d0*/  @!P0 ST.E.128 [R60.64], R8 ;  /* 0x000000083c008985 */ /* 0x0205e4000c101d0c */
.L_x_742:
[----:B--2---:R-:W-:Y:S05]  /*87e0*/  BSYNC B0 ;  /* 0x0000000000007941 */ /* 0x004fea0003800000 */
.L_x_741:
[----:B-1----:R-:W-:Y:S01]  /*87f0*/  IADD3 R5, R193, 0x20, RZ ;  /* 0x00000020c1057810 */ /* 0x002fe20007ffe0ff */
[----:B------:R1:W2:Y:S01]  /*8800*/  SHFL.IDX PT, R9, R2, 0x1, 0x181f ;  /* 0x00381f0002097f89 */ /* 0x0002a200000e0000 */
[----:B------:R-:W-:Y:S02]  /*8810*/  BSSY B0, `(.L_x_743) ;  /* 0x0000010000007945 */ /* 0x000fe40003800000 */
[----:B------:R-:W-:Y:S01]  /*8820*/  ISETP.GE.AND P0, PT, R5, R4, PT ;  /* 0x000000040500720c */ /* 0x000fe20003f06270 */
[----:B------:R1:W4:-:S12]  /*8830*/  SHFL.IDX PT, R7, R6, 0x1, 0x181f ;  /* 0x00381f0006077f89 */ /* 0x00031800000e0000 */
[----:B------:R-:W-:Y:S05]  /*8840*/  @P0 BRA `(.L_x_744) ;  /* 0x000000c000000947 */ /* 0x000fea0003800000 */
[----:B------:R-:W-:Y:S02]  /*8850*/  ISETP.GE.AND P2, PT, R199, c[0x0][0x3c8], PT ;  /* 0x0000f200c7007a0c */ /* 0x000fe40003f46270 */
[----:B------:R-:W-:Y:S02]  /*8860*/  ISETP.GE.AND P1, PT, R198, c[0x0][0x3c8], PT ;  /* 0x0000f200c6007a0c */ /* 0x000fe40003f26270 */
[----:B------:R-:W-:-:S09]  /*8870*/  ISETP.GE.AND P0, PT, R197, c[0x0][0x3c8], PT ;  /* 0x0000f200c5007a0c */ /* 0x000fd20003f06270 */
[-C--:B----4-:R-:W-:Y:S02]  /*8880*/  @!P2 IADD3 R12, P5, R202, R7.reuse, RZ ;  /* 0x00000007ca0ca210 */ /* 0x090fe40007fbe0ff */
[CC--:B------:R-:W-:Y:S02]  /*8890*/  @!P1 LEA R10, P4, R192.reuse, R7.reuse, 0x1 ;  /* 0x00000007c00a9211 */ /* 0x0c0fe400078808ff */
[----:B------:R-:W-:Y:S01]  /*88a0*/  @!P0 LEA R8, P3, R191, R7, 0x1 ;  /* 0x00000007bf088211 */ /* 0x000fe200078608ff */
[----:B--2---:R-:W-:Y:S01]  /*88b0*/  @!P2 IMAD.X R13, R203, 0x1, R9, P5 ;  /* 0x00000001cb0da824 */ /* 0x004fe200028e0609 */
[-C--:B------:R-:W-:Y:S02]  /*88c0*/  @!P1 LEA.HI.X R11, R192, R9.reuse, R3, 0x1, P4 ;  /* 0x00000009c00b9211 */ /* 0x080fe400020f0c03 */
[----:B------:R-:W-:Y:S02]  /*88d0*/  @!P0 LEA.HI.X R9, R191, R9, R0, 0x1, P3 ;  /* 0x00000009bf098211 */ /* 0x000fe400018f0c00 */
[----:B------:R2:W-:Y:S04]  /*88e0*/  @!P2 ST.E.128 [R12.64], R52 ;  /* 0x000000340c00a985 */ /* 0x0005e8000c101d0c */
[----:B------:R2:W-:Y:S04]  /*88f0*/  @!P1 ST.E.128 [R10.64], R40 ;  /* 0x000000280a009985 */ /* 0x0005e8000c101d0c */
[----:B------:R2:W-:Y:S02]  /*8900*/  @!P0 ST.E.128 [R8.64], R28 ;  /* 0x0000001c08008985 */ /* 0x0005e4000c101d0c */
.L_x_744:
[----:B------:R-:W-:Y:S05]  /*8910*/  BSYNC B0 ;  /* 0x0000000000007941 */ /* 0x000fea0003800000 */
.L_x_743:
[----:B------:R-:W-:Y:S01]  /*8920*/  IADD3 R5, R193, 0x40, RZ ;  /* 0x00000040c1057810 */ /* 0x000fe20007ffe0ff */
[----:B--2---:R2:W1:Y:S01]  /*8930*/  SHFL.IDX PT, R9, R2, 0x2, 0x181f ;  /* 0x00581f0002097f89 */ /* 0x00446200000e0000 */
[----:B------:R-:W-:Y:S02]  /*8940*/  BSSY B0, `(.L_x_745) ;  /* 0x0000010000007945 */ /* 0x000fe40003800000 */
[----:B------:R-:W-:Y:S01]  /*8950*/  ISETP.GE.AND P0, PT, R5, R4, PT ;  /* 0x000000040500720c */ /* 0x000fe20003f06270 */
[----:B----4-:R2:W4:-:S12]  /*8960*/  SHFL.IDX PT, R7, R6, 0x2, 0x181f ;  /* 0x00581f0006077f89 */ /* 0x01051800000e0000 */
[----:B------:R-:W-:Y:S05]  /*8970*/  @P0 BRA `(.L_x_746) ;  /* 0x000000c000000947 */ /* 0x000fea0003800000 */
[----:B------:R-:W-:Y:S02]  /*8980*/  ISETP.GE.AND P2, PT, R199, c[0x0][0x3c8], PT ;  /* 0x0000f200c7007a0c */ /* 0x000fe40003f46270 */
[----:B------:R-:W-:Y:S02]  /*8990*/  ISETP.GE.AND P1, PT, R198, c[0x0][0x3c8], PT ;  /* 0x0000f200c6007a0c */ /* 0x000fe40003f26270 */
[----:B------:R-:W-:-:S09]  /*89a0*/  ISETP.GE.AND P0, PT, R197, c[0x0][0x3c8], PT ;  /* 0x0000f200c5007a0c */ /* 0x000fd20003f06270 */
[-C--:B----4-:R-:W-:Y:S02]  /*89b0*/  @!P2 IADD3 R12, P5, R202, R7.reuse, RZ ;  /* 0x00000007ca0ca210 */ /* 0x090fe40007fbe0ff */
[CC--:B------:R-:W-:Y:S02]  /*89c0*/  @!P1 LEA R10, P4, R192.reuse, R7.reuse, 0x1 ;  /* 0x00000007c00a9211 */ /* 0x0c0fe400078808ff */
[----:B------:R-:W-:Y:S01]  /*89d0*/  @!P0 LEA R8, P3, R191, R7, 0x1 ;  /* 0x00000007bf088211 */ /* 0x000fe200078608ff */
[----:B-1----:R-:W-:Y:S01]  /*89e0*/  @!P2 IMAD.X R13, R203, 0x1, R9, P5 ;  /* 0x00000001cb0da824 */ /* 0x002fe200028e0609 */
[-C--:B------:R-:W-:Y:S02]  /*89f0*/  @!P1 LEA.HI.X R11, R192, R9.reuse, R3, 0x1, P4 ;  /* 0x00000009c00b9211 */ /* 0x080fe400020f0c03 */
[----:B------:R-:W-:Y:S02]  /*8a00*/  @!P0 LEA.HI.X R9, R191, R9, R0, 0x1, P3 ;  /* 0x00000009bf098211 */ /* 0x000fe400018f0c00 */
[----:B---3--:R1:W-:Y:S04]  /*8a10*/  @!P2 ST.E.128 [R12.64], R48 ;  /* 0x000000300c00a985 */ /* 0x0083e8000c101d0c */
[----:B------:R1:W-:Y:S04]  /*8a20*/  @!P1 ST.E.128 [R10.64], R36 ;  /* 0x000000240a009985 */ /* 0x0003e8000c101d0c */
[----:B------:R1:W-:Y:S02]  /*8a30*/  @!P0 ST.E.128 [R8.64], R24 ;  /* 0x0000001808008985 */ /* 0x0003e4000c101d0c */
.L_x_746:
[----:B------:R-:W-:Y:S05]  /*8a40*/  BSYNC B0 ;  /* 0x0000000000007941 */ /* 0x000fea0003800000 */
.L_x_745:
[----:B------:R-:W-:Y:S01]  /*8a50*/  IADD3 R193, R193, 0x60, RZ ;  /* 0x00000060c1c17810 */ /* 0x000fe20007ffe0ff */
[----:B------:R2:W4:Y:S03]  /*8a60*/  SHFL.IDX PT, R5, R2, 0x3, 0x181f ;  /* 0x00781f0002057f89 */ /* 0x00052600000e0000 */
[----:B------:R-:W-:Y:S01]  /*8a70*/  ISETP.GE.AND P0, PT, R193, R4, PT ;  /* 0x00000004c100720c */ /* 0x000fe20003f06270 */
[----:B----4-:R2:W4:-:S12]  /*8a80*/  SHFL.IDX PT, R7, R6, 0x3, 0x181f ;  /* 0x00781f0006077f89 */ /* 0x01051800000e0000 */
[----:B------:R-:W-:Y:S05]  /*8a90*/  @P0 EXIT ;  /* 0x000000000000094d */ /* 0x000fea0003800000 */
[----:B------:R-:W-:Y:S02]  /*8aa0*/  ISETP.GE.AND P1, PT, R199, c[0x0][0x3c8], PT ;  /* 0x0000f200c7007a0c */ /* 0x000fe40003f26270 */
[----:B------:R-:W-:-:S11]  /*8ab0*/  ISETP.GE.AND P0, PT, R198, c[0x0][0x3c8], PT ;  /* 0x0000f200c6007a0c */ /* 0x000fd60003f06270 */
[-C--:B-1--4-:R-:W-:Y:S02]  /*8ac0*/  @!P1 IADD3 R8, P3, R202, R7.reuse, RZ ;  /* 0x00000007ca089210 */ /* 0x092fe40007f7e0ff */
[----:B--2---:R-:W-:-:S03]  /*8ad0*/  @!P0 LEA R2, P2, R192, R7, 0x1 ;  /* 0x00000007c0028211 */ /* 0x004fc600078408ff */
[----:B------:R-:W-:Y:S01]  /*8ae0*/  @!P1 IMAD.X R9, R203, 0x1, R5, P3 ;  /* 0x00000001cb099824 */ /* 0x000fe200018e0605 */
[----:B------:R-:W-:-:S04]  /*8af0*/  @!P0 LEA.HI.X R3, R192, R5, R3, 0x1, P2 ;  /* 0x00000005c0038211 */ /* 0x000fc800010f0c03 */
[----:B------:R1:W-:Y:S04]  /*8b00*/  @!P1 ST.E.128 [R8.64], R44 ;  /* 0x0000002c08009985 */ /* 0x0003e8000c101d0c */
[----:B------:R1:W-:Y:S01]  /*8b10*/  @!P0 ST.E.128 [R2.64], R32 ;  /* 0x0000002002008985 */ /* 0x0003e2000c101d0c */
[----:B------:R-:W-:-:S13]  /*8b20*/  ISETP.GE.AND P0, PT, R197, c[0x0][0x3c8], PT ;  /* 0x0000f200c5007a0c */ /* 0x000fda0003f06270 */
[----:B------:R-:W-:Y:S05]  /*8b30*/  @P0 EXIT ;  /* 0x000000000000094d */ /* 0x000fea0003800000 */
[----:B-1----:R-:W-:-:S04]  /*8b40*/  LEA R2, P0, R191, R7, 0x1 ;  /* 0x00000007bf027211 */ /* 0x002fc800078008ff */
[----:B------:R-:W-:-:S05]  /*8b50*/  LEA.HI.X R3, R191, R5, R0, 0x1, P0 ;  /* 0x00000005bf037211 */ /* 0x000fca00000f0c00 */
[----:B------:R-:W-:Y:S01]  /*8b60*/  ST.E.128 [R2.64], R20 ;  /* 0x0000001402007985 */ /* 0x000fe2000c101d0c */
[----:B------:R-:W-:Y:S05]  /*8b70*/  EXIT ;  /* 0x000000000000794d */ /* 0x000fea0003800000 */
.L_x_747:
        /* <DEDUP_REMOVED lines=16> */
.L_x_1505:


//--------------------- .text._ZN7cutlass13device_kernelIN5flash19enable_sm80_to_sm89INS1_16FlashAttnFwdSm80INS1_25CollectiveMainloopFwdSm80ILi8ELi2ELb0EN4cute5tupleIJNS5_1CILi128EEENS7_ILi64EEENS7_ILi192EEEEEELi192ENS_6half_tEfNS_4arch4Sm80ELb0ELb0ELb0ELb1ELb1ELb0ELb1ELb0EEENS1_21CollectiveEpilogueFwdINS6_IJS8_SA_S9_EEENS6_IJNS7_ILi1EEESI_SI_EEESC_SE_Li256ELb1ELb1ELb0ELb0EEENS1_19SingleTileSchedulerILb1ELb0ELb1ELi128EEEEEEEEEvNT_6ParamsE --------------------------
	.section	.text._ZN7cutlass13device_kernelIN5flash19enable_sm80_to_sm89INS1_16FlashAttnFwdSm80INS1_25CollectiveMainloopFwdSm80ILi8ELi2ELb0EN4cute5tupleIJNS5_1CILi128EEENS7_ILi64EEENS7_ILi192EEEEEELi192ENS_6half_tEfNS_4arch4Sm80ELb0ELb0ELb0ELb1ELb1ELb0ELb1ELb0EEENS1_21CollectiveEpilogueFwdINS6_IJS8_SA_S9_EEENS6_IJNS7_ILi1EEESI_SI_EEESC_SE_Li256ELb1ELb1ELb0ELb0EEENS1_19SingleTileSchedulerILb1ELb0ELb1ELi128EEEEEEEEEvNT_6ParamsE,"ax",@progbits
	.sectioninfo	@"SHI_REGISTERS=246"
	.align	128
.text._ZN7cutlass13device_kernelIN5flash19enable_sm80_to_sm89INS1_16FlashAttnFwdSm80INS1_25CollectiveMainloopFwdSm80ILi8ELi2ELb0EN4cute5tupleIJNS5_1CILi128EEENS7_ILi64EEENS7_ILi192EEEEEELi192ENS_6half_tEfNS_4arch4Sm80ELb0ELb0ELb0ELb1ELb1ELb0ELb1ELb0EEENS1_21CollectiveEpilogueFwdINS6_IJS8_SA_S9_EEENS6_IJNS7_ILi1EEESI_SI_EEESC_SE_Li256ELb1ELb1ELb0ELb0EEENS1_19SingleTileSchedulerILb1ELb0ELb1ELi128EEEEEEEEEvNT_6ParamsE:
        .type           _ZN7cutlass13device_kernelIN5flash19enable_sm80_to_sm89INS1_16FlashAttnFwdSm80INS1_25CollectiveMainloopFwdSm80ILi8ELi2ELb0EN4cute5tupleIJNS5_1CILi128EEENS7_ILi64EEENS7_ILi192EEEEEELi192ENS_6half_tEfNS_4arch4Sm80ELb0ELb0ELb0ELb1ELb1ELb0ELb1ELb0EEENS1_21CollectiveEpilogueFwdINS6_IJS8_SA_S9_EEENS6_IJNS7_ILi1EEESI_SI_EEESC_SE_Li256ELb1ELb1ELb0ELb0EEENS1_19SingleTileSchedulerILb1ELb0ELb1ELi128EEEEEEEEEvNT_6ParamsE,@function
        .size           _ZN7cutlass13device_kernelIN5flash19enable_sm80_to_sm89INS1_16FlashAttnFwdSm80INS1_25CollectiveMainloopFwdSm80ILi8ELi2ELb0EN4cute5tupleIJNS5_1CILi128EEENS7_ILi64EEENS7_ILi192EEEEEELi192ENS_6half_tEfNS_4arch4Sm80ELb0ELb0ELb0ELb1ELb1ELb0ELb1ELb0EEENS1_21CollectiveEpilogueFwdINS6_IJS8_SA_S9_EEENS6_IJNS7_ILi1EEESI_SI_EEESC_SE_Li256ELb1ELb1ELb0ELb0EEENS1_19SingleTileSchedulerILb1ELb0ELb1ELi128EEEEEEEEEvNT_6ParamsE,(.L_x_1506 - _ZN7cutlass13device_kernelIN5flash19enable_sm80_to_sm89INS1_16FlashAttnFwdSm80INS1_25CollectiveMainloopFwdSm80ILi8ELi2ELb0EN4cute5tupleIJNS5_1CILi128EEENS7_ILi64EEENS7_ILi192EEEEEELi192ENS_6half_tEfNS_4arch4Sm80ELb0ELb0ELb0ELb1ELb1ELb0ELb1ELb0EEENS1_21CollectiveEpilogueFwdINS6_IJS8_SA_S9_EEENS6_IJNS7_ILi1EEESI_SI_EEESC_SE_Li256ELb1ELb1ELb0ELb0EEENS1_19SingleTileSchedulerILb1ELb0ELb1ELi128EEEEEEEEEvNT_6ParamsE)
        .other          _ZN7cutlass13device_kernelIN5flash19enable_sm80_to_sm89INS1_16FlashAttnFwdSm80INS1_25CollectiveMainloopFwdSm80ILi8ELi2ELb0EN4cute5tupleIJNS5_1CILi128EEENS7_ILi64EEENS7_ILi192EEEEEELi192ENS_6half_tEfNS_4arch4Sm80ELb0ELb0ELb0ELb1ELb1ELb0ELb1ELb0EEENS1_21CollectiveEpilogueFwdINS6_IJS8_SA_S9_EEENS6_IJNS7_ILi1EEESI_SI_EEESC_SE_Li256ELb1ELb1ELb0ELb0EEENS1_19SingleTileSchedulerILb1ELb0ELb1ELi128EEEEEEEEEvNT_6ParamsE,@"STO_CUDA_ENTRY STV_DEFAULT"
_ZN7cutlass13device_kernelIN5flash19enable_sm80_to_sm89INS1_16FlashAttnFwdSm80INS1_25CollectiveMainloopFwdSm80ILi8ELi2ELb0EN4cute5tupleIJNS5_1CILi128EEENS7_ILi64EEENS7_ILi192EEEEEELi192ENS_6half_tEfNS_4arch4Sm80ELb0ELb0ELb0ELb1ELb1ELb0ELb1ELb0EEENS1_21CollectiveEpilogueFwdINS6_IJS8_SA_S9_EEENS6_IJNS7_ILi1EEESI_SI_EEESC_SE_Li256ELb1ELb1ELb0ELb0EEENS1_19SingleTileSchedulerILb1ELb0ELb1ELi128EEEEEEEEEvNT_6ParamsE:
[----:B------:R-:W-:Y:S02]  /*0000*/  MOV R1, c[0x0][0x28] ;  /* 0x00000a0000017a02 */ /* 0x000fe40000000f00 */
[----:B------:R-:W1:Y:S01]  /*0010*/  S2R R6, SR_TID.X ;  /* 0x0000000000067919 */ /* 0x000e620000002100 */
[----:B------:R-:W-:Y:S01]  /*0020*/  MOV R8, 0x4 ;  /* 0x0000000400087802 */ /* 0x000fe20000000f00 */
[----:B------:R-:W-:Y:S02]  /*0030*/  ULDC.64 UR6, c[0x0][0x118] ;  /* 0x0000460000067ab9 */ /* 0x000fe40000000a00 */
[----:B------:R-:W2:Y:S04]  /*0040*/  S2R R197, SR_CTAID.Z ;  /* 0x0000000000c57919 */ /* 0x000ea80000002700 */
[----:B------:R-:W3:Y:S01]  /*0050*/  S2R R2, SR_CTAID.X ;  /* 0x0000000000027919 */ /* 0x000ee20000002500 */
[----:B-1----:R-:W-:Y:S01]  /*0060*/  SHF.R.U32.HI R0, RZ, 0x5, R6 ;  /* 0x00000005ff007819 */ /* 0x002fe20000011606 */
[----:B--2---:R-:W-:-:S05]  /*0070*/  IMAD.WIDE R4, R197, R8, c[0x0][0x568] ;  /* 0x00015a00c5047625 */ /* 0x004fca00078e0208 */
[----:B------:R-:W1:Y:S02]  /*0080*/  SHFL.IDX PT, R0, R0, RZ, 0x1f ;  /* 0x00001fff00007589 */ /* 0x000e6400000e0000 */
[----:B-1----:R-:W-:-:S13]  /*0090*/  ISETP.NE.AND P0, PT, R0, RZ, PT ;  /* 0x000000ff0000720c */ /* 0x002fda0003f05270 */
[----:B------:R-:W-:Y:S05]  /*00a0*/  @!P0 BRA `(.L_x_748) ;  /* 0x0000013000008947 */ /* 0x000fea0003800000 */
[----:B---3--:R-:W-:-:S04]  /*00b0*/  ISETP.NE.U32.AND P0, PT, RZ, c[0x0][0x568], PT ;  /* 0x00015a00ff007a0c */ /* 0x008fc80003f05070 */
[----:B------:R-:W-:-:S13]  /*00c0*/  ISETP.NE.AND.EX P0, PT, RZ, c[0x0][0x56c], PT, P0 ;  /* 0x00015b00ff007a0c */ /* 0x000fda0003f05300 */
[----:B------:R-:W-:Y:S05]  /*00d0*/  @!P0 BRA `(.L_x_749) ;  /* 0x0000002000008947 */ /* 0x000fea0003800000 */
[----:B------:R1:W5:Y:S01]  /*00e0*/  LDG.E R3, [R4.64] ;  /* 0x0000000604037981 */ /* 0x000362000c1e1900 */
[----:B------:R-:W-:Y:S05]  /*00f0*/  BRA `(.L_x_750) ;  /* 0x0000009000007947 */ /* 0x000fea0003800000 */
.L_x_749:
        /* <DEDUP_REMOVED lines=8> */
.L_x_751:
[----:B------:R-:W-:-:S05]  /*0180*/  MOV R3, c[0x0][0x54c] ;  /* 0x0001530000037a02 */ /* 0x000fca0000000f00 */
.L_x_750:
[----:B-----5:R-:W-:Y:S01]  /*0190*/  IMAD R3, R3, c[0x0][0x548], RZ ;  /* 0x0001520003037a24 */ /* 0x020fe200078e02ff */
[----:B------:R-:W-:-:S04]  /*01a0*/  SHF.L.U32 R0, R2, 0x7, RZ ;  /* 0x0000000702007819 */ /* 0x000fc800000006ff */
[----:B------:R-:W-:-:S04]  /*01b0*/  ISETP.GE.AND P0, PT, R0, R3, PT ;  /* 0x000000030000720c */ /* 0x000fc80003f06270 */
[----:B------:R-:W-:Y:S01]  /*01c0*/  SEL R197, R197, 0xffffffff, !P0 ;  /* 0xffffffffc5c57807 */ /* 0x000fe20004000000 */
[----:B------:R-:W-:Y:S05]  /*01d0*/  BRA `(.L_x_752) ;  /* 0x0000012000007947 */ /* 0x000fea0003800000 */
.L_x_748:
[----:B---3--:R-:W-:-:S04]  /*01e0*/  ISETP.NE.U32.AND P0, PT, RZ, c[0x0][0x568], PT ;  /* 0x00015a00ff007a0c */ /* 0x008fc80003f05070 */
[----:B------:R-:W-:-:S13]  /*01f0*/  ISETP.NE.AND.EX P0, PT, RZ, c[0x0][0x56c], PT, P0 ;  /* 0x00015b00ff007a0c */ /* 0x000fda0003f05300 */
[----:B------:R-:W-:Y:S05]  /*0200*/  @!P0 BRA `(.L_x_753) ;  /* 0x0000002000008947 */ /* 0x000fea0003800000 */
[----:B------:R1:W5:Y:S01]  /*0210*/  LDG.E R3, [R4.64] ;  /* 0x0000000604037981 */ /* 0x000362000c1e1900 */
[----:B------:R-:W-:Y:S05]  /*0220*/  BRA `(.L_x_754) ;  /* 0x0000009000007947 */ /* 0x000fea0003800000 */
.L_x_753:
        /* <DEDUP_REMOVED lines=8> */
.L_x_755:
[----:B------:R-:W-:-:S05]  /*02b0*/  MOV R3, c[0x0][0x54c] ;  /* 0x0001530000037a02 */ /* 0x000fca0000000f00 */
.L_x_754:
[----:B-----5:R-:W-:Y:S01]  /*02c0*/  IMAD R3, R3, c[0x0][0x548], RZ ;  /* 0x0001520003037a24 */ /* 0x020fe200078e02ff */
[----:B------:R-:W-:-:S04]  /*02d0*/  SHF.L.U32 R0, R2, 0x7, RZ ;  /* 0x0000000702007819 */ /* 0x000fc800000006ff */
[----:B------:R-:W-:-:S04]  /*02e0*/  ISETP.GE.AND P0, PT, R0, R3, PT ;  /* 0x000000030000720c */ /* 0x000fc80003f06270 */
[----:B------:R-:W-:-:S04]  /*02f0*/  SEL R197, R197, 0xffffffff, !P0 ;  /* 0xffffffffc5c57807 */ /* 0x000fc80004000000 */
.L_x_752:
[----:B------:R-:W-:-:S13]  /*0300*/  ISETP.GE.AND P0, PT, R197, RZ, PT ;  /* 0x000000ffc500720c */ /* 0x000fda0003f06270 */
[----:B------:R-:W-:Y:S05]  /*0310*/  @!P0 EXIT ;  /* 0x000000000000894d */ /* 0x000fea0003800000 */
[----:B------:R-:W-:Y:S01]  /*0320*/  ISETP.NE.U32.AND P0, PT, RZ, c[0x0][0x370], PT ;  /* 0x0000dc00ff007a0c */ /* 0x000fe20003f05070 */
[----:B------:R-:W-:Y:S01]  /*0330*/  IMAD.MOV.U32 R196, RZ, RZ, RZ ;  /* 0x000000ffffc47224 */ /* 0x000fe200078e00ff */
[----:B------:R-:W-:Y:S01]  /*0340*/  ISETP.NE.U32.AND P2, PT, RZ, c[0x0][0x360], PT ;  /* 0x0000d800ff007a0c */ /* 0x000fe20003f45070 */
[----:B------:R-:W-:Y:S01]  /*0350*/  IMAD.MOV.U32 R3, RZ, RZ, c[0x0][0x168] ;  /* 0x00005a00ff037624 */ /* 0x000fe200078e00ff */
[----:B------:R-:W-:Y:S01]  /*0360*/  ISETP.NE.AND.EX P1, PT, RZ, c[0x0][0x374], PT, P0 ;  /* 0x0000dd00ff007a0c */ /* 0x000fe20003f25300 */
[----:B-1----:R-:W-:Y:S01]  /*0370*/  IMAD.MOV.U32 R5, RZ, RZ, RZ ;  /* 0x000000ffff057224 */ /* 0x002fe200078e00ff */
[----:B------:R-:W-:Y:S01]  /*0380*/  ISETP.NE.AND.EX P0, PT, RZ, c[0x0][0x364], PT, P2 ;  /* 0x0000d900ff007a0c */ /* 0x000fe20003f05320 */
[----:B------:R-:W-:Y:S01]  /*0390*/  IMAD.WIDE R10, R197, R8, c[0x0][0x348] ;  /* 0x0000d200c50a7625 */ /* 0x000fe200078e0208 */
[----:B------:R-:W-:-:S04]  /*03a0*/  ISETP.NE.U32.AND P3, PT, RZ, c[0x0][0x348], PT ;  /* 0x0000d200ff007a0c */ /* 0x000fc80003f65070 */
[----:B------:R-:W-:-:S05]  /*03b0*/  ISETP.NE.AND.EX P3, PT, RZ, c[0x0][0x34c], PT, P3 ;  /* 0x0000d300ff007a0c */ /* 0x000fca0003f65330 */
[----:B------:R-:W-:-:S04]  /*03c0*/  @P1 IMAD.WIDE R14, R197, R8, c[0x0][0x370] ;  /* 0x0000dc00c50e1625 */ /* 0x000fc800078e0208 */
[----:B------:R-:W-:Y:S01]  /*03d0*/  @P0 IMAD.WIDE R12, R197, R8, c[0x0][0x360] ;  /* 0x0000d800c50c0625 */ /* 0x000fe200078e0208 */
[----:B------:R1:W5:Y:S04]  /*03e0*/  @P1 LDG.E R196, [R14.64] ;  /* 0x000000060ec41981 */ /* 0x000368000c1e1900 */
[----:B------:R1:W5:Y:S04]  /*03f0*/  @P3 LDG.E R5, [R10.64] ;  /* 0x000000060a053981 */ /* 0x000368000c1e1900 */
[----:B------:R1:W5:Y:S01]  /*0400*/  @P0 LDG.E R3, [R12.64] ;  /* 0x000000060c030981 */ /* 0x000362000c1e1900 */
[----:B------:R-:W-:-:S02]  /*0410*/  ULDC UR5, c[0x0][0x2ac] ;  /* 0x0000ab0000057ab9 */ /* 0x000fc40000000800 */
[----:B------:R-:W-:Y:S01]  /*0420*/  ULDC UR4, c[0x0][0x1d0] ;  /* 0x0000740000047ab9 */ /* 0x000fe20000000800 */
[----:B------:R-:W2:Y:S01]  /*0430*/  S2R R190, SR_CTAID.Y ;  /* 0x0000000000be7919 */ /* 0x000ea20000002600 */
[----:B------:R-:W-:-:S06]  /*0440*/  UIMAD UR4, UR5, UR4, URZ ;  /* 0x00000004050472a4 */ /* 0x000fcc000f8e023f */
[----:B------:R-:W-:Y:S01]  /*0450*/  IMAD.U32 R149, RZ, RZ, UR4 ;  /* 0x00000004ff957e24 */ /* 0x000fe2000f8e00ff */
[----:B--2---:R-:W-:Y:S01]  /*0460*/  SHF.R.S32.HI R0, RZ, 0x1f, R190 ;  /* 0x0000001fff007819 */ /* 0x004fe200000114be */
[----:B------:R-:W-:Y:S05]  /*0470*/  @P0 BRA `(.L_x_756) ;  /* 0x0000004000000947 */ /* 0x000fea0003800000 */
[----:B-1----:R-:W-:Y:S05]  /*0480*/  @!P3 BRA `(.L_x_756) ;  /* 0x000000300000b947 */ /* 0x002fea0003800000 */
[----:B-----5:R-:W2:Y:S04]  /*0490*/  LDG.E R3, [R10.64] ;  /* 0x000000060a037981 */ /* 0x020ea8000c1e1900 */
[----:B------:R-:W2:Y:S02]  /*04a0*/  LDG.E R4, [R10.64+0x4] ;  /* 0x000004060a047981 */ /* 0x000ea4000c1e1900 */
[----:B--2---:R-:W-:Y:S02]  /*04b0*/  IADD3 R3, -R3, R4, RZ ;  /* 0x0000000403037210 */ /* 0x004fe40007ffe1ff */
.L_x_756:
[----:B-1----:R-:W-:-:S04]  /*04c0*/  ISETP.NE.U32.AND P0, PT, RZ, c[0x0][0x368], PT ;  /* 0x0000da00ff007a0c */ /* 0x002fc80003f05070 */
[----:B------:R-:W-:-:S13]  /*04d0*/  ISETP.NE.AND.EX P0, PT, RZ, c[0x0][0x36c], PT, P0 ;  /* 0x0000db00ff007a0c */ /* 0x000fda0003f05300 */
[----:B------:R-:W-:Y:S05]  /*04e0*/  @!P0 BRA `(.L_x_757) ;  /* 0x0000003000008947 */ /* 0x000fea0003800000 */
[----:B------:R-:W-:-:S05]  /*04f0*/  IMAD.WIDE R10, R197, R8, c[0x0][0x368] ;  /* 0x0000da00c50a7625 */ /* 0x000fca00078e0208 */
[----:B------:R1:W5:Y:S01]  /*0500*/  LDG.E R149, [R10.64] ;  /* 0x000000060a957981 */ /* 0x000362000c1e1900 */
[----:B------:R-:W-:Y:S05]  /*0510*/  BRA `(.L_x_758) ;  /* 0x0000007000007947 */ /* 0x000fea0003800000 */
.L_x_757:
[----:B------:R-:W-:-:S04]  /*0520*/  ISETP.NE.U32.AND P0, PT, RZ, c[0x0][0x350], PT ;  /* 0x0000d400ff007a0c */ /* 0x000fc80003f05070 */
[----:B------:R-:W-:-:S13]  /*0530*/  ISETP.NE.AND.EX P0, PT, RZ, c[0x0][0x354], PT, P0 ;  /* 0x0000d500ff007a0c */ /* 0x000fda0003f05300 */
[----:B------:R-:W-:Y:S05]  /*0540*/  @!P0 BRA `(.L_x_758) ;  /* 0x0000004000008947 */ /* 0x000fea0003800000 */
[----:B------:R-:W-:-:S05]  /*0550*/  IMAD.WIDE R10, R197, R8, c[0x0][0x350] ;  /* 0x0000d400c50a7625 */ /* 0x000fca00078e0208 */
[----:B------:R-:W2:Y:S04]  /*0560*/  LDG.E R4, [R10.64] ;  /* 0x000000060a047981 */ /* 0x000ea8000c1e1900 */
[----:B------:R-:W2:Y:S02]  /*0570*/  LDG.E R149, [R10.64+0x4] ;  /* 0x000004060a957981 */ /* 0x000ea4000c1e1900 */
[----:B--2---:R-:W-:-:S05]  /*0580*/  IADD3 R149, -R4, R149, RZ ;  /* 0x0000009504957210 */ /* 0x004fca0007ffe1ff */
.L_x_758:
[----:B-----5:R-:W-:Y:S01]  /*0590*/  IMAD.IADD R144, R149, 0x1, -R196 ;  /* 0x0000000195907824 */ /* 0x020fe200078e0ac4 */
[----:B------:R-:W-:Y:S01]  /*05a0*/  PLOP3.LUT P2, PT, PT, PT, PT, 0x80, 0x0 ;  /* 0x000000000000781c */ /* 0x000fe20003f4f070 */
        /* <DEDUP_REMOVED lines=52> */
[----:B------:R-:W-:-:S04]  /*08f0*/  ISETP.NE.U32.AND P2, PT, RZ, c[0x0][0x340], PT ;  /* 0x0000d000ff007a0c */ /* 0x000fc80003f45070 */
[----:B------:R-:W-:-:S13]  /*0900*/  ISETP.NE.AND.EX P2, PT, RZ, c[0x0][0x344], PT, P2 ;  /* 0x0000d100ff007a0c */ /* 0x000fda0003f45320 */
[----:B------:R-:W-:-:S06]  /*0910*/  @P2 IMAD.WIDE R198, R197, R8, c[0x0][0x340] ;  /* 0x0000d000c5c62625 */ /* 0x000fcc00078e0208 */
[----:B------:R2:W5:Y:S01]  /*0920*/  @P2 LDG.E R198, [R198.64] ;  /* 0x00000006c6c62981 */ /* 0x000562000c1e1900 */
[----:B------:R-:W-:Y:S01]  /*0930*/  SHF.R.S32.HI R4, RZ, 0x1f, R5 ;  /* 0x0000001fff047819 */ /* 0x000fe20000011405 */
[----:B------:R-:W-:Y:S01]  /*0940*/  IMAD.WIDE.U32 R18, R5, c[0x0][0x178], RZ ;  /* 0x00005e0005127a25 */ /* 0x000fe200078e00ff */
[----:B------:R-:W-:Y:S01]  /*0950*/  SHF.R.S32.HI R7, RZ, 0x1f, R6 ;  /* 0x0000001fff077819 */ /* 0x000fe20000011406 */
[----:B------:R-:W-:Y:S01]  /*0960*/  BSSY B0, `(.L_x_760) ;  /* 0x0000055000007945 */ /* 0x000fe20003800000 */
[----:B------:R-:W-:Y:S01]  /*0970*/  SHF.R.S32.HI R17, RZ, 0x1f, R197 ;  /* 0x0000001fff117819 */ /* 0x000fe200000114c5 */
[----:B------:R-:W-:Y:S01]  /*0980*/  IMAD R4, R4, c[0x0][0x178], RZ ;  /* 0x00005e0004047a24 */ /* 0x000fe200078e02ff */
[----:B-1----:R-:W-:Y:S01]  /*0990*/  LEA.HI R11, R7, R6, RZ, 0x3 ;  /* 0x00000006070b7211 */ /* 0x002fe200078f18ff */
[----:B------:R-:W-:Y:S01]  /*09a0*/  IMAD R3, R3, c[0x0][0x2c4], RZ ;  /* 0x0000b10003037a24 */ /* 0x000fe200078e02ff */
[----:B------:R-:W-:Y:S01]  /*09b0*/  SEL R17, R17, RZ, !P3 ;  /* 0x000000ff11117207 */ /* 0x000fe20005800000 */
[----:B------:R-:W-:Y:S01]  /*09c0*/  IMAD R9, R5, c[0x0][0x17c], R4 ;  /* 0x00005f0005097a24 */ /* 0x000fe200078e0204 */
[----:B------:R-:W-:Y:S01]  /*09d0*/  LOP3.LUT R5, R11, 0xfffffff8, RZ, 0xc0, !PT ;  /* 0xfffffff80b057812 */ /* 0x000fe200078ec0ff */
[----:B------:R-:W-:Y:S01]  /*09e0*/  IMAD.MOV.U32 R4, RZ, RZ, c[0x0][0x2c4] ;  /* 0x0000b100ff047624 */ /* 0x000fe200078e00ff */
[----:B------:R-:W-:Y:S01]  /*09f0*/  SHF.R.S32.HI R11, RZ, 0x3, R11 ;  /* 0x00000003ff0b7819 */ /* 0x000fe2000001140b */
[----:B------:R-:W-:Y:S01]  /*0a00*/  IMAD.IADD R19, R19, 0x1, R9 ;  /* 0x0000000113137824 */ /* 0x000fe200078e0209 */
[----:B------:R-:W-:Y:S01]  /*0a10*/  SEL R14, R197, RZ, !P3 ;  /* 0x000000ffc50e7207 */ /* 0x000fe20005800000 */
[----:B------:R-:W-:Y:S01]  /*0a20*/  IMAD.IADD R8, R6, 0x1, -R5 ;  /* 0x0000000106087824 */ /* 0x000fe200078e0a05 */
[----:B------:R-:W-:Y:S01]  /*0a30*/  ISETP.NE.AND P0, PT, R4, 0x1, PT ;  /* 0x000000010400780c */ /* 0x000fe20003f05270 */
[----:B------:R-:W-:-:S02]  /*0a40*/  IMAD R5, R0, c[0x0][0x1b8], RZ ;  /* 0x00006e0000057a24 */ /* 0x000fc400078e02ff */
[----:B------:R-:W-:Y:S02]  /*0a50*/  IMAD R195, R8, 0x20, R11 ;  /* 0x0000002008c37824 */ /* 0x000fe400078e020b */
[----:B------:R-:W-:Y:S02]  /*0a60*/  IMAD R5, R190, c[0x0][0x1bc], R5 ;  /* 0x00006f00be057a24 */ /* 0x000fe400078e0205 */
[----:B------:R-:W-:Y:S02]  /*0a70*/  IMAD R13, R2, 0x80, R195 ;  /* 0x00000080020d7824 */ /* 0x000fe400078e02c3 */
[----:B------:R-:W-:-:S04]  /*0a80*/  IMAD.WIDE.U32 R18, R190, c[0x0][0x1b8], R18 ;  /* 0x00006e00be127a25 */ /* 0x000fc800078e0012 */
[----:B------:R-:W-:Y:S01]  /*0a90*/  @P0 IMAD.HI.U32 R4, R13, c[0x0][0x2c8], RZ ;  /* 0x0000b2000d040a27 */ /* 0x000fe200078e00ff */
[----:B------:R-:W-:Y:S02]  /*0aa0*/  IADD3 R5, R19, R5, RZ ;  /* 0x0000000513057210 */ /* 0x000fe40007ffe0ff */
[----:B------:R-:W-:Y:S01]  /*0ab0*/  LEA.HI R19, R7, R6, RZ, 0x6 ;  /* 0x0000000607137211 */ /* 0x000fe200078f30ff */
[----:B------:R-:W-:Y:S01]  /*0ac0*/  IMAD.MOV.U32 R9, RZ, RZ, R13 ;  /* 0x000000ffff097224 */ /* 0x000fe200078e000d */
[----:B------:R-:W-:Y:S01]  /*0ad0*/  @P0 SHF.R.U32.HI R9, RZ, c[0x0][0x2cc], R4 ;  /* 0x0000b300ff090a19 */ /* 0x000fe20000011604 */
[----:B------:R-:W-:Y:S01]  /*0ae0*/  IMAD R17, R17, c[0x0][0x1c0], RZ ;  /* 0x0000700011117a24 */ /* 0x000fe200078e02ff */
[----:B------:R-:W-:Y:S01]  /*0af0*/  SHF.L.U32 R19, R19, 0x3, RZ ;  /* 0x0000000313137819 */ /* 0x000fe200000006ff */
[----:B------:R-:W-:Y:S02]  /*0b00*/  IMAD.MOV.U32 R4, RZ, RZ, R18 ;  /* 0x000000ffff047224 */ /* 0x000fe400078e0012 */
[----:B------:R-:W-:-:S02]  /*0b10*/  IMAD R17, R14, c[0x0][0x1c4], R17 ;  /* 0x000071000e117a24 */ /* 0x000fc400078e0211 */
[----:B------:R-:W-:Y:S01]  /*0b20*/  IMAD.WIDE.U32 R14, R14, c[0x0][0x1c0], R4 ;  /* 0x000070000e0e7a25 */ /* 0x000fe200078e0004 */
[----:B------:R-:W-:-:S03]  /*0b30*/  SHF.R.S32.HI R5, RZ, 0x1f, R9 ;  /* 0x0000001fff057819 */ /* 0x000fc60000011409 */
[----:B------:R-:W-:Y:S01]  /*0b40*/  IMAD.MOV R4, RZ, RZ, -R9 ;  /* 0x000000ffff047224 */ /* 0x000fe200078e0a09 */
[----:B------:R-:W-:Y:S01]  /*0b50*/  IADD3 R15, R15, R17, RZ ;  /* 0x000000110f0f7210 */ /* 0x000fe20007ffe0ff */
[----:B------:R-:W-:Y:S02]  /*0b60*/  IMAD R10, R5, c[0x0][0x1b0], RZ ;  /* 0x00006c00050a7a24 */ /* 0x000fe400078e02ff */
[----:B------:R-:W-:Y:S02]  /*0b70*/  IMAD R4, R4, c[0x0][0x2c4], R13 ;  /* 0x0000b10004047a24 */ /* 0x000fe400078e020d */
[C---:B------:R-:W-:Y:S02]  /*0b80*/  IMAD R10, R9.reuse, c[0x0][0x1b4], R10 ;  /* 0x00006d00090a7a24 */ /* 0x040fe400078e020a */
[----:B------:R-:W-:Y:S01]  /*0b90*/  IMAD.WIDE.U32 R14, R9, c[0x0][0x1b0], R14 ;  /* 0x00006c00090e7a25 */ /* 0x000fe200078e000e */
[----:B------:R-:W-:-:S03]  /*0ba0*/  SHF.R.S32.HI R5, RZ, 0x1f, R4 ;  /* 0x0000001fff057819 */ /* 0x000fc60000011404 */
[----:B------:R-:W-:Y:S02]  /*0bb0*/  IMAD.IADD R13, R15, 0x1, R10 ;  /* 0x000000010f0d7824 */ /* 0x000fe400078e020a */
[----:B------:R-:W-:Y:S02]  /*0bc0*/  IMAD R5, R5, c[0x0][0x1a8], RZ ;  /* 0x00006a0005057a24 */ /* 0x000fe400078e02ff */
[----:B------:R-:W-:Y:S02]  /*0bd0*/  IMAD.MOV.U32 R12, RZ, RZ, R14 ;  /* 0x000000ffff0c7224 */ /* 0x000fe400078e000e */
[C---:B------:R-:W-:Y:S02]  /*0be0*/  IMAD R15, R4.reuse, c[0x0][0x1ac], R5 ;  /* 0x00006b00040f7a24 */ /* 0x040fe400078e0205 */
[----:B------:R-:W-:Y:S01]  /*0bf0*/  IMAD.WIDE.U32 R12, R4, c[0x0][0x1a8], R12 ;  /* 0x00006a00040c7a25 */ /* 0x000fe200078e000c */
[----:B------:R-:W-:-:S03]  /*0c00*/  LEA.HI R4, R7, R6, RZ, 0x4 ;  /* 0x0000000607047211 */ /* 0x000fc600078f20ff */
[----:B------:R-:W-:Y:S01]  /*0c10*/  IMAD R2, R2, 0x80, R11 ;  /* 0x0000008002027824 */ /* 0x000fe200078e020b */
[----:B------:R-:W-:Y:S01]  /*0c20*/  LOP3.LUT R9, R4, 0xfffffff0, RZ, 0xc0, !PT ;  /* 0xfffffff004097812 */ /* 0x000fe200078ec0ff */
[----:B------:R-:W-:Y:S01]  /*0c30*/  IMAD.SHL.U32 R17, R11, 0x40, RZ ;  /* 0x000000400b117824 */ /* 0x000fe200078e00ff */
[----:B------:R-:W-:Y:S01]  /*0c40*/  IADD3 R15, R13, R15, RZ ;  /* 0x0000000f0d0f7210 */ /* 0x000fe20007ffe0ff */
[----:B------:R-:W-:Y:S01]  /*0c50*/  IMAD.SHL.U32 R148, R8, 0x8, RZ ;  /* 0x0000000808947824 */ /* 0x000fe200078e00ff */
[----:B------:R-:W-:Y:S01]  /*0c60*/  ISETP.GE.AND P1, PT, R2, R3, PT ;  /* 0x000000030200720c */ /* 0x000fe20003f26270 */
[----:B------:R-:W-:Y:S01]  /*0c70*/  IMAD.IADD R9, R6, 0x1, -R9 ;  /* 0x0000000106097824 */ /* 0x000fe200078e0a09 */
[----:B------:R-:W-:Y:S02]  /*0c80*/  LOP3.LUT R17, R17, 0x1c0, RZ, 0xc0, !PT ;  /* 0x000001c011117812 */ /* 0x000fe400078ec0ff */
[----:B------:R-:W-:Y:S02]  /*0c90*/  LEA R5, P0, R12, c[0x0][0x160], 0x1 ;  /* 0x000058000c057a11 */ /* 0x000fe400078008ff */
[----:B------:R-:W-:-:S02]  /*0ca0*/  SHF.R.S32.HI R10, RZ, 0x1f, R9 ;  /* 0x0000001fff0a7819 */ /* 0x000fc40000011409 */
[----:B------:R-:W-:Y:S01]  /*0cb0*/  SHF.R.U32.HI R13, RZ, 0x3, R17 ;  /* 0x00000003ff0d7819 */ /* 0x000fe20000011611 */
[----:B------:R2:W1:Y:S01]  /*0cc0*/  SHFL.IDX PT, R16, R5, RZ, 0x181f ;  /* 0x00181fff05107589 */ /* 0x00046200000e0000 */
[----:B------:R-:W-:Y:S02]  /*0cd0*/  LOP3.LUT R194, R17, 0x38, R148, 0xf8, !PT ;  /* 0x0000003811c27812 */ /* 0x000fe400078ef894 */
[----:B------:R-:W-:Y:S02]  /*0ce0*/  LEA.HI R10, R10, R9, RZ, 0x3 ;  /* 0x000000090a0a7211 */ /* 0x000fe400078f18ff */
[----:B------:R-:W-:Y:S02]  /*0cf0*/  LEA.HI.X R15, R12, c[0x0][0x164], R15, 0x1, P0 ;  /* 0x000059000c0f7a11 */ /* 0x000fe400000f0c0f */
[----:B------:R-:W-:Y:S02]  /*0d00*/  LOP3.LUT R194, R194, R13, RZ, 0x3c, !PT ;  /* 0x0000000dc2c27212 */ /* 0x000fe400078e3cff */
[----:B------:R-:W-:Y:S01]  /*0d10*/  LOP3.LUT R12, R10, 0xfffffff8, RZ, 0xc0, !PT ;  /* 0xfffffff80a0c7812 */ /* 0x000fe200078ec0ff */
[----:B------:R2:W3:Y:S01]  /*0d20*/  SHFL.IDX PT, R17, R15, RZ, 0x181f ;  /* 0x00181fff0f117589 */ /* 0x0004e200000e0000 */
[----:B------:R-:W-:-:S02]  /*0d30*/  IADD3 R14, R148, 0x40, RZ ;  /* 0x00000040940e7810 */ /* 0x000fc40007ffe0ff */
[----:B------:R-:W-:Y:S01]  /*0d40*/  IADD3 R13, R148, 0x80, RZ ;  /* 0x00000080940d7810 */ /* 0x000fe20007ffe0ff */
[----:B------:R-:W-:Y:S01]  /*0d50*/  IMAD.IADD R9, R9, 0x1, -R12 ;  /* 0x0000000109097824 */ /* 0x000fe200078e0a0c */
[----:B------:R-:W-:Y:S02]  /*0d60*/  LOP3.LUT P0, RZ, R8, 0x2, RZ, 0xc0, !PT ;  /* 0x0000000208ff7812 */ /* 0x000fe4000780c0ff */
[----:B------:R-:W-:Y:S02]  /*0d70*/  ISETP.GE.AND P5, PT, R148, c[0x0][0x198], PT ;  /* 0x0000660094007a0c */ /* 0x000fe40003fa6270 */
[----:B------:R-:W-:Y:S02]  /*0d80*/  ISETP.GE.AND P4, PT, R14, c[0x0][0x198], PT ;  /* 0x000066000e007a0c */ /* 0x000fe40003f86270 */
[----:B------:R-:W-:Y:S02]  /*0d90*/  ISETP.GE.AND P3, PT, R13, c[0x0][0x198], PT ;  /* 0x000066000d007a0c */ /* 0x000fe40003f66270 */
[----:B------:R-:W-:Y:S01]  /*0da0*/  LOP3.LUT R194, R194, 0xfffffe00, R19, 0xf8, !PT ;  /* 0xfffffe00c2c27812 */ /* 0x000fe200078ef813 */
[----:B------:R-:W-:Y:S01]  /*0db0*/  @!P2 IMAD.MOV.U32 R198, RZ, RZ, R197 ;  /* 0x000000ffffc6a224 */ /* 0x000fe200078e00c5 */
[----:B------:R-:W-:Y:S05]  /*0dc0*/  @P1 BRA `(.L_x_761) ;  /* 0x000000e000001947 */ /* 0x000fea0003800000 */
[----:B-123--:R-:W-:Y:S01]  /*0dd0*/  SHF.R.S32.HI R21, RZ, 0x1f, R14 ;  /* 0x0000001fff157819 */ /* 0x00efe2000001140e */
[----:B------:R-:W-:Y:S01]  /*0de0*/  IMAD.WIDE R22, R148, 0x2, R16 ;  /* 0x0000000294167825 */ /* 0x000fe200078e0210 */
[----:B------:R-:W-:-:S02]  /*0df0*/  SHF.R.S32.HI R12, RZ, 0x1f, R13 ;  /* 0x0000001fff0c7819 */ /* 0x000fc4000001140d */
[----:B------:R-:W-:Y:S02]  /*0e00*/  LEA.HI R21, R21, R14, RZ, 0x3 ;  /* 0x0000000e15157211 */ /* 0x000fe400078f18ff */
[----:B------:R-:W-:Y:S01]  /*0e10*/  LEA.HI R19, R12, R13, RZ, 0x3 ;  /* 0x0000000d0c137211 */ /* 0x000fe200078f18ff */
[----:B------:R-:W-:Y:S01]  /*0e20*/  IMAD.SHL.U32 R12, R194, 0x2, RZ ;  /* 0x00000002c20c7824 */ /* 0x000fe200078e00ff */
[----:B------:R-:W-:Y:S02]  /*0e30*/  LOP3.LUT R21, R21, 0xfffffff8, RZ, 0xc0, !PT ;  /* 0xfffffff815157812 */ /* 0x000fe400078ec0ff */
[----:B------:R-:W-:Y:S02]  /*0e40*/  LOP3.LUT R19, R19, 0xfffffff8, RZ, 0xc0, !PT ;  /* 0xfffffff813137812 */ /* 0x000fe400078ec0ff */
[----:B------:R-:W-:Y:S01]  /*0e50*/  @!PT LDS RZ, [RZ] ;  /* 0x00000000fffff984 */ /* 0x000fe20000000800 */
[----:B------:R1:W-:Y:S01]  /*0e60*/  LDGSTS.E.BYPASS.LTC128B.128 [R12+0x18100], [R22.64], !P5 ;  /* 0x18100000160c7fae */ /* 0x0003e2000e901d46 */
[----:B------:R-:W-:-:S04]  /*0e70*/  IMAD.WIDE R20, R21, 0x2, R16 ;  /* 0x0000000215147825 */ /* 0x000fc800078e0210 */
[----:B------:R-:W-:Y:S01]  /*0e80*/  IMAD.WIDE R16, R19, 0x2, R16 ;  /* 0x0000000213107825 */ /* 0x000fe200078e0210 */
[----:B------:R1:W-:Y:S04]  /*0e90*/  LDGSTS.E.BYPASS.LTC128B.128 [R12+0x1c100], [R20.64], !P4 ;  /* 0x1c100000140c7fae */ /* 0x0003e8000e101d46 */
[----:B------:R1:W-:Y:S02]  /*0ea0*/  LDGSTS.E.BYPASS.LTC128B.128 [R12+0x20100], [R16.64], !P3 ;  /* 0x20100000100c7fae */ /* 0x0003e4000d901d46 */
.L_x_761:
[----:B-123--:R-:W-:Y:S05]  /*0eb0*/  BSYNC B0 ;  /* 0x0000000000007941 */ /* 0x00efea0003800000 */
.L_x_760:
        /* <DEDUP_REMOVED lines=20> */
.L_x_763:
[----:B------:R-:W-:Y:S05]  /*1000*/  BSYNC B0 ;  /* 0x0000000000007941 */ /* 0x000fea0003800000 */
.L_x_762:
        /* <DEDUP_REMOVED lines=20> */
.L_x_765:
[----:B------:R-:W-:Y:S05]  /*1150*/  BSYNC B0 ;  /* 0x0000000000007941 */ /* 0x000fea0003800000 */
.L_x_764:
[----:B---3--:R3:W-:Y:S01]  /*1160*/  SHFL.IDX PT, R18, R5, 0x3, 0x181f ;  /* 0x00781f0005127f89 */ /* 0x0087e200000e0000 */
[----:B------:R-:W-:Y:S01]  /*1170*/  IADD3 R12, R144, 0x3f, RZ ;  /* 0x0000003f900c7810 */ /* 0x000fe20007ffe0ff */
[----:B------:R-:W-:Y:S01]  /*1180*/  IMAD.MOV.U32 R187, RZ, RZ, c[0x0][0x2b8] ;  /* 0x0000ae00ffbb7624 */ /* 0x000fe200078e00ff */
[----:B------:R-:W-:Y:S01]  /*1190*/  IADD3 R2, R2, 0x60, RZ ;  /* 0x0000006002027810 */ /* 0x000fe20007ffe0ff */
[----:B----4-:R-:W4:Y:S01]  /*11a0*/  SHFL.IDX PT, R19, R15, 0x3, 0x181f ;  /* 0x00781f000f137f89 */ /* 0x010f2200000e0000 */
[----:B------:R-:W-:Y:S01]  /*11b0*/  SHF.R.S32.HI R17, RZ, 0x1f, R12 ;  /* 0x0000001fff117819 */ /* 0x000fe2000001140c */
[----:B------:R-:W-:Y:S01]  /*11c0*/  IMAD.MOV.U32 R192, RZ, RZ, RZ ;  /* 0x000000ffffc07224 */ /* 0x000fe200078e00ff */
[----:B------:R-:W-:-:S02]  /*11d0*/  ISETP.NE.AND P6, PT, R187, 0x1, PT ;  /* 0x00000001bb00780c */ /* 0x000fc40003fc5270 */
[----:B------:R-:W-:Y:S02]  /*11e0*/  LEA.HI R12, R17, R12, RZ, 0x6 ;  /* 0x0000000c110c7211 */ /* 0x000fe400078f30ff */
[----:B------:R-:W-:Y:S02]  /*11f0*/  ISETP.GE.AND P1, PT, R2, R3, PT ;  /* 0x000000030200720c */ /* 0x000fe40003f26270 */
[----:B------:R-:W-:Y:S02]  /*1200*/  SHF.R.S32.HI R3, RZ, 0x1f, R14 ;  /* 0x0000001fff037819 */ /* 0x000fe4000001140e */
[----:B------:R-:W-:Y:S02]  /*1210*/  P2R R2, PR, RZ, 0x40 ;  /* 0x00000040ff027803 */ /* 0x000fe40000000000 */
[----:B------:R-:W-:Y:S02]  /*1220*/  SHF.R.S32.HI R12, RZ, 0x6, R12 ;  /* 0x00000006ff0c7819 */ /* 0x000fe4000001140c */
[----:B------:R-:W-:-:S02]  /*1230*/  SHF.R.S32.HI R2, RZ, 0x1f, R13 ;  /* 0x0000001fff027819 */ /* 0x000fc4000001140d */
[----:B------:R-:W-:Y:S01]  /*1240*/  LEA.HI R134, R3, R14, RZ, 0x3 ;  /* 0x0000000e03867211 */ /* 0x000fe200078f18ff */
[----:B------:R-:W-:Y:S01]  /*1250*/  IMAD R193, R12, 0x40, R195 ;  /* 0x000000400cc17824 */ /* 0x000fe200078e02c3 */
[----:B------:R-:W-:Y:S01]  /*1260*/  LEA.HI R2, R2, R13, RZ, 0x3 ;  /* 0x0000000d02027211 */ /* 0x000fe200078f18ff */
[----:B-123--:R-:W-:Y:S01]  /*1270*/  IMAD.SHL.U32 R5, R194, 0x2, RZ ;  /* 0x00000002c2057824 */ /* 0x00efe200078e00ff */
[----:B------:R-:W-:Y:S02]  /*1280*/  LOP3.LUT R134, R134, 0xfffffff8, RZ, 0xc0, !PT ;  /* 0xfffffff886867812 */ /* 0x000fe400078ec0ff */
[----:B------:R-:W-:Y:S01]  /*1290*/  LOP3.LUT R2, R2, 0xfffffff8, RZ, 0xc0, !PT ;  /* 0xfffffff802027812 */ /* 0x000fe200078ec0ff */
[----:B----4-:R-:W-:Y:S01]  /*12a0*/  @!P1 IMAD.WIDE R26, R148, 0x2, R18 ;  /* 0x00000002941a9825 */ /* 0x010fe200078e0212 */
[----:B------:R-:W-:Y:S02]  /*12b0*/  IADD3 R193, R193, -0x40, RZ ;  /* 0xffffffc0c1c17810 */ /* 0x000fe40007ffe0ff */
[----:B-----5:R-:W-:Y:S01]  /*12c0*/  SHF.R.S32.HI R15, RZ, 0x1f, R198 ;  /* 0x0000001fff0f7819 */ /* 0x020fe200000114c6 */
[--C-:B------:R-:W-:Y:S01]  /*12d0*/  @!P1 IMAD.WIDE R24, R134, 0x2, R18.reuse ;  /* 0x0000000286189825 */ /* 0x100fe200078e0212 */
[----:B------:R-:W-:Y:S01]  /*12e0*/  ISETP.GE.AND P2, PT, R193, R144, PT ;  /* 0x00000090c100720c */ /* 0x000fe20003f46270 */
[----:B------:R-:W-:Y:S01]  /*12f0*/  @!PT LDS RZ, [RZ] ;  /* 0x00000000fffff984 */ /* 0x000fe20000000800 */
[----:B------:R1:W-:Y:S02]  /*1300*/  @!P1 LDGSTS.E.BYPASS.LTC128B.128 [R5+0x1b100], [R26.64], !P5 ;  /* 0x1b1000001a059fae */ /* 0x0003e4000e901d46 */
[----:B------:R-:W-:Y:S01]  /*1310*/  @!P1 IMAD.WIDE R22, R2, 0x2, R18 ;  /* 0x0000000202169825 */ /* 0x000fe200078e0212 */
[----:B------:R-:W-:Y:S01]  /*1320*/  ISETP.GT.OR P2, PT, R195, 0x3f, P2 ;  /* 0x0000003fc300780c */ /* 0x000fe20001744670 */
[----:B------:R2:W-:Y:S02]  /*1330*/  @!P1 LDGSTS.E.BYPASS.LTC128B.128 [R5+0x1f100], [R24.64], !P4 ;  /* 0x1f10000018059fae */ /* 0x0005e4000e101d46 */
[----:B------:R-:W-:-:S02]  /*1340*/  IMAD.IADD R193, R193, 0x1, R196 ;  /* 0x00000001c1c17824 */ /* 0x000fc400078e02c4 */
[----:B------:R3:W-:Y:S01]  /*1350*/  @!P1 LDGSTS.E.BYPASS.LTC128B.128 [R5+0x23100], [R22.64], !P3 ;  /* 0x2310000016059fae */ /* 0x0007e2000d901d46 */
[----:B------:R-:W-:Y:S02]  /*1360*/  IMAD R15, R15, c[0x0][0x2b0], RZ ;  /* 0x0000ac000f0f7a24 */ /* 0x000fe400078e02ff */
[----:B------:R-:W-:Y:S01]  /*1370*/  @P6 IMAD.HI.U32 R16, R193, c[0x0][0x2bc], RZ ;  /* 0x0000af00c1106a27 */ /* 0x000fe200078e00ff */
[----:B------:R-:W0:Y:S03]  /*1380*/  LDGDEPBAR ;  /* 0x00000000000079af */ /* 0x000e260000000000 */
[C---:B------:R-:W-:Y:S02]  /*1390*/  IMAD R15, R198.reuse, c[0x0][0x2b4], R15 ;  /* 0x0000ad00c60f7a24 */ /* 0x040fe400078e020f */
[----:B------:R-:W-:Y:S01]  /*13a0*/  IMAD.MOV.U32 R3, RZ, RZ, R193 ;  /* 0x000000ffff037224 */ /* 0x000fe200078e00c1 */
[----:B------:R-:W-:Y:S01]  /*13b0*/  @P6 SHF.R.U32.HI R3, RZ, c[0x0][0x2c0], R16 ;  /* 0x0000b000ff036a19 */ /* 0x000fe20000011610 */
[----:B------:R-:W-:-:S04]  /*13c0*/  IMAD.WIDE.U32 R198, R198, c[0x0][0x2b0], RZ ;  /* 0x0000ac00c6c67a25 */ /* 0x000fc800078e00ff */
[----:B------:R-:W-:Y:S01]  /*13d0*/  IMAD.IADD R186, R199, 0x1, R15 ;  /* 0x00000001c7ba7824 */ /* 0x000fe200078e020f */
[----:B------:R-:W-:-:S04]  /*13e0*/  @!P2 IADD3 R16, P5, R3, R198, RZ ;  /* 0x000000c60310a210 */ /* 0x000fc80007fbe0ff */
[----:B------:R-:W-:Y:S02]  /*13f0*/  @!P2 LEA.HI.X.SX32 R15, R3, R186, 0x1, P5 ;  /* 0x000000ba030fa211 */ /* 0x000fe400028f0eff */
[----:B------:R-:W-:-:S04]  /*1400*/  @!P2 LEA R20, P4, R16, c[0x0][0x2a0], 0x2 ;  /* 0x0000a8001014aa11 */ /* 0x000fc800078810ff */
[----:B------:R-:W-:Y:S01]  /*1410*/  @!P2 LEA.HI.X R21, R16, c[0x0][0x2a4], R15, 0x2, P4 ;  /* 0x0000a9001015aa11 */ /* 0x000fe200020f140f */
[----:B------:R-:W-:Y:S06]  /*1420*/  BAR.SYNC.DEFER_BLOCKING 0x0 ;  /* 0x0000000000007b1d */ /* 0x000fec0000010000 */
[----:B------:R4:W2:Y:S01]  /*1430*/  @!P2 LDG.E R192, [R20.64] ;  /* 0x0000000614c0a981 */ /* 0x0008a2000c1e1900 */
[----:B------:R-:W-:Y:S01]  /*1440*/  IMAD.MOV R16, RZ, RZ, -R3 ;  /* 0x000000ffff107224 */ /* 0x000fe200078e0a03 */
[----:B------:R-:W-:Y:S01]  /*1450*/  ISETP.GE.AND P5, PT, R148, c[0x0][0x1d4], PT ;  /* 0x0000750094007a0c */ /* 0x000fe20003fa6270 */
[----:B------:R-:W-:Y:S01]  /*1460*/  IMAD.WIDE.U32 R202, R190, c[0x0][0x1e8], RZ ;  /* 0x00007a00beca7a25 */ /* 0x000fe200078e00ff */
[----:B------:R-:W-:-:S02]  /*1470*/  ISETP.GE.AND P4, PT, R14, c[0x0][0x1d4], PT ;  /* 0x000075000e007a0c */ /* 0x000fc40003f86270 */
[----:B------:R-:W-:Y:S01]  /*1480*/  ISETP.GE.AND P6, PT, R13, c[0x0][0x1d4], PT ;  /* 0x000075000d007a0c */ /* 0x000fe20003fc6270 */
[----:B------:R-:W-:Y:S01]  /*1490*/  IMAD R193, R16, c[0x0][0x2b8], R193 ;  /* 0x0000ae0010c17a24 */ /* 0x000fe200078e02c1 */
[----:B------:R-:W-:Y:S01]  /*14a0*/  ISETP.GE.AND P3, PT, R148, c[0x0][0x1d4], PT ;  /* 0x0000750094007a0c */ /* 0x000fe20003f66270 */
[----:B------:R-:W-:Y:S01]  /*14b0*/  IMAD R189, R0, c[0x0][0x210], RZ ;  /* 0x0000840000bd7a24 */ /* 0x000fe200078e02ff */
[----:B------:R-:W-:Y:S01]  /*14c0*/  SHF.R.S32.HI R145, RZ, 0x1f, R148 ;  /* 0x0000001fff917819 */ /* 0x000fe20000011494 */
[----:B------:R-:W-:Y:S01]  /*14d0*/  IMAD.WIDE.U32 R16, R193, c[0x0][0x1e0], RZ ;  /* 0x00007800c1107a25 */ /* 0x000fe200078e00ff */
[----:B-1----:R-:W-:Y:S02]  /*14e0*/  SHF.R.S32.HI R26, RZ, 0x1f, R193 ;  /* 0x0000001fff1a7819 */ /* 0x002fe400000114c1 */
[----:B------:R-:W-:Y:S01]  /*14f0*/  SEL R146, RZ, 0x10, P6 ;  /* 0x00000010ff927807 */ /* 0x000fe20003000000 */
[----:B------:R-:W-:Y:S01]  /*1500*/  IMAD.WIDE.U32 R200, R190, c[0x0][0x210], RZ ;  /* 0x00008400bec87a25 */ /* 0x000fe200078e00ff */
[----:B------:R-:W-:-:S02]  /*1510*/  IADD3 R191, R5, 0x100, RZ ;  /* 0x0000010005bf7810 */ /* 0x000fc40007ffe0ff */
[----:B------:R-:W-:Y:S01]  /*1520*/  SHF.R.S32.HI R147, RZ, 0x1f, R134 ;  /* 0x0000001fff937819 */ /* 0x000fe20000011486 */
[C---:B------:R-:W-:Y:S01]  /*1530*/  IMAD R18, R26.reuse, c[0x0][0x1e0], RZ ;  /* 0x000078001a127a24 */ /* 0x040fe200078e02ff */
[----:B------:R-:W-:Y:S01]  /*1540*/  SHF.R.S32.HI R133, RZ, 0x1f, R2 ;  /* 0x0000001fff857819 */ /* 0x000fe20000011402 */
[----:B------:R-:W-:Y:S02]  /*1550*/  IMAD R26, R26, c[0x0][0x208], RZ ;  /* 0x000082001a1a7a24 */ /* 0x000fe400078e02ff */
[C---:B------:R-:W-:Y:S02]  /*1560*/  IMAD R18, R193.reuse, c[0x0][0x1e4], R18 ;  /* 0x00007900c1127a24 */ /* 0x040fe400078e0212 */
[----:B----4-:R-:W-:-:S04]  /*1570*/  IMAD.WIDE.U32 R20, R193, c[0x0][0x208], RZ ;  /* 0x00008200c1147a25 */ /* 0x010fc800078e00ff */
[----:B------:R-:W-:Y:S02]  /*1580*/  IMAD.IADD R19, R17, 0x1, R18 ;  /* 0x0000000111137824 */ /* 0x000fe400078e0212 */
[----:B------:R-:W-:Y:S02]  /*1590*/  IMAD R17, R0, c[0x0][0x1e8], RZ ;  /* 0x00007a0000117a24 */ /* 0x000fe400078e02ff */
[----:B------:R-:W-:Y:S02]  /*15a0*/  IMAD.MOV.U32 R18, RZ, RZ, R16 ;  /* 0x000000ffff127224 */ /* 0x000fe400078e0010 */
[----:B------:R-:W-:Y:S02]  /*15b0*/  IMAD R17, R190, c[0x0][0x1ec], R17 ;  /* 0x00007b00be117a24 */ /* 0x000fe400078e0211 */
[----:B------:R-:W-:Y:S02]  /*15c0*/  IMAD R26, R193, c[0x0][0x20c], R26 ;  /* 0x00008300c11a7a24 */ /* 0x000fe400078e021a */
[----:B------:R-:W-:-:S02]  /*15d0*/  IMAD.IADD R188, R203, 0x1, R17 ;  /* 0x00000001cbbc7824 */ /* 0x000fc400078e0211 */
[----:B------:R-:W-:Y:S02]  /*15e0*/  IMAD.IADD R27, R21, 0x1, R26 ;  /* 0x00000001151b7824 */ /* 0x000fe400078e021a */
[----:B------:R-:W-:Y:S02]  /*15f0*/  IMAD.MOV.U32 R26, RZ, RZ, R20 ;  /* 0x000000ffff1a7224 */ /* 0x000fe400078e0014 */
[----:B------:R-:W-:Y:S02]  /*1600*/  IMAD R189, R190, c[0x0][0x214], R189 ;  /* 0x00008500bebd7a24 */ /* 0x000fe400078e02bd */
[----:B------:R-:W-:-:S04]  /*1610*/  IMAD.WIDE R204, R148, 0x2, RZ ;  /* 0x0000000294cc7825 */ /* 0x000fc800078e02ff */
[----:B------:R-:W-:Y:S02]  /*1620*/  IMAD.IADD R189, R201, 0x1, R189 ;  /* 0x00000001c9bd7824 */ /* 0x000fe400078e02bd */
[----:B------:R-:W-:Y:S01]  /*1630*/  IMAD.MOV.U32 R181, RZ, RZ, 0x10 ;  /* 0x00000010ffb57424 */ /* 0x000fe200078e00ff */
[----:B--2---:R-:W-:Y:S01]  /*1640*/  SHF.R.S32.HI R15, RZ, 0x1f, R192 ;  /* 0x0000001fff0f7819 */ /* 0x004fe200000114c0 */
[----:B------:R-:W-:-:S04]  /*1650*/  IMAD.WIDE.U32 R18, R192, c[0x0][0x1f0], R18 ;  /* 0x00007c00c0127a25 */ /* 0x000fc800078e0012 */
[C---:B------:R-:W-:Y:S01]  /*1660*/  IMAD R3, R15.reuse, c[0x0][0x1f0], RZ ;  /* 0x00007c000f037a24 */ /* 0x040fe200078e02ff */
[----:B------:R-:W-:Y:S01]  /*1670*/  IADD3 R17, P1, R202, R18, RZ ;  /* 0x00000012ca117210 */ /* 0x000fe20007f3e0ff */
[----:B------:R-:W-:Y:S02]  /*1680*/  IMAD R15, R15, c[0x0][0x218], RZ ;  /* 0x000086000f0f7a24 */ /* 0x000fe400078e02ff */
[C---:B------:R-:W-:Y:S02]  /*1690*/  IMAD R3, R192.reuse, c[0x0][0x1f4], R3 ;  /* 0x00007d00c0037a24 */ /* 0x040fe400078e0203 */
[----:B------:R-:W-:-:S03]  /*16a0*/  IMAD.WIDE.U32 R26, R192, c[0x0][0x218], R26 ;  /* 0x00008600c01a7a25 */ /* 0x000fc600078e001a */
[----:B------:R-:W-:Y:S01]  /*16b0*/  IADD3.X R18, R188, R19, R3, P1, !PT ;  /* 0x00000013bc127210 */ /* 0x000fe20000ffe403 */
[----:B------:R-:W-:Y:S01]  /*16c0*/  IMAD R16, R192, c[0x0][0x21c], R15 ;  /* 0x00008700c0107a24 */ /* 0x000fe200078e020f */
[C---:B------:R-:W-:Y:S02]  /*16d0*/  LEA R24, P1, R17.reuse, c[0x0][0x1c8], 0x1 ;  /* 0x0000720011187a11 */ /* 0x040fe400078208ff */
[----:B------:R-:W-:Y:S02]  /*16e0*/  LEA R3, R12, 0xffffffc0, 0x6 ;  /* 0xffffffc00c037811 */ /* 0x000fe400078e30ff */
[----:B------:R-:W-:Y:S01]  /*16f0*/  LEA.HI.X R18, R17, c[0x0][0x1cc], R18, 0x1, P1 ;  /* 0x0000730011127a11 */ /* 0x000fe200008f0c12 */
[----:B---3--:R-:W-:Y:S01]  /*1700*/  SHFL.IDX PT, R22, R24, RZ, 0x181f ;  /* 0x00181fff18167589 */ /* 0x008fe200000e0000 */
[----:B------:R-:W-:Y:S01]  /*1710*/  IADD3 R15, P1, R200, R26, RZ ;  /* 0x0000001ac80f7210 */ /* 0x000fe20007f3e0ff */
[----:B------:R-:W-:Y:S02]  /*1720*/  IMAD.IADD R3, R144, 0x1, -R3 ;  /* 0x0000000190037824 */ /* 0x000fe400078e0a03 */
[----:B------:R-:W1:Y:S01]  /*1730*/  SHFL.IDX PT, R23, R18, RZ, 0x181f ;  /* 0x00181fff12177589 */ /* 0x000e6200000e0000 */
[----:B------:R-:W-:Y:S01]  /*1740*/  IADD3.X R26, R189, R27, R16, P1, !PT ;  /* 0x0000001bbd1a7210 */ /* 0x000fe20000ffe410 */
[----:B------:R-:W-:Y:S01]  /*1750*/  IMAD.IADD R0, R3, 0x1, -R11 ;  /* 0x0000000103007824 */ /* 0x000fe200078e0a0b */
[C---:B------:R-:W-:Y:S01]  /*1760*/  LEA R16, P1, R15.reuse, c[0x0][0x1f8], 0x1 ;  /* 0x00007e000f107a11 */ /* 0x040fe200078208ff */
[----:B------:R-:W-:Y:S03]  /*1770*/  SHFL.IDX PT, R20, R24, 0x1, 0x181f ;  /* 0x00381f0018147f89 */ /* 0x000fe600000e0000 */
[----:B------:R-:W-:Y:S01]  /*1780*/  ISETP.GE.AND P2, PT, R0, 0x1, PT ;  /* 0x000000010000780c */ /* 0x000fe20003f46270 */
[----:B------:R-:W2:Y:S01]  /*1790*/  SHFL.IDX PT, R21, R18, 0x1, 0x181f ;  /* 0x00381f0012157f89 */ /* 0x000ea200000e0000 */
[----:B------:R-:W-:-:S02]  /*17a0*/  LEA.HI.X R15, R15, c[0x0][0x1fc], R26, 0x1, P1 ;  /* 0x00007f000f0f7a11 */ /* 0x000fc400008f0c1a */
[----:B------:R-:W-:Y:S01]  /*17b0*/  ISETP.GT.AND P1, PT, R0, 0x20, PT ;  /* 0x000000200000780c */ /* 0x000fe20003f24270 */
[----:B------:R-:W3:Y:S04]  /*17c0*/  SHFL.IDX PT, R17, R16, RZ, 0x181f ;  /* 0x00181fff10117589 */ /* 0x000ee800000e0000 */
[----:B------:R-:W4:Y:S04]  /*17d0*/  SHFL.IDX PT, R19, R15, RZ, 0x181f ;  /* 0x00181fff0f137589 */ /* 0x000f2800000e0000 */
[----:B------:R-:W-:Y:S01]  /*17e0*/  SHFL.IDX PT, R15, R15, 0x1, 0x181f ;  /* 0x00381f000f0f7f89 */ /* 0x000fe200000e0000 */
[----:B-1----:R-:W-:-:S04]  /*17f0*/  @P2 IMAD.WIDE R34, R148, 0x2, R22 ;  /* 0x0000000294222825 */ /* 0x002fc800078e0216 */
[--C-:B------:R-:W-:Y:S01]  /*1800*/  @P2 IMAD.WIDE R32, R134, 0x2, R22.reuse ;  /* 0x0000000286202825 */ /* 0x100fe200078e0216 */
[----:B------:R1:W-:Y:S03]  /*1810*/  @P2 LDGSTS.E.BYPASS.LTC128B.128 [R5+0xc100], [R34.64], !P5 ;  /* 0x0c10000022052fae */ /* 0x0003e6000e901d46 */
[----:B------:R-:W-:Y:S01]  /*1820*/  @P2 IMAD.WIDE R26, R2, 0x2, R22 ;  /* 0x00000002021a2825 */ /* 0x000fe200078e0216 */
[----:B------:R1:W-:Y:S03]  /*1830*/  @P2 LDGSTS.E.BYPASS.LTC128B.128 [R5+0xe100], [R32.64], !P4 ;  /* 0x0e10000020052fae */ /* 0x0003e6000e101d46 */
[----:B--2---:R-:W-:Y:S01]  /*1840*/  @P1 IMAD.WIDE R24, R148, 0x2, R20 ;  /* 0x0000000294181825 */ /* 0x004fe200078e0214 */
[----:B------:R2:W-:Y:S01]  /*1850*/  @P2 LDGSTS.E.BYPASS.LTC128B.128 [R5+0x10100], [R26.64], !P6 ;  /* 0x101000001a052fae */ /* 0x0005e2000f101d46 */
[----:B---3--:R-:W-:-:S02]  /*1860*/  IADD3 R30, P2, R17, R204, RZ ;  /* 0x000000cc111e7210 */ /* 0x008fc40007f5e0ff */
[--C-:B------:R-:W-:Y:S01]  /*1870*/  @P1 IMAD.WIDE R22, R134, 0x2, R20.reuse ;  /* 0x0000000286161825 */ /* 0x100fe200078e0214 */
[----:B------:R3:W-:Y:S03]  /*1880*/  @P1 LDGSTS.E.BYPASS.LTC128B.128 [R5+0xd100], [R24.64], !P5 ;  /* 0x0d10000018051fae */ /* 0x0007e6000e901d46 */
[----:B------:R-:W-:Y:S01]  /*1890*/  @P1 IMAD.WIDE R28, R2, 0x2, R20 ;  /* 0x00000002021c1825 */ /* 0x000fe200078e0214 */
[----:B------:R2:W-:Y:S03]  /*18a0*/  @P1 LDGSTS.E.BYPASS.LTC128B.128 [R5+0xf100], [R22.64], !P4 ;  /* 0x0f10000016051fae */ /* 0x0005e6000e101d46 */
[----:B----4-:R-:W-:Y:S01]  /*18b0*/  IMAD.X R31, R19, 0x1, R205, P2 ;  /* 0x00000001131f7824 */ /* 0x010fe200010e06cd */
[----:B------:R4:W-:Y:S01]  /*18c0*/  @P1 LDGSTS.E.BYPASS.LTC128B.128 [R5+0x11100], [R28.64], !P6 ;  /* 0x111000001c051fae */ /* 0x0009e2000f101d46 */
[----:B------:R-:W-:-:S02]  /*18d0*/  ISETP.LT.OR P1, PT, R0, 0x1, P3 ;  /* 0x000000010000780c */ /* 0x000fc40001f21670 */
[----:B------:R-:W-:Y:S01]  /*18e0*/  ISETP.GE.AND P3, PT, R14, c[0x0][0x1d4], PT ;  /* 0x000075000e007a0c */ /* 0x000fe20003f66270 */
[----:B------:R-:W4:Y:S04]  /*18f0*/  SHFL.IDX PT, R21, R16, 0x1, 0x181f ;  /* 0x00381f0010157f89 */ /* 0x000f2800000e0000 */
[----:B------:R-:W0:Y:S01]  /*1900*/  LDGDEPBAR ;  /* 0x00000000000079af */ /* 0x000e220000000000 */
[----:B-1----:R-:W-:-:S05]  /*1910*/  IMAD.WIDE R32, R134, 0x2, RZ ;  /* 0x0000000286207825 */ /* 0x002fca00078e02ff */
[----:B------:R1:W-:Y:S01]  /*1920*/  LDGSTS.E.BYPASS.LTC128B.128 [R5+0x100], [R30.64], !P1 ;  /* 0x001000001e057fae */ /* 0x0003e2000c901d46 */
[----:B---3--:R-:W-:Y:S01]  /*1930*/  IMAD.WIDE R24, R2, 0x2, RZ ;  /* 0x0000000202187825 */ /* 0x008fe200078e02ff */
[----:B--2---:R-:W-:-:S05]  /*1940*/  IADD3 R22, P1, R17, R32, RZ ;  /* 0x0000002011167210 */ /* 0x004fca0007f3e0ff */
[----:B------:R-:W-:Y:S01]  /*1950*/  IMAD.X R23, R19, 0x1, R33, P1 ;  /* 0x0000000113177824 */ /* 0x000fe200008e0621 */
[----:B------:R-:W-:-:S05]  /*1960*/  IADD3 R18, P1, R17, R24, RZ ;  /* 0x0000001811127210 */ /* 0x000fca0007f3e0ff */
[----:B------:R-:W-:Y:S01]  /*1970*/  IMAD.X R19, R19, 0x1, R25, P1 ;  /* 0x0000000113137824 */ /* 0x000fe200008e0619 */
[----:B----4-:R-:W-:-:S05]  /*1980*/  IADD3 R26, P1, R32, R21, RZ ;  /* 0x00000015201a7210 */ /* 0x010fca0007f3e0ff */
[----:B------:R-:W-:Y:S01]  /*1990*/  IMAD.X R27, R33, 0x1, R15, P1 ;  /* 0x00000001211b7824 */ /* 0x000fe200008e060f */
[----:B------:R-:W-:-:S05]  /*19a0*/  IADD3 R16, P1, R24, R21, RZ ;  /* 0x0000001518107210 */ /* 0x000fca0007f3e0ff */
[----:B------:R-:W-:Y:S01]  /*19b0*/  IMAD.X R17, R25, 0x1, R15, P1 ;  /* 0x0000000119117824 */ /* 0x000fe200008e060f */
[----:B------:R-:W-:-:S13]  /*19c0*/  ISETP.LT.OR P1, PT, R0, 0x1, P3 ;  /* 0x000000010000780c */ /* 0x000fda0001f21670 */
[----:B------:R1:W-:Y:S01]  /*19d0*/  LDGSTS.E.BYPASS.LTC128B.128 [R5+0x2100], [R22.64], !P1 ;  /* 0x0210000016057fae */ /* 0x0003e2000c901d46 */
[----:B------:R-:W-:-:S04]  /*19e0*/  ISETP.GE.AND P1, PT, R13, c[0x0][0x1d4], PT ;  /* 0x000075000d007a0c */ /* 0x000fc80003f26270 */
[C---:B------:R-:W-:Y:S02]  /*19f0*/  ISETP.LT.OR P2, PT, R0.reuse, 0x1, P1 ;  /* 0x000000010000780c */ /* 0x040fe40000f41670 */
[----:B------:R-:W-:-:S11]  /*1a00*/  ISETP.LT.OR P1, PT, R0, 0x21, P1 ;  /* 0x000000210000780c */ /* 0x000fd60000f21670 */
[----:B------:R1:W-:Y:S01]  /*1a10*/  LDGSTS.E.BYPASS.LTC128B.128 [R5+0x4100], [R18.64], !P2 ;  /* 0x0410000012057fae */ /* 0x0003e2000d101d46 */
[----:B------:R-:W-:-:S05]  /*1a20*/  IADD3 R14, P2, R204, R21, RZ ;  /* 0x00000015cc0e7210 */ /* 0x000fca0007f5e0ff */
[----:B------:R-:W-:Y:S01]  /*1a30*/  IMAD.X R15, R205, 0x1, R15, P2 ;  /* 0x00000001cd0f7824 */ /* 0x000fe200010e060f */
[----:B------:R-:W-:-:S04]  /*1a40*/  ISETP.GE.AND P2, PT, R148, c[0x0][0x1d4], PT ;  /* 0x0000750094007a0c */ /* 0x000fc80003f46270 */
[----:B------:R-:W-:-:S13]  /*1a50*/  ISETP.LT.OR P2, PT, R0, 0x21, P2 ;  /* 0x000000210000780c */ /* 0x000fda0001741670 */
[----:B------:R1:W-:Y:S01]  /*1a60*/  LDGSTS.E.BYPASS.LTC128B.128 [R5+0x1100], [R14.64], !P2 ;  /* 0x011000000e057fae */ /* 0x0003e2000d101d46 */
[----:B------:R-:W-:Y:S02]  /*1a70*/  ISETP.LT.OR P2, PT, R0, 0x21, P3 ;  /* 0x000000210000780c */ /* 0x000fe40001f41670 */
[----:B------:R-:W-:-:S11]  /*1a80*/  ISETP.GT.AND P3, PT, R195, 0x3f, PT ;  /* 0x0000003fc300780c */ /* 0x000fd60003f64270 */
[----:B------:R1:W-:Y:S01]  /*1a90*/  LDGSTS.E.BYPASS.LTC128B.128 [R5+0x3100], [R26.64], !P2 ;  /* 0x031000001a057fae */ /* 0x0003e2000d101d46 */
[----:B------:R-:W-:-:S03]  /*1aa0*/  ISETP.GE.AND P2, PT, R144, 0x41, PT ;  /* 0x000000419000780c */ /* 0x000fc60003f46270 */
[----:B------:R1:W-:Y:S01]  /*1ab0*/  LDGSTS.E.BYPASS.LTC128B.128 [R5+0x5100], [R16.64], !P1 ;  /* 0x0510000010057fae */ /* 0x0003e2000c901d46 */
[----:B------:R-:W-:Y:S02]  /*1ac0*/  LOP3.LUT P1, RZ, R9, 0x2, RZ, 0xc0, !PT ;  /* 0x0000000209ff7812 */ /* 0x000fe4000782c0ff */
[----:B------:R-:W-:Y:S01]  /*1ad0*/  P2R R24, PR, RZ, 0x4 ;  /* 0x00000004ff187803 */ /* 0x000fe20000000000 */
[----:B------:R-:W0:Y:S01]  /*1ae0*/  LDGDEPBAR ;  /* 0x00000000000079af */ /* 0x000e220000000000 */
[----:B------:R-:W-:-:S05]  /*1af0*/  SEL R181, R181, 0xfffffff0, !P1 ;  /* 0xfffffff0b5b57807 */ /* 0x000fca0004800000 */
[----:B------:R-:W-:Y:S05]  /*1b00*/  @!P2 BRA `(.L_x_766) ;  /* 0x000004200000a947 */ /* 0x000fea0003800000 */
[----:B------:R-:W-:Y:S01]  /*1b10*/  ISETP.NE.AND P2, PT, R187, 0x1, PT ;  /* 0x00000001bb00780c */ /* 0x000fe20003f45270 */
[----:B------:R-:W-:Y:S02]  /*1b20*/  IMAD R12, R12, 0x40, R196 ;  /* 0x000000400c0c7824 */ /* 0x000fe400078e02c4 */
[----:B------:R-:W-:-:S03]  /*1b30*/  IMAD.MOV.U32 R192, RZ, RZ, RZ ;  /* 0x000000ffffc07224 */ /* 0x000fc600078e00ff */
[----:B------:R-:W-:-:S05]  /*1b40*/  IADD3 R193, R12, -0x80, R195 ;  /* 0xffffff800cc17810 */ /* 0x000fca0007ffe0c3 */
[----:B------:R-:W-:Y:S02]  /*1b50*/  IMAD.MOV.U32 R13, RZ, RZ, R193 ;  /* 0x000000ffff0d7224 */ /* 0x000fe400078e00c1 */
[----:B------:R-:W-:-:S05]  /*1b60*/  @P2 IMAD.HI.U32 R0, R193, c[0x0][0x2bc], RZ ;  /* 0x0000af00c1002a27 */ /* 0x000fca00078e00ff */
[----:B------:R-:W-:-:S04]  /*1b70*/  @P2 SHF.R.U32.HI R13, RZ, c[0x0][0x2c0], R0 ;  /* 0x0000b000ff0d2a19 */ /* 0x000fc80000011600 */
[----:B-1----:R-:W-:-:S04]  /*1b80*/  @!P3 IADD3 R15, P1, R13, R198, RZ ;  /* 0x000000c60d0fb210 */ /* 0x002fc80007f3e0ff */
[----:B------:R-:W-:Y:S02]  /*1b90*/  @!P3 LEA.HI.X.SX32 R0, R13, R186, 0x1, P1 ;  /* 0x000000ba0d00b211 */ /* 0x000fe400008f0eff */
[----:B------:R-:W-:-:S04]  /*1ba0*/  @!P3 LEA R14, P1, R15, c[0x0][0x2a0], 0x2 ;  /* 0x0000a8000f0eba11 */ /* 0x000fc800078210ff */
[----:B------:R-:W-:-:S05]  /*1bb0*/  @!P3 LEA.HI.X R15, R15, c[0x0][0x2a4], R0, 0x2, P1 ;  /* 0x0000a9000f0fba11 */ /* 0x000fca00008f1400 */
[----:B------:R1:W2:Y:S01]  /*1bc0*/  @!P3 LDG.E R192, [R14.64] ;  /* 0x000000060ec0b981 */ /* 0x0002a2000c1e1900 */
[----:B------:R-:W-:Y:S01]  /*1bd0*/  IMAD.MOV R0, RZ, RZ, -R13 ;  /* 0x000000ffff007224 */ /* 0x000fe200078e0a0d */
[----:B------:R-:W-:Y:S01]  /*1be0*/  SEL R16, RZ, 0x10, P5 ;  /* 0x00000010ff107807 */ /* 0x000fe20002800000 */
[C---:B------:R-:W-:Y:S01]  /*1bf0*/  IMAD.SHL.U32 R17, R148.reuse, 0x2, RZ ;  /* 0x0000000294117824 */ /* 0x040fe200078e00ff */
[----:B------:R-:W-:Y:S01]  /*1c00*/  SHF.L.U64.HI R18, R148, 0x1, R145 ;  /* 0x0000000194127819 */ /* 0x000fe20000010291 */
[----:B------:R-:W-:Y:S01]  /*1c10*/  IMAD R193, R0, c[0x0][0x2b8], R193 ;  /* 0x0000ae0000c17a24 */ /* 0x000fe200078e02c1 */
[----:B------:R-:W-:Y:S02]  /*1c20*/  IADD3 R28, -R16, 0x10, RZ ;  /* 0x00000010101c7810 */ /* 0x000fe40007ffe1ff */
[----:B------:R-:W-:Y:S01]  /*1c30*/  IADD3 R21, -R146, 0x10, RZ ;  /* 0x0000001092157810 */ /* 0x000fe20007ffe1ff */
[----:B------:R-:W-:Y:S01]  /*1c40*/  IMAD.WIDE.U32 R12, R193, c[0x0][0x1e0], RZ ;  /* 0x00007800c10c7a25 */ /* 0x000fe200078e00ff */
[----:B------:R-:W-:-:S02]  /*1c50*/  SHF.R.S32.HI R0, RZ, 0x1f, R193 ;  /* 0x0000001fff007819 */ /* 0x000fc400000114c1 */
[----:B------:R-:W-:Y:S02]  /*1c60*/  LOP3.LUT R28, R28, 0xf, RZ, 0xc0, !PT ;  /* 0x0000000f1c1c7812 */ /* 0x000fe400078ec0ff */
[----:B------:R-:W-:Y:S01]  /*1c70*/  LOP3.LUT R21, R21, 0xf, RZ, 0xc0, !PT ;  /* 0x0000000f15157812 */ /* 0x000fe200078ec0ff */
[----:B------:R-:W-:-:S04]  /*1c80*/  IMAD R0, R0, c[0x0][0x1e0], RZ ;  /* 0x0000780000007a24 */ /* 0x000fc800078e02ff */
[----:B------:R-:W-:-:S04]  /*1c90*/  IMAD R0, R193, c[0x0][0x1e4], R0 ;  /* 0x00007900c1007a24 */ /* 0x000fc800078e0200 */
[----:B------:R-:W-:Y:S02]  /*1ca0*/  IMAD.IADD R13, R13, 0x1, R0 ;  /* 0x000000010d0d7824 */ /* 0x000fe400078e0200 */
[C---:B-1----:R-:W-:Y:S01]  /*1cb0*/  IMAD.SHL.U32 R14, R134.reuse, 0x2, RZ ;  /* 0x00000002860e7824 */ /* 0x042fe200078e00ff */
[----:B------:R-:W-:Y:S02]  /*1cc0*/  SHF.L.U64.HI R15, R134, 0x1, R147 ;  /* 0x00000001860f7819 */ /* 0x000fe40000010293 */
[----:B--2---:R-:W-:Y:S01]  /*1cd0*/  SHF.R.S32.HI R0, RZ, 0x1f, R192 ;  /* 0x0000001fff007819 */ /* 0x004fe200000114c0 */
[----:B------:R-:W-:-:S04]  /*1ce0*/  IMAD.WIDE.U32 R12, R192, c[0x0][0x1f0], R12 ;  /* 0x00007c00c00c7a25 */ /* 0x000fc800078e000c */
[----:B------:R-:W-:Y:S01]  /*1cf0*/  IMAD R19, R0, c[0x0][0x1f0], RZ ;  /* 0x00007c0000137a24 */ /* 0x000fe200078e02ff */
[----:B------:R-:W-:Y:S02]  /*1d00*/  IADD3 R0, P1, R202, R12, RZ ;  /* 0x0000000cca007210 */ /* 0x000fe40007f3e0ff */
[----:B------:R-:W-:Y:S01]  /*1d10*/  SHF.L.U64.HI R12, R2, 0x1, R133 ;  /* 0x00000001020c7819 */ /* 0x000fe20000010285 */
[----:B------:R-:W-:-:S05]  /*1d20*/  IMAD R19, R192, c[0x0][0x1f4], R19 ;  /* 0x00007d00c0137a24 */ /* 0x000fca00078e0213 */
[----:B------:R-:W-:Y:S02]  /*1d30*/  IADD3.X R19, R188, R13, R19, P1, !PT ;  /* 0x0000000dbc137210 */ /* 0x000fe40000ffe413 */
[C---:B------:R-:W-:Y:S02]  /*1d40*/  LEA R20, P1, R0.reuse, c[0x0][0x1c8], 0x1 ;  /* 0x0000720000147a11 */ /* 0x040fe400078208ff */
[----:B------:R-:W-:Y:S02]  /*1d50*/  SEL R13, RZ, 0x10, P4 ;  /* 0x00000010ff0d7807 */ /* 0x000fe40002000000 */
[----:B------:R-:W-:Y:S01]  /*1d60*/  LEA.HI.X R19, R0, c[0x0][0x1cc], R19, 0x1, P1 ;  /* 0x0000730000137a11 */ /* 0x000fe200008f0c13 */
[----:B------:R-:W1:Y:S01]  /*1d70*/  SHFL.IDX PT, R22, R20, 0x1, 0x181f ;  /* 0x00381f0014167f89 */ /* 0x000e6200000e0000 */
[----:B------:R-:W-:Y:S01]  /*1d80*/  IADD3 R27, -R13, 0x10, RZ ;  /* 0x000000100d1b7810 */ /* 0x000fe20007ffe1ff */
[----:B------:R-:W-:Y:S02]  /*1d90*/  IMAD.SHL.U32 R0, R2, 0x2, RZ ;  /* 0x0000000202007824 */ /* 0x000fe400078e00ff */
[----:B------:R-:W2:Y:S01]  /*1da0*/  SHFL.IDX PT, R23, R19, 0x1, 0x181f ;  /* 0x00381f0013177f89 */ /* 0x000ea200000e0000 */
[----:B------:R-:W-:-:S03]  /*1db0*/  LOP3.LUT R27, R27, 0xf, RZ, 0xc0, !PT ;  /* 0x0000000f1b1b7812 */ /* 0x000fc600078ec0ff */
[----:B------:R-:W-:Y:S01]  /*1dc0*/  SHFL.IDX PT, R19, R19, RZ, 0x181f ;  /* 0x00181fff13137589 */ /* 0x000fe200000e0000 */
[----:B-1----:R-:W-:-:S04]  /*1dd0*/  IADD3 R28, P2, P1, R28, R22, R17 ;  /* 0x000000161c1c7210 */ /* 0x002fc8000795e011 */
[----:B--2---:R-:W-:Y:S02]  /*1de0*/  IADD3.X R29, RZ, R23, R18, P2, P1 ;  /* 0x00000017ff1d7210 */ /* 0x004fe400017e2412 */
[----:B------:R-:W-:-:S04]  /*1df0*/  IADD3 R26, P2, P1, R27, R22, R14 ;  /* 0x000000161b1a7210 */ /* 0x000fc8000795e00e */
[-C--:B------:R-:W-:Y:S02]  /*1e00*/  IADD3.X R27, RZ, R23.reuse, R15, P2, P1 ;  /* 0x00000017ff1b7210 */ /* 0x080fe400017e240f */
[----:B------:R-:W-:Y:S02]  /*1e10*/  IADD3 R22, P2, P1, R21, R22, R0 ;  /* 0x0000001615167210 */ /* 0x000fe4000795e000 */
[----:B------:R-:W1:Y:S02]  /*1e20*/  SHFL.IDX PT, R21, R20, RZ, 0x181f ;  /* 0x00181fff14157589 */ /* 0x000e6400000e0000 */
[----:B------:R-:W-:Y:S02]  /*1e30*/  IADD3.X R23, RZ, R23, R12, P2, P1 ;  /* 0x00000017ff177210 */ /* 0x000fe400017e240c */
[----:B-1----:R-:W-:-:S05]  /*1e40*/  IADD3 R30, P1, R21, R17, RZ ;  /* 0x00000011151e7210 */ /* 0x002fca0007f3e0ff */
[----:B------:R-:W-:Y:S01]  /*1e50*/  IMAD.X R31, R19, 0x1, R18, P1 ;  /* 0x00000001131f7824 */ /* 0x000fe200008e0612 */
        /* <DEDUP_REMOVED lines=13> */
.L_x_766:
[----:B------:R-:W0:Y:S01]  /*1f30*/  LDGDEPBAR ;  /* 0x00000000000079af */ /* 0x000e220000000000 */
[----:B------:R-:W-:Y:S01]  /*1f40*/  SHF.R.S32.HI R13, RZ, 0x4, R4 ;  /* 0x00000004ff0d7819 */ /* 0x000fe20000011404 */
[----:B------:R-:W-:Y:S01]  /*1f50*/  IMAD.SHL.U32 R0, R8, 0x40, RZ ;  /* 0x0000004008007824 */ /* 0x000fe200078e00ff */
[----:B------:R-:W-:Y:S01]  /*1f60*/  LEA.HI R84, R7, R6, RZ, 0x5 ;  /* 0x0000000607547211 */ /* 0x000fe200078f28ff */
[----:B------:R-:W-:Y:S01]  /*1f70*/  IMAD.SHL.U32 R11, R11, 0x8, RZ ;  /* 0x000000080b0b7824 */ /* 0x000fe200078e00ff */
[----:B------:R-:W-:Y:S01]  /*1f80*/  LEA.HI R12, R4, R13, RZ, 0x1 ;  /* 0x0000000d040c7211 */ /* 0x000fe200078f08ff */
[----:B------:R-:W-:Y:S01]  /*1f90*/  IMAD.SHL.U32 R4, R9, 0x40, RZ ;  /* 0x0000004009047824 */ /* 0x000fe200078e00ff */
[----:B------:R-:W-:Y:S01]  /*1fa0*/  LOP3.LUT R0, R0, 0x1c0, RZ, 0xc0, !PT ;  /* 0x000001c000007812 */ /* 0x000fe200078ec0ff */
[----:B------:R-:W-:Y:S01]  /*1fb0*/  IMAD.SHL.U32 R10, R10, 0x40, RZ ;  /* 0x000000400a0a7824 */ /* 0x000fe200078e00ff */
[----:B------:R-:W-:Y:S01]  /*1fc0*/  LOP3.LUT R12, R12, 0xfffffffe, RZ, 0xc0, !PT ;  /* 0xfffffffe0c0c7812 */ /* 0x000fe200078ec0ff */
[----:B------:R-:W-:Y:S01]  /*1fd0*/  IMAD.SHL.U32 R181, R181, 0x2, RZ ;  /* 0x00000002b5b57824 */ /* 0x000fe200078e00ff */
[----:B------:R-:W-:-:S02]  /*1fe0*/  LOP3.LUT R11, R0, 0x8, R11, 0xf8, !PT ;  /* 0x00000008000b7812 */ /* 0x000fc400078ef80b */
[----:B------:R-:W-:Y:S01]  /*1ff0*/  SHF.R.U32.HI R0, RZ, 0x3, R0 ;  /* 0x00000003ff007819 */ /* 0x000fe20000011600 */
[----:B------:R-:W-:Y:S01]  /*2000*/  IMAD.IADD R12, R13, 0x1, -R12 ;  /* 0x000000010d0c7824 */ /* 0x000fe200078e0a0c */
[----:B------:R-:W-:Y:S02]  /*2010*/  LOP3.LUT R4, R4, 0x1c0, RZ, 0xc0, !PT ;  /* 0x000001c004047812 */ /* 0x000fe400078ec0ff */
[----:B------:R-:W-:Y:S01]  /*2020*/  LOP3.LUT R11, R11, R0, RZ, 0x3c, !PT ;  /* 0x000000000b0b7212 */ /* 0x000fe200078e3cff */
[----:B------:R-:W-:Y:S01]  /*2030*/  IMAD.SHL.U32 R13, R12, 0x8, RZ ;  /* 0x000000080c0d7824 */ /* 0x000fe200078e00ff */
[----:B------:R-:W-:Y:S01]  /*2040*/  LOP3.LUT R7, R10, 0xfffffe00, RZ, 0xc0, !PT ;  /* 0xfffffe000a077812 */ /* 0x000fe200078ec0ff */
[----:B------:R-:W-:Y:S01]  /*2050*/  IMAD.SHL.U32 R0, R84, 0x20, RZ ;  /* 0x0000002054007824 */ /* 0x000fe200078e00ff */
[----:B------:R-:W-:Y:S01]  /*2060*/  ISETP.NE.AND P1, PT, R24, RZ, PT ;  /* 0x000000ff1800720c */ /* 0x000fe20003f25270 */
[----:B------:R-:W-:Y:S01]  /*2070*/  IMAD R182, R12, 0x200, R11 ;  /* 0x000002000cb67824 */ /* 0x000fe200078e020b */
[----:B------:R-:W-:Y:S01]  /*2080*/  LOP3.LUT R13, R4, 0x8, R13, 0xf8, !PT ;  /* 0x00000008040d7812 */ /* 0x000fe200078ef80d */
[----:B------:R-:W-:-:S04]  /*2090*/  DEPBAR.LE SB0, 0x3 ;  /* 0x000080c00000791a */ /* 0x000fc80000000000 */
[----:B------:R-:W-:-:S04]  /*20a0*/  DEPBAR.LE SB0, 0x2 ;  /* 0x000080800000791a */ /* 0x000fc80000000000 */
[----:B------:R-:W-:Y:S01]  /*20b0*/  SHF.R.U32.HI R4, RZ, 0x3, R4 ;  /* 0x00000003ff047819 */ /* 0x000fe20000011604 */
[----:B------:R-:W-:Y:S01]  /*20c0*/  IMAD.MOV.U32 R11, RZ, RZ, 0x20 ;  /* 0x00000020ff0b7424 */ /* 0x000fe200078e00ff */
[----:B------:R-:W-:Y:S01]  /*20d0*/  LOP3.LUT R0, R0, 0x7ffffc00, RZ, 0xc0, !PT ;  /* 0x7ffffc0000007812 */ /* 0x000fe200078ec0ff */
[----:B------:R-:W-:Y:S01]  /*20e0*/  IMAD.SHL.U32 R182, R182, 0x2, RZ ;  /* 0x00000002b6b67824 */ /* 0x000fe200078e00ff */
[----:B------:R-:W-:Y:S01]  /*20f0*/  BAR.SYNC.DEFER_BLOCKING 0x0 ;  /* 0x0000000000007b1d */ /* 0x000fe20000010000 */
[----:B------:R-:W-:Y:S02]  /*2100*/  LOP3.LUT R4, R13, R4, RZ, 0x3c, !PT ;  /* 0x000000040d047212 */ /* 0x000fe400078e3cff */
[----:B------:R-:W-:Y:S02]  /*2110*/  SEL R11, R11, 0xffffffe0, !P0 ;  /* 0xffffffe00b0b7807 */ /* 0x000fe40004000000 */
[----:B------:R-:W-:-:S03]  /*2120*/  IADD3 R0, R4, R7, R0 ;  /* 0x0000000704007210 */ /* 0x000fc60007ffe000 */
[----:B------:R-:W-:Y:S01]  /*2130*/  IMAD.IADD R86, R182, 0x1, R11 ;  /* 0x00000001b6567824 */ /* 0x000fe200078e020b */
[C---:B------:R-:W-:Y:S01]  /*2140*/  LEA R184, R0.reuse, 0x18100, 0x1 ;  /* 0x0001810000b87811 */ /* 0x040fe200078e08ff */
[----:B-1----:R-:W-:-:S04]  /*2150*/  IMAD.SHL.U32 R32, R0, 0x2, RZ ;  /* 0x0000000200207824 */ /* 0x002fc800078e00ff */
        /* <DEDUP_REMOVED lines=12> */
[----:B------:R-:W-:Y:S01]  /*2220*/  SHF.R.S32.HI R0, RZ, 0x1f, R193 ;  /* 0x0000001fff007819 */ /* 0x000fe200000114c1 */
[----:B------:R-:W-:Y:S01]  /*2230*/  IMAD.WIDE.U32 R20, R193, c[0x0][0x208], RZ ;  /* 0x00008200c1147a25 */ /* 0x000fe200078e00ff */
[----:B------:R-:W-:-:S02]  /*2240*/  SEL R22, RZ, 0x10, P5 ;  /* 0x00000010ff167807 */ /* 0x000fc40002800000 */
[----:B------:R-:W-:Y:S01]  /*2250*/  SHF.L.U64.HI R24, R148, 0x1, R145 ;  /* 0x0000000194187819 */ /* 0x000fe20000010291 */
[----:B------:R-:W-:Y:S01]  /*2260*/  IMAD R0, R0, c[0x0][0x208], RZ ;  /* 0x0000820000007a24 */ /* 0x000fe200078e02ff */
[----:B------:R-:W-:Y:S01]  /*2270*/  IADD3 R56, -R22, 0x10, RZ ;  /* 0x0000001016387810 */ /* 0x000fe20007ffe1ff */
[----:B------:R-:W-:Y:S01]  /*2280*/  IMAD.SHL.U32 R23, R148, 0x2, RZ ;  /* 0x0000000294177824 */ /* 0x000fe200078e00ff */
[----:B------:R-:W-:Y:S01]  /*2290*/  IADD3 R27, -R146, 0x10, RZ ;  /* 0x00000010921b7810 */ /* 0x000fe20007ffe1ff */
[----:B------:R-:W-:Y:S01]  /*22a0*/  IMAD R10, R193, c[0x0][0x20c], R0 ;  /* 0x00008300c10a7a24 */ /* 0x000fe200078e0200 */
[----:B------:R-:W-:Y:S02]  /*22b0*/  SHF.R.S32.HI R0, RZ, 0x1f, R192 ;  /* 0x0000001fff007819 */ /* 0x000fe400000114c0 */
[----:B------:R-:W-:Y:S01]  /*22c0*/  LOP3.LUT R56, R56, 0xf, RZ, 0xc0, !PT ;  /* 0x0000000f38387812 */ /* 0x000fe200078ec0ff */
[----:B------:R-:W-:Y:S01]  /*22d0*/  IMAD.IADD R21, R21, 0x1, R10 ;  /* 0x0000000115157824 */ /* 0x000fe200078e020a */
[----:B------:R-:W-:Y:S01]  /*22e0*/  LOP3.LUT R27, R27, 0xf, RZ, 0xc0, !PT ;  /* 0x0000000f1b1b7812 */ /* 0x000fe200078ec0ff */
[----:B------:R-:W-:-:S02]  /*22f0*/  IMAD R11, R0, c[0x0][0x218], RZ ;  /* 0x00008600000b7a24 */ /* 0x000fc400078e02ff */
[----:B------:R-:W-:-:S04]  /*2300*/  IMAD.WIDE.U32 R20, R192, c[0x0][0x218], R20 ;  /* 0x00008600c0147a25 */ /* 0x000fc800078e0014 */
[----:B------:R-:W-:Y:S01]  /*2310*/  IMAD R10, R192, c[0x0][0x21c], R11 ;  /* 0x00008700c00a7a24 */ /* 0x000fe200078e020b */
[----:B------:R-:W-:Y:S01]  /*2320*/  IADD3 R0, P1, R200, R20, RZ ;  /* 0x00000014c8007210 */ /* 0x000fe20007f3e0ff */
[----:B------:R-:W-:Y:S01]  /*2330*/  IMAD.SHL.U32 R20, R134, 0x2, RZ ;  /* 0x0000000286147824 */ /* 0x000fe200078e00ff */
[----:B------:R-:W-:Y:S02]  /*2340*/  SEL R11, RZ, 0x10, P4 ;  /* 0x00000010ff0b7807 */ /* 0x000fe40002000000 */
[----:B------:R-:W-:Y:S02]  /*2350*/  IADD3.X R25, R189, R21, R10, P1, !PT ;  /* 0x00000015bd197210 */ /* 0x000fe40000ffe40a */
[C---:B------:R-:W-:Y:S02]  /*2360*/  LEA R26, P1, R0.reuse, c[0x0][0x1f8], 0x1 ;  /* 0x00007e00001a7a11 */ /* 0x040fe400078208ff */
[----:B------:R-:W-:Y:S02]  /*2370*/  IADD3 R51, -R11, 0x10, RZ ;  /* 0x000000100b337810 */ /* 0x000fe40007ffe1ff */
[----:B------:R-:W-:Y:S01]  /*2380*/  LEA.HI.X R25, R0, c[0x0][0x1fc], R25, 0x1, P1 ;  /* 0x00007f0000197a11 */ /* 0x000fe200008f0c19 */
[----:B------:R-:W5:Y:S01]  /*2390*/  SHFL.IDX PT, R48, R26, 0x1, 0x181f ;  /* 0x00381f001a307f89 */ /* 0x000f6200000e0000 */
[----:B------:R-:W-:Y:S01]  /*23a0*/  LOP3.LUT R51, R51, 0xf, RZ, 0xc0, !PT ;  /* 0x0000000f33337812 */ /* 0x000fe200078ec0ff */
[----:B------:R-:W-:Y:S01]  /*23b0*/  IMAD.SHL.U32 R0, R2, 0x2, RZ ;  /* 0x0000000202007824 */ /* 0x000fe200078e00ff */
[----:B------:R-:W-:Y:S01]  /*23c0*/  SHF.L.U64.HI R21, R134, 0x1, R147 ;  /* 0x0000000186157819 */ /* 0x000fe20000010293 */
[----:B------:R-:W4:Y:S01]  /*23d0*/  SHFL.IDX PT, R49, R25, 0x1, 0x181f ;  /* 0x00381f0019317f89 */ /* 0x000f2200000e0000 */
[----:B------:R-:W-:-:S03]  /*23e0*/  SHF.L.U64.HI R10, R2, 0x1, R133 ;  /* 0x00000001020a7819 */ /* 0x000fc60000010285 */
[----:B------:R-:W-:Y:S01]  /*23f0*/  SHFL.IDX PT, R25, R25, RZ, 0x181f ;  /* 0x00181fff19197589 */ /* 0x000fe200000e0000 */
[----:B-----5:R-:W-:-:S04]  /*2400*/  IADD3 R56, P2, P1, R56, R48, R23 ;  /* 0x0000003038387210 */ /* 0x020fc8000795e017 */
[----:B----4-:R-:W-:Y:S02]  /*2410*/  IADD3.X R57, RZ, R49, R24, P2, P1 ;  /* 0x00000031ff397210 */ /* 0x010fe400017e2418 */
[----:B------:R-:W-:-:S04]  /*2420*/  IADD3 R50, P2, P1, R51, R48, R20 ;  /* 0x0000003033327210 */ /* 0x000fc8000795e014 */
[-C--:B------:R-:W-:Y:S02]  /*2430*/  IADD3.X R51, RZ, R49.reuse, R21, P2, P1 ;  /* 0x00000031ff337210 */ /* 0x080fe400017e2415 */
[----:B------:R-:W-:Y:S02]  /*2440*/  IADD3 R48, P2, P1, R27, R48, R0 ;  /* 0x000000301b307210 */ /* 0x000fe4000795e000 */
[----:B------:R-:W4:Y:S02]  /*2450*/  SHFL.IDX PT, R27, R26, RZ, 0x181f ;  /* 0x00181fff1a1b7589 */ /* 0x000f2400000e0000 */
[----:B------:R-:W-:Y:S02]  /*2460*/  IADD3.X R49, RZ, R49, R10, P2, P1 ;  /* 0x00000031ff317210 */ /* 0x000fe400017e240a */
[----:B----4-:R-:W-:-:S05]  /*2470*/  IADD3 R58, P1, R27, R23, RZ ;  /* 0x000000171b3a7210 */ /* 0x010fca0007f3e0ff */
        /* <DEDUP_REMOVED lines=14> */
.L_x_767:
[----:B------:R-:W-:Y:S01]  /*2560*/  IMAD.MOV.U32 R0, RZ, RZ, 0x40 ;  /* 0x00000040ff007424 */ /* 0x000fe200078e00ff */
[----:B------:R-:W-:Y:S01]  /*2570*/  LOP3.LUT P1, RZ, R9, 0x4, RZ, 0xc0, !PT ;  /* 0x0000000409ff7812 */ /* 0x000fe2000782c0ff */
[C---:B-12-4-:R-:W-:Y:S01]  /*2580*/  HMMA.16816.F32 R20, R32.reuse, R16, RZ ;  /* 0x000000102014723c */ /* 0x056fe200000018ff */
[----:B------:R-:W0:Y:S01]  /*2590*/  LDGDEPBAR ;  /* 0x00000000000079af */ /* 0x000e220000000000 */
[----:B------:R-:W-:Y:S01]  /*25a0*/  IMAD.IADD R176, R7, 0x1, R4 ;  /* 0x0000000107b07824 */ /* 0x000fe200078e0204 */
[----:B------:R-:W-:Y:S02]  /*25b0*/  SEL R5, R0, 0xffffffc0, !P1 ;  /* 0xffffffc000057807 */ /* 0x000fe40004800000 */
[----:B------:R-:W-:Y:S01]  /*25c0*/  LOP3.LUT P1, RZ, R8, 0x4, RZ, 0xc0, !PT ;  /* 0x0000000408ff7812 */ /* 0x000fe2000782c0ff */
[----:B------:R-:W-:Y:S02]  /*25d0*/  IMAD.SHL.U32 R176, R176, 0x2, RZ ;  /* 0x00000002b0b07824 */ /* 0x000fe400078e00ff */
[--C-:B------:R-:W-:Y:S01]  /*25e0*/  IMAD.IADD R178, R184, 0x1, R5.reuse ;  /* 0x00000001b8b27824 */ /* 0x100fe200078e0205 */
[----:B------:R-:W-:Y:S01]  /*25f0*/  SEL R179, R0, 0xffffffc0, !P1 ;  /* 0xffffffc000b37807 */ /* 0x000fe20004800000 */
[----:B------:R-:W-:Y:S01]  /*2600*/  HMMA.16816.F32 R16, R32, R18, RZ ;  /* 0x000000122010723c */ /* 0x000fe200000018ff */
[----:B------:R-:W-:-:S02]  /*2610*/  IMAD.IADD R177, R180, 0x1, R5 ;  /* 0x00000001b4b17824 */ /* 0x000fc400078e0205 */
[----:B------:R-:W-:Y:S01]  /*2620*/  LDSM.16.M88.4 R24, [R178] ;  /* 0x00000000b218783b */ /* 0x000fe20000000200 */
[----:B------:R-:W-:Y:S02]  /*2630*/  IMAD.IADD R85, R182, 0x1, R179 ;  /* 0x00000001b6557824 */ /* 0x000fe400078e02b3 */
[----:B------:R-:W-:Y:S02]  /*2640*/  IMAD.IADD R0, R179, 0x1, R86 ;  /* 0x00000001b3007824 */ /* 0x000fe400078e0256 */
[----:B---3--:R-:W-:Y:S01]  /*2650*/  HMMA.16816.F32 R64, R32, R60, RZ ;  /* 0x0000003c2040723c */ /* 0x008fe200000018ff */
[----:B------:R-:W1:Y:S01]  /*2660*/  LDSM.16.M88.4 R8, [R85+0xc100] ;  /* 0x00c100005508783b */ /* 0x000e620000000200 */
[--C-:B------:R-:W-:Y:S02]  /*2670*/  IMAD.IADD R135, R5, 0x1, R176.reuse ;  /* 0x0000000105877824 */ /* 0x100fe400078e02b0 */
[C---:B------:R-:W-:Y:S01]  /*2680*/  IMAD.IADD R174, R181.reuse, 0x1, R176 ;  /* 0x00000001b5ae7824 */ /* 0x040fe200078e02b0 */
[----:B------:R-:W2:Y:S01]  /*2690*/  LDSM.16.M88.4 R76, [R85+0xc900] ;  /* 0x00c90000554c783b */ /* 0x000ea20000000200 */
[----:B------:R-:W-:-:S02]  /*26a0*/  IMAD.IADD R164, R181, 0x1, R135 ;  /* 0x00000001b5a47824 */ /* 0x000fc400078e0287 */
[----:B------:R-:W-:Y:S01]  /*26b0*/  HMMA.16816.F32 R56, R32, R52, RZ ;  /* 0x000000342038723c */ /* 0x000fe200000018ff */
[----:B------:R-:W-:Y:S01]  /*26c0*/  LDSM.16.M88.4 R68, [R85+0xd900] ;  /* 0x00d900005544783b */ /* 0x000fe20000000200 */
[----:B------:R-:W-:-:S03]  /*26d0*/  IMAD.IADD R5, R5, 0x1, R174 ;  /* 0x0000000105057824 */ /* 0x000fc600078e02ae */
[----:B------:R-:W-:Y:S03]  /*26e0*/  LDSM.16.M88.4 R72, [R85+0xd100] ;  /* 0x00d100005548783b */ /* 0x000fe60000000200 */
[----:B------:R-:W-:Y:S08]  /*26f0*/  HMMA.16816.F32 R20, R44, R12, R20 ;  /* 0x0000000c2c14723c */ /* 0x000ff00000001814 */
[C---:B------:R-:W-:Y:S08]  /*2700*/  HMMA.16816.F32 R60, R32.reuse, R62, RZ ;  /* 0x0000003e203c723c */ /* 0x040ff000000018ff */
[C---:B------:R-:W-:Y:S08]  /*2710*/  HMMA.16816.F32 R52, R32.reuse, R54, RZ ;  /* 0x000000362034723c */ /* 0x040ff000000018ff */
[C---:B------:R-:W-:Y:S08]  /*2720*/  HMMA.16816.F32 R48, R32.reuse, R28, RZ ;  /* 0x0000001c2030723c */ /* 0x040ff000000018ff */
[----:B------:R-:W-:Y:S01]  /*2730*/  HMMA.16816.F32 R32, R32, R30, RZ ;  /* 0x0000001e2020723c */ /* 0x000fe200000018ff */
[----:B------:R-:W-:Y:S07]  /*2740*/  LDSM.16.M88.4 R28, [R177] ;  /* 0x00000000b11c783b */ /* 0x000fee0000000200 */
[C---:B------:R-:W-:Y:S01]  /*2750*/  HMMA.16816.F32 R16, R44.reuse, R14, R16 ;  /* 0x0000000e2c10723c */ /* 0x040fe20000001810 */
[----:B------:R-:W3:Y:S07]  /*2760*/  LDSM.16.M88.4 R12, [R0+0xc100] ;  /* 0x00c10000000c783b */ /* 0x000eee0000000200 */
[----:B------:R-:W-:Y:S08]  /*2770*/  HMMA.16816.F32 R64, R44, R80, R64 ;  /* 0x000000502c40723c */ /* 0x000ff00000001840 */
[----:B-1----:R-:W-:Y:S08]  /*2780*/  HMMA.16816.F32 R20, R24, R8, R20 ;  /* 0x000000081814723c */ /* 0x002ff00000001814 */
[C---:B------:R-:W-:Y:S01]  /*2790*/  HMMA.16816.F32 R60, R44.reuse, R82, R60 ;  /* 0x000000522c3c723c */ /* 0x040fe2000000183c */
[----:B------:R-:W1:Y:S07]  /*27a0*/  LDSM.16.M88.4 R80, [R0+0xc900] ;  /* 0x00c900000050783b */ /* 0x000e6e0000000200 */
[C---:B------:R-:W-:Y:S08]  /*27b0*/  HMMA.16816.F32 R56, R44.reuse, R40, R56 ;  /* 0x000000282c38723c */ /* 0x040ff00000001838 */
[C---:B------:R-:W-:Y:S01]  /*27c0*/  HMMA.16816.F32 R52, R44.reuse, R42, R52 ;  /* 0x0000002a2c34723c */ /* 0x040fe20000001834 */
[----:B------:R-:W-:Y:S07]  /*27d0*/  LDSM.16.M88.4 R40, [R0+0xd100] ;  /* 0x00d100000028783b */ /* 0x000fee0000000200 */
[C---:B------:R-:W-:Y:S08]  /*27e0*/  HMMA.16816.F32 R48, R44.reuse, R36, R48 ;  /* 0x000000242c30723c */ /* 0x040ff00000001830 */
[----:B------:R-:W-:Y:S01]  /*27f0*/  HMMA.16816.F32 R44, R44, R38, R32 ;  /* 0x000000262c2c723c */ /* 0x000fe20000001820 */
[----:B------:R-:W-:Y:S04]  /*2800*/  LDSM.16.M88.4 R36, [R184+0x4000] ;  /* 0x00400000b824783b */ /* 0x000fe80000000200 */
[----:B------:R-:W-:Y:S03]  /*2810*/  LDSM.16.M88.4 R32, [R0+0xd900] ;  /* 0x00d900000020783b */ /* 0x000fe60000000200 */
[C---:B------:R-:W-:Y:S01]  /*2820*/  HMMA.16816.F32 R16, R24.reuse, R10, R16 ;  /* 0x0000000a1810723c */ /* 0x040fe20000001810 */
[----:B------:R-:W4:Y:S07]  /*2830*/  LDSM.16.M88.4 R8, [R182+0xe100] ;  /* 0x00e10000b608783b */ /* 0x000f2e0000000200 */
[----:B--2---:R-:W-:Y:S08]  /*2840*/  HMMA.16816.F32 R64, R24, R76, R64 ;  /* 0x0000004c1840723c */ /* 0x004ff00000001840 */
[----:B---3--:R-:W-:Y:S08]  /*2850*/  HMMA.16816.F32 R20, R28, R12, R20 ;  /* 0x0000000c1c14723c */ /* 0x008ff00000001814 */
[C---:B------:R-:W-:Y:S08]  /*2860*/  HMMA.16816.F32 R48, R24.reuse, R68, R48 ;  /* 0x000000441830723c */ /* 0x040ff00000001830 */
[C---:B------:R-:W-:Y:S01]  /*2870*/  HMMA.16816.F32 R44, R24.reuse, R70, R44 ;  /* 0x00000046182c723c */ /* 0x040fe2000000182c */
[----:B------:R-:W-:Y:S07]  /*2880*/  LDSM.16.M88.4 R68, [R182+0xf900] ;  /* 0x00f90000b644783b */ /* 0x000fee0000000200 */
[C---:B------:R-:W-:Y:S08]  /*2890*/  HMMA.16816.F32 R56, R24.reuse, R72, R56 ;  /* 0x000000481838723c */ /* 0x040ff00000001838 */
[C---:B------:R-:W-:Y:S01]  /*28a0*/  HMMA.16816.F32 R52, R24.reuse, R74, R52 ;  /* 0x0000004a1834723c */ /* 0x040fe20000001834 */
[----:B------:R-:W-:Y:S07]  /*28b0*/  LDSM.16.M88.4 R72, [R182+0xf100] ;  /* 0x00f10000b648783b */ /* 0x000fee0000000200 */
[----:B------:R-:W-:Y:S01]  /*28c0*/  HMMA.16816.F32 R60, R24, R78, R60 ;  /* 0x0000004e183c723c */ /* 0x000fe2000000183c */
[----:B------:R-:W2:Y:S04]  /*28d0*/  LDSM.16.M88.4 R76, [R182+0xe900] ;  /* 0x00e90000b64c783b */ /* 0x000ea80000000200 */
[----:B------:R-:W-:Y:S03]  /*28e0*/  LDSM.16.M88.4 R24, [R180+0x4000] ;  /* 0x00400000b418783b */ /* 0x000fe60000000200 */
[C---:B------:R-:W-:Y:S01]  /*28f0*/  HMMA.16816.F32 R16, R28.reuse, R14, R16 ;  /* 0x0000000e1c10723c */ /* 0x040fe20000001810 */
[----:B------:R-:W3:Y:S07]  /*2900*/  LDSM.16.M88.4 R12, [R86+0xe100] ;  /* 0x00e10000560c783b */ /* 0x000eee0000000200 */
[----:B-1----:R-:W-:Y:S08]  /*2910*/  HMMA.16816.F32 R64, R28, R80, R64 ;  /* 0x000000501c40723c */ /* 0x002ff00000001840 */
[----:B----4-:R-:W-:Y:S08]  /*2920*/  HMMA.16816.F32 R20, R36, R8, R20 ;  /* 0x000000082414723c */ /* 0x010ff00000001814 */
[C---:B------:R-:W-:Y:S08]  /*2930*/  HMMA.16816.F32 R48, R28.reuse, R32, R48 ;  /* 0x000000201c30723c */ /* 0x040ff00000001830 */
[C---:B------:R-:W-:Y:S01]  /*2940*/  HMMA.16816.F32 R44, R28.reuse, R34, R44 ;  /* 0x000000221c2c723c */ /* 0x040fe2000000182c */
[----:B------:R-:W-:Y:S07]  /*2950*/  LDSM.16.M88.4 R32, [R86+0xf100] ;  /* 0x00f100005620783b */ /* 0x000fee0000000200 */
[C---:B------:R-:W-:Y:S08]  /*2960*/  HMMA.16816.F32 R56, R28.reuse, R40, R56 ;  /* 0x000000281c38723c */ /* 0x040ff00000001838 */
[C---:B------:R-:W-:Y:S01]  /*2970*/  HMMA.16816.F32 R52, R28.reuse, R42, R52 ;  /* 0x0000002a1c34723c */ /* 0x040fe20000001834 */
[----:B------:R-:W-:Y:S07]  /*2980*/  LDSM.16.M88.4 R40, [R178+0x4000] ;  /* 0x00400000b228783b */ /* 0x000fee0000000200 */
[----:B------:R-:W-:Y:S01]  /*2990*/  HMMA.16816.F32 R60, R28, R82, R60 ;  /* 0x000000521c3c723c */ /* 0x000fe2000000183c */
[----:B------:R-:W1:Y:S04]  /*29a0*/  LDSM.16.M88.4 R80, [R86+0xe900] ;  /* 0x00e900005650783b */ /* 0x000e680000000200 */
        /* <DEDUP_REMOVED lines=23> */
[----:B------:R-:W1:Y:S07]  /*2b20*/  LDSM.16.M88.4 R32, [R0+0xe900] ;  /* 0x00e900000020783b */ /* 0x000e6e0000000200 */
        /* <DEDUP_REMOVED lines=35> */
[----:B------:R-:W2:Y:S07]  /*2d60*/  LDSM.16.M88.4 R68, [R85+0x10900] ;  /* 0x010900005544783b */ /* 0x000eae0000000200 */
[C---:B------:R-:W-:Y:S08]  /*2d70*/  HMMA.16816.F32 R56, R80.reuse, R72, R56 ;  /* 0x000000485038723c */ /* 0x040ff00000001838 */
[----:B------:R-:W-:Y:S08]  /*2d80*/  HMMA.16816.F32 R52, R80, R74, R52 ;  /* 0x0000004a5034723c */ /* 0x000ff00000001834 */
[----:B------:R-:W-:Y:S01]  /*2d90*/  HMMA.16816.F32 R72, R40, R38, R16 ;  /* 0x000000262848723c */ /* 0x000fe20000001810 */
[----:B------:R-:W-:Y:S04]  /*2da0*/  LDSM.16.M88.4 R36, [R177+0x8000] ;  /* 0x00800000b124783b */ /* 0x000fe80000000200 */
[----:B------:R-:W3:Y:S03]  /*2db0*/  LDSM.16.M88.4 R16, [R0+0x10100] ;  /* 0x010100000010783b */ /* 0x000ee60000000200 */
[----:B------:R-:W-:Y:S08]  /*2dc0*/  HMMA.16816.F32 R60, R80, R78, R60 ;  /* 0x0000004e503c723c */ /* 0x000ff0000000183c */
[----:B-1----:R-:W-:Y:S08]  /*2dd0*/  HMMA.16816.F32 R64, R40, R32, R64 ;  /* 0x000000202840723c */ /* 0x002ff00000001840 */
[----:B----4-:R-:W-:Y:S08]  /*2de0*/  HMMA.16816.F32 R20, R12, R8, R20 ;  /* 0x000000080c14723c */ /* 0x010ff00000001814 */
[C---:B------:R-:W-:Y:S08]  /*2df0*/  HMMA.16816.F32 R48, R40.reuse, R24, R48 ;  /* 0x000000182830723c */ /* 0x040ff00000001830 */
[----:B------:R-:W-:Y:S01]  /*2e00*/  HMMA.16816.F32 R44, R40, R26, R44 ;  /* 0x0000001a282c723c */ /* 0x000fe2000000182c */
[----:B------:R-:W1:Y:S07]  /*2e10*/  LDSM.16.M88.4 R24, [R85+0x11100] ;  /* 0x011100005518783b */ /* 0x000e6e0000000200 */
[----:B------:R-:W-:Y:S01]  /*2e20*/  HMMA.16816.F32 R72, R12, R10, R72 ;  /* 0x0000000a0c48723c */ /* 0x000fe20000001848 */
[----:B------:R-:W4:Y:S07]  /*2e30*/  LDSM.16.M88.4 R8, [R0+0x10900] ;  /* 0x010900000008783b */ /* 0x000f2e0000000200 */
[C---:B------:R-:W-:Y:S01]  /*2e40*/  HMMA.16816.F32 R60, R40.reuse, R34, R60 ;  /* 0x00000022283c723c */ /* 0x040fe2000000183c */
[----:B------:R-:W-:Y:S07]  /*2e50*/  LDSM.16.M88.4 R32, [R0+0x11100] ;  /* 0x011100000020783b */ /* 0x000fee0000000200 */
[C---:B------:R-:W-:Y:S07]  /*2e60*/  HMMA.16816.F32 R56, R40.reuse, R28, R56 ;  /* 0x0000001c2838723c */ /* 0x040fee0000001838 */
[----:B------:R-:W-:Y:S01]  /*2e70*/  LOP3.LUT R29, R84, 0xffffffe0, RZ, 0xc0, !PT ;  /* 0xffffffe0541d7812 */ /* 0x000fe200078ec0ff */
[----:B------:R-:W-:Y:S04]  /*2e80*/  HMMA.16816.F32 R52, R40, R30, R52 ;  /* 0x0000001e2834723c */ /* 0x000fe80000001834 */
[----:B------:R-:W-:-:S02]  /*2e90*/  IMAD.IADD R6, R6, 0x1, -R29 ;  /* 0x0000000106067824 */ /* 0x000fc400078e0a1d */
[----:B------:R-:W5:Y:S02]  /*2ea0*/  LDSM.16.M88.4 R28, [R85+0x11900] ;  /* 0x01190000551c783b */ /* 0x000f640000000200 */
[----:B--2---:R-:W-:Y:S08]  /*2eb0*/  HMMA.16816.F32 R64, R12, R68, R64 ;  /* 0x000000440c40723c */ /* 0x004ff00000001840 */
[----:B---3--:R-:W-:Y:S07]  /*2ec0*/  HMMA.16816.F32 R20, R36, R16, R20 ;  /* 0x000000102414723c */ /* 0x008fee0000001814 */
[----:B------:R-:W-:Y:S01]  /*2ed0*/  SHF.R.S32.HI R17, RZ, 0x1f, R6 ;  /* 0x0000001fff117819 */ /* 0x000fe20000011406 */
[----:B------:R-:W-:Y:S03]  /*2ee0*/  HMMA.16816.F32 R60, R12, R70, R60 ;  /* 0x000000460c3c723c */ /* 0x000fe6000000183c */
[----:B------:R-:W-:-:S04]  /*2ef0*/  LEA.HI R16, R17, R6, RZ, 0x2 ;  /* 0x0000000611107211 */ /* 0x000fc800078f10ff */
[----:B------:R-:W-:Y:S01]  /*2f00*/  LOP3.LUT R17, R16, 0x7ffffffc, RZ, 0xc0, !PT ;  /* 0x7ffffffc10117812 */ /* 0x000fe200078ec0ff */
[----:B------:R-:W-:Y:S04]  /*2f10*/  HMMA.16816.F32 R72, R36, R18, R72 ;  /* 0x000000122448723c */ /* 0x000fe80000001848 */
[----:B------:R-:W-:Y:S02]  /*2f20*/  IMAD.IADD R6, R6, 0x1, -R17 ;  /* 0x0000000106067824 */ /* 0x000fe400078e0a11 */
[----:B------:R2:W3:Y:S01]  /*2f30*/  LDSM.16.M88.4 R16, [R0+0x11900] ;  /* 0x011900000010783b */ /* 0x0004e20000000200 */
[----:B------:R-:W-:-:S04]  /*2f40*/  DEPBAR.LE SB0, 0x2 ;  /* 0x000080800000791a */ /* 0x000fc80000000000 */
[----:B------:R-:W-:Y:S01]  /*2f50*/  IMAD R3, R6, -0x2, R3 ;  /* 0xfffffffe06037824 */ /* 0x000fe200078e0203 */
[----:B-1----:R-:W-:Y:S01]  /*2f60*/  HMMA.16816.F32 R56, R12, R24, R56 ;  /* 0x000000180c38723c */ /* 0x002fe20000001838 */
[----:B------:R-:W-:Y:S03]  /*2f70*/  BAR.SYNC.DEFER_BLOCKING 0x0 ;  /* 0x0000000000007b1d */ /* 0x000fe60000010000 */
[----:B------:R-:W-:-:S04]  /*2f80*/  ISETP.GT.AND P1, PT, R3, RZ, PT ;  /* 0x000000ff0300720c */ /* 0x000fc80003f24270 */
[----:B----4-:R-:W-:Y:S01]  /*2f90*/  HMMA.16816.F32 R64, R36, R8, R64 ;  /* 0x000000082440723c */ /* 0x010fe20000001840 */
[----:B------:R-:W-:Y:S02]  /*2fa0*/  FSEL R22, R22, -INF , P1 ;  /* 0xff80000016167808 */ /* 0x000fe40000800000 */
[----:B------:R-:W-:Y:S02]  /*2fb0*/  FSEL R25, R20, -INF , P1 ;  /* 0xff80000014197808 */ /* 0x000fe40000800000 */
[----:B------:R-:W-:-:S03]  /*2fc0*/  ISETP.GT.AND P1, PT, R3, 0x1, PT ;  /* 0x000000010300780c */ /* 0x000fc60003f24270 */
[----:B------:R-:W-:Y:S01]  /*2fd0*/  HMMA.16816.F32 R52, R12, R26, R52 ;  /* 0x0000001a0c34723c */ /* 0x000fe20000001834 */
[----:B------:R-:W-:Y:S02]  /*2fe0*/  FSEL R23, R23, -INF , P1 ;  /* 0xff80000017177808 */ /* 0x000fe40000800000 */
[----:B------:R-:W-:Y:S02]  /*2ff0*/  FSEL R24, R21, -INF , P1 ;  /* 0xff80000015187808 */ /* 0x000fe40000800000 */
[----:B------:R-:W-:-:S03]  /*3000*/  ISETP.GT.AND P1, PT, R3, 0x8, PT ;  /* 0x000000080300780c */ /* 0x000fc60003f24270 */
[----:B------:R-:W-:Y:S01]  /*3010*/  HMMA.16816.F32 R60, R36, R10, R60 ;  /* 0x0000000a243c723c */ /* 0x000fe2000000183c */
[----:B------:R-:W-:Y:S01]  /*3020*/  FSEL R74, R74, -INF , P1 ;  /* 0xff8000004a4a7808 */ /* 0x000fe20000800000 */
[----:B------:R-:W-:Y:S01]  /*3030*/  LDSM.16.MT88.4 R80, [R135+0x2100] ;  /* 0x002100008750783b */ /* 0x000fe20000004200 */
[----:B------:R-:W-:Y:S02]  /*3040*/  FSEL R27, R72, -INF , P1 ;  /* 0xff800000481b7808 */ /* 0x000fe40000800000 */
[----:B------:R-:W-:Y:S01]  /*3050*/  ISETP.GT.AND P1, PT, R3, 0x9, PT ;  /* 0x000000090300780c */ /* 0x000fe20003f24270 */
[----:B------:R-:W-:Y:S02]  /*3060*/  LDSM.16.MT88.4 R124, [R176+0x100] ;  /* 0x00010000b07c783b */ /* 0x000fe40000004200 */
[----:B-----5:R-:W-:Y:S01]  /*3070*/  HMMA.16816.F32 R48, R12, R28, R48 ;  /* 0x0000001c0c30723c */ /* 0x020fe20000001830 */
[----:B------:R-:W-:Y:S01]  /*3080*/  FSEL R6, R75, -INF , P1 ;  /* 0xff8000004b067808 */ /* 0x000fe20000800000 */
[----:B------:R-:W-:Y:S01]  /*3090*/  LDSM.16.MT88.4 R40, [R174+0x100] ;  /* 0x00010000ae28783b */ /* 0x000fe20000004200 */
[----:B------:R-:W-:-:S02]  /*30a0*/  FSEL R73, R73, -INF , P1 ;  /* 0xff80000049497808 */ /* 0x000fc40000800000 */
[C---:B------:R-:W-:Y:S01]  /*30b0*/  ISETP.GT.AND P1, PT, R3.reuse, 0x10, PT ;  /* 0x000000100300780c */ /* 0x040fe20003f24270 */
[----:B------:R-:W-:Y:S02]  /*30c0*/  LDSM.16.MT88.4 R88, [R164+0x2100] ;  /* 0x00210000a458783b */ /* 0x000fe40000004200 */
[----:B------:R-:W-:Y:S01]  /*30d0*/  HMMA.16816.F32 R56, R36, R32, R56 ;  /* 0x000000202438723c */ /* 0x000fe20000001838 */
[----:B------:R-:W-:Y:S01]  /*30e0*/  FSEL R20, R66, -INF , P1 ;  /* 0xff80000042147808 */ /* 0x000fe20000800000 */
[----:B------:R-:W-:Y:S01]  /*30f0*/  LDSM.16.MT88.4 R96, [R176+0x4100] ;  /* 0x00410000b060783b */ /* 0x000fe20000004200 */
[----:B------:R-:W-:Y:S02]  /*3100*/  FSEL R21, R64, -INF , P1 ;  /* 0xff80000040157808 */ /* 0x000fe40000800000 */
[----:B------:R-:W-:Y:S01]  /*3110*/  ISETP.GT.AND P1, PT, R3, 0x11, PT ;  /* 0x000000110300780c */ /* 0x000fe20003f24270 */
[----:B------:R-:W-:Y:S02]  /*3120*/  LDSM.16.MT88.4 R100, [R174+0x4100] ;  /* 0x00410000ae64783b */ /* 0x000fe40000004200 */
[----:B------:R-:W-:Y:S01]  /*3130*/  HMMA.16816.F32 R44, R12, R30, R44 ;  /* 0x0000001e0c2c723c */ /* 0x000fe2000000182c */
[----:B------:R-:W-:Y:S01]  /*3140*/  FSEL R10, R67, -INF , P1 ;  /* 0xff800000430a7808 */ /* 0x000fe20000800000 */
[----:B------:R-:W-:Y:S01]  /*3150*/  LDSM.16.MT88.4 R108, [R135+0x4100] ;  /* 0x00410000876c783b */ /* 0x000fe20000004200 */
[----:B------:R-:W-:-:S02]  /*3160*/  FSEL R11, R65, -INF , P1 ;  /* 0xff800000410b7808 */ /* 0x000fc40000800000 */
[----:B------:R-:W-:Y:S01]  /*3170*/  ISETP.GT.AND P1, PT, R3, 0x18, PT ;  /* 0x000000180300780c */ /* 0x000fe20003f24270 */
[----:B------:R-:W-:Y:S01]  /*3180*/  LDSM.16.MT88.4 R64, [R176+0x2100] ;  /* 0x00210000b040783b */ /* 0x000fe20000004200 */
[----:B------:R-:W-:Y:S01]  /*3190*/  FMNMX.FTZ R12, R25, R24, !PT ;  /* 0x00000018190c7209 */ /* 0x000fe20007810000 */
[C---:B------:R-:W-:Y:S01]  /*31a0*/  HMMA.16816.F32 R52, R36.reuse, R34, R52 ;  /* 0x000000222434723c */ /* 0x040fe20000001834 */
[----:B--2---:R-:W-:Y:S01]  /*31b0*/  FSEL R0, R62, -INF , P1 ;  /* 0xff8000003e007808 */ /* 0x004fe20000800000 */
[----:B------:R-:W-:Y:S01]  /*31c0*/  LDSM.16.MT88.4 R136, [R174+0x900] ;  /* 0x00090000ae88783b */ /* 0x000fe20000004200 */
[----:B------:R-:W-:Y:S02]  /*31d0*/  FSEL R9, R60, -INF , P1 ;  /* 0xff8000003c097808 */ /* 0x000fe40000800000 */
[----:B------:R-:W-:Y:S01]  /*31e0*/  ISETP.GT.AND P1, PT, R3, 0x19, PT ;  /* 0x000000190300780c */ /* 0x000fe20003f24270 */
[----:B------:R-:W-:Y:S01]  /*31f0*/  LDSM.16.MT88.4 R32, [R135+0x900] ;  /* 0x000900008720783b */ /* 0x000fe20000004200 */
[----:B------:R-:W-:Y:S01]  /*3200*/  FMNMX.FTZ R12, R27, R12, !PT ;  /* 0x0000000c1b0c7209 */ /* 0x000fe20007810000 */
[----:B---3--:R-:W-:Y:S01]  /*3210*/  HMMA.16816.F32 R48, R36, R16, R48 ;  /* 0x000000102430723c */ /* 0x008fe20000001830 */
[----:B------:R-:W-:Y:S01]  /*3220*/  FSEL R8, R63, -INF , P1 ;  /* 0xff8000003f087808 */ /* 0x000fe20000800000 */
[----:B------:R-:W-:Y:S01]  /*3230*/  LDSM.16.MT88.4 R28, [R164+0x900] ;  /* 0x00090000a41c783b */ /* 0x000fe20000004200 */
[----:B------:R-:W-:-:S02]  /*3240*/  FSEL R13, R61, -INF , P1 ;  /* 0xff8000003d0d7808 */ /* 0x000fc40000800000 */
[C---:B------:R-:W-:Y:S02]  /*3250*/  ISETP.GT.AND P1, PT, R3.reuse, 0x20, PT ;  /* 0x000000200300780c */ /* 0x040fe40003f24270 */
[----:B------:R-:W-:Y:S01]  /*3260*/  FMNMX.FTZ R15, R22, R23, !PT ;  /* 0x00000017160f7209 */ /* 0x000fe20007810000 */
[----:B------:R-:W-:Y:S01]  /*3270*/  HMMA.16816.F32 R44, R36, R18, R44 ;  /* 0x00000012242c723c */ /* 0x000fe2000000182c */
[----:B------:R-:W-:Y:S02]  /*3280*/  FSEL R172, R58, -INF , P1 ;  /* 0xff8000003aac7808 */ /* 0x000fe40000800000 */
[----:B------:R-:W-:Y:S02]  /*3290*/  FSEL R175, R56, -INF , P1 ;  /* 0xff80000038af7808 */ /* 0x000fe40000800000 */
[----:B------:R-:W-:Y:S02]  /*32a0*/  ISETP.GT.AND P1, PT, R3, 0x21, PT ;  /* 0x000000210300780c */ /* 0x000fe40003f24270 */
[----:B------:R-:W-:-:S02]  /*32b0*/  FMNMX.FTZ R12, R73, R12, !PT ;  /* 0x0000000c490c7209 */ /* 0x000fc40007810000 */
[----:B------:R-:W-:Y:S02]  /*32c0*/  FSEL R214, R59, -INF , P1 ;  /* 0xff8000003bd67808 */ /* 0x000fe40000800000 */
[----:B------:R-:W-:Y:S02]  /*32d0*/  FSEL R169, R57, -INF , P1 ;  /* 0xff80000039a97808 */ /* 0x000fe40000800000 */
[----:B------:R-:W-:Y:S01]  /*32e0*/  ISETP.GT.AND P1, PT, R3, 0x28, PT ;  /* 0x000000280300780c */ /* 0x000fe20003f24270 */
[----:B------:R-:W-:Y:S01]  /*32f0*/  LDSM.16.MT88.4 R56, [R5+0x100] ;  /* 0x000100000538783b */ /* 0x000fe20000004200 */
[----:B------:R-:W-:Y:S02]  /*3300*/  FMNMX.FTZ R15, R74, R15, !PT ;  /* 0x0000000f4a0f7209 */ /* 0x000fe40007810000 */
[----:B------:R-:W-:Y:S02]  /*3310*/  FSEL R212, R54, -INF , P1 ;  /* 0xff80000036d47808 */ /* 0x000fe40000800000 */
[----:B------:R-:W-:-:S02]  /*3320*/  FSEL R167, R52, -INF , P1 ;  /* 0xff80000034a77808 */ /* 0x000fc40000800000 */
        /* <DEDUP_REMOVED lines=10> */
[----:B------:R-:W-:Y:S02]  /*33d0*/  FSEL R185, R48, -INF , P1 ;  /* 0xff80000030b97808 */ /* 0x000fe40000800000 */
[----:B------:R-:W-:-:S02]  /*33e0*/  FMNMX.FTZ R15, R10, R15, !PT ;  /* 0x0000000f0a0f7209 */ /* 0x000fc40007810000 */
[----:B------:R-:W-:Y:S02]  /*33f0*/  ISETP.GT.AND P1, PT, R3, 0x31, PT ;  /* 0x000000310300780c */ /* 0x000fe40003f24270 */
[----:B------:R-:W-:Y:S02]  /*3400*/  FMNMX.FTZ R12, R13, R12, !PT ;  /* 0x0000000c0d0c7209 */ /* 0x000fe40007810000 */
[----:B------:R-:W-:Y:S02]  /*3410*/  FMNMX.FTZ R15, R0, R15, !PT ;  /* 0x0000000f000f7209 */ /* 0x000fe40007810000 */
[----:B------:R-:W-:Y:S02]  /*3420*/  FSEL R142, R51, -INF , P1 ;  /* 0xff800000338e7808 */ /* 0x000fe40000800000 */
[----:B------:R-:W-:Y:S02]  /*3430*/  FSEL R183, R49, -INF , P1 ;  /* 0xff80000031b77808 */ /* 0x000fe40000800000 */
[----:B------:R-:W-:Y:S01]  /*3440*/  ISETP.GT.AND P1, PT, R3, 0x38, PT ;  /* 0x000000380300780c */ /* 0x000fe20003f24270 */
[----:B------:R-:W-:Y:S01]  /*3450*/  LDSM.16.MT88.4 R48, [R135+0x100] ;  /* 0x000100008730783b */ /* 0x000fe20000004200 */
[----:B------:R-:W-:-:S02]  /*3460*/  FMNMX.FTZ R12, R175, R12, !PT ;  /* 0x0000000caf0c7209 */ /* 0x000fc40007810000 */
[----:B------:R-:W-:Y:S02]  /*3470*/  FMNMX.FTZ R15, R8, R15, !PT ;  /* 0x0000000f080f7209 */ /* 0x000fe40007810000 */
[----:B------:R-:W-:Y:S02]  /*3480*/  FSEL R140, R46, -INF , P1 ;  /* 0xff8000002e8c7808 */ /* 0x000fe40000800000 */
[----:B------:R-:W-:Y:S02]  /*3490*/  FSEL R143, R44, -INF , P1 ;  /* 0xff8000002c8f7808 */ /* 0x000fe40000800000 */
[----:B------:R-:W-:Y:S02]  /*34a0*/  FMNMX.FTZ R12, R169, R12, !PT ;  /* 0x0000000ca90c7209 */ /* 0x000fe40007810000 */
[----:B------:R-:W-:Y:S02]  /*34b0*/  ISETP.GT.AND P1, PT, R3, 0x39, PT ;  /* 0x000000390300780c */ /* 0x000fe40003f24270 */
[----:B------:R-:W-:-:S02]  /*34c0*/  FMNMX.FTZ R3, R172, R15, !PT ;  /* 0x0000000fac037209 */ /* 0x000fc40007810000 */
[----:B------:R-:W-:Y:S02]  /*34d0*/  FMNMX.FTZ R12, R167, R12, !PT ;  /* 0x0000000ca70c7209 */ /* 0x000fe40007810000 */
[----:B------:R-:W-:Y:S02]  /*34e0*/  FMNMX.FTZ R3, R214, R3, !PT ;  /* 0x00000003d6037209 */ /* 0x000fe40007810000 */
[----:B------:R-:W-:Y:S02]  /*34f0*/  FMNMX.FTZ R12, R173, R12, !PT ;  /* 0x0000000cad0c7209 */ /* 0x000fe40007810000 */
[----:B------:R-:W-:Y:S02]  /*3500*/  FMNMX.FTZ R3, R212, R3, !PT ;  /* 0x00000003d4037209 */ /* 0x000fe40007810000 */
[----:B------:R-:W-:Y:S02]  /*3510*/  FMNMX.FTZ R12, R185, R12, !PT ;  /* 0x0000000cb90c7209 */ /* 0x000fe40007810000 */
[----:B------:R-:W-:-:S02]  /*3520*/  FMNMX.FTZ R3, R208, R3, !PT ;  /* 0x00000003d0037209 */ /* 0x000fc40007810000 */
[----:B------:R-:W-:Y:S02]  /*3530*/  FMNMX.FTZ R12, R183, R12, !PT ;  /* 0x0000000cb70c7209 */ /* 0x000fe40007810000 */
[----:B------:R-:W-:Y:S02]  /*3540*/  FMNMX.FTZ R3, R206, R3, !PT ;  /* 0x00000003ce037209 */ /* 0x000fe40007810000 */
[----:B------:R-:W-:Y:S02]  /*3550*/  FSEL R141, R45, -INF , P1 ;  /* 0xff8000002d8d7808 */ /* 0x000fe40000800000 */
[----:B------:R-:W-:Y:S02]  /*3560*/  FMNMX.FTZ R12, R143, R12, !PT ;  /* 0x0000000c8f0c7209 */ /* 0x000fe40007810000 */
[----:B------:R-:W-:Y:S02]  /*3570*/  FMNMX.FTZ R3, R142, R3, !PT ;  /* 0x000000038e037209 */ /* 0x000fe40007810000 */
[----:B------:R-:W-:-:S02]  /*3580*/  FMNMX.FTZ R16, R141, R12, !PT ;  /* 0x0000000c8d107209 */ /* 0x000fc40007810000 */
[----:B------:R-:W-:Y:S02]  /*3590*/  FSEL R170, R47, -INF , P1 ;  /* 0xff8000002faa7808 */ /* 0x000fe40000800000 */
[----:B------:R-:W-:Y:S01]  /*35a0*/  FMNMX.FTZ R3, R140, R3, !PT ;  /* 0x000000038c037209 */ /* 0x000fe20007810000 */
[----:B------:R-:W1:Y:S03]  /*35b0*/  SHFL.BFLY PT, R15, R16, 0x2, 0x1f ;  /* 0x0c401f00100f7f89 */ /* 0x000e6600000e0000 */
        /* <DEDUP_REMOVED lines=17> */
[----:B------:R-:W-:Y:S01]  /*36d0*/  ISETP.GE.AND P1, PT, R144, 0x81, PT ;  /* 0x000000819000780c */ /* 0x000fe20003f26270 */
[--C-:B------:R-:W-:Y:S02]  /*36e0*/  FFMA.FTZ R158, R27, c[0x0][0x2d0], -R210.reuse ;  /* 0x0000b4001b9e7a23 */ /* 0x100fe400000108d2 */
[----:B------:R-:W-:Y:S01]  /*36f0*/  MUFU.EX2 R161, R161 ;  /* 0x000000a100a17308 */ /* 0x000fe20000000800 */
[----:B------:R-:W-:Y:S01]  /*3700*/  FFMA.FTZ R155, R73, c[0x0][0x2d0], -R210 ;  /* 0x0000b400499b7a23 */ /* 0x000fe200000108d2 */
[----:B------:R-:W-:Y:S01]  /*3710*/  LDSM.16.MT88.4 R24, [R174+0x2900] ;  /* 0x00290000ae18783b */ /* 0x000fe20000004200 */
[--C-:B------:R-:W-:Y:S02]  /*3720*/  FFMA.FTZ R163, R22, c[0x0][0x2d0], -R171.reuse ;  /* 0x0000b40016a37a23 */ /* 0x100fe400000108ab */
[----:B------:R-:W-:-:S02]  /*3730*/  FFMA.FTZ R162, R23, c[0x0][0x2d0], -R171 ;  /* 0x0000b40017a27a23 */ /* 0x000fc400000108ab */
[--C-:B------:R-:W-:Y:S01]  /*3740*/  FFMA.FTZ R165, R74, c[0x0][0x2d0], -R171.reuse ;  /* 0x0000b4004aa57a23 */ /* 0x100fe200000108ab */
[----:B------:R-:W1:Y:S01]  /*3750*/  MUFU.EX2 R160, R160 ;  /* 0x000000a000a07308 */ /* 0x000e620000000800 */
[--C-:B------:R-:W-:Y:S01]  /*3760*/  FFMA.FTZ R156, R6, c[0x0][0x2d0], -R171.reuse ;  /* 0x0000b400069c7a23 */ /* 0x100fe200000108ab */
[----:B------:R-:W2:Y:S01]  /*3770*/  LDSM.16.MT88.4 R72, [R174+0x2100] ;  /* 0x00210000ae48783b */ /* 0x000ea20000004200 */
[--C-:B------:R-:W-:Y:S02]  /*3780*/  FFMA.FTZ R151, R0, c[0x0][0x2d0], -R171.reuse ;  /* 0x0000b40000977a23 */ /* 0x100fe400000108ab */
[--C-:B------:R-:W-:Y:S01]  /*3790*/  FFMA.FTZ R154, R11, c[0x0][0x2d0], -R210.reuse ;  /* 0x0000b4000b9a7a23 */ /* 0x100fe200000108d2 */
[----:B------:R-:W3:Y:S01]  /*37a0*/  LDSM.16.MT88.4 R4, [R5+0x4100] ;  /* 0x004100000504783b */ /* 0x000ee20000004200 */
[----:B------:R-:W-:Y:S01]  /*37b0*/  FFMA.FTZ R153, R9, c[0x0][0x2d0], -R210 ;  /* 0x0000b40009997a23 */ /* 0x000fe200000108d2 */
[----:B------:R-:W-:Y:S01]  /*37c0*/  MUFU.EX2 R158, R158 ;  /* 0x0000009e009e7308 */ /* 0x000fe20000000800 */
[----:B------:R-:W-:-:S02]  /*37d0*/  FFMA.FTZ R152, R10, c[0x0][0x2d0], -R171 ;  /* 0x0000b4000a987a23 */ /* 0x000fc400000108ab */
[--C-:B------:R-:W-:Y:S02]  /*37e0*/  FFMA.FTZ R0, R8, c[0x0][0x2d0], -R171.reuse ;  /* 0x0000b40008007a23 */ /* 0x100fe400000108ab */
[----:B------:R-:W4:Y:S01]  /*37f0*/  LDSM.16.MT88.4 R8, [R176+0x2900] ;  /* 0x00290000b008783b */ /* 0x000f220000004200 */
[--C-:B------:R-:W-:Y:S02]  /*3800*/  FFMA.FTZ R159, R21, c[0x0][0x2d0], -R210.reuse ;  /* 0x0000b400159f7a23 */ /* 0x100fe400000108d2 */
[----:B------:R-:W5:Y:S01]  /*3810*/  MUFU.EX2 R155, R155 ;  /* 0x0000009b009b7308 */ /* 0x000f620000000800 */
[----:B-1----:R-:W-:Y:S01]  /*3820*/  F2FP.PACK_AB R112, R160, R161 ;  /* 0x000000a1a070723e */ /* 0x002fe200000000ff */
[--C-:B------:R-:W-:Y:S02]  /*3830*/  FFMA.FTZ R150, R13, c[0x0][0x2d0], -R210.reuse ;  /* 0x0000b4000d967a23 */ /* 0x100fe400000108d2 */
[----:B------:R-:W-:Y:S01]  /*3840*/  FFMA.FTZ R157, R20, c[0x0][0x2d0], -R171 ;  /* 0x0000b400149d7a23 */ /* 0x000fe200000108ab */
[----:B------:R-:W-:Y:S01]  /*3850*/  LDSM.16.MT88.4 R12, [R164+0x2900] ;  /* 0x00290000a40c783b */ /* 0x000fe20000004200 */
[----:B------:R-:W-:-:S02]  /*3860*/  FFMA.FTZ R166, R175, c[0x0][0x2d0], -R210 ;  /* 0x0000b400afa67a23 */ /* 0x000fc400000108d2 */
[----:B------:R-:W-:Y:S01]  /*3870*/  MUFU.EX2 R163, R163 ;  /* 0x000000a300a37308 */ /* 0x000fe20000000800 */
[----:B------:R-:W1:Y:S01]  /*3880*/  LDSM.16.MT88.4 R20, [R176+0x900] ;  /* 0x00090000b014783b */ /* 0x000e620000004200 */
[--C-:B------:R-:W-:Y:S02]  /*3890*/  FFMA.FTZ R168, R173, c[0x0][0x2d0], -R210.reuse ;  /* 0x0000b400ada87a23 */ /* 0x100fe400000108d2 */
[--C-:B------:R-:W-:Y:S02]  /*38a0*/  FFMA.FTZ R169, R169, c[0x0][0x2d0], -R210.reuse ;  /* 0x0000b400a9a97a23 */ /* 0x100fe400000108d2 */
[----:B------:R-:W-:Y:S02]  /*38b0*/  FFMA.FTZ R167, R167, c[0x0][0x2d0], -R210 ;  /* 0x0000b400a7a77a23 */ /* 0x000fe400000108d2 */
[----:B------:R-:W2:Y:S01]  /*38c0*/  MUFU.EX2 R162, R162 ;  /* 0x000000a200a27308 */ /* 0x000ea20000000800 */
[----:B-----5:R-:W-:Y:S01]  /*38d0*/  F2FP.PACK_AB R114, R155, R158 ;  /* 0x0000009e9b72723e */ /* 0x020fe200000000ff */
[----:B------:R-:W-:-:S02]  /*38e0*/  FFMA.FTZ R172, R172, c[0x0][0x2d0], -R171 ;  /* 0x0000b400acac7a23 */ /* 0x000fc400000108ab */
[--C-:B------:R-:W-:Y:S02]  /*38f0*/  FFMA.FTZ R173, R214, c[0x0][0x2d0], -R171.reuse ;  /* 0x0000b400d6ad7a23 */ /* 0x100fe400000108ab */
[--C-:B------:R-:W-:Y:S02]  /*3900*/  FFMA.FTZ R175, R212, c[0x0][0x2d0], -R171.reuse ;  /* 0x0000b400d4af7a23 */ /* 0x100fe400000108ab */
[----:B------:R-:W-:Y:S01]  /*3910*/  MUFU.EX2 R165, R165 ;  /* 0x000000a500a57308 */ /* 0x000fe20000000800 */
[----:B------:R-:W-:Y:S02]  /*3920*/  FFMA.FTZ R208, R208, c[0x0][0x2d0], -R171 ;  /* 0x0000b400d0d07a23 */ /* 0x000fe400000108ab */
[--C-:B------:R-:W-:Y:S02]  /*3930*/  FFMA.FTZ R212, R183, c[0x0][0x2d0], -R210.reuse ;  /* 0x0000b400b7d47a23 */ /* 0x100fe400000108d2 */
[--C-:B------:R-:W-:Y:S02]  /*3940*/  FFMA.FTZ R185, R185, c[0x0][0x2d0], -R210.reuse ;  /* 0x0000b400b9b97a23 */ /* 0x100fe400000108d2 */
[--C-:B------:R-:W-:Y:S01]  /*3950*/  FFMA.FTZ R183, R143, c[0x0][0x2d0], -R210.reuse ;  /* 0x0000b4008fb77a23 */ /* 0x100fe200000108d2 */
[----:B------:R-:W5:Y:S01]  /*3960*/  MUFU.EX2 R156, R156 ;  /* 0x0000009c009c7308 */ /* 0x000f620000000800 */
[----:B--2---:R-:W-:Y:S01]  /*3970*/  F2FP.PACK_AB R113, R162, R163 ;  /* 0x000000a3a271723e */ /* 0x004fe200000000ff */
[----:B------:R-:W-:-:S02]  /*3980*/  FFMA.FTZ R210, R141, c[0x0][0x2d0], -R210 ;  /* 0x0000b4008dd27a23 */ /* 0x000fc400000108d2 */
[--C-:B------:R-:W-:Y:S02]  /*3990*/  FFMA.FTZ R206, R206, c[0x0][0x2d0], -R171.reuse ;  /* 0x0000b400cece7a23 */ /* 0x100fe400000108ab */
[--C-:B------:R-:W-:Y:S02]  /*39a0*/  FFMA.FTZ R207, R142, c[0x0][0x2d0], -R171.reuse ;  /* 0x0000b4008ecf7a23 */ /* 0x100fe400000108ab */
[----:B------:R-:W-:Y:S01]  /*39b0*/  MUFU.EX2 R159, R159 ;  /* 0x0000009f009f7308 */ /* 0x000fe20000000800 */
[--C-:B------:R-:W-:Y:S02]  /*39c0*/  FFMA.FTZ R209, R140, c[0x0][0x2d0], -R171.reuse ;  /* 0x0000b4008cd17a23 */ /* 0x100fe400000108ab */
[----:B------:R-:W-:Y:S01]  /*39d0*/  FFMA.FTZ R170, R170, c[0x0][0x2d0], -R171 ;  /* 0x0000b400aaaa7a23 */ /* 0x000fe200000108ab */
[----:B------:R-:W-:Y:S01]  /*39e0*/  LDSM.16.MT88.4 R140, [R174+0x3900] ;  /* 0x00390000ae8c783b */ /* 0x000fe20000004200 */
[----:B------:R-:W-:Y:S02]  /*39f0*/  FADD.FTZ R161, R161, R160 ;  /* 0x000000a0a1a17221 */ /* 0x000fe40000010000 */
[----:B------:R-:W-:Y:S01]  /*3a00*/  FADD.FTZ R162, R163, R162 ;  /* 0x000000a2a3a27221 */ /* 0x000fe20000010000 */
[----:B-----5:R-:W-:Y:S01]  /*3a10*/  F2FP.PACK_AB R115, R156, R165 ;  /* 0x000000a59c73723e */ /* 0x020fe200000000ff */
[----:B------:R-:W2:Y:S01]  /*3a20*/  MUFU.EX2 R154, R154 ;  /* 0x0000009a009a7308 */ /* 0x000ea20000000800 */
[----:B------:R-:W-:-:S02]  /*3a30*/  FADD.FTZ R158, R158, R161 ;  /* 0x000000a19e9e7221 */ /* 0x000fc40000010000 */
[----:B------:R-:W-:Y:S02]  /*3a40*/  FADD.FTZ R165, R165, R162 ;  /* 0x000000a2a5a57221 */ /* 0x000fe40000010000 */
[----:B------:R-:W-:Y:S01]  /*3a50*/  FADD.FTZ R158, R155, R158 ;  /* 0x0000009e9b9e7221 */ /* 0x000fe20000010000 */
[C---:B------:R-:W-:Y:S01]  /*3a60*/  HMMA.16816.F32 R60, R112.reuse, R64, RZ ;  /* 0x00000040703c723c */ /* 0x040fe200000018ff */
[----:B------:R-:W-:Y:S01]  /*3a70*/  FADD.FTZ R156, R156, R165 ;  /* 0x000000a59c9c7221 */ /* 0x000fe20000010000 */
        /* <DEDUP_REMOVED lines=181> */
[----:B------:R-:W-:Y:S01]  /*45d0*/  IADD3 R5, R144, 0x3f, RZ ;  /* 0x0000003f90057810 */ /* 0x000fe20007ffe0ff */
[----:B------:R-:W-:Y:S01]  /*45e0*/  IMAD.MOV.U32 R192, RZ, RZ, RZ ;  /* 0x000000ffffc07224 */ /* 0x000fe200078e00ff */
[----:B------:R-:W-:-:S02]  /*45f0*/  ISETP.NE.AND P2, PT, R187, 0x1, PT ;  /* 0x00000001bb00780c */ /* 0x000fc40003f45270 */
[----:B------:R-:W-:-:S04]  /*4600*/  SHF.R.S32.HI R0, RZ, 0x1f, R5 ;  /* 0x0000001fff007819 */ /* 0x000fc80000011405 */
[----:B------:R-:W-:-:S04]  /*4610*/  LEA.HI R5, R0, R5, RZ, 0x6 ;  /* 0x0000000500057211 */ /* 0x000fc800078f30ff */
[----:B------:R-:W-:-:S05]  /*4620*/  SHF.R.S32.HI R5, RZ, 0x6, R5 ;  /* 0x00000006ff057819 */ /* 0x000fca0000011405 */
[----:B------:R-:W-:-:S05]  /*4630*/  IMAD R0, R5, 0x40, R196 ;  /* 0x0000004005007824 */ /* 0x000fca00078e02c4 */
        /* <DEDUP_REMOVED lines=9> */
[----:B------:R-:W-:Y:S01]  /*46d0*/  IMAD.MOV R0, RZ, RZ, -R5 ;  /* 0x000000ffff007224 */ /* 0x000fe200078e0a05 */
[----:B------:R-:W-:Y:S01]  /*46e0*/  SEL R11, RZ, 0x10, P4 ;  /* 0x00000010ff0b7807 */ /* 0x000fe20002000000 */
[----:B------:R-:W-:Y:S01]  /*46f0*/  IMAD.SHL.U32 R12, R134, 0x2, RZ ;  /* 0x00000002860c7824 */ /* 0x000fe200078e00ff */
[----:B------:R-:W-:Y:S01]  /*4700*/  SHF.L.U64.HI R145, R148, 0x1, R145 ;  /* 0x0000000194917819 */ /* 0x000fe20000010291 */
[----:B------:R-:W-:Y:S01]  /*4710*/  IMAD R193, R0, c[0x0][0x2b8], R193 ;  /* 0x0000ae0000c17a24 */ /* 0x000fe200078e02c1 */
[----:B------:R-:W-:Y:S01]  /*4720*/  IADD3 R16, -R11, 0x10, RZ ;  /* 0x000000100b107810 */ /* 0x000fe20007ffe1ff */
[----:B------:R-:W-:Y:S01]  /*4730*/  IMAD.SHL.U32 R10, R2, 0x2, RZ ;  /* 0x00000002020a7824 */ /* 0x000fe200078e00ff */
[----:B------:R-:W-:Y:S01]  /*4740*/  IADD3 R14, -R146, 0x10, RZ ;  /* 0x00000010920e7810 */ /* 0x000fe20007ffe1ff */
[----:B------:R-:W-:Y:S01]  /*4750*/  IMAD.WIDE.U32 R4, R193, c[0x0][0x1e0], RZ ;  /* 0x00007800c1047a25 */ /* 0x000fe200078e00ff */
[----:B------:R-:W-:-:S02]  /*4760*/  SHF.R.S32.HI R0, RZ, 0x1f, R193 ;  /* 0x0000001fff007819 */ /* 0x000fc400000114c1 */
[----:B------:R-:W-:Y:S01]  /*4770*/  LOP3.LUT R16, R16, 0xf, RZ, 0xc0, !PT ;  /* 0x0000000f10107812 */ /* 0x000fe200078ec0ff */
[----:B------:R-:W-:Y:S01]  /*4780*/  IMAD.MOV.U32 R8, RZ, RZ, R4 ;  /* 0x000000ffff087224 */ /* 0x000fe200078e0004 */
[----:B------:R-:W-:Y:S01]  /*4790*/  SHF.L.U64.HI R13, R134, 0x1, R147 ;  /* 0x00000001860d7819 */ /* 0x000fe20000010293 */
[----:B------:R-:W-:Y:S01]  /*47a0*/  IMAD R0, R0, c[0x0][0x1e0], RZ ;  /* 0x0000780000007a24 */ /* 0x000fe200078e02ff */
[----:B------:R-:W-:Y:S01]  /*47b0*/  LOP3.LUT R14, R14, 0xf, RZ, 0xc0, !PT ;  /* 0x0000000f0e0e7812 */ /* 0x000fe200078ec0ff */
[----:B------:R-:W-:Y:S02]  /*47c0*/  IMAD.SHL.U32 R4, R148, 0x2, RZ ;  /* 0x0000000294047824 */ /* 0x000fe400078e00ff */
[----:B------:R-:W-:-:S04]  /*47d0*/  IMAD R0, R193, c[0x0][0x1e4], R0 ;  /* 0x00007900c1007a24 */ /* 0x000fc800078e0200 */
[----:B------:R-:W-:Y:S01]  /*47e0*/  IMAD.IADD R9, R5, 0x1, R0 ;  /* 0x0000000105097824 */ /* 0x000fe200078e0200 */
[----:B--2---:R-:W-:-:S03]  /*47f0*/  SHF.R.S32.HI R5, RZ, 0x1f, R192 ;  /* 0x0000001fff057819 */ /* 0x004fc600000114c0 */
[----:B------:R-:W-:Y:S01]  /*4800*/  IMAD.WIDE.U32 R6, R192, c[0x0][0x1f0], R8 ;  /* 0x00007c00c0067a25 */ /* 0x000fe200078e0008 */
[----:B------:R-:W-:-:S03]  /*4810*/  SHF.L.U64.HI R9, R2, 0x1, R133 ;  /* 0x0000000102097819 */ /* 0x000fc60000010285 */
[----:B------:R-:W-:Y:S01]  /*4820*/  IMAD R5, R5, c[0x0][0x1f0], RZ ;  /* 0x00007c0005057a24 */ /* 0x000fe200078e02ff */
[----:B------:R-:W-:-:S03]  /*4830*/  IADD3 R0, P1, R202, R6, RZ ;  /* 0x00000006ca007210 */ /* 0x000fc60007f3e0ff */
[----:B------:R-:W-:-:S05]  /*4840*/  IMAD R5, R192, c[0x0][0x1f4], R5 ;  /* 0x00007d00c0057a24 */ /* 0x000fca00078e0205 */
[----:B------:R-:W-:Y:S02]  /*4850*/  IADD3.X R5, R188, R7, R5, P1, !PT ;  /* 0x00000007bc057210 */ /* 0x000fe40000ffe405 */
[----:B------:R-:W-:-:S04]  /*4860*/  LEA R6, P1, R0, c[0x0][0x1c8], 0x1 ;  /* 0x0000720000067a11 */ /* 0x000fc800078208ff */
[----:B------:R-:W-:Y:S01]  /*4870*/  LEA.HI.X R5, R0, c[0x0][0x1cc], R5, 0x1, P1 ;  /* 0x0000730000057a11 */ /* 0x000fe200008f0c05 */
[----:B------:R-:W1:Y:S01]  /*4880*/  SHFL.IDX PT, R7, R6, 0x1, 0x181f ;  /* 0x00381f0006077f89 */ /* 0x000e6200000e0000 */
[----:B------:R-:W-:-:S03]  /*4890*/  SEL R0, RZ, 0x10, P5 ;  /* 0x00000010ff007807 */ /* 0x000fc60002800000 */
[----:B------:R-:W2:Y:S01]  /*48a0*/  SHFL.IDX PT, R8, R5, 0x1, 0x181f ;  /* 0x00381f0005087f89 */ /* 0x000ea200000e0000 */
[----:B------:R-:W-:-:S04]  /*48b0*/  IADD3 R18, -R0, 0x10, RZ ;  /* 0x0000001000127810 */ /* 0x000fc80007ffe1ff */
[----:B------:R-:W-:-:S04]  /*48c0*/  LOP3.LUT R18, R18, 0xf, RZ, 0xc0, !PT ;  /* 0x0000000f12127812 */ /* 0x000fc800078ec0ff */
        /* <DEDUP_REMOVED lines=10> */
[----:B------:R-:W-:-:S05]  /*4970*/  IADD3 R12, P1, R7, R12, RZ ;  /* 0x0000000c070c7210 */ /* 0x000fca0007f3e0ff */
[----:B------:R-:W-:Y:S01]  /*4980*/  IMAD.X R13, R8, 0x1, R13, P1 ;  /* 0x00000001080d7824 */ /* 0x000fe200008e060d */
[----:B------:R-:W-:Y:S01]  /*4990*/  IADD3 R22, P1, R7, R10, RZ ;  /* 0x0000000a07167210 */ /* 0x000fe20007f3e0ff */
[----:B------:R-:W-:-:S04]  /*49a0*/  IMAD.SHL.U32 R7, R194, 0x2, RZ ;  /* 0x00000002c2077824 */ /* 0x000fc800078e00ff */
[----:B------:R-:W-:Y:S01]  /*49b0*/  IMAD.X R23, R8, 0x1, R9, P1 ;  /* 0x0000000108177824 */ /* 0x000fe200008e0609 */
[----:B------:R-:W-:Y:S01]  /*49c0*/  ISETP.NE.U32.AND P1, PT, R0, RZ, PT ;  /* 0x000000ff0000720c */ /* 0x000fe20003f25070 */
[----:B------:R1:W-:Y:S04]  /*49d0*/  LDGSTS.E.BYPASS.LTC128B.128 [R7+0xc100], [R20.64], !P5 ;  /* 0x0c10000014077fae */ /* 0x0003e8000e901d46 */
[----:B------:R1:W-:Y:S04]  /*49e0*/  LDGSTS.E.BYPASS.LTC128B.128 [R7+0xe100], [R12.64], !P4 ;  /* 0x0e1000000c077fae */ /* 0x0003e8000e101d46 */
[----:B------:R1:W-:Y:S04]  /*49f0*/  LDGSTS.E.BYPASS.LTC128B.128 [R7+0x10100], [R22.64], !P6 ;  /* 0x1010000016077fae */ /* 0x0003e8000f101d46 */
[----:B------:R1:W-:Y:S01]  /*4a00*/  LDGSTS.E.BYPASS.LTC128B.128.ZFILL [R7+0xd100], [R18.64], P1 ;  /* 0x0d10000012077fae */ /* 0x0003e20008941d46 */
[----:B------:R-:W-:-:S13]  /*4a10*/  ISETP.NE.U32.AND P1, PT, R11, RZ, PT ;  /* 0x000000ff0b00720c */ /* 0x000fda0003f25070 */
[----:B------:R1:W-:Y:S01]  /*4a20*/  LDGSTS.E.BYPASS.LTC128B.128.ZFILL [R7+0xf100], [R16.64], P1 ;  /* 0x0f10000010077fae */ /* 0x0003e20008941d46 */
[----:B------:R-:W-:-:S13]  /*4a30*/  ISETP.NE.U32.AND P1, PT, R146, RZ, PT ;  /* 0x000000ff9200720c */ /* 0x000fda0003f25070 */
[----:B------:R1:W-:Y:S02]  /*4a40*/  LDGSTS.E.BYPASS.LTC128B.128.ZFILL [R7+0x11100], [R14.64], P1 ;  /* 0x111000000e077fae */ /* 0x0003e40008941d46 */
.L_x_768:
[----:B------:R-:W-:Y:S01]  /*4a50*/  IADD3 R149, -R196, R149, RZ ;  /* 0x00000095c4957210 */ /* 0x000fe20007ffe1ff */
[----:B------:R-:W0:Y:S03]  /*4a60*/  LDGDEPBAR ;  /* 0x00000000000079af */ /* 0x000e260000000000 */
[----:B------:R-:W-:-:S13]  /*4a70*/  ISETP.GE.AND P1, PT, R149, 0x41, PT ;  /* 0x000000419500780c */ /* 0x000fda0003f26270 */
[----:B------:R-:W-:Y:S05]  /*4a80*/  @!P1 BRA `(.L_x_769) ;  /* 0x00002c8000009947 */ /* 0x000fea0003800000 */
[----:B------:R-:W-:Y:S01]  /*4a90*/  IADD3 R144, R144, 0x3f, RZ ;  /* 0x0000003f90907810 */ /* 0x000fe20007ffe0ff */
[C---:B------:R-:W-:Y:S01]  /*4aa0*/  IMAD.SHL.U32 R208, R134.reuse, 0x2, RZ ;  /* 0x0000000286d07824 */ /* 0x040fe200078e00ff */
[----:B------:R-:W-:Y:S01]  /*4ab0*/  SHF.L.U64.HI R209, R134, 0x1, R147 ;  /* 0x0000000186d17819 */ /* 0x000fe20000010293 */
[----:B------:R-:W-:Y:S01]  /*4ac0*/  IMAD.MOV.U32 R134, RZ, RZ, 0x20 ;  /* 0x00000020ff867424 */ /* 0x000fe200078e00ff */
[----:B------:R-:W-:Y:S01]  /*4ad0*/  SHF.R.S32.HI R215, RZ, 0x1f, R144 ;  /* 0x0000001fffd77819 */ /* 0x000fe20000011490 */
[C---:B------:R-:W-:Y:S01]  /*4ae0*/  IMAD.SHL.U32 R206, R2.reuse, 0x2, RZ ;  /* 0x0000000202ce7824 */ /* 0x040fe200078e00ff */
[----:B------:R-:W-:Y:S01]  /*4af0*/  SHF.L.U64.HI R207, R2, 0x1, R133 ;  /* 0x0000000102cf7819 */ /* 0x000fe20000010285 */
[----:B------:R-:W-:Y:S01]  /*4b00*/  IMAD.MOV.U32 R0, RZ, RZ, R3 ;  /* 0x000000ffff007224 */ /* 0x000fe200078e0003 */
[----:B------:R-:W-:Y:S01]  /*4b10*/  LEA.HI R215, R215, R144, RZ, 0x6 ;  /* 0x00000090d7d77211 */ /* 0x000fe200078f30ff */
[----:B------:R-:W-:Y:S01]  /*4b20*/  IMAD.MOV.U32 R133, RZ, RZ, R132 ;  /* 0x000000ffff857224 */ /* 0x000fe200078e0084 */
[----:B------:R-:W-:Y:S01]  /*4b30*/  SEL R134, R134, 0xffffffe0, !P0 ;  /* 0xffffffe086867807 */ /* 0x000fe20004000000 */
[----:B------:R-:W-:Y:S01]  /*4b40*/  IMAD.MOV.U32 R210, RZ, RZ, RZ ;  /* 0x000000ffffd27224 */ /* 0x000fe200078e00ff */
[----:B------:R-:W-:Y:S01]  /*4b50*/  LEA.HI.SX32 R215, R215, 0xfffffffe, 0x1a ;  /* 0xfffffffed7d77811 */ /* 0x000fe200078fd2ff */
[----:B------:R-:W-:-:S02]  /*4b60*/  UMOV UR5, 0x1 ;  /* 0x0000000100057882 */ /* 0x000fc40000000000 */
.L_x_772:
        /* <DEDUP_REMOVED lines=26> */
[----:B------:R-:W-:Y:S02]  /*4d10*/  IADD3 R3, P0, R200, R4, RZ ;  /* 0x00000004c8037210 */ /* 0x000fe40007f1e0ff */
[----:B------:R-:W-:Y:S02]  /*4d20*/  SEL R4, RZ, 0x10, P5 ;  /* 0x00000010ff047807 */ /* 0x000fe40002800000 */
[----:B------:R-:W-:Y:S02]  /*4d30*/  IADD3.X R2, R189, R5, R2, P0, !PT ;  /* 0x00000005bd027210 */ /* 0x000fe400007fe402 */
[C---:B-1----:R-:W-:Y:S02]  /*4d40*/  LEA R14, P0, R3.reuse, c[0x0][0x1f8], 0x1 ;  /* 0x00007e00030e7a11 */ /* 0x042fe400078008ff */
[C---:B------:R-:W-:Y:S02]  /*4d50*/  IADD3 R5, -R4.reuse, 0x10, RZ ;  /* 0x0000001004057810 */ /* 0x040fe40007ffe1ff */
[----:B------:R-:W-:Y:S01]  /*4d60*/  LEA.HI.X R10, R3, c[0x0][0x1fc], R2, 0x1, P0 ;  /* 0x00007f00030a7a11 */ /* 0x000fe200000f0c02 */
[----:B------:R-:W1:Y:S01]  /*4d70*/  SHFL.IDX PT, R9, R14, 0x1, 0x181f ;  /* 0x00381f000e097f89 */ /* 0x000e6200000e0000 */
[----:B------:R-:W-:Y:S02]  /*4d80*/  SEL R3, RZ, 0x10, P4 ;  /* 0x00000010ff037807 */ /* 0x000fe40002000000 */
[----:B------:R-:W-:Y:S01]  /*4d90*/  ISETP.NE.U32.AND P2, PT, R4, RZ, PT ;  /* 0x000000ff0400720c */ /* 0x000fe20003f45070 */
[----:B------:R-:W5:Y:S01]  /*4da0*/  SHFL.IDX PT, R6, R10, 0x1, 0x181f ;  /* 0x00381f000a067f89 */ /* 0x000f6200000e0000 */
[----:B------:R-:W-:Y:S02]  /*4db0*/  LOP3.LUT R5, R5, 0xf, RZ, 0xc0, !PT ;  /* 0x0000000f05057812 */ /* 0x000fe400078ec0ff */
[----:B------:R-:W-:Y:S01]  /*4dc0*/  SEL R2, RZ, 0x10, P6 ;  /* 0x00000010ff027807 */ /* 0x000fe20003000000 */
[----:B------:R2:W4:Y:S01]  /*4dd0*/  SHFL.IDX PT, R11, R14, RZ, 0x181f ;  /* 0x00181fff0e0b7589 */ /* 0x00052200000e0000 */
[----:B------:R-:W-:Y:S03]  /*4de0*/  IADD3 R7, -R3, 0x10, RZ ;  /* 0x0000001003077810 */ /* 0x000fe60007ffe1ff */
[----:B------:R-:W3:Y:S01]  /*4df0*/  SHFL.IDX PT, R8, R10, RZ, 0x181f ;  /* 0x00181fff0a087589 */ /* 0x000ee200000e0000 */
[----:B------:R-:W-:Y:S02]  /*4e00*/  LOP3.LUT R7, R7, 0xf, RZ, 0xc0, !PT ;  /* 0x0000000f07077812 */ /* 0x000fe400078ec0ff */
[-C--:B-1----:R-:W-:Y:S02]  /*4e10*/  IADD3 R12, P1, P0, R5, R9.reuse, R204 ;  /* 0x00000009050c7210 */ /* 0x082fe4000783e0cc */
[----:B------:R-:W-:Y:S02]  /*4e20*/  IADD3 R5, -R2, 0x10, RZ ;  /* 0x0000001002057810 */ /* 0x000fe40007ffe1ff */
[-C--:B-----5:R-:W-:Y:S02]  /*4e30*/  IADD3.X R13, RZ, R6.reuse, R205, P1, P0 ;  /* 0x00000006ff0d7210 */ /* 0x0a0fe40000fe04cd */
[----:B------:R-:W-:Y:S02]  /*4e40*/  LOP3.LUT R5, R5, 0xf, RZ, 0xc0, !PT ;  /* 0x0000000f05057812 */ /* 0x000fe400078ec0ff */
[-C--:B--2---:R-:W-:Y:S04]  /*4e50*/  IADD3 R14, P1, P0, R7, R9.reuse, R208 ;  /* 0x00000009070e7210 */ /* 0x084fe8000783e0d0 */
[-C--:B------:R-:W-:Y:S02]  /*4e60*/  IADD3.X R15, RZ, R6.reuse, R209, P1, P0 ;  /* 0x00000006ff0f7210 */ /* 0x080fe40000fe04d1 */
[----:B------:R-:W-:Y:S01]  /*4e70*/  IADD3 R16, P1, P0, R5, R9, R206 ;  /* 0x0000000905107210 */ /* 0x000fe2000783e0ce */
[----:B------:R-:W-:Y:S03]  /*4e80*/  IMAD R5, R210, 0x6000, R191 ;  /* 0x00006000d2057824 */ /* 0x000fe600078e02bf */
[----:B------:R-:W-:Y:S02]  /*4e90*/  IADD3.X R17, RZ, R6, R207, P1, P0 ;  /* 0x00000006ff117210 */ /* 0x000fe40000fe04cf */
[----:B----4-:R-:W-:Y:S02]  /*4ea0*/  IADD3 R18, P1, R204, R11, RZ ;  /* 0x0000000bcc127210 */ /* 0x010fe40007f3e0ff */
[----:B------:R-:W-:Y:S03]  /*4eb0*/  IADD3 R6, P0, R11, R208, RZ ;  /* 0x000000d00b067210 */ /* 0x000fe60007f1e0ff */
[----:B---3--:R-:W-:Y:S01]  /*4ec0*/  IMAD.X R19, R205, 0x1, R8, P1 ;  /* 0x00000001cd137824 */ /* 0x008fe200008e0608 */
        /* <DEDUP_REMOVED lines=11> */
.L_x_770:
[C---:B-1-34-:R-:W-:Y:S01]  /*4f80*/  HMMA.16816.F32 R4, R136.reuse, R140, RZ ;  /* 0x0000008c8804723c */ /* 0x05afe200000018ff */
[----:B------:R-:W0:Y:S02]  /*4f90*/  LDGDEPBAR ;  /* 0x00000000000079af */ /* 0x000e240000000000 */
[----:B------:R-:W-:Y:S02]  /*4fa0*/  ISETP.GE.AND P0, PT, R215, 0x2, PT ;  /* 0x00000002d700780c */ /* 0x000fe40003f06270 */
[CC--:B------:R-:W-:Y:S02]  /*4fb0*/  IADD3 R183, R179.reuse, R185.reuse, RZ ;  /* 0x000000b9b3b77210 */ /* 0x0c0fe40007ffe0ff */
[----:B------:R-:W-:Y:S01]  /*4fc0*/  IADD3 R2, R179, R132, RZ ;  /* 0x00000084b3027210 */ /* 0x000fe20007ffe0ff */
[C---:B------:R-:W-:Y:S01]  /*4fd0*/  HMMA.16816.F32 R8, R136.reuse, R142, RZ ;  /* 0x0000008e8808723c */ /* 0x040fe200000018ff */
[----:B------:R-:W-:Y:S01]  /*4fe0*/  IADD3 R185, R134, R185, R179 ;  /* 0x000000b986b97210 */ /* 0x000fe20007ffe0b3 */
[----:B------:R-:W-:Y:S01]  /*4ff0*/  LDSM.16.M88.4 R140, [R183+0xc100] ;  /* 0x00c10000b78c783b */ /* 0x000fe20000000200 */
[C---:B------:R-:W-:Y:S02]  /*5000*/  ISETP.GE.AND P1, PT, R210.reuse, 0x1, PT ;  /* 0x00000001d200780c */ /* 0x040fe40003f26270 */
[----:B------:R-:W-:Y:S03]  /*5010*/  IADD3 R210, R210, 0x1, RZ ;  /* 0x00000001d2d27810 */ /* 0x000fe60007ffe0ff */
[C---:B------:R-:W-:Y:S01]  /*5020*/  HMMA.16816.F32 R12, R136.reuse, R144, RZ ;  /* 0x00000090880c723c */ /* 0x040fe200000018ff */
[----:B------:R-:W-:Y:S07]  /*5030*/  SEL R210, R210, RZ, !P1 ;  /* 0x000000ffd2d27207 */ /* 0x000fee0004800000 */
        /* <DEDUP_REMOVED lines=552> */
[----:B------:R-:W-:Y:S01]  /*72c0*/  IMAD.MOV.U32 R192, RZ, RZ, RZ ;  /* 0x000000ffffc07224 */ /* 0x000fe200078e00ff */
[----:B------:R-:W-:Y:S02]  /*72d0*/  SEL R2, RZ, 0x10, P4 ;  /* 0x00000010ff027807 */ /* 0x000fe40002000000 */
[----:B------:R-:W-:Y:S05]  /*72e0*/  IADD3 R193, R0, -0x80, R195 ;  /* 0xffffff8000c17810 */ /* 0x000fea0007ffe0c3 */
[----:B------:R-:W-:Y:S02]  /*72f0*/  IMAD.MOV.U32 R5, RZ, RZ, R193 ;  /* 0x000000ffff057224 */ /* 0x000fe400078e00c1 */
[----:B------:R-:W-:Y:S05]  /*7300*/  @P2 IMAD.HI.U32 R0, R193, c[0x0][0x2bc], RZ ;  /* 0x0000af00c1002a27 */ /* 0x000fea00078e00ff */
[----:B------:R-:W-:Y:S02]  /*7310*/  @P2 SHF.R.U32.HI R5, RZ, c[0x0][0x2c0], R0 ;  /* 0x0000b000ff052a19 */ /* 0x000fe40000011600 */
[----:B------:R-:W-:Y:S02]  /*7320*/  ISETP.NE.U32.AND P2, PT, R4, RZ, PT ;  /* 0x000000ff0400720c */ /* 0x000fe40003f45070 */
[C---:B------:R-:W-:Y:S04]  /*7330*/  @!P3 IADD3 R7, P0, R5.reuse, R198, RZ ;  /* 0x000000c60507b210 */ /* 0x040fe80007f1e0ff */
[----:B------:R-:W-:Y:S02]  /*7340*/  @!P3 LEA.HI.X.SX32 R0, R5, R186, 0x1, P0 ;  /* 0x000000ba0500b211 */ /* 0x000fe400000f0eff */
        /* <DEDUP_REMOVED lines=16> */
[C---:B------:R-:W-:Y:S02]  /*7450*/  LEA R14, P0, R5.reuse, c[0x0][0x1c8], 0x1 ;  /* 0x00007200050e7a11 */ /* 0x040fe400078008ff */
[----:B------:R-:W-:Y:S02]  /*7460*/  IADD3 R7, -R2, 0x10, RZ ;  /* 0x0000001002077810 */ /* 0x000fe40007ffe1ff */
[----:B------:R-:W-:Y:S01]  /*7470*/  LEA.HI.X R10, R5, c[0x0][0x1cc], R0, 0x1, P0 ;  /* 0x00007300050a7a11 */ /* 0x000fe200000f0c00 */
[----:B------:R-:W1:Y:S01]  /*7480*/  SHFL.IDX PT, R9, R14, 0x1, 0x181f ;  /* 0x00381f000e097f89 */ /* 0x000e6200000e0000 */
[----:B------:R-:W-:Y:S02]  /*7490*/  SEL R0, RZ, 0x10, P6 ;  /* 0x00000010ff007807 */ /* 0x000fe40003000000 */
[----:B------:R-:W-:Y:S01]  /*74a0*/  LOP3.LUT R7, R7, 0xf, RZ, 0xc0, !PT ;  /* 0x0000000f07077812 */ /* 0x000fe200078ec0ff */
[----:B------:R-:W2:Y:S01]  /*74b0*/  SHFL.IDX PT, R6, R10, 0x1, 0x181f ;  /* 0x00381f000a067f89 */ /* 0x000ea200000e0000 */
[----:B------:R-:W-:Y:S03]  /*74c0*/  IADD3 R5, -R4, 0x10, RZ ;  /* 0x0000001004057810 */ /* 0x000fe60007ffe1ff */
[----:B------:R3:W4:Y:S01]  /*74d0*/  SHFL.IDX PT, R11, R14, RZ, 0x181f ;  /* 0x00181fff0e0b7589 */ /* 0x00072200000e0000 */
[----:B------:R-:W-:Y:S03]  /*74e0*/  LOP3.LUT R5, R5, 0xf, RZ, 0xc0, !PT ;  /* 0x0000000f05057812 */ /* 0x000fe600078ec0ff */
[----:B------:R-:W5:Y:S01]  /*74f0*/  SHFL.IDX PT, R8, R10, RZ, 0x181f ;  /* 0x00181fff0a087589 */ /* 0x000f6200000e0000 */
[-C--:B-1----:R-:W-:Y:S02]  /*7500*/  IADD3 R12, P1, P0, R5, R9.reuse, R204 ;  /* 0x00000009050c7210 */ /* 0x082fe4000783e0cc */
[----:B------:R-:W-:Y:S02]  /*7510*/  IADD3 R5, -R0, 0x10, RZ ;  /* 0x0000001000057810 */ /* 0x000fe40007ffe1ff */
[-C--:B--2---:R-:W-:Y:S02]  /*7520*/  IADD3.X R13, RZ, R6.reuse, R205, P1, P0 ;  /* 0x00000006ff0d7210 */ /* 0x084fe40000fe04cd */
[----:B------:R-:W-:Y:S02]  /*7530*/  LOP3.LUT R5, R5, 0xf, RZ, 0xc0, !PT ;  /* 0x0000000f05057812 */ /* 0x000fe400078ec0ff */
[-C--:B---3--:R-:W-:Y:S04]  /*7540*/  IADD3 R14, P1, P0, R7, R9.reuse, R208 ;  /* 0x00000009070e7210 */ /* 0x088fe8000783e0d0 */
[-C--:B------:R-:W-:Y:S02]  /*7550*/  IADD3.X R15, RZ, R6.reuse, R209, P1, P0 ;  /* 0x00000006ff0f7210 */ /* 0x080fe40000fe04d1 */
[----:B------:R-:W-:Y:S01]  /*7560*/  IADD3 R16, P1, P0, R5, R9, R206 ;  /* 0x0000000905107210 */ /* 0x000fe2000783e0ce */
[----:B------:R-:W-:Y:S03]  /*7570*/  IMAD R5, R210, 0x3000, R194 ;  /* 0x00003000d2057824 */ /* 0x000fe600078e02c2 */
[----:B------:R-:W-:Y:S01]  /*7580*/  IADD3.X R17, RZ, R6, R207, P1, P0 ;  /* 0x00000006ff117210 */ /* 0x000fe20000fe04cf */
[----:B------:R-:W-:Y:S01]  /*7590*/  IMAD.SHL.U32 R7, R5, 0x2, RZ ;  /* 0x0000000205077824 */ /* 0x000fe200078e00ff */
[----:B----4-:R-:W-:Y:S02]  /*75a0*/  IADD3 R20, P1, R204, R11, RZ ;  /* 0x0000000bcc147210 */ /* 0x010fe40007f3e0ff */
[----:B------:R-:W-:Y:S03]  /*75b0*/  IADD3 R18, P0, R11, R208, RZ ;  /* 0x000000d00b127210 */ /* 0x000fe60007f1e0ff */
[----:B-----5:R-:W-:Y:S01]  /*75c0*/  IMAD.X R21, R205, 0x1, R8, P1 ;  /* 0x00000001cd157824 */ /* 0x020fe200008e0608 */
        /* <DEDUP_REMOVED lines=11> */
.L_x_771:
        /* <DEDUP_REMOVED lines=9> */
.L_x_769:
[----:B------:R-:W2:Y:S01]  /*7710*/  SHFL.BFLY PT, R0, R211, 0x2, 0x1f ;  /* 0x0c401f00d3007f89 */ /* 0x000ea200000e0000 */
[----:B------:R-:W-:-:S02]  /*7720*/  MOV R2, RZ ;  /* 0x000000ff00027202 */ /* 0x000fc40000000f00 */
[----:B------:R-:W-:Y:S01]  /*7730*/  MOV R4, RZ ;  /* 0x000000ff00047202 */ /* 0x000fe20000000f00 */
[----:B------:R-:W3:Y:S01]  /*7740*/  SHFL.BFLY PT, R6, R213, 0x2, 0x1f ;  /* 0x0c401f00d5067f89 */ /* 0x000ee200000e0000 */
[----:B------:R-:W-:Y:S01]  /*7750*/  PLOP3.LUT P2, PT, PT, PT, PT, 0x8, 0x0 ;  /* 0x000000000000781c */ /* 0x000fe20003f4e170 */
[----:B-12---:R-:W-:Y:S02]  /*7760*/  FADD.FTZ R7, R0, R211 ;  /* 0x000000d300077221 */ /* 0x006fe40000010000 */
[----:B---3--:R-:W-:-:S03]  /*7770*/  FADD.FTZ R6, R6, R213 ;  /* 0x000000d506067221 */ /* 0x008fc60000010000 */
        /* <DEDUP_REMOVED lines=8> */
[----:B------:R-:W-:Y:S02]  /*7800*/  @P0 MOV R9, 0x3f317218 ;  /* 0x3f31721800090802 */ /* 0x000fe40000000f00 */
[----:B------:R-:W-:-:S05]  /*7810*/  @P1 MOV R6, 0x3f317218 ;  /* 0x3f31721800061802 */ /* 0x000fca0000000f00 */
[----:B------:R-:W2:Y:S01]  /*7820*/  @P1 MUFU.RCP R4, R5 ;  /* 0x0000000500041308 */ /* 0x000ea20000001000 */
[----:B------:R-:W-:-:S07]  /*7830*/  @P1 FMUL.FTZ R6, R6, c[0x0][0x2d0] ;  /* 0x0000b40006061a20 */ /* 0x000fce0000410000 */
[----:B------:R-:W3:Y:S01]  /*7840*/  @P0 MUFU.LG2 R0, R0 ;  /* 0x0000000000000308 */ /* 0x000ee20000000c00 */
[C---:B-1----:R-:W-:Y:S02]  /*7850*/  FMUL.FTZ R130, R2.reuse, R130 ;  /* 0x0000008202827220 */ /* 0x042fe40000410000 */
[C---:B------:R-:W-:Y:S02]  /*7860*/  FMUL.FTZ R131, R2.reuse, R131 ;  /* 0x0000008302837220 */ /* 0x040fe40000410000 */
[C---:B------:R-:W-:Y:S02]  /*7870*/  FMUL.FTZ R126, R2.reuse, R126 ;  /* 0x0000007e027e7220 */ /* 0x040fe40000410000 */
[----:B------:R-:W-:Y:S01]  /*7880*/  FMUL.FTZ R127, R2, R127 ;  /* 0x0000007f027f7220 */ /* 0x000fe20000410000 */
[----:B------:R-:W1:Y:S01]  /*7890*/  @P1 MUFU.LG2 R5, R5 ;  /* 0x0000000500051308 */ /* 0x000e620000000c00 */
[C---:B--2---:R-:W-:Y:S02]  /*78a0*/  FMUL.FTZ R128, R4.reuse, R128 ;  /* 0x0000008004807220 */ /* 0x044fe40000410000 */
[----:B------:R-:W-:-:S02]  /*78b0*/  FMUL.FTZ R129, R4, R129 ;  /* 0x0000008104817220 */ /* 0x000fc40000410000 */
[C---:B------:R-:W-:Y:S02]  /*78c0*/  FMUL.FTZ R124, R4.reuse, R124 ;  /* 0x0000007c047c7220 */ /* 0x040fe40000410000 */
[----:B------:R-:W-:Y:S02]  /*78d0*/  FMUL.FTZ R125, R4, R125 ;  /* 0x0000007d047d7220 */ /* 0x000fe40000410000 */
[----:B---3--:R-:W-:Y:S02]  /*78e0*/  @P0 FMUL.FTZ R8, R0, 0.69314718246459960938 ;  /* 0x3f31721800080820 */ /* 0x008fe40000410000 */
[----:B------:R-:W-:Y:S02]  /*78f0*/  @P0 FMUL.FTZ R0, R9, c[0x0][0x2d0] ;  /* 0x0000b40009000a20 */ /* 0x000fe40000410000 */
        /* <DEDUP_REMOVED lines=44> */
[----:B------:R-:W-:Y:S01]  /*7bc0*/  FMUL.FTZ R113, R4, R113 ;  /* 0x0000007104717220 */ /* 0x000fe20000410000 */
[----:B------:R-:W-:Y:S01]  /*7bd0*/  MOV R4, 0xff800000 ;  /* 0xff80000000047802 */ /* 0x000fe20000000f00 */
        /* <DEDUP_REMOVED lines=43> */
[----:B------:R-:W-:Y:S02]  /*7e90*/  FMUL.FTZ R115, R2, R115 ;  /* 0x0000007302737220 */ /* 0x000fe40000410000 */
[----:B------:R-:W-:Y:S02]  /*7ea0*/  @P1 FFMA.FTZ R4, R6, R132, R5 ;  /* 0x0000008406041223 */ /* 0x000fe40000010005 */
[----:B------:R-:W-:Y:S02]  /*7eb0*/  @P0 FFMA.FTZ R7, R0, R3, R8 ;  /* 0x0000000300070223 */ /* 0x000fe40000010008 */
.L_x_759:
[----:B------:R-:W-:Y:S01]  /*7ec0*/  SHF.R.S32.HI R0, RZ, 0x1f, R190 ;  /* 0x0000001fff007819 */ /* 0x000fe200000114be */
[----:B------:R-:W-:Y:S05]  /*7ed0*/  @P2 BRA `(.L_x_773) ;  /* 0x0000168000002947 */ /* 0x000fea0003800000 */
[----:B------:R-:W2:Y:S01]  /*7ee0*/  S2R R2, SR_TID.X ;  /* 0x0000000000027919 */ /* 0x000ea20000002100 */
[----:B------:R-:W-:-:S02]  /*7ef0*/  F2FP.PACK_AB R128, R129, R128 ;  /* 0x000000808180723e */ /* 0x000fc400000000ff */
[----:B------:R-:W-:Y:S01]  /*7f00*/  F2FP.PACK_AB R130, R131, R130 ;  /* 0x000000828382723e */ /* 0x000fe200000000ff */
        /* <DEDUP_REMOVED lines=11> */
[----:B--2---:R-:W-:-:S02]  /*7fc0*/  SHF.R.S32.HI R3, RZ, 0x1f, R2 ;  /* 0x0000001fff037819 */ /* 0x004fc40000011402 */
[----:B------:R-:W-:Y:S02]  /*7fd0*/  F2FP.PACK_AB R52, R53, R52 ;  /* 0x000000343534723e */ /* 0x000fe400000000ff */
[----:B------:R-:W-:Y:S02]  /*7fe0*/  LEA.HI R5, R3, R2, RZ, 0x2 ;  /* 0x0000000203057211 */ /* 0x000fe400078f10ff */
[----:B------:R-:W-:Y:S02]  /*7ff0*/  F2FP.PACK_AB R54, R55, R54 ;  /* 0x000000363736723e */ /* 0x000fe400000000ff */
[--C-:B------:R-:W-:Y:S02]  /*8000*/  SHF.R.S32.HI R9, RZ, 0x2, R5.reuse ;  /* 0x00000002ff097819 */ /* 0x100fe40000011405 */
[----:B------:R-:W-:Y:S02]  /*8010*/  SHF.R.S32.HI R6, RZ, 0x1f, R5 ;  /* 0x0000001fff067819 */ /* 0x000fe40000011405 */
[----:B------:R-:W-:-:S02]  /*8020*/  LOP3.LUT R5, R5, 0xfffffffc, RZ, 0xc0, !PT ;  /* 0xfffffffc05057812 */ /* 0x000fc400078ec0ff */
[----:B------:R-:W-:Y:S02]  /*8030*/  LEA.HI R6, R6, R9, RZ, 0x3 ;  /* 0x0000000906067211 */ /* 0x000fe400078f18ff */
[----:B------:R-:W-:Y:S01]  /*8040*/  F2FP.PACK_AB R56, R57, R56 ;  /* 0x000000383938723e */ /* 0x000fe200000000ff */
[----:B------:R-:W-:Y:S01]  /*8050*/  IMAD.IADD R5, R2, 0x1, -R5 ;  /* 0x0000000102057824 */ /* 0x000fe200078e0a05 */
[----:B------:R-:W-:Y:S02]  /*8060*/  LOP3.LUT R6, R6, 0xfffffff8, RZ, 0xc0, !PT ;  /* 0xfffffff806067812 */ /* 0x000fe400078ec0ff */
[----:B------:R-:W-:Y:S02]  /*8070*/  F2FP.PACK_AB R58, R59, R58 ;  /* 0x0000003a3b3a723e */ /* 0x000fe400000000ff */
[----:B------:R-:W-:Y:S01]  /*8080*/  F2FP.PACK_AB R60, R61, R60 ;  /* 0x0000003c3d3c723e */ /* 0x000fe200000000ff */
[----:B------:R-:W-:Y:S01]  /*8090*/  IMAD.IADD R9, R9, 0x1, -R6 ;  /* 0x0000000109097824 */ /* 0x000fe200078e0a06 */
[----:B------:R-:W-:-:S02]  /*80a0*/  LEA.HI R6, R3, R2, RZ, 0x5 ;  /* 0x0000000203067211 */ /* 0x000fc400078f28ff */
[----:B------:R-:W-:Y:S01]  /*80b0*/  F2FP.PACK_AB R62, R63, R62 ;  /* 0x0000003e3f3e723e */ /* 0x000fe200000000ff */
[C---:B-1----:R-:W-:Y:S01]  /*80c0*/  IMAD.SHL.U32 R10, R9.reuse, 0x40, RZ ;  /* 0x00000040090a7824 */ /* 0x042fe200078e00ff */
[----:B------:R-:W-:Y:S02]  /*80d0*/  SHF.R.S32.HI R8, RZ, 0x5, R6 ;  /* 0x00000005ff087819 */ /* 0x000fe40000011406 */
[----:B------:R-:W-:Y:S02]  /*80e0*/  LOP3.LUT R12, R9, 0x1, RZ, 0xc0, !PT ;  /* 0x00000001090c7812 */ /* 0x000fe400078ec0ff */
[----:B------:R-:W-:Y:S01]  /*80f0*/  LOP3.LUT R10, R10, 0x1c0, RZ, 0xc0, !PT ;  /* 0x000001c00a0a7812 */ /* 0x000fe200078ec0ff */
[----:B------:R-:W-:Y:S01]  /*8100*/  IMAD R11, R8, 0x200, R5 ;  /* 0x00000200080b7824 */ /* 0x000fe200078e0205 */
[----:B------:R-:W-:Y:S02]  /*8110*/  ISETP.NE.U32.AND P0, PT, R12, 0x1, PT ;  /* 0x000000010c00780c */ /* 0x000fe40003f05070 */
        /* <DEDUP_REMOVED lines=8> */
[----:B------:R-:W-:Y:S02]  /*81a0*/  F2FP.PACK_AB R70, R71, R70 ;  /* 0x000000464746723e */ /* 0x000fe400000000ff */
[----:B------:R-:W-:-:S02]  /*81b0*/  F2FP.PACK_AB R72, R73, R72 ;  /* 0x000000484948723e */ /* 0x000fc400000000ff */
[C---:B------:R-:W-:Y:S01]  /*81c0*/  IADD3 R10, R11.reuse, 0x80, RZ ;  /* 0x000000800b0a7810 */ /* 0x040fe20007ffe0ff */
[----:B------:R-:W-:Y:S01]  /*81d0*/  STS [R11+0x80], R128 ;  /* 0x000080800b007388 */ /* 0x000fe20000000800 */
[----:B------:R-:W-:Y:S02]  /*81e0*/  IADD3 R13, R11, 0x70, RZ ;  /* 0x000000700b0d7810 */ /* 0x000fe40007ffe0ff */
[----:B------:R-:W-:Y:S01]  /*81f0*/  @P0 IADD3 R13, R10, 0x10, RZ ;  /* 0x000000100a0d0810 */ /* 0x000fe20007ffe0ff */
[----:B------:R-:W-:Y:S01]  /*8200*/  STS [R11+0x480], R130 ;  /* 0x000480820b007388 */ /* 0x000fe20000000800 */
[----:B------:R-:W-:Y:S01]  /*8210*/  SEL R10, R9, 0xffffffe0, !P1 ;  /* 0xffffffe0090a7807 */ /* 0x000fe20004800000 */
[----:B------:R-:W-:Y:S01]  /*8220*/  IMAD.MOV.U32 R9, RZ, RZ, 0x40 ;  /* 0x00000040ff097424 */ /* 0x000fe200078e00ff */
[----:B------:R-:W-:Y:S01]  /*8230*/  F2FP.PACK_AB R74, R75, R74 ;  /* 0x0000004a4b4a723e */ /* 0x000fe200000000ff */
[----:B------:R-:W-:Y:S01]  /*8240*/  STS [R13], R124 ;  /* 0x0000007c0d007388 */ /* 0x000fe20000000800 */
[----:B------:R-:W-:Y:S01]  /*8250*/  F2FP.PACK_AB R76, R77, R76 ;  /* 0x0000004c4d4c723e */ /* 0x000fe200000000ff */
[----:B------:R-:W-:Y:S01]  /*8260*/  IMAD.IADD R15, R11, 0x1, R10 ;  /* 0x000000010b0f7824 */ /* 0x000fe200078e020a */
[----:B------:R-:W-:Y:S01]  /*8270*/  SEL R12, R9, 0xffffffc0, !P2 ;  /* 0xffffffc0090c7807 */ /* 0x000fe20005000000 */
[--C-:B------:R-:W-:Y:S01]  /*8280*/  IMAD.IADD R9, R10, 0x1, R13.reuse ;  /* 0x000000010a097824 */ /* 0x100fe200078e020d */
[----:B------:R-:W-:Y:S01]  /*8290*/  STS [R13+0x400], R126 ;  /* 0x0004007e0d007388 */ /* 0x000fe20000000800 */
[----:B------:R-:W-:Y:S01]  /*82a0*/  F2FP.PACK_AB R78, R79, R78 ;  /* 0x0000004e4f4e723e */ /* 0x000fe200000000ff */
[----:B------:R-:W-:Y:S01]  /*82b0*/  IMAD.MOV.U32 R10, RZ, RZ, 0x4 ;  /* 0x00000004ff0a7424 */ /* 0x000fe200078e00ff */
[----:B------:R-:W-:Y:S01]  /*82c0*/  F2FP.PACK_AB R80, R81, R80 ;  /* 0x000000505150723e */ /* 0x000fe200000000ff */
[--C-:B------:R-:W-:Y:S01]  /*82d0*/  IMAD.IADD R17, R11, 0x1, R12.reuse ;  /* 0x000000010b117824 */ /* 0x100fe200078e020c */
        /* <DEDUP_REMOVED lines=36> */
[----:B------:R-:W-:Y:S01]  /*8520*/  ISETP.NE.U32.AND P1, PT, RZ, c[0x0][0x508], PT ;  /* 0x00014200ff007a0c */ /* 0x000fe20003f25070 */
[----:B------:R-:W-:Y:S01]  /*8530*/  STS [R11+0x4080], R60 ;  /* 0x0040803c0b007388 */ /* 0x000fe20000000800 */
[----:B------:R-:W-:Y:S02]  /*8540*/  ISETP.NE.U32.AND P0, PT, RZ, c[0x0][0x500], PT ;  /* 0x00014000ff007a0c */ /* 0x000fe40003f05070 */
[----:B------:R-:W-:Y:S01]  /*8550*/  ISETP.NE.AND.EX P1, PT, RZ, c[0x0][0x50c], PT, P1 ;  /* 0x00014300ff007a0c */ /* 0x000fe20003f25310 */
[----:B------:R-:W-:Y:S01]  /*8560*/  STS [R11+0x4480], R62 ;  /* 0x0044803e0b007388 */ /* 0x000fe20000000800 */
[----:B------:R-:W-:-:S03]  /*8570*/  ISETP.NE.AND.EX P0, PT, RZ, c[0x0][0x504], PT, P0 ;  /* 0x00014100ff007a0c */ /* 0x000fc60003f05300 */
        /* <DEDUP_REMOVED lines=24> */
[----:B-1----:R-:W-:-:S03]  /*8700*/  IMAD.WIDE R12, R197, R10, c[0x0][0x500] ;  /* 0x00014000c50c7625 */ /* 0x002fc600078e020a */
[----:B------:R1:W-:Y:S04]  /*8710*/  STS [R19+0x8000], R108 ;  /* 0x0080006c13007388 */ /* 0x0003e80000000800 */
[----:B------:R1:W-:Y:S04]  /*8720*/  STS [R19+0x8400], R110 ;  /* 0x0084006e13007388 */ /* 0x0003e80000000800 */
[----:B------:R1:W-:Y:S04]  /*8730*/  STS [R21+0x8080], R116 ;  /* 0x0080807415007388 */ /* 0x0003e80000000800 */
[----:B------:R1:W-:Y:S04]  /*8740*/  STS [R21+0x8480], R118 ;  /* 0x0084807615007388 */ /* 0x0003e80000000800 */
[----:B------:R1:W-:Y:S04]  /*8750*/  STS [R23+0x8000], R112 ;  /* 0x0080007017007388 */ /* 0x0003e80000000800 */
[----:B------:R1:W-:Y:S04]  /*8760*/  STS [R23+0x8400], R114 ;  /* 0x0084007217007388 */ /* 0x0003e80000000800 */
[----:B------:R-:W-:Y:S01]  /*8770*/  BAR.SYNC.DEFER_BLOCKING 0x1, 0x100 ;  /* 0x0044000000007b1d */ /* 0x000fe20000010000 */
[----:B--2---:R-:W-:-:S02]  /*8780*/  IMAD.MOV.U32 R9, RZ, RZ, c[0x0][0x388] ;  /* 0x0000e200ff097624 */ /* 0x004fc400078e00ff */
[----:B---3--:R-:W-:-:S03]  /*8790*/  @P1 IMAD.WIDE R16, R197, R10, c[0x0][0x508] ;  /* 0x00014200c5101625 */ /* 0x008fc600078e020a */
        /* <DEDUP_REMOVED lines=10> */
.L_x_774:
[----:B-1----:R-:W-:Y:S01]  /*8840*/  LOP3.LUT R11, R6, 0xffffffe0, RZ, 0xc0, !PT ;  /* 0xffffffe0060b7812 */ /* 0x002fe200078ec0ff */
[----:B------:R-:W1:Y:S01]  /*8850*/  S2R R55, SR_CTAID.X ;  /* 0x0000000000377919 */ /* 0x000e620000002500 */
[----:B------:R-:W-:Y:S01]  /*8860*/  SHF.R.S32.HI R13, RZ, 0x1f, R8 ;  /* 0x0000001fff0d7819 */ /* 0x000fe20000011408 */
[----:B------:R-:W-:Y:S01]  /*8870*/  IMAD R17, R0, c[0x0][0x490], RZ ;  /* 0x0001240000117a24 */ /* 0x000fe200078e02ff */
[----:B------:R-:W-:Y:S01]  /*8880*/  LEA.HI R12, R5, R5, RZ, 0x1 ;  /* 0x00000005050c7211 */ /* 0x000fe200078f08ff */
[----:B------:R-:W-:Y:S01]  /*8890*/  IMAD.IADD R10, R2, 0x1, -R11 ;  /* 0x00000001020a7824 */ /* 0x000fe200078e0a0b */
[----:B------:R-:W-:Y:S01]  /*88a0*/  LEA.HI R13, R13, R8, RZ, 0x3 ;  /* 0x000000080d0d7211 */ /* 0x000fe200078f18ff */
[----:B------:R-:W-:Y:S01]  /*88b0*/  IMAD.MOV.U32 R19, RZ, RZ, R15 ;  /* 0x000000ffff137224 */ /* 0x000fe200078e000f */
[----:B------:R-:W-:Y:S01]  /*88c0*/  LOP3.LUT R12, R12, 0x1ffffffe, RZ, 0xc0, !PT ;  /* 0x1ffffffe0c0c7812 */ /* 0x000fe200078ec0ff */
[----:B------:R-:W-:Y:S01]  /*88d0*/  IMAD R17, R190, c[0x0][0x494], R17 ;  /* 0x00012500be117a24 */ /* 0x000fe200078e0211 */
[----:B------:R-:W-:Y:S01]  /*88e0*/  SHF.R.S32.HI R11, RZ, 0x1f, R10 ;  /* 0x0000001fff0b7819 */ /* 0x000fe2000001140a */
[----:B------:R-:W-:Y:S01]  /*88f0*/  BSSY B0, `(.L_x_775) ;  /* 0x000007e000007945 */ /* 0x000fe20003800000 */
[----:B------:R-:W-:Y:S01]  /*8900*/  LOP3.LUT R13, R13, 0xffffff8, RZ, 0xc0, !PT ;  /* 0x0ffffff80d0d7812 */ /* 0x000fe200078ec0ff */
[----:B------:R-:W-:Y:S01]  /*8910*/  IMAD.IADD R5, R5, 0x1, -R12 ;  /* 0x0000000105057824 */ /* 0x000fe200078e0a0c */
[----:B------:R-:W-:Y:S01]  /*8920*/  LEA.HI R6, R11, R10, RZ, 0x2 ;  /* 0x0000000a0b067211 */ /* 0x000fe200078f10ff */
[----:B------:R-:W-:Y:S01]  /*8930*/  IMAD.MOV.U32 R11, RZ, RZ, c[0x0][0x4e8] ;  /* 0x00013a00ff0b7624 */ /* 0x000fe200078e00ff */
[----:B------:R-:W-:-:S02]  /*8940*/  IADD3 R8, R8, -R13, RZ ;  /* 0x8000000d08087210 */ /* 0x000fc40007ffe0ff */
[----:B------:R-:W-:Y:S02]  /*8950*/  SHF.R.S32.HI R13, RZ, 0x2, R6 ;  /* 0x00000002ff0d7819 */ /* 0x000fe40000011406 */
[----:B------:R-:W-:Y:S02]  /*8960*/  ISETP.NE.AND P1, PT, R11, 0x1, PT ;  /* 0x000000010b00780c */ /* 0x000fe40003f25270 */
[----:B------:R-:W-:Y:S01]  /*8970*/  LOP3.LUT P2, RZ, R10, 0x3, RZ, 0xc0, !PT ;  /* 0x000000030aff7812 */ /* 0x000fe2000784c0ff */
[----:B------:R-:W-:Y:S01]  /*8980*/  IMAD R8, R8, 0x10, R13 ;  /* 0x0000001008087824 */ /* 0x000fe200078e020d */
[----:B------:R-:W-:Y:S01]  /*8990*/  LEA.HI R6, R3, R2, RZ, 0x3 ;  /* 0x0000000203067211 */ /* 0x000fe200078f18ff */
[----:B------:R-:W-:Y:S01]  /*89a0*/  IMAD R13, R15, c[0x0][0x3a0], RZ ;  /* 0x0000e8000f0d7a24 */ /* 0x000fe200078e02ff */
[----:B------:R-:W-:Y:S01]  /*89b0*/  MOV R18, R14 ;  /* 0x0000000e00127202 */ /* 0x000fe20000000f00 */
[----:B------:R-:W-:Y:S01]  /*89c0*/  IMAD R10, R5, 0x8, R8 ;  /* 0x00000008050a7824 */ /* 0x000fe200078e0208 */
[----:B------:R-:W-:Y:S01]  /*89d0*/  LOP3.LUT R5, R6, 0xfffffff8, RZ, 0xc0, !PT ;  /* 0xfffffff806057812 */ /* 0x000fe200078ec0ff */
[C---:B------:R-:W-:Y:S01]  /*89e0*/  IMAD R13, R14.reuse, c[0x0][0x3a4], R13 ;  /* 0x0000e9000e0d7a24 */ /* 0x040fe200078e020d */
[----:B------:R-:W-:Y:S01]  /*89f0*/  LEA.HI R3, R3, R2, RZ, 0x6 ;  /* 0x0000000203037211 */ /* 0x000fe200078f30ff */
[----:B------:R-:W-:Y:S01]  /*8a00*/  IMAD.WIDE.U32 R14, R14, c[0x0][0x3a0], RZ ;  /* 0x0000e8000e0e7a25 */ /* 0x000fe200078e00ff */
[----:B-1----:R-:W-:-:S02]  /*8a10*/  LEA R11, R55, R10, 0x7 ;  /* 0x0000000a370b7211 */ /* 0x002fc400078e38ff */
[----:B------:R-:W-:Y:S01]  /*8a20*/  SHF.R.S32.HI R6, RZ, 0x3, R6 ;  /* 0x00000003ff067819 */ /* 0x000fe20000011406 */
[----:B------:R-:W-:Y:S01]  /*8a30*/  IMAD.WIDE.U32 R18, R190, c[0x0][0x490], R18 ;  /* 0x00012400be127a25 */ /* 0x000fe200078e0012 */
[----:B------:R-:W-:-:S03]  /*8a40*/  IADD3 R15, R15, R13, RZ ;  /* 0x0000000d0f0f7210 */ /* 0x000fc60007ffe0ff */
[----:B------:R-:W-:-:S04]  /*8a50*/  @P1 IMAD.HI.U32 R12, R11, c[0x0][0x4ec], RZ ;  /* 0x00013b000b0c1a27 */ /* 0x000fc800078e00ff */
[----:B------:R-:W-:Y:S01]  /*8a60*/  IMAD.MOV.U32 R10, RZ, RZ, R11 ;  /* 0x000000ffff0a7224 */ /* 0x000fe200078e000b */
[----:B------:R-:W-:Y:S01]  /*8a70*/  @P1 SHF.R.U32.HI R10, RZ, c[0x0][0x4f0], R12 ;  /* 0x00013c00ff0a1a19 */ /* 0x000fe2000001160c */
[----:B------:R-:W-:Y:S01]  /*8a80*/  IMAD.IADD R5, R2, 0x1, -R5 ;  /* 0x0000000102057824 */ /* 0x000fe200078e0a05 */
[----:B------:R-:W-:Y:S01]  /*8a90*/  SHF.R.S32.HI R2, RZ, 0x1f, R197 ;  /* 0x0000001fff027819 */ /* 0x000fe200000114c5 */
[----:B------:R-:W-:Y:S01]  /*8aa0*/  IMAD.IADD R19, R19, 0x1, R17 ;  /* 0x0000000113137824 */ /* 0x000fe200078e0211 */
[----:B------:R-:W-:Y:S01]  /*8ab0*/  SEL R197, R197, RZ, !P0 ;  /* 0x000000ffc5c57207 */ /* 0x000fe20004000000 */
[----:B------:R-:W-:Y:S01]  /*8ac0*/  IMAD R17, R0, c[0x0][0x3e8], RZ ;  /* 0x0000fa0000117a24 */ /* 0x000fe200078e02ff */
[----:B------:R-:W-:Y:S01]  /*8ad0*/  SEL R2, R2, RZ, !P0 ;  /* 0x000000ff02027207 */ /* 0x000fe20004000000 */
[----:B------:R-:W-:Y:S01]  /*8ae0*/  IMAD.MOV R12, RZ, RZ, -R10 ;  /* 0x000000ffff0c7224 */ /* 0x000fe200078e0a0a */
[----:B------:R-:W-:Y:S01]  /*8af0*/  LEA R0, R5, R6, 0x5 ;  /* 0x0000000605007211 */ /* 0x000fe200078e28ff */
[----:B------:R-:W-:-:S02]  /*8b00*/  IMAD R17, R190, c[0x0][0x3ec], R17 ;  /* 0x0000fb00be117a24 */ /* 0x000fc400078e0211 */
[----:B------:R-:W-:-:S04]  /*8b10*/  IMAD.WIDE.U32 R14, R190, c[0x0][0x3e8], R14 ;  /* 0x0000fa00be0e7a25 */ /* 0x000fc800078e000e */
[----:B------:R-:W-:Y:S01]  /*8b20*/  IMAD R12, R12, c[0x0][0x4e8], R11 ;  /* 0x00013a000c0c7a24 */ /* 0x000fe200078e020b */
[----:B------:R-:W-:Y:S01]  /*8b30*/  IADD3 R15, R15, R17, RZ ;  /* 0x000000110f0f7210 */ /* 0x000fe20007ffe0ff */
[----:B------:R-:W-:-:S04]  /*8b40*/  IMAD.WIDE.U32 R18, R197, c[0x0][0x498], R18 ;  /* 0x00012600c5127a25 */ /* 0x000fc800078e0012 */
[----:B------:R-:W-:Y:S01]  /*8b50*/  IMAD R16, R2, c[0x0][0x498], RZ ;  /* 0x0001260002107a24 */ /* 0x000fe200078e02ff */
[----:B------:R-:W-:Y:S01]  /*8b60*/  IADD3 R20, P0, R10, R18, RZ ;  /* 0x000000120a147210 */ /* 0x000fe20007f1e0ff */
[----:B------:R-:W-:Y:S01]  /*8b70*/  IMAD R11, R55, 0x80, R0 ;  /* 0x00000080370b7824 */ /* 0x000fe200078e0200 */
[----:B------:R-:W-:Y:S01]  /*8b80*/  SHF.R.S32.HI R18, RZ, 0x1f, R12 ;  /* 0x0000001fff127819 */ /* 0x000fe2000001140c */
[----:B------:R-:W-:Y:S01]  /*8b90*/  IMAD R13, R197, c[0x0][0x49c], R16 ;  /* 0x00012700c50d7a24 */ /* 0x000fe200078e0210 */
[----:B------:R-:W-:Y:S01]  /*8ba0*/  SHF.R.S32.HI R16, RZ, 0x1f, R10 ;  /* 0x0000001fff107819 */ /* 0x000fe2000001140a */
[----:B------:R-:W-:-:S03]  /*8bb0*/  @P1 IMAD.HI.U32 R17, R11, c[0x0][0x4ec], RZ ;  /* 0x00013b000b111a27 */ /* 0x000fc600078e00ff */
[----:B------:R-:W-:Y:S01]  /*8bc0*/  IADD3.X R21, R16, R19, R13, P0, !PT ;  /* 0x0000001310157210 */ /* 0x000fe200007fe40d */
[----:B------:R-:W-:Y:S01]  /*8bd0*/  IMAD.MOV.U32 R10, RZ, RZ, R11 ;  /* 0x000000ffff0a7224 */ /* 0x000fe200078e000b */
[----:B------:R-:W-:Y:S01]  /*8be0*/  @P1 SHF.R.U32.HI R10, RZ, c[0x0][0x4f0], R17 ;  /* 0x00013c00ff0a1a19 */ /* 0x000fe20000011611 */
[----:B------:R-:W-:Y:S02]  /*8bf0*/  IMAD.SHL.U32 R0, R6, 0x40, RZ ;  /* 0x0000004006007824 */ /* 0x000fe400078e00ff */
[----:B------:R-:W-:Y:S01]  /*8c00*/  IMAD R17, R18, c[0x0][0x488], RZ ;  /* 0x0001220012117a24 */ /* 0x000fe200078e02ff */
[----:B------:R-:W-:Y:S01]  /*8c10*/  SHF.R.S32.HI R16, RZ, 0x1f, R10 ;  /* 0x0000001fff107819 */ /* 0x000fe2000001140a */
[----:B------:R-:W-:Y:S01]  /*8c20*/  IMAD.WIDE.U32 R20, R12, c[0x0][0x488], R20 ;  /* 0x000122000c147a25 */ /* 0x000fe200078e0014 */
[----:B------:R-:W-:-:S03]  /*8c30*/  LOP3.LUT R13, R0, 0x1c0, RZ, 0xc0, !PT ;  /* 0x000001c0000d7812 */ /* 0x000fc600078ec0ff */
[----:B------:R-:W-:Y:S02]  /*8c40*/  IMAD R17, R12, c[0x0][0x48c], R17 ;  /* 0x000123000c117a24 */ /* 0x000fe400078e0211 */
[----:B------:R-:W-:Y:S01]  /*8c50*/  IMAD.SHL.U32 R0, R5, 0x8, RZ ;  /* 0x0000000805007824 */ /* 0x000fe200078e00ff */
[----:B------:R-:W-:Y:S01]  /*8c60*/  LEA R5, P0, R20, c[0x0][0x450], 0x2 ;  /* 0x0001140014057a11 */ /* 0x000fe200078010ff */
[----:B------:R-:W-:Y:S01]  /*8c70*/  IMAD R12, R2, c[0x0][0x3f0], RZ ;  /* 0x0000fc00020c7a24 */ /* 0x000fe200078e02ff */
[----:B------:R-:W-:Y:S01]  /*8c80*/  IADD3 R17, R21, R17, RZ ;  /* 0x0000001115117210 */ /* 0x000fe20007ffe0ff */
[----:B------:R-:W-:Y:S01]  /*8c90*/  IMAD.WIDE.U32 R14, R197, c[0x0][0x3f0], R14 ;  /* 0x0000fc00c50e7a25 */ /* 0x000fe200078e000e */
[----:B------:R-:W-:Y:S01]  /*8ca0*/  SHF.R.U32.HI R2, RZ, 0x3, R13 ;  /* 0x00000003ff027819 */ /* 0x000fe2000001160d */
[----:B------:R-:W-:Y:S01]  /*8cb0*/  SHFL.IDX PT, R32, R5, RZ, 0x1c1f ;  /* 0x001c1fff05207589 */ /* 0x000fe200000e0000 */
[----:B------:R-:W-:Y:S01]  /*8cc0*/  LOP3.LUT R13, R13, 0x38, R0, 0xf8, !PT ;  /* 0x000000380d0d7812 */ /* 0x000fe200078ef800 */
[----:B------:R-:W-:Y:S01]  /*8cd0*/  IMAD R12, R197, c[0x0][0x3f4], R12 ;  /* 0x0000fd00c50c7a24 */ /* 0x000fe200078e020c */
[----:B------:R-:W-:Y:S01]  /*8ce0*/  LEA.HI.X R17, R20, c[0x0][0x454], R17, 0x2, P0 ;  /* 0x0001150014117a11 */ /* 0x000fe200000f1411 */
[----:B------:R1:W-:Y:S01]  /*8cf0*/  SHFL.IDX PT, R34, R5, 0x1, 0x1c1f ;  /* 0x003c1f0005227f89 */ /* 0x0003e200000e0000 */
[----:B------:R-:W-:Y:S01]  /*8d00*/  LOP3.LUT R13, R13, R2, RZ, 0x3c, !PT ;  /* 0x000000020d0d7212 */ /* 0x000fe200078e3cff */
[----:B------:R-:W-:Y:S01]  /*8d10*/  IMAD.MOV R2, RZ, RZ, -R10 ;  /* 0x000000ffff027224 */ /* 0x000fe200078e0a0a */
[----:B------:R-:W-:Y:S01]  /*8d20*/  IADD3 R15, R15, R12, RZ ;  /* 0x0000000c0f0f7210 */ /* 0x000fe20007ffe0ff */
[----:B------:R-:W2:Y:S01]  /*8d30*/  SHFL.IDX PT, R33, R17, RZ, 0x1c1f ;  /* 0x001c1fff11217589 */ /* 0x000ea200000e0000 */
[----:B------:R-:W-:-:S02]  /*8d40*/  IMAD R19, R16, c[0x0][0x3e0], RZ ;  /* 0x0000f80010137a24 */ /* 0x000fc400078e02ff */
[----:B------:R-:W-:Y:S01]  /*8d50*/  IMAD R56, R2, c[0x0][0x4e8], R11 ;  /* 0x00013a0002387a24 */ /* 0x000fe200078e020b */
[----:B------:R-:W3:Y:S01]  /*8d60*/  SHFL.IDX PT, R35, R17, 0x1, 0x1c1f ;  /* 0x003c1f0011237f89 */ /* 0x000ee200000e0000 */
[----:B------:R-:W-:Y:S01]  /*8d70*/  IMAD R11, R55, 0x80, R8 ;  /* 0x00000080370b7824 */ /* 0x000fe200078e0208 */
[----:B------:R-:W-:Y:S01]  /*8d80*/  SHF.L.U32 R8, R3, 0x3, RZ ;  /* 0x0000000303087819 */ /* 0x000fe200000006ff */
[----:B-----5:R-:W-:Y:S01]  /*8d90*/  IMAD R2, R9, c[0x0][0x4e8], RZ ;  /* 0x00013a0009027a24 */ /* 0x020fe200078e02ff */
[----:B------:R-:W-:Y:S01]  /*8da0*/  LEA R55, R55, R6, 0x7 ;  /* 0x0000000637377211 */ /* 0x000fe200078e38ff */
[C---:B------:R-:W-:Y:S01]  /*8db0*/  IMAD R19, R10.reuse, c[0x0][0x3e4], R19 ;  /* 0x0000f9000a137a24 */ /* 0x040fe200078e0213 */
[C---:B------:R-:W-:Y:S01]  /*8dc0*/  IADD3 R9, R11.reuse, 0x8, RZ ;  /* 0x000000080b097810 */ /* 0x040fe20007ffe0ff */
[----:B------:R-:W-:Y:S01]  /*8dd0*/  IMAD.WIDE.U32 R14, R10, c[0x0][0x3e0], R14 ;  /* 0x0000f8000a0e7a25 */ /* 0x000fe200078e000e */
[-C--:B------:R-:W-:Y:S02]  /*8de0*/  ISETP.GE.OR P1, PT, R11, R2.reuse, P2 ;  /* 0x000000020b00720c */ /* 0x080fe40001726670 */
[----:B------:R-:W-:Y:S01]  /*8df0*/  ISETP.GE.OR P0, PT, R9, R2, P2 ;  /* 0x000000020900720c */ /* 0x000fe20001706670 */
[----:B------:R-:W-:Y:S01]  /*8e00*/  IMAD.IADD R15, R15, 0x1, R19 ;  /* 0x000000010f0f7824 */ /* 0x000fe200078e0213 */
[----:B------:R-:W-:-:S02]  /*8e10*/  LOP3.LUT R8, R13, 0x7ffffe00, R8, 0xf8, !PT ;  /* 0x7ffffe000d087812 */ /* 0x000fc400078ef808 */
[----:B-1----:R-:W-:Y:S02]  /*8e20*/  SHF.R.S32.HI R5, RZ, 0x1f, R56 ;  /* 0x0000001fff057819 */ /* 0x002fe40000011438 */
[----:B------:R-:W-:-:S03]  /*8e30*/  SHF.L.U32 R58, R8, 0x1, RZ ;  /* 0x00000001083a7819 */ /* 0x000fc600000006ff */
[----:B------:R-:W-:Y:S02]  /*8e40*/  IMAD R3, R5, c[0x0][0x3d8], RZ ;  /* 0x0000f60005037a24 */ /* 0x000fe400078e02ff */
[----:B--2---:R1:W-:Y:S02]  /*8e50*/  @!P1 ST.E [R32.64], R4 ;  /* 0x0000000420009985 */ /* 0x0043e4000c101906 */
[C---:B------:R-:W-:Y:S02]  /*8e60*/  IMAD R3, R56.reuse, c[0x0][0x3dc], R3 ;  /* 0x0000f70038037a24 */ /* 0x040fe400078e0203 */
[----:B---3--:R1:W-:Y:S01]  /*8e70*/  @!P0 ST.E [R34.64], R7 ;  /* 0x0000000722008985 */ /* 0x0083e2000c101906 */
        /* <DEDUP_REMOVED lines=19> */
[----:B------:R-:W-:Y:S01]  /*8fb0*/  IADD3 R52, R0, 0x80, RZ ;  /* 0x0000008000347810 */ /* 0x000fe20007ffe0ff */
        /* <DEDUP_REMOVED lines=17> */
.L_x_776:
[----:B--2---:R-:W-:Y:S05]  /*90d0*/  BSYNC B0 ;  /* 0x0000000000007941 */ /* 0x004fea0003800000 */
.L_x_775:
        /* <DEDUP_REMOVED lines=23> */
.L_x_778:
[----:B------:R-:W-:Y:S05]  /*9250*/  BSYNC B0 ;  /* 0x0000000000007941 */ /* 0x000fea0003800000 */
.L_x_777:
        /* <DEDUP_REMOVED lines=23> */
.L_x_780:
[----:B------:R-:W-:Y:S05]  /*93d0*/  BSYNC B0 ;  /* 0x0000000000007941 */ /* 0x000fea0003800000 */
.L_x_779:
        /* <DEDUP_REMOVED lines=24> */
.L_x_773:
        /* <DEDUP_REMOVED lines=10> */
[----:B-1----:R-:W-:Y:S02]  /*9600*/  CS2R R10, SRZ ;  /* 0x00000000000a7805 */ /* 0x002fe4000001ff00 */
[--C-:B--2---:R-:W-:Y:S01]  /*9610*/  @P0 SHF.R.S32.HI R11, RZ, 0x1f, R5.reuse ;  /* 0x0000001fff0b0819 */ /* 0x104fe20000011405 */
[----:B------:R-:W-:Y:S01]  /*9620*/  @P0 IMAD.MOV.U32 R10, RZ, RZ, R5 ;  /* 0x000000ffff0a0224 */ /* 0x000fe200078e0005 */
[----:B------:R-:W-:Y:S05]  /*9630*/  @P1 BRA `(.L_x_781) ;  /* 0x0000004000001947 */ /* 0x000fea0003800000 */
[----:B---3--:R-:W-:Y:S05]  /*9640*/  @!P0 BRA `(.L_x_781) ;  /* 0x0000003000008947 */ /* 0x008fea0003800000 */
[----:B-----5:R-:W2:Y:S04]  /*9650*/  LDG.E R3, [R6.64] ;  /* 0x0000000606037981 */ /* 0x020ea8000c1e1900 */
[----:B------:R-:W2:Y:S02]  /*9660*/  LDG.E R2, [R6.64+0x4] ;  /* 0x0000040606027981 */ /* 0x000ea4000c1e1900 */
[----:B--2---:R-:W-:-:S02]  /*9670*/  IADD3 R3, -R3, R2, RZ ;  /* 0x0000000203037210 */ /* 0x004fc40007ffe1ff */
.L_x_781:
[----:B---3--:R-:W1:Y:S01]  /*9680*/  S2R R2, SR_TID.X ;  /* 0x0000000000027919 */ /* 0x008e620000002100 */
        /* <DEDUP_REMOVED lines=12> */
[----:B------:R-:W-:Y:S01]  /*9750*/  IMAD R9, R0, c[0x0][0x490], RZ ;  /* 0x0001240000097a24 */ /* 0x000fe200078e02ff */
[----:B------:R-:W-:Y:S01]  /*9760*/  MOV R12, R10 ;  /* 0x0000000a000c7202 */ /* 0x000fe20000000f00 */
[----:B------:R-:W-:Y:S01]  /*9770*/  IMAD.MOV.U32 R13, RZ, RZ, R11 ;  /* 0x000000ffff0d7224 */ /* 0x000fe200078e000b */
[----:B------:R-:W-:Y:S01]  /*9780*/  ISETP.NE.AND P0, PT, R4, 0x1, PT ;  /* 0x000000010400780c */ /* 0x000fe20003f05270 */
[C---:B------:R-:W-:Y:S01]  /*9790*/  IMAD R4, R190.reuse, c[0x0][0x494], R9 ;  /* 0x00012500be047a24 */ /* 0x040fe200078e0209 */
[----:B------:R-:W-:Y:S01]  /*97a0*/  MOV R7, R8 ;  /* 0x0000000800077202 */ /* 0x000fe20000000f00 */
[----:B------:R-:W-:-:S05]  /*97b0*/  IMAD.WIDE.U32 R12, R190, c[0x0][0x490], R12 ;  /* 0x00012400be0c7a25 */ /* 0x000fca00078e000c */
[----:B------:R-:W-:Y:S01]  /*97c0*/  IADD3 R13, R4, R13, RZ ;  /* 0x0000000d040d7210 */ /* 0x000fe20007ffe0ff */
[----:B------:R-:W-:-:S04]  /*97d0*/  IMAD R4, R5, c[0x0][0x498], RZ ;  /* 0x0001260005047a24 */ /* 0x000fc800078e02ff */
[----:B------:R-:W-:-:S04]  /*97e0*/  @P0 IMAD.HI.U32 R6, R8, c[0x0][0x4ec], RZ ;  /* 0x00013b0008060a27 */ /* 0x000fc800078e00ff */
[----:B------:R-:W-:Y:S01]  /*97f0*/  IMAD.WIDE.U32 R12, R197, c[0x0][0x498], R12 ;  /* 0x00012600c50c7a25 */ /* 0x000fe200078e000c */
[----:B------:R-:W-:-:S03]  /*9800*/  @P0 SHF.R.U32.HI R7, RZ, c[0x0][0x4f0], R6 ;  /* 0x00013c00ff070a19 */ /* 0x000fc60000011606 */
[----:B------:R-:W-:Y:S01]  /*9810*/  IMAD R15, R197, c[0x0][0x49c], R4 ;  /* 0x00012700c50f7a24 */ /* 0x000fe200078e0204 */
[--C-:B------:R-:W-:Y:S01]  /*9820*/  SHF.R.S32.HI R4, RZ, 0x1f, R7.reuse ;  /* 0x0000001fff047819 */ /* 0x100fe20000011407 */
[----:B------:R-:W-:Y:S01]  /*9830*/  IMAD.MOV R9, RZ, RZ, -R7 ;  /* 0x000000ffff097224 */ /* 0x000fe200078e0a07 */
[----:B------:R-:W-:-:S03]  /*9840*/  IADD3 R12, P0, R7, R12, RZ ;  /* 0x0000000c070c7210 */ /* 0x000fc60007f1e0ff */
[----:B------:R-:W-:Y:S01]  /*9850*/  IMAD R9, R9, c[0x0][0x4e8], R8 ;  /* 0x00013a0009097a24 */ /* 0x000fe200078e0208 */
[----:B------:R-:W-:Y:S02]  /*9860*/  IADD3.X R13, R4, R13, R15, P0, !PT ;  /* 0x0000000d040d7210 */ /* 0x000fe400007fe40f */
[----:B------:R-:W-:Y:S02]  /*9870*/  MOV R4, 0xff800000 ;  /* 0xff80000000047802 */ /* 0x000fe40000000f00 */
[----:B------:R-:W-:Y:S01]  /*9880*/  SHF.R.S32.HI R6, RZ, 0x1f, R9 ;  /* 0x0000001fff067819 */ /* 0x000fe20000011409 */
[----:B------:R-:W-:-:S04]  /*9890*/  IMAD.WIDE.U32 R12, R9, c[0x0][0x488], R12 ;  /* 0x00012200090c7a25 */ /* 0x000fc800078e000c */
[----:B------:R-:W-:-:S04]  /*98a0*/  IMAD R6, R6, c[0x0][0x488], RZ ;  /* 0x0001220006067a24 */ /* 0x000fc800078e02ff */
[----:B------:R-:W-:Y:S01]  /*98b0*/  IMAD R7, R9, c[0x0][0x48c], R6 ;  /* 0x0001230009077a24 */ /* 0x000fe200078e0206 */
[----:B------:R-:W-:-:S04]  /*98c0*/  LEA R6, P0, R12, c[0x0][0x450], 0x2 ;  /* 0x000114000c067a11 */ /* 0x000fc800078010ff */
[----:B------:R-:W-:-:S04]  /*98d0*/  IADD3 R7, R13, R7, RZ ;  /* 0x000000070d077210 */ /* 0x000fc80007ffe0ff */
[----:B------:R-:W-:-:S05]  /*98e0*/  LEA.HI.X R7, R12, c[0x0][0x454], R7, 0x2, P0 ;  /* 0x000115000c077a11 */ /* 0x000fca00000f1407 */
[----:B------:R1:W-:Y:S02]  /*98f0*/  STG.E [R6.64], R4 ;  /* 0x0000000406007986 */ /* 0x0003e4000c101906 */
.L_x_783:
[----:B------:R-:W-:Y:S05]  /*9900*/  BSYNC B0 ;  /* 0x0000000000007941 */ /* 0x000fea0003800000 */
.L_x_782:
[----:B-1----:R-:W1:Y:S01]  /*9910*/  S2R R6, SR_CTAID.X ;  /* 0x0000000000067919 */ /* 0x002e620000002500 */
[----:B------:R-:W-:Y:S01]  /*9920*/  SHF.R.S32.HI R9, RZ, 0x1f, R2 ;  /* 0x0000001fff097819 */ /* 0x000fe20000011402 */
[----:B------:R-:W-:Y:S01]  /*9930*/  IMAD R7, R11, c[0x0][0x3a0], RZ ;  /* 0x0000e8000b077a24 */ /* 0x000fe200078e02ff */
[----:B------:R-:W-:Y:S01]  /*9940*/  MOV R8, c[0x0][0x4e8] ;  /* 0x00013a0000087a02 */ /* 0x000fe20000000f00 */
[----:B-----5:R-:W-:Y:S01]  /*9950*/  IMAD R3, R3, c[0x0][0x4e8], RZ ;  /* 0x00013a0003037a24 */ /* 0x020fe200078e02ff */
[----:B------:R-:W-:Y:S01]  /*9960*/  LEA.HI R4, R9, R2, RZ, 0x3 ;  /* 0x0000000209047211 */ /* 0x000fe200078f18ff */
[----:B------:R-:W-:Y:S01]  /*9970*/  IMAD R7, R10, c[0x0][0x3a4], R7 ;  /* 0x0000e9000a077a24 */ /* 0x000fe200078e0207 */
[----:B------:R-:W-:Y:S01]  /*9980*/  ISETP.NE.AND P0, PT, R8, 0x1, PT ;  /* 0x000000010800780c */ /* 0x000fe20003f05270 */
[----:B------:R-:W-:Y:S01]  /*9990*/  IMAD.WIDE.U32 R10, R10, c[0x0][0x3a0], RZ ;  /* 0x0000e8000a0a7a25 */ /* 0x000fe200078e00ff */
[----:B------:R-:W-:Y:S01]  /*99a0*/  LOP3.LUT R9, R4, 0xfffffff8, RZ, 0xc0, !PT ;  /* 0xfffffff804097812 */ /* 0x000fe200078ec0ff */
[----:B------:R-:W-:Y:S01]  /*99b0*/  BSSY B0, `(.L_x_784) ;  /* 0x0000036000007945 */ /* 0x000fe20003800000 */
[----:B------:R-:W-:-:S02]  /*99c0*/  SHF.R.S32.HI R4, RZ, 0x3, R4 ;  /* 0x00000003ff047819 */ /* 0x000fc40000011404 */
[----:B------:R-:W-:Y:S01]  /*99d0*/  IADD3 R11, R11, R7, RZ ;  /* 0x000000070b0b7210 */ /* 0x000fe20007ffe0ff */
[----:B------:R-:W-:Y:S02]  /*99e0*/  IMAD.IADD R9, R2, 0x1, -R9 ;  /* 0x0000000102097824 */ /* 0x000fe400078e0a09 */
[----:B------:R-:W-:Y:S02]  /*99f0*/  IMAD R7, R0, c[0x0][0x3e8], RZ ;  /* 0x0000fa0000077a24 */ /* 0x000fe400078e02ff */
[C---:B------:R-:W-:Y:S01]  /*9a00*/  IMAD.WIDE.U32 R10, R190.reuse, c[0x0][0x3e8], R10 ;  /* 0x0000fa00be0a7a25 */ /* 0x040fe200078e000a */
[CC--:B------:R-:W-:Y:S02]  /*9a10*/  LEA R13, R9.reuse, R4.reuse, 0x5 ;  /* 0x00000004090d7211 */ /* 0x0c0fe400078e28ff */
[----:B------:R-:W-:Y:S01]  /*9a20*/  SHF.L.U32 R9, R9, 0x3, RZ ;  /* 0x0000000309097819 */ /* 0x000fe200000006ff */
[----:B------:R-:W-:Y:S02]  /*9a30*/  IMAD R7, R190, c[0x0][0x3ec], R7 ;  /* 0x0000fb00be077a24 */ /* 0x000fe400078e0207 */
[C---:B-1----:R-:W-:Y:S01]  /*9a40*/  IMAD R13, R6.reuse, 0x80, R13 ;  /* 0x00000080060d7824 */ /* 0x042fe200078e020d */
[----:B------:R-:W-:Y:S01]  /*9a50*/  LEA R4, R6, R4, 0x7 ;  /* 0x0000000406047211 */ /* 0x000fe200078e38ff */
[----:B------:R-:W-:Y:S01]  /*9a60*/  IMAD R2, R5, c[0x0][0x3f0], RZ ;  /* 0x0000fc0005027a24 */ /* 0x000fe200078e02ff */
[----:B------:R-:W-:Y:S01]  /*9a70*/  IADD3 R11, R7, R11, RZ ;  /* 0x0000000b070b7210 */ /* 0x000fe20007ffe0ff */
[----:B------:R-:W-:Y:S01]  /*9a80*/  @P0 IMAD.HI.U32 R0, R13, c[0x0][0x4ec], RZ ;  /* 0x00013b000d000a27 */ /* 0x000fe200078e00ff */
[----:B------:R-:W-:-:S02]  /*9a90*/  MOV R5, R13 ;  /* 0x0000000d00057202 */ /* 0x000fc40000000f00 */
[----:B------:R-:W-:Y:S01]  /*9aa0*/  IADD3 R6, R9, 0x40, RZ ;  /* 0x0000004009067810 */ /* 0x000fe20007ffe0ff */
        /* <DEDUP_REMOVED lines=8> */
[----:B------:R-:W-:-:S04]  /*9b30*/  IMAD.WIDE.U32 R10, R5, c[0x0][0x3e0], R10 ;  /* 0x0000f800050a7a25 */ /* 0x000fc800078e000a */
[----:B------:R-:W-:Y:S01]  /*9b40*/  IMAD R5, R5, c[0x0][0x3e4], R2 ;  /* 0x0000f90005057a24 */ /* 0x000fe200078e0202 */
[----:B------:R-:W-:-:S04]  /*9b50*/  SHF.R.S32.HI R2, RZ, 0x1f, R0 ;  /* 0x0000001fff027819 */ /* 0x000fc80000011400 */
        /* <DEDUP_REMOVED lines=27> */
.L_x_785:
[----:B------:R-:W-:Y:S05]  /*9d10*/  BSYNC B0 ;  /* 0x0000000000007941 */ /* 0x000fea0003800000 */
.L_x_784:
        /* <DEDUP_REMOVED lines=21> */
.L_x_787:
[----:B------:R-:W-:Y:S05]  /*9e70*/  BSYNC B0 ;  /* 0x0000000000007941 */ /* 0x000fea0003800000 */
.L_x_786:
        /* <DEDUP_REMOVED lines=21> */
.L_x_789:
[----:B------:R-:W-:Y:S05]  /*9fd0*/  BSYNC B0 ;  /* 0x0000000000007941 */ /* 0x000fea0003800000 */
.L_x_788:
        /* <DEDUP_REMOVED lines=22> */
.L_x_790:
        /* <DEDUP_REMOVED lines=12> */
.L_x_1506:


//--------------------- .text._ZN7cutlass13device_kernelIN5flash19enable_sm80_to_sm89INS1_16FlashAttnFwdSm80INS1_25CollectiveMainloopFwdSm80ILi8ELi2ELb0EN4cute5tupleIJNS5_1CILi128EEENS7_ILi64EEENS7_ILi192EEEEEELi192ENS_6half_tEfNS_4arch4Sm80ELb0ELb0ELb0ELb1ELb1ELb1ELb1ELb0EEENS1_21CollectiveEpilogueFwdINS6_IJS8_SA_S9_EEENS6_IJNS7_ILi1EEESI_SI_EEESC_SE_Li256ELb1ELb1ELb0ELb0EEENS1_19SingleTileSchedulerILb1ELb0ELb1ELi128EEEEEEEEEvNT_6ParamsE --------------------------
	.section	.text._ZN7cutlass13device_kernelIN5flash19enable_sm80_to_sm89INS1_16FlashAttnFwdSm80INS1_25CollectiveMainloopFwdSm80ILi8ELi2ELb0EN4cute5tupleIJNS5_1CILi128EEENS7_ILi64EEENS7_ILi192EEEEEELi192ENS_6half_tEfNS_4arch4Sm80ELb0ELb0ELb0ELb1ELb1ELb1ELb1ELb0EEENS1_21CollectiveEpilogueFwdINS6_IJS8_SA_S9_EEENS6_IJNS7_ILi1EEESI_SI_EEESC_SE_Li256ELb1ELb1ELb0ELb0EEENS1_19SingleTileSchedulerILb1ELb0ELb1ELi128EEEEEEEEEvNT_6ParamsE,"ax",@progbits
	.sectioninfo	@"SHI_REGISTERS=223"
	.align	128
.text._ZN7cutlass13device_kernelIN5flash19enable_sm80_to_sm89INS1_16FlashAttnFwdSm80INS1_25CollectiveMainloopFwdSm80ILi8ELi2ELb0EN4cute5tupleIJNS5_1CILi128EEENS7_ILi64EEENS7_ILi192EEEEEELi192ENS_6half_tEfNS_4arch4Sm80ELb0ELb0ELb0ELb1ELb1ELb1ELb1ELb0EEENS1_21CollectiveEpilogueFwdINS6_IJS8_SA_S9_EEENS6_IJNS7_ILi1EEESI_SI_EEESC_SE_Li256ELb1ELb1ELb0ELb0EEENS1_19SingleTileSchedulerILb1ELb0ELb1ELi128EEEEEEEEEvNT_6ParamsE:
        .type           _ZN7cutlass13device_kernelIN5flash19enable_sm80_to_sm89INS1_16FlashAttnFwdSm80INS1_25CollectiveMainloopFwdSm80ILi8ELi2ELb0EN4cute5tupleIJNS5_1CILi128EEENS7_ILi64EEENS7_ILi192EEEEEELi192ENS_6half_tEfNS_4arch4Sm80ELb0ELb0ELb0ELb1ELb1ELb1ELb1ELb0EEENS1_21CollectiveEpilogueFwdINS6_IJS8_SA_S9_EEENS6_IJNS7_ILi1EEESI_SI_EEESC_SE_Li256ELb1ELb1ELb0ELb0EEENS1_19SingleTileSchedulerILb1ELb0ELb1ELi128EEEEEEEEEvNT_6ParamsE,@function
        .size           _ZN7cutlass13device_kernelIN5flash19enable_sm80_to_sm89INS1_16FlashAttnFwdSm80INS1_25CollectiveMainloopFwdSm80ILi8ELi2ELb0EN4cute5tupleIJNS5_1CILi128EEENS7_ILi64EEENS7_ILi192EEEEEELi192ENS_6half_tEfNS_4arch4Sm80ELb0ELb0ELb0ELb1ELb1ELb1ELb1ELb0EEENS1_21CollectiveEpilogueFwdINS6_IJS8_SA_S9_EEENS6_IJNS7_ILi1EEESI_SI_EEESC_SE_Li256ELb1ELb1ELb0ELb0EEENS1_19SingleTileSchedulerILb1ELb0ELb1ELi128EEEEEEEEEvNT_6ParamsE,(.L_x_1507 - _ZN7cutlass13device_kernelIN5flash19enable_sm80_to_sm89INS1_16FlashAttnFwdSm80INS1_25CollectiveMainloopFwdSm80ILi8ELi2ELb0EN4cute5tupleIJNS5_1CILi128EEENS7_ILi64EEENS7_ILi192EEEEEELi192ENS_6half_tEfNS_4arch4Sm80ELb0ELb0ELb0ELb1ELb1ELb1ELb1ELb0EEENS1_21CollectiveEpilogueFwdINS6_IJS8_SA_S9_EEENS6_IJNS7_ILi1EEESI_SI_EEESC_SE_Li256ELb1ELb1ELb0ELb0EEENS1_19SingleTileSchedulerILb1ELb0ELb1ELi128EEEEEEEEEvNT_6ParamsE)
        .other          _ZN7cutlass13device_kernelIN5flash19enable_sm80_to_sm89INS1_16FlashAttnFwdSm80INS1_25CollectiveMainloopFwdSm80ILi8ELi2ELb0EN4cute5tupleIJNS5_1CILi128EEENS7_ILi64EEENS7_ILi192EEEEEELi192ENS_6half_tEfNS_4arch4Sm80ELb0ELb0ELb0ELb1ELb1ELb1ELb1ELb0EEENS1_21CollectiveEpilogueFwdINS6_IJS8_SA_S9_EEENS6_IJNS7_ILi1EEESI_SI_EEESC_SE_Li256ELb1ELb1ELb0ELb0EEENS1_19SingleTileSchedulerILb1ELb0ELb1ELi128EEEEEEEEEvNT_6ParamsE,@"STO_CUDA_ENTRY STV_DEFAULT"
_ZN7cutlass13device_kernelIN5flash19enable_sm80_to_sm89INS1_16FlashAttnFwdSm80INS1_25CollectiveMainloopFwdSm80ILi8ELi2ELb0EN4cute5tupleIJNS5_1CILi128EEENS7_ILi64EEENS7_ILi192EEEEEELi192ENS_6half_tEfNS_4arch4Sm80ELb0ELb0ELb0ELb1ELb1ELb1ELb1ELb0EEENS1_21CollectiveEpilogueFwdINS6_IJS8_SA_S9_EEENS6_IJNS7_ILi1EEESI_SI_EEESC_SE_Li256ELb1ELb1ELb0ELb0EEENS1_19SingleTileSchedulerILb1ELb0ELb1ELi128EEEEEEEEEvNT_6ParamsE:
        /* <DEDUP_REMOVED lines=16> */
.L_x_792:
        /* <DEDUP_REMOVED lines=8> */
.L_x_794:
[----:B------:R-:W-:-:S05]  /*0180*/  MOV R5, c[0x0][0x54c] ;  /* 0x0001530000057a02 */ /* 0x000fca0000000f00 */
.L_x_793:
[----:B-----5:R-:W-:Y:S01]  /*0190*/  IMAD R5, R5, c[0x0][0x548], RZ ;  /* 0x0001520005057a24 */ /* 0x020fe200078e02ff */
[----:B------:R-:W-:-:S04]  /*01a0*/  SHF.L.U32 R0, R83, 0x7, RZ ;  /* 0x0000000753007819 */ /* 0x000fc800000006ff */
[----:B------:R-:W-:-:S04]  /*01b0*/  ISETP.GE.AND P0, PT, R0, R5, PT ;  /* 0x000000050000720c */ /* 0x000fc80003f06270 */
[----:B------:R-:W-:Y:S01]  /*01c0*/  SEL R186, R186, 0xffffffff, !P0 ;  /* 0xffffffffbaba7807 */ /* 0x000fe20004000000 */
[----:B------:R-:W-:Y:S05]  /*01d0*/  BRA `(.L_x_795) ;  /* 0x0000012000007947 */ /* 0x000fea0003800000 */
.L_x_791:
[----:B---3--:R-:W-:-:S04]  /*01e0*/  ISETP.NE.U32.AND P0, PT, RZ, c[0x0][0x568], PT ;  /* 0x00015a00ff007a0c */ /* 0x008fc80003f05070 */
[----:B------:R-:W-:-:S13]  /*01f0*/  ISETP.NE.AND.EX P0, PT, RZ, c[0x0][0x56c], PT, P0 ;  /* 0x00015b00ff007a0c */ /* 0x000fda0003f05300 */
[----:B------:R-:W-:Y:S05]  /*0200*/  @!P0 BRA `(.L_x_796) ;  /* 0x0000002000008947 */ /* 0x000fea0003800000 */
[----:B------:R1:W5:Y:S01]  /*0210*/  LDG.E R5, [R4.64] ;  /* 0x0000000604057981 */ /* 0x000362000c1e1900 */
[----:B------:R-:W-:Y:S05]  /*0220*/  BRA `(.L_x_797) ;  /* 0x0000009000007947 */ /* 0x000fea0003800000 */
.L_x_796:
        /* <DEDUP_REMOVED lines=8> */
.L_x_798:
[----:B------:R-:W-:-:S05]  /*02b0*/  MOV R5, c[0x0][0x54c] ;  /* 0x0001530000057a02 */ /* 0x000fca0000000f00 */
.L_x_797:
[----:B-----5:R-:W-:Y:S01]  /*02c0*/  IMAD R5, R5, c[0x0][0x548], RZ ;  /* 0x0001520005057a24 */ /* 0x020fe200078e02ff */
[----:B------:R-:W-:-:S04]  /*02d0*/  SHF.L.U32 R0, R83, 0x7, RZ ;  /* 0x0000000753007819 */ /* 0x000fc800000006ff */
[----:B------:R-:W-:-:S04]  /*02e0*/  ISETP.GE.AND P0, PT, R0, R5, PT ;  /* 0x000000050000720c */ /* 0x000fc80003f06270 */
[----:B------:R-:W-:-:S04]  /*02f0*/  SEL R186, R186, 0xffffffff, !P0 ;  /* 0xffffffffbaba7807 */ /* 0x000fc80004000000 */
.L_x_795:
        /* <DEDUP_REMOVED lines=15> */
[CC--:B-1----:R-:W-:Y:S01]  /*03f0*/  IMAD.WIDE R4, R186.reuse, R3.reuse, c[0x0][0x358] ;  /* 0x0000d600ba047625 */ /* 0x0c2fe200078e0203 */
        /* <DEDUP_REMOVED lines=23> */
.L_x_799:
[----:B--2---:R-:W-:-:S04]  /*0570*/  ISETP.NE.U32.AND P0, PT, RZ, c[0x0][0x368], PT ;  /* 0x0000da00ff007a0c */ /* 0x004fc80003f05070 */
[----:B------:R-:W-:-:S13]  /*0580*/  ISETP.NE.AND.EX P0, PT, RZ, c[0x0][0x36c], PT, P0 ;  /* 0x0000db00ff007a0c */ /* 0x000fda0003f05300 */
[----:B------:R-:W-:Y:S05]  /*0590*/  @!P0 BRA `(.L_x_800) ;  /* 0x0000003000008947 */ /* 0x000fea0003800000 */
[----:B------:R-:W-:-:S06]  /*05a0*/  IMAD.WIDE R6, R186, R3, c[0x0][0x368] ;  /* 0x0000da00ba067625 */ /* 0x000fcc00078e0203 */
[----:B------:R1:W5:Y:S01]  /*05b0*/  LDG.E R6, [R6.64] ;  /* 0x0000000606067981 */ /* 0x000362000c1e1900 */
[----:B------:R-:W-:Y:S05]  /*05c0*/  BRA `(.L_x_801) ;  /* 0x0000004000007947 */ /* 0x000fea0003800000 */
.L_x_800:
[----:B------:R-:W-:Y:S05]  /*05d0*/  @!P3 BRA `(.L_x_801) ;  /* 0x000000300000b947 */ /* 0x000fea0003800000 */
[----:B------:R-:W2:Y:S04]  /*05e0*/  LDG.E R6, [R8.64] ;  /* 0x0000000608067981 */ /* 0x000ea8000c1e1900 */
[----:B------:R-:W2:Y:S02]  /*05f0*/  LDG.E R7, [R8.64+0x4] ;  /* 0x0000040608077981 */ /* 0x000ea4000c1e1900 */
[----:B--2---:R-:W-:Y:S02]  /*0600*/  IADD3 R6, -R6, R7, RZ ;  /* 0x0000000706067210 */ /* 0x004fe40007ffe1ff */
.L_x_801:
[----:B------:R-:W2:Y:S04]  /*0610*/  @P4 LDG.E R0, [R4.64] ;  /* 0x0000000604004981 */ /* 0x000ea8000c1e1900 */
[----:B-1----:R-:W2:Y:S01]  /*0620*/  @P4 LDG.E R7, [R4.64+0x4] ;  /* 0x0000040604074981 */ /* 0x002ea2000c1e1900 */
        /* <DEDUP_REMOVED lines=26> */
[----:B------:R-:W-:Y:S02]  /*07d0*/  ISETP.NE.AND.EX P1, PT, RZ, c[0x0][0x344], PT, P0 ;  /* 0x0000d100ff007a0c */ /* 0x000fe40003f25300 */
[----:B------:R-:W-:Y:S02]  /*07e0*/  SHF.R.S32.HI R5, RZ, 0x1f, R82 ;  /* 0x0000001fff057819 */ /* 0x000fe40000011452 */
[----:B------:R-:W-:-:S09]  /*07f0*/  IADD3 R18, R0, -0x1, RZ ;  /* 0xffffffff00127810 */ /* 0x000fd20007ffe0ff */
[C---:B------:R-:W-:Y:S01]  /*0800*/  @P1 IMAD.WIDE R168, R186.reuse, R3, c[0x0][0x340] ;  /* 0x0000d000baa81625 */ /* 0x040fe200078e0203 */
[----:B------:R-:W-:Y:S02]  /*0810*/  SEL R154, R186, RZ, !P4 ;  /* 0x000000ffba9a7207 */ /* 0x000fe40006000000 */
[----:B------:R-:W-:-:S03]  /*0820*/  P2R R4, PR, RZ, 0x2 ;  /* 0x00000002ff047803 */ /* 0x000fc60000000000 */
[----:B------:R-:W2:Y:S01]  /*0830*/  @P1 LDG.E R168, [R168.64] ;  /* 0x00000006a8a81981 */ /* 0x000ea2000c1e1900 */
[----:B------:R-:W-:Y:S01]  /*0840*/  LEA.HI R7, R5, R82, RZ, 0x3 ;  /* 0x0000005205077211 */ /* 0x000fe200078f18ff */
[----:B------:R-:W-:Y:S01]  /*0850*/  IMAD.IADD R90, R90, 0x1, R6 ;  /* 0x000000015a5a7824 */ /* 0x000fe200078e0206 */
[----:B------:R-:W-:Y:S01]  /*0860*/  SHF.R.S32.HI R3, RZ, 0x1f, R25 ;  /* 0x0000001fff037819 */ /* 0x000fe20000011419 */
[----:B------:R-:W-:Y:S01]  /*0870*/  IMAD.MOV.U32 R6, RZ, RZ, c[0x0][0x238] ;  /* 0x00008e00ff067624 */ /* 0x000fe200078e00ff */
[----:B------:R-:W-:Y:S01]  /*0880*/  SHF.R.S32.HI R2, RZ, 0x3, R7 ;  /* 0x00000003ff027819 */ /* 0x000fe20000011407 */
[----:B------:R-:W-:Y:S01]  /*0890*/  IMAD.MOV.U32 R105, RZ, RZ, 0x6 ;  /* 0x00000006ff697424 */ /* 0x000fe200078e00ff */
[----:B------:R-:W-:Y:S01]  /*08a0*/  LOP3.LUT R7, R7, 0x1ffffff8, RZ, 0xc0, !PT ;  /* 0x1ffffff807077812 */ /* 0x000fe200078ec0ff */
[----:B------:R-:W-:Y:S01]  /*08b0*/  IMAD.SHL.U32 R93, R6, 0x40, RZ ;  /* 0x00000040065d7824 */ /* 0x000fe200078e00ff */
[----:B------:R-:W-:Y:S01]  /*08c0*/  IADD3 R25, P0, R2, R25, RZ ;  /* 0x0000001902197210 */ /* 0x000fe20007f1e0ff */
[C---:B------:R-:W-:Y:S01]  /*08d0*/  IMAD.SHL.U32 R96, R6.reuse, 0x20, RZ ;  /* 0x0000002006607824 */ /* 0x040fe200078e00ff */
[----:B------:R-:W-:Y:S01]  /*08e0*/  SHF.L.U64.HI R91, R6, R105, c[0x0][0x23c] ;  /* 0x00008f00065b7619 */ /* 0x000fe20000010269 */
[----:B------:R-:W-:Y:S01]  /*08f0*/  IMAD.IADD R8, R82, 0x1, -R7 ;  /* 0x0000000152087824 */ /* 0x000fe200078e0a07 */
[----:B------:R-:W-:Y:S01]  /*0900*/  LEA.HI.X.SX32 R22, R2, R3, 0x1, P0 ;  /* 0x0000000302167211 */ /* 0x000fe200000f0eff */
[----:B------:R-:W-:Y:S01]  /*0910*/  IMAD R7, R86, c[0x0][0x240], RZ ;  /* 0x0000900056077a24 */ /* 0x000fe200078e02ff */
[----:B------:R-:W-:Y:S01]  /*0920*/  LOP3.LUT R135, R135, 0xfffffffe, RZ, 0xc0, !PT ;  /* 0xfffffffe87877812 */ /* 0x000fe200078ec0ff */
[----:B------:R-:W-:Y:S01]  /*0930*/  IMAD.SHL.U32 R8, R8, 0x8, RZ ;  /* 0x0000000808087824 */ /* 0x000fe200078e00ff */
[----:B------:R-:W-:Y:S01]  /*0940*/  ULDC.U8 UR4, c[0x0][0x298] ;  /* 0x0000a60000047ab9 */ /* 0x000fe20000000000 */
[----:B------:R-:W-:-:S02]  /*0950*/  IMAD R14, R22, c[0x0][0x238], RZ ;  /* 0x00008e00160e7a24 */ /* 0x000fc400078e02ff */
[----:B------:R-:W-:Y:S01]  /*0960*/  IMAD.IADD R3, R89, 0x1, -R2 ;  /* 0x0000000159037824 */ /* 0x000fe200078e0a02 */
[----:B------:R-:W-:Y:S01]  /*0970*/  SHF.R.S32.HI R9, RZ, 0x1f, R8 ;  /* 0x0000001fff097819 */ /* 0x000fe20000011408 */
[C---:B------:R-:W-:Y:S01]  /*0980*/  IMAD R14, R25.reuse, c[0x0][0x23c], R14 ;  /* 0x00008f00190e7a24 */ /* 0x040fe200078e020e */
[----:B------:R-:W-:Y:S01]  /*0990*/  ISETP.GE.AND P6, PT, R8, c[0x0][0x1d4], PT ;  /* 0x0000750008007a0c */ /* 0x000fe20003fc6270 */
[----:B------:R-:W-:Y:S01]  /*09a0*/  IMAD R156, R184, c[0x0][0x244], R7 ;  /* 0x00009100b89c7a24 */ /* 0x000fe200078e0207 */
[----:B------:R-:W-:Y:S01]  /*09b0*/  IADD3 R7, R8, 0x40, RZ ;  /* 0x0000004008077810 */ /* 0x000fe20007ffe0ff */
[----:B------:R-:W-:-:S04]  /*09c0*/  IMAD.WIDE.U32 R12, R25, c[0x0][0x238], R8 ;  /* 0x00008e00190c7a25 */ /* 0x000fc800078e0008 */
[----:B------:R-:W-:Y:S01]  /*09d0*/  IMAD.IADD R15, R13, 0x1, R14 ;  /* 0x000000010d0f7824 */ /* 0x000fe200078e020e */
[----:B------:R-:W-:Y:S01]  /*09e0*/  SHF.R.S32.HI R13, RZ, 0x1f, R186 ;  /* 0x0000001fff0d7819 */ /* 0x000fe200000114ba */
[----:B------:R-:W-:Y:S02]  /*09f0*/  IMAD.MOV.U32 R14, RZ, RZ, R12 ;  /* 0x000000ffff0e7224 */ /* 0x000fe400078e000c */
[----:B------:R-:W-:Y:S01]  /*0a00*/  IMAD R3, R18, -0x40, R3 ;  /* 0xffffffc012037824 */ /* 0x000fe200078e0203 */
[----:B------:R-:W-:Y:S01]  /*0a10*/  SEL R175, R13, RZ, !P4 ;  /* 0x000000ff0daf7207 */ /* 0x000fe20006000000 */
[----:B------:R-:W-:Y:S01]  /*0a20*/  IMAD.WIDE.U32 R14, R184, c[0x0][0x240], R14 ;  /* 0x00009000b80e7a25 */ /* 0x000fe200078e000e */
[----:B------:R-:W-:Y:S02]  /*0a30*/  ISETP.GE.AND P4, PT, R7, c[0x0][0x1d4], PT ;  /* 0x0000750007007a0c */ /* 0x000fe40003f86270 */
[----:B------:R-:W-:Y:S01]  /*0a40*/  ISETP.GE.AND P2, PT, R3, 0x1, PT ;  /* 0x000000010300780c */ /* 0x000fe20003f46270 */
[----:B------:R-:W-:Y:S01]  /*0a50*/  IMAD.IADD R157, R15, 0x1, R156 ;  /* 0x000000010f9d7824 */ /* 0x000fe200078e029c */
[----:B------:R-:W-:Y:S01]  /*0a60*/  ISETP.GE.AND P1, PT, R3, 0x21, PT ;  /* 0x000000210300780c */ /* 0x000fe20003f26270 */
[----:B------:R-:W-:Y:S01]  /*0a70*/  IMAD.MOV.U32 R156, RZ, RZ, R14 ;  /* 0x000000ffff9c7224 */ /* 0x000fe200078e000e */
[----:B------:R-:W-:Y:S01]  /*0a80*/  SHF.R.S32.HI R14, RZ, 0x1f, R18 ;  /* 0x0000001fff0e7819 */ /* 0x000fe20000011412 */
[----:B------:R-:W-:-:S02]  /*0a90*/  IMAD R159, R175, c[0x0][0x248], RZ ;  /* 0x00009200af9f7a24 */ /* 0x000fc400078e02ff */
[----:B------:R-:W-:-:S04]  /*0aa0*/  IMAD.WIDE.U32 R156, R154, c[0x0][0x248], R156 ;  /* 0x000092009a9c7a25 */ /* 0x000fc800078e009c */
[----:B------:R-:W-:Y:S01]  /*0ab0*/  IMAD R159, R154, c[0x0][0x24c], R159 ;  /* 0x000093009a9f7a24 */ /* 0x000fe200078e029f */
[----:B------:R-:W-:Y:S01]  /*0ac0*/  @P4 LOP3.LUT R135, R135, 0x1, RZ, 0xfc, !PT ;  /* 0x0000000187874812 */ /* 0x000fe200078efcff */
[----:B------:R-:W-:Y:S02]  /*0ad0*/  IMAD R22, R22, c[0x0][0x258], RZ ;  /* 0x0000960016167a24 */ /* 0x000fe400078e02ff */
[----:B------:R-:W-:Y:S01]  /*0ae0*/  IMAD.SHL.U32 R3, R2, 0x40, RZ ;  /* 0x0000004002037824 */ /* 0x000fe200078e00ff */
[----:B------:R-:W-:Y:S01]  /*0af0*/  LOP3.LUT R135, R135, 0xfffffffb, RZ, 0xc0, !PT ;  /* 0xfffffffb87877812 */ /* 0x000fe200078ec0ff */
[----:B------:R-:W-:Y:S02]  /*0b00*/  IMAD R2, R91, R18, RZ ;  /* 0x000000125b027224 */ /* 0x000fe400078e02ff */
[----:B------:R-:W-:Y:S01]  /*0b10*/  IMAD.IADD R159, R157, 0x1, R159 ;  /* 0x000000019d9f7824 */ /* 0x000fe200078e029f */
[----:B------:R-:W-:Y:S01]  /*0b20*/  LOP3.LUT R3, R3, 0x1c0, RZ, 0xc0, !PT ;  /* 0x000001c003037812 */ /* 0x000fe200078ec0ff */
[----:B------:R-:W-:-:S02]  /*0b30*/  IMAD.MOV.U32 R158, RZ, RZ, R156 ;  /* 0x000000ffff9e7224 */ /* 0x000fc400078e009c */
[----:B------:R-:W-:Y:S01]  /*0b40*/  IMAD R22, R25, c[0x0][0x25c], R22 ;  /* 0x0000970019167a24 */ /* 0x000fe200078e0216 */
[--C-:B------:R-:W-:Y:S01]  /*0b50*/  LOP3.LUT R10, R3, 0x38, R8.reuse, 0xf8, !PT ;  /* 0x00000038030a7812 */ /* 0x100fe200078ef808 */
[----:B------:R-:W-:Y:S01]  /*0b60*/  IMAD.WIDE.U32 R24, R25, c[0x0][0x258], R8 ;  /* 0x0000960019187a25 */ /* 0x000fe200078e0008 */
[----:B------:R-:W-:-:S03]  /*0b70*/  SHF.R.U32.HI R3, RZ, 0x3, R3 ;  /* 0x00000003ff037819 */ /* 0x000fc60000011603 */
[----:B------:R-:W-:Y:S01]  /*0b80*/  IMAD R2, R14, R93, R2 ;  /* 0x0000005d0e027224 */ /* 0x000fe200078e0202 */
[----:B------:R-:W-:Y:S01]  /*0b90*/  LOP3.LUT R3, R10, R3, RZ, 0x3c, !PT ;  /* 0x000000030a037212 */ /* 0x000fe200078e3cff */
[----:B------:R-:W-:Y:S01]  /*0ba0*/  IMAD.WIDE.U32 R16, R18, R93, R158 ;  /* 0x0000005d12107225 */ /* 0x000fe200078e009e */
[----:B------:R-:W-:-:S03]  /*0bb0*/  LEA.HI R10, R5, R82, RZ, 0x6 ;  /* 0x00000052050a7211 */ /* 0x000fc600078f30ff */
[----:B------:R-:W-:Y:S01]  /*0bc0*/  IMAD.MOV.U32 R9, RZ, RZ, 0x5 ;  /* 0x00000005ff097424 */ /* 0x000fe200078e00ff */
[----:B------:R-:W-:Y:S01]  /*0bd0*/  @P2 LEA R20, P0, R16, c[0x0][0x220], 0x1 ;  /* 0x0000880010142a11 */ /* 0x000fe200078008ff */
[----:B------:R-:W-:Y:S01]  /*0be0*/  IMAD.IADD R2, R17, 0x1, R2 ;  /* 0x0000000111027824 */ /* 0x000fe200078e0202 */
[----:B------:R-:W-:Y:S01]  /*0bf0*/  @P1 IADD3 R7, P3, R96, R16, RZ ;  /* 0x0000001060071210 */ /* 0x000fe20007f7e0ff */
[----:B------:R-:W-:Y:S01]  /*0c00*/  IMAD R15, R86, c[0x0][0x260], RZ ;  /* 0x00009800560f7a24 */ /* 0x000fe200078e02ff */
[----:B------:R-:W-:Y:S01]  /*0c10*/  SHF.L.U64.HI R95, R6, R9, c[0x0][0x23c] ;  /* 0x00008f00065f7619 */ /* 0x000fe20000010209 */
[----:B------:R-:W-:Y:S01]  /*0c20*/  IMAD.SHL.U32 R10, R10, 0x8, RZ ;  /* 0x000000080a0a7824 */ /* 0x000fe200078e00ff */
[----:B------:R-:W-:Y:S01]  /*0c30*/  @P2 LEA.HI.X R21, R16, c[0x0][0x224], R2, 0x1, P0 ;  /* 0x0000890010152a11 */ /* 0x000fe200000f0c02 */
[----:B------:R-:W-:Y:S01]  /*0c40*/  IMAD.IADD R23, R25, 0x1, R22 ;  /* 0x0000000119177824 */ /* 0x000fe200078e0216 */
[----:B------:R-:W-:Y:S01]  /*0c50*/  @P1 LEA R16, P0, R7, c[0x0][0x220], 0x1 ;  /* 0x0000880007101a11 */ /* 0x000fe200078008ff */
[----:B------:R-:W-:Y:S01]  /*0c60*/  @P1 IMAD.X R2, R95, 0x1, R2, P3 ;  /* 0x000000015f021824 */ /* 0x000fe200018e0602 */
[----:B------:R-:W-:Y:S01]  /*0c70*/  IADD3 R6, R8, 0x80, RZ ;  /* 0x0000008008067810 */ /* 0x000fe20007ffe0ff */
[----:B------:R-:W-:Y:S01]  /*0c80*/  IMAD.MOV.U32 R8, RZ, RZ, c[0x0][0x258] ;  /* 0x00009600ff087624 */ /* 0x000fe200078e00ff */
[----:B------:R-:W-:Y:S01]  /*0c90*/  ISETP.NE.AND P3, PT, R4, RZ, PT ;  /* 0x000000ff0400720c */ /* 0x000fe20003f65270 */
[----:B------:R-:W-:Y:S01]  /*0ca0*/  IMAD R4, R184, c[0x0][0x264], R15 ;  /* 0x00009900b8047a24 */ /* 0x000fe200078e020f */
[----:B------:R-:W-:Y:S01]  /*0cb0*/  @P1 LEA.HI.X R17, R7, c[0x0][0x224], R2, 0x1, P0 ;  /* 0x0000890007111a11 */ /* 0x000fe200000f0c02 */
[----:B------:R-:W-:Y:S01]  /*0cc0*/  IMAD.SHL.U32 R94, R8, 0x40, RZ ;  /* 0x00000040085e7824 */ /* 0x000fe200078e00ff */
[----:B------:R-:W-:Y:S01]  /*0cd0*/  ISETP.GT.AND P0, PT, R18, R11, PT ;  /* 0x0000000b1200720c */ /* 0x000fe20003f04270 */
[----:B------:R-:W-:Y:S01]  /*0ce0*/  IMAD.MOV.U32 R22, RZ, RZ, R24 ;  /* 0x000000ffff167224 */ /* 0x000fe200078e0018 */
[----:B------:R-:W-:Y:S01]  /*0cf0*/  SHF.L.U64.HI R92, R8, R105, c[0x0][0x25c] ;  /* 0x00009700085c7619 */ /* 0x000fe20000010269 */
[----:B------:R-:W-:Y:S01]  /*0d00*/  IMAD R175, R175, c[0x0][0x268], RZ ;  /* 0x00009a00afaf7a24 */ /* 0x000fe200078e02ff */
[----:B------:R-:W-:Y:S01]  /*0d10*/  ISETP.GE.AND P5, PT, R6, c[0x0][0x1d4], PT ;  /* 0x0000750006007a0c */ /* 0x000fe20003fa6270 */
[----:B------:R-:W-:Y:S01]  /*0d20*/  IMAD.WIDE.U32 R22, R184, c[0x0][0x260], R22 ;  /* 0x00009800b8167a25 */ /* 0x000fe200078e0016 */
[----:B------:R-:W-:-:S02]  /*0d30*/  LOP3.LUT R10, R3, 0xfffffe00, R10, 0xf8, !PT ;  /* 0xfffffe00030a7812 */ /* 0x000fc400078ef80a */
[----:B------:R-:W-:Y:S01]  /*0d40*/  LEA.HI R2, R5, R82, RZ, 0x2 ;  /* 0x0000005205027211 */ /* 0x000fe200078f10ff */
[----:B------:R-:W-:Y:S01]  /*0d50*/  IMAD R15, R92, R18, RZ ;  /* 0x000000125c0f7224 */ /* 0x000fe200078e02ff */
[----:B------:R-:W-:Y:S01]  /*0d60*/  SHF.L.U64.HI R100, R8, R9, c[0x0][0x25c] ;  /* 0x0000970008647619 */ /* 0x000fe20000010209 */
[----:B------:R-:W-:Y:S01]  /*0d70*/  IMAD.IADD R23, R23, 0x1, R4 ;  /* 0x0000000117177824 */ /* 0x000fe200078e0204 */
[----:B------:R-:W-:Y:S01]  /*0d80*/  LOP3.LUT R7, R2, 0xfffffffc, RZ, 0xc0, !PT ;  /* 0xfffffffc02077812 */ /* 0x000fe200078ec0ff */
[----:B------:R-:W-:Y:S01]  /*0d90*/  IMAD R3, R14, R94, R15 ;  /* 0x0000005e0e037224 */ /* 0x000fe200078e020f */
[----:B------:R-:W-:Y:S01]  /*0da0*/  @P0 IADD3 R0, R0, -0x2, RZ ;  /* 0xfffffffe00000810 */ /* 0x000fe20007ffe0ff */
[----:B------:R-:W-:Y:S01]  /*0db0*/  @P2 IMAD.SHL.U32 R14, R10, 0x2, RZ ;  /* 0x000000020a0e2824 */ /* 0x000fe200078e00ff */
[----:B------:R-:W-:Y:S01]  /*0dc0*/  SHF.R.S32.HI R97, RZ, 0x2, R2 ;  /* 0x00000002ff617819 */ /* 0x000fe20000011402 */
[C---:B------:R-:W-:Y:S01]  /*0dd0*/  IMAD R175, R154.reuse, c[0x0][0x26c], R175 ;  /* 0x00009b009aaf7a24 */ /* 0x040fe200078e02af */
[----:B------:R-:W-:Y:S01]  /*0de0*/  @P0 SHF.R.S32.HI R12, RZ, 0x1f, R0 ;  /* 0x0000001fff0c0819 */ /* 0x000fe20000011400 */
[----:B------:R-:W-:Y:S01]  /*0df0*/  @P0 IMAD R6, R91, R0, RZ ;  /* 0x000000005b060224 */ /* 0x000fe200078e02ff */
[----:B------:R-:W-:Y:S01]  /*0e00*/  @!PT LDS RZ, [RZ] ;  /* 0x00000000fffff984 */ /* 0x000fe20000000800 */
[----:B------:R-:W-:Y:S01]  /*0e10*/  @!PT LDS RZ, [RZ] ;  /* 0x00000000fffff984 */ /* 0x000fe20000000800 */
[----:B------:R-:W-:Y:S01]  /*0e20*/  @!PT LDS RZ, [RZ] ;  /* 0x00000000fffff984 */ /* 0x000fe20000000800 */
[----:B------:R1:W-:Y:S01]  /*0e30*/  @P2 LDGSTS.E.BYPASS.LTC128B.128 [R14+0xc100], [R20.64], !P6 ;  /* 0x0c100000140e2fae */ /* 0x0003e2000f101d46 */
[----:B------:R-:W-:Y:S01]  /*0e40*/  IMAD.WIDE.U32 R154, R154, c[0x0][0x268], R22 ;  /* 0x00009a009a9a7a25 */ /* 0x000fe200078e0016 */
[----:B------:R-:W-:-:S02]  /*0e50*/  SHF.R.S32.HI R2, RZ, 0x1f, R2 ;  /* 0x0000001fff027819 */ /* 0x000fc40000011402 */
[----:B------:R1:W-:Y:S01]  /*0e60*/  @P2 LDGSTS.E.BYPASS.LTC128B.128 [R14+0xe100], [R20.64+0x80], !P4 ;  /* 0x0e100080140e2fae */ /* 0x0003e2000e101d46 */
[----:B------:R-:W-:Y:S01]  /*0e70*/  @P0 IMAD R6, R12, R93, R6 ;  /* 0x0000005d0c060224 */ /* 0x000fe200078e0206 */
[----:B------:R-:W-:Y:S01]  /*0e80*/  LEA.HI R2, R2, R97, RZ, 0x3 ;  /* 0x0000006102027211 */ /* 0x000fe200078f18ff */
[----:B------:R-:W-:Y:S01]  /*0e90*/  @P1 IMAD.SHL.U32 R12, R10, 0x2, RZ ;  /* 0x000000020a0c1824 */ /* 0x000fe200078e00ff */
[----:B------:R1:W-:Y:S01]  /*0ea0*/  @P2 LDGSTS.E.BYPASS.LTC128B.128 [R14+0x10100], [R20.64+0x100], !P5 ;  /* 0x10100100140e2fae */ /* 0x0003e2000e901d46 */
[----:B------:R-:W-:Y:S01]  /*0eb0*/  IMAD.IADD R175, R155, 0x1, R175 ;  /* 0x000000019baf7824 */ /* 0x000fe200078e02af */
[----:B------:R-:W-:Y:S01]  /*0ec0*/  LOP3.LUT R122, R2, 0xfffffff8, RZ, 0xc0, !PT ;  /* 0xfffffff8027a7812 */ /* 0x000fe200078ec0ff */
[----:B------:R-:W-:Y:S01]  /*0ed0*/  IMAD.MOV.U32 R174, RZ, RZ, R154 ;  /* 0x000000ffffae7224 */ /* 0x000fe200078e009a */
[----:B------:R3:W-:Y:S01]  /*0ee0*/  @P1 LDGSTS.E.BYPASS.LTC128B.128 [R12+0xd100], [R16.64], !P6 ;  /* 0x0d100000100c1fae */ /* 0x0007e2000f101d46 */
[----:B------:R-:W-:Y:S01]  /*0ef0*/  IMAD.IADD R4, R82, 0x1, -R7 ;  /* 0x0000000152047824 */ /* 0x000fe200078e0a07 */
[----:B------:R-:W-:Y:S01]  /*0f00*/  SHF.R.S32.HI R7, RZ, 0x1f, R97 ;  /* 0x0000001fff077819 */ /* 0x000fe20000011461 */
[----:B------:R-:W-:Y:S01]  /*0f10*/  IMAD.WIDE.U32 R26, R18, R94, R174 ;  /* 0x0000005e121a7225 */ /* 0x000fe200078e00ae */
[----:B------:R3:W-:Y:S03]  /*0f20*/  @P1 LDGSTS.E.BYPASS.LTC128B.128 [R12+0xf100], [R16.64+0x80], !P4 ;  /* 0x0f100080100c1fae */ /* 0x0007e6000e101d46 */
[----:B------:R-:W-:Y:S01]  /*0f30*/  IMAD.IADD R3, R27, 0x1, R3 ;  /* 0x000000011b037824 */ /* 0x000fe200078e0203 */
[----:B------:R3:W-:Y:S01]  /*0f40*/  @P1 LDGSTS.E.BYPASS.LTC128B.128 [R12+0x11100], [R16.64+0x100], !P5 ;  /* 0x11100100100c1fae */ /* 0x0007e2000e901d46 */
[----:B------:R-:W-:-:S02]  /*0f50*/  IMAD.SHL.U32 R109, R8, 0x20, RZ ;  /* 0x00000020086d7824 */ /* 0x000fc400078e00ff */
[C---:B------:R-:W-:Y:S01]  /*0f60*/  IMAD.SHL.U32 R22, R4.reuse, 0x4, RZ ;  /* 0x0000000404167824 */ /* 0x040fe200078e00ff */
[----:B------:R-:W0:Y:S01]  /*0f70*/  LDGDEPBAR ;  /* 0x00000000000079af */ /* 0x000e220000000000 */
[----:B------:R-:W-:Y:S02]  /*0f80*/  IMAD.SHL.U32 R24, R4, 0x8, RZ ;  /* 0x0000000804187824 */ /* 0x000fe400078e00ff */
[C---:B------:R-:W-:Y:S01]  /*0f90*/  IMAD R162, R7.reuse, c[0x0][0x290], RZ ;  /* 0x0000a40007a27a24 */ /* 0x040fe200078e02ff */
[----:B------:R-:W-:Y:S01]  /*0fa0*/  SHF.R.S32.HI R23, RZ, 0x1f, R22 ;  /* 0x0000001fff177819 */ /* 0x000fe20000011416 */
[----:B------:R-:W-:Y:S01]  /*0fb0*/  IMAD R160, R7, c[0x0][0x280], RZ ;  /* 0x0000a00007a07a24 */ /* 0x000fe200078e02ff */
[----:B------:R-:W-:Y:S01]  /*0fc0*/  IADD3 R19, R22, 0x40, RZ ;  /* 0x0000004016137810 */ /* 0x000fe20007ffe0ff */
[C---:B------:R-:W-:Y:S01]  /*0fd0*/  IMAD R162, R97.reuse, c[0x0][0x294], R162 ;  /* 0x0000a50061a27a24 */ /* 0x040fe200078e02a2 */
[----:B------:R-:W-:Y:S01]  /*0fe0*/  SHF.R.S32.HI R25, RZ, 0x1f, R24 ;  /* 0x0000001fff197819 */ /* 0x000fe20000011418 */
[----:B------:R-:W-:Y:S01]  /*0ff0*/  IMAD.IADD R122, R97, 0x1, -R122 ;  /* 0x00000001617a7824 */ /* 0x000fe200078e0a7a */
[----:B------:R-:W-:Y:S01]  /*1000*/  IADD3 R125, R24, 0x80, RZ ;  /* 0x00000080187d7810 */ /* 0x000fe20007ffe0ff */
[----:B-1----:R-:W-:Y:S01]  /*1010*/  @P0 IMAD.WIDE.U32 R14, R0, R93, R158 ;  /* 0x0000005d000e0225 */ /* 0x002fe200078e009e */
[----:B------:R-:W-:-:S02]  /*1020*/  IADD3 R126, R24, 0x60, RZ ;  /* 0x00000060187e7810 */ /* 0x000fc40007ffe0ff */
[----:B------:R-:W-:Y:S01]  /*1030*/  IADD3 R124, R24, 0xa0, RZ ;  /* 0x000000a0187c7810 */ /* 0x000fe20007ffe0ff */
[----:B------:R-:W-:Y:S01]  /*1040*/  @P0 IMAD.IADD R6, R15, 0x1, R6 ;  /* 0x000000010f060824 */ /* 0x000fe200078e0206 */
[----:B------:R-:W-:Y:S01]  /*1050*/  SHF.R.S32.HI R117, RZ, 0x1f, R126 ;  /* 0x0000001fff757819 */ /* 0x000fe2000001147e */
[----:B------:R-:W-:Y:S01]  /*1060*/  IMAD.IADD R15, R22, 0x1, R19 ;  /* 0x00000001160f7824 */ /* 0x000fe200078e0213 */
[----:B------:R-:W-:Y:S01]  /*1070*/  SHF.R.S32.HI R113, RZ, 0x1f, R124 ;  /* 0x0000001fff717819 */ /* 0x000fe2000001147c */
[----:B------:R-:W-:Y:S01]  /*1080*/  IMAD.SHL.U32 R123, R122, 0x40, RZ ;  /* 0x000000407a7b7824 */ /* 0x000fe200078e00ff */
[----:B------:R-:W-:Y:S01]  /*1090*/  LEA.HI R117, R117, R126, RZ, 0x3 ;  /* 0x0000007e75757211 */ /* 0x000fe200078f18ff */
[----:B------:R-:W-:Y:S01]  /*10a0*/  IMAD.WIDE.U32 R166, R97, c[0x0][0x290], R24 ;  /* 0x0000a40061a67a25 */ /* 0x000fe200078e0018 */
[----:B------:R-:W-:Y:S02]  /*10b0*/  LEA.HI R113, R113, R124, RZ, 0x3 ;  /* 0x0000007c71717211 */ /* 0x000fe400078f18ff */
[----:B------:R-:W-:Y:S01]  /*10c0*/  LOP3.LUT R123, R123, 0x1c0, RZ, 0xc0, !PT ;  /* 0x000001c07b7b7812 */ /* 0x000fe200078ec0ff */
[----:B---3--:R-:W-:Y:S01]  /*10d0*/  @P2 IMAD.SHL.U32 R12, R10, 0x2, RZ ;  /* 0x000000020a0c2824 */ /* 0x008fe200078e00ff */
[----:B------:R-:W-:Y:S01]  /*10e0*/  LOP3.LUT R117, R117, 0xfffffff8, RZ, 0xc0, !PT ;  /* 0xfffffff875757812 */ /* 0x000fe200078ec0ff */
[----:B------:R-:W-:Y:S01]  /*10f0*/  IMAD.WIDE.U32 R16, R97, c[0x0][0x290], R22 ;  /* 0x0000a40061107a25 */ /* 0x000fe200078e0016 */
[----:B------:R-:W-:-:S02]  /*1100*/  SHF.R.U32.HI R111, RZ, 0x3, R123 ;  /* 0x00000003ff6f7819 */ /* 0x000fc4000001167b */
[----:B------:R-:W-:Y:S01]  /*1110*/  LOP3.LUT R113, R113, 0xfffffff8, RZ, 0xc0, !PT ;  /* 0xfffffff871717812 */ /* 0x000fe200078ec0ff */
[----:B------:R-:W-:Y:S01]  /*1120*/  IMAD.IADD R163, R162, 0x1, R17 ;  /* 0x00000001a2a37824 */ /* 0x000fe200078e0211 */
[----:B------:R-:W-:Y:S01]  /*1130*/  SHF.R.S32.HI R108, RZ, 0x1f, R117 ;  /* 0x0000001fff6c7819 */ /* 0x000fe20000011475 */
[----:B------:R-:W-:Y:S01]  /*1140*/  IMAD.IADD R167, R167, 0x1, R162 ;  /* 0x00000001a7a77824 */ /* 0x000fe200078e02a2 */
[----:B------:R-:W-:Y:S01]  /*1150*/  SHF.R.S32.HI R104, RZ, 0x1f, R113 ;  /* 0x0000001fff687819 */ /* 0x000fe20000011471 */
[----:B------:R-:W-:Y:S01]  /*1160*/  IMAD.MOV.U32 R162, RZ, RZ, R16 ;  /* 0x000000ffffa27224 */ /* 0x000fe200078e0010 */
[----:B------:R-:W-:Y:S01]  /*1170*/  LEA.HI R16, R5, R82, RZ, 0x5 ;  /* 0x0000005205107211 */ /* 0x000fe200078f28ff */
[----:B------:R-:W-:Y:S02]  /*1180*/  IMAD.MOV.U32 R132, RZ, RZ, 0x1 ;  /* 0x00000001ff847424 */ /* 0x000fe400078e00ff */
[----:B------:R-:W-:Y:S01]  /*1190*/  IMAD R121, R4, 0x40, R97 ;  /* 0x0000004004797824 */ /* 0x000fe200078e0261 */
[----:B------:R-:W-:Y:S01]  /*11a0*/  SHF.R.S32.HI R4, RZ, 0x1f, R125 ;  /* 0x0000001fff047819 */ /* 0x000fe2000001147d */
[----:B------:R-:W-:-:S02]  /*11b0*/  IMAD.SHL.U32 R16, R16, 0x10, RZ ;  /* 0x0000001010107824 */ /* 0x000fc400078e00ff */
[----:B------:R-:W-:Y:S01]  /*11c0*/  IMAD.MOV.U32 R127, RZ, RZ, c[0x0][0x27c] ;  /* 0x00009f00ff7f7624 */ /* 0x000fe200078e00ff */
[----:B------:R-:W-:Y:S01]  /*11d0*/  LEA.HI R115, R4, R125, RZ, 0x3 ;  /* 0x0000007d04737211 */ /* 0x000fe200078f18ff */
[C---:B------:R-:W-:Y:S01]  /*11e0*/  IMAD R160, R97.reuse, c[0x0][0x284], R160 ;  /* 0x0000a10061a07a24 */ /* 0x040fe200078e02a0 */
[----:B------:R-:W-:Y:S01]  /*11f0*/  LOP3.LUT R16, R16, 0xfffffe00, RZ, 0xc0, !PT ;  /* 0xfffffe0010107812 */ /* 0x000fe200078ec0ff */
[----:B------:R-:W-:Y:S01]  /*1200*/  IMAD.WIDE.U32 R164, R97, c[0x0][0x280], R24 ;  /* 0x0000a00061a47a25 */ /* 0x000fe200078e0018 */
[----:B------:R-:W-:Y:S02]  /*1210*/  SHF.R.S32.HI R4, RZ, 0x1f, R15 ;  /* 0x0000001fff047819 */ /* 0x000fe4000001140f */
[----:B------:R-:W-:Y:S01]  /*1220*/  LOP3.LUT R115, R115, 0xfffffff8, RZ, 0xc0, !PT ;  /* 0xfffffff873737812 */ /* 0x000fe200078ec0ff */
[----:B------:R-:W-:Y:S01]  /*1230*/  IMAD.WIDE.U32 R170, R184, c[0x0][0x1e8], RZ ;  /* 0x00007a00b8aa7a25 */ /* 0x000fe200078e00ff */
[----:B------:R-:W-:Y:S02]  /*1240*/  LEA.HI R119, R4, R15, RZ, 0x3 ;  /* 0x0000000f04777211 */ /* 0x000fe400078f18ff */
[----:B------:R-:W-:Y:S01]  /*1250*/  LOP3.LUT R4, R123, 0x18, R24, 0xf8, !PT ;  /* 0x000000187b047812 */ /* 0x000fe200078ef818 */
[----:B------:R-:W-:Y:S01]  /*1260*/  IMAD.IADD R165, R165, 0x1, R160 ;  /* 0x00000001a5a57824 */ /* 0x000fe200078e02a0 */
[----:B------:R-:W-:Y:S01]  /*1270*/  LOP3.LUT R119, R119, 0xfffffff8, RZ, 0xc0, !PT ;  /* 0xfffffff877777812 */ /* 0x000fe200078ec0ff */
[----:B------:R-:W-:Y:S01]  /*1280*/  IMAD R99, R86, c[0x0][0x210], RZ ;  /* 0x0000840056637a24 */ /* 0x000fe200078e02ff */
[----:B------:R-:W-:Y:S01]  /*1290*/  SHF.R.S32.HI R106, RZ, 0x1f, R115 ;  /* 0x0000001fff6a7819 */ /* 0x000fe20000011473 */
[----:B-----5:R-:W-:Y:S01]  /*12a0*/  IMAD.WIDE.U32 R166, R84, c[0x0][0x290], R166 ;  /* 0x0000a40054a67a25 */ /* 0x020fe200078e00a6 */
[----:B------:R-:W-:-:S03]  /*12b0*/  SHF.R.S32.HI R142, RZ, 0x1f, R119 ;  /* 0x0000001fff8e7819 */ /* 0x000fc60000011477 */
[----:B------:R-:W-:Y:S02]  /*12c0*/  IMAD.MOV.U32 R110, RZ, RZ, c[0x0][0x27c] ;  /* 0x00009f00ff6e7624 */ /* 0x000fe400078e00ff */
[----:B------:R-:W-:-:S04]  /*12d0*/  IMAD.WIDE.U32 R172, R184, c[0x0][0x210], RZ ;  /* 0x00008400b8ac7a25 */ /* 0x000fc800078e00ff */
[----:B------:R-:W-:Y:S02]  /*12e0*/  IMAD R99, R184, c[0x0][0x214], R99 ;  /* 0x00008500b8637a24 */ /* 0x000fe400078e0263 */
[----:B------:R-:W-:-:S04]  /*12f0*/  IMAD.WIDE.U32 R164, R84, c[0x0][0x280], R164 ;  /* 0x0000a00054a47a25 */ /* 0x000fc800078e00a4 */
[----:B------:R-:W-:-:S04]  /*1300*/  IMAD.WIDE.U32 R162, R84, c[0x0][0x290], R162 ;  /* 0x0000a40054a27a25 */ /* 0x000fc800078e00a2 */
[----:B------:R-:W-:Y:S02]  /*1310*/  IMAD.MOV.U32 R53, RZ, RZ, RZ ;  /* 0x000000ffff357224 */ /* 0x000fe400078e00ff */
[----:B------:R-:W-:Y:S02]  /*1320*/  IMAD.MOV.U32 R67, RZ, RZ, 0x1 ;  /* 0x00000001ff437424 */ /* 0x000fe400078e00ff */
[----:B------:R-:W-:Y:S02]  /*1330*/  IMAD.SHL.U32 R110, R110, 0x2, RZ ;  /* 0x000000026e6e7824 */ /* 0x000fe400078e00ff */
[----:B------:R-:W-:Y:S01]  /*1340*/  IMAD.IADD R99, R173, 0x1, R99 ;  /* 0x00000001ad637824 */ /* 0x000fe200078e0263 */
[----:B--2---:R-:W-:Y:S01]  /*1350*/  @P3 SHF.R.S32.HI R169, RZ, 0x1f, R168 ;  /* 0x0000001fffa93819 */ /* 0x004fe200000114a8 */
[----:B------:R-:W-:Y:S02]  /*1360*/  @!P3 IMAD.MOV.U32 R168, RZ, RZ, R186 ;  /* 0x000000ffffa8b224 */ /* 0x000fe400078e00ba */
[----:B------:R-:W-:Y:S01]  /*1370*/  @!P3 IMAD.MOV.U32 R169, RZ, RZ, R13 ;  /* 0x000000ffffa9b224 */ /* 0x000fe200078e000d */
[----:B------:R-:W-:Y:S01]  /*1380*/  BAR.SYNC.DEFER_BLOCKING 0x0 ;  /* 0x0000000000007b1d */ /* 0x000fe20000010000 */
[----:B------:R-:W-:-:S04]  /*1390*/  @P2 LEA R20, P3, R26, c[0x0][0x250], 0x1 ;  /* 0x000094001a142a11 */ /* 0x000fc800078608ff */
[----:B------:R-:W-:Y:S02]  /*13a0*/  @P2 LEA.HI.X R21, R26, c[0x0][0x254], R3, 0x1, P3 ;  /* 0x000095001a152a11 */ /* 0x000fe400018f0c03 */
[----:B------:R-:W-:-:S04]  /*13b0*/  ISETP.GE.AND P3, PT, R24, c[0x0][0x27c], PT ;  /* 0x00009f0018007a0c */ /* 0x000fc80003f66270 */
[----:B------:R-:W-:-:S05]  /*13c0*/  SEL R9, RZ, c[0x0][0x27c], !P3 ;  /* 0x00009f00ff097a07 */ /* 0x000fca0005800000 */
[----:B------:R-:W-:-:S04]  /*13d0*/  IMAD.IADD R9, R24, 0x1, R9 ;  /* 0x0000000118097824 */ /* 0x000fc800078e0209 */
[----:B------:R-:W-:Y:S02]  /*13e0*/  @P3 LOP3.LUT R135, R135, 0x4, RZ, 0xfc, !PT ;  /* 0x0000000487873812 */ /* 0x000fe400078efcff */
[----:B------:R-:W-:Y:S01]  /*13f0*/  ISETP.GE.AND P3, PT, R15, c[0x0][0x27c], PT ;  /* 0x00009f000f007a0c */ /* 0x000fe20003f66270 */
[----:B------:R-:W-:Y:S01]  /*1400*/  @!PT LDS RZ, [RZ] ;  /* 0x00000000fffff984 */ /* 0x000fe20000000800 */
[----:B------:R-:W-:Y:S01]  /*1410*/  @!PT LDS RZ, [RZ] ;  /* 0x00000000fffff984 */ /* 0x000fe20000000800 */
[----:B------:R-:W-:Y:S01]  /*1420*/  @!PT LDS RZ, [RZ] ;  /* 0x00000000fffff984 */ /* 0x000fe20000000800 */
[----:B------:R1:W-:Y:S01]  /*1430*/  @P2 LDGSTS.E.BYPASS.LTC128B.128 [R12+0x100], [R20.64], !P6 ;  /* 0x00100000140c2fae */ /* 0x0003e2000f101d46 */
[----:B------:R-:W-:Y:S02]  /*1440*/  SHF.R.S32.HI R116, RZ, 0x1f, R9 ;  /* 0x0000001fff747819 */ /* 0x000fe40000011409 */
[----:B------:R-:W-:Y:S01]  /*1450*/  SEL R2, RZ, c[0x0][0x27c], !P3 ;  /* 0x00009f00ff027a07 */ /* 0x000fe20005800000 */
[----:B------:R1:W-:Y:S01]  /*1460*/  @P2 LDGSTS.E.BYPASS.LTC128B.128 [R12+0x2100], [R20.64+0x80], !P4 ;  /* 0x02100080140c2fae */ /* 0x0003e2000e101d46 */
[----:B------:R-:W-:Y:S02]  /*1470*/  LOP3.LUT R135, R135, 0xfffffffd, RZ, 0xc0, !PT ;  /* 0xfffffffd87877812 */ /* 0x000fe400078ec0ff */
[----:B------:R-:W-:Y:S01]  /*1480*/  LEA.HI R0, R116, R9, RZ, 0x3 ;  /* 0x0000000974007211 */ /* 0x000fe200078f18ff */
[----:B------:R1:W-:Y:S01]  /*1490*/  @P2 LDGSTS.E.BYPASS.LTC128B.128 [R12+0x4100], [R20.64+0x100], !P5 ;  /* 0x04100100140c2fae */ /* 0x0003e2000e901d46 */
[----:B------:R-:W-:-:S02]  /*14a0*/  @P1 IADD3 R7, P2, R109, R26, RZ ;  /* 0x0000001a6d071210 */ /* 0x000fc40007f5e0ff */
[----:B------:R-:W-:Y:S02]  /*14b0*/  LEA.HI R116, R116, R9, RZ, 0x6 ;  /* 0x0000000974747211 */ /* 0x000fe400078f30ff */
[----:B------:R-:W-:Y:S01]  /*14c0*/  LOP3.LUT R137, R0, 0xfffffff8, RZ, 0xc0, !PT ;  /* 0xfffffff800897812 */ /* 0x000fe200078ec0ff */
[----:B------:R-:W-:Y:S01]  /*14d0*/  @P1 IMAD.X R8, R100, 0x1, R3, P2 ;  /* 0x0000000164081824 */ /* 0x000fe200010e0603 */
[C---:B------:R-:W-:Y:S01]  /*14e0*/  @P1 LEA R26, P2, R7.reuse, c[0x0][0x250], 0x1 ;  /* 0x00009400071a1a11 */ /* 0x040fe200078408ff */
[----:B------:R-:W-:Y:S01]  /*14f0*/  @P1 IMAD.SHL.U32 R3, R10, 0x2, RZ ;  /* 0x000000020a031824 */ /* 0x000fe200078e00ff */
[----:B------:R-:W-:Y:S01]  /*1500*/  SHF.R.S32.HI R136, RZ, 0x1f, R137 ;  /* 0x0000001fff887819 */ /* 0x000fe20000011489 */
[----:B------:R-:W-:Y:S01]  /*1510*/  IMAD.SHL.U32 R116, R116, 0x40, RZ ;  /* 0x0000004074747824 */ /* 0x000fe200078e00ff */
[----:B------:R-:W-:Y:S02]  /*1520*/  @P1 LEA.HI.X R27, R7, c[0x0][0x254], R8, 0x1, P2 ;  /* 0x00009500071b1a11 */ /* 0x000fe400010f0c08 */
[----:B------:R-:W-:-:S02]  /*1530*/  SHF.R.S32.HI R118, RZ, 0x3, R0 ;  /* 0x00000003ff767819 */ /* 0x000fc40000011400 */
[----:B------:R-:W-:Y:S01]  /*1540*/  LOP3.LUT R116, R116, 0xfffff000, RZ, 0xc0, !PT ;  /* 0xfffff00074747812 */ /* 0x000fe200078ec0ff */
[----:B------:R2:W-:Y:S01]  /*1550*/  @P1 LDGSTS.E.BYPASS.LTC128B.128 [R3+0x1100], [R26.64], !P6 ;  /* 0x011000001a031fae */ /* 0x0005e2000f101d46 */
[C---:B------:R-:W-:Y:S01]  /*1560*/  SHF.L.U64.HI R136, R137.reuse, 0x1, R136 ;  /* 0x0000000189887819 */ /* 0x040fe20000010288 */
[----:B------:R-:W-:Y:S02]  /*1570*/  IMAD.SHL.U32 R137, R137, 0x2, RZ ;  /* 0x0000000289897824 */ /* 0x000fe400078e00ff */
[----:B------:R2:W-:Y:S04]  /*1580*/  @P1 LDGSTS.E.BYPASS.LTC128B.128 [R3+0x3100], [R26.64+0x80], !P4 ;  /* 0x031000801a031fae */ /* 0x0005e8000e101d46 */
[----:B------:R2:W-:Y:S01]  /*1590*/  @P1 LDGSTS.E.BYPASS.LTC128B.128 [R3+0x5100], [R26.64+0x100], !P5 ;  /* 0x051001001a031fae */ /* 0x0005e2000e901d46 */
[----:B-1----:R-:W-:-:S03]  /*15a0*/  IADD3 R20, R22, 0x20, RZ ;  /* 0x0000002016147810 */ /* 0x002fc60007ffe0ff */
[----:B------:R-:W0:Y:S01]  /*15b0*/  LDGDEPBAR ;  /* 0x00000000000079af */ /* 0x000e220000000000 */
[----:B------:R-:W-:Y:S01]  /*15c0*/  @P0 LEA R12, P2, R14, c[0x0][0x220], 0x1 ;  /* 0x000088000e0c0a11 */ /* 0x000fe200078408ff */
[----:B------:R-:W-:-:S03]  /*15d0*/  IMAD.IADD R17, R22, 0x1, R20 ;  /* 0x0000000116117824 */ /* 0x000fc600078e0214 */
[----:B------:R-:W-:Y:S01]  /*15e0*/  @P0 LEA.HI.X R13, R14, c[0x0][0x224], R6, 0x1, P2 ;  /* 0x000089000e0d0a11 */ /* 0x000fe200010f0c06 */
[----:B------:R-:W-:Y:S01]  /*15f0*/  @P0 IMAD.SHL.U32 R6, R10, 0x2, RZ ;  /* 0x000000020a060824 */ /* 0x000fe200078e00ff */
[C---:B------:R-:W-:Y:S02]  /*1600*/  @P0 LEA R28, P1, R96.reuse, R12, 0x1 ;  /* 0x0000000c601c0211 */ /* 0x040fe400078208ff */
[----:B------:R-:W-:Y:S02]  /*1610*/  ISETP.GE.AND P2, PT, R17, c[0x0][0x27c], PT ;  /* 0x00009f0011007a0c */ /* 0x000fe40003f46270 */
[----:B------:R-:W-:Y:S01]  /*1620*/  @P0 LEA.HI.X R29, R96, R13, R95, 0x1, P1 ;  /* 0x0000000d601d0211 */ /* 0x000fe200008f0c5f */
[----:B------:R1:W-:Y:S01]  /*1630*/  @P0 LDGSTS.E.BYPASS.LTC128B.128 [R6+0x12100], [R12.64], !P6 ;  /* 0x121000000c060fae */ /* 0x0003e2000f101d46 */
[----:B------:R-:W-:Y:S02]  /*1640*/  SEL R8, RZ, c[0x0][0x27c], !P2 ;  /* 0x00009f00ff087a07 */ /* 0x000fe40005000000 */
[----:B------:R-:W-:Y:S01]  /*1650*/  ISETP.NE.AND P1, PT, R132, c[0x0][0x2b8], PT ;  /* 0x0000ae0084007a0c */ /* 0x000fe20003f25270 */
[----:B------:R1:W-:Y:S01]  /*1660*/  @P0 LDGSTS.E.BYPASS.LTC128B.128 [R6+0x14100], [R12.64+0x80], !P4 ;  /* 0x141000800c060fae */ /* 0x0003e2000e101d46 */
[--C-:B------:R-:W-:Y:S01]  /*1670*/  SHF.R.S32.HI R120, RZ, 0x1f, R17.reuse ;  /* 0x0000001fff787819 */ /* 0x100fe20000011411 */
[----:B------:R-:W-:Y:S01]  /*1680*/  IMAD.IADD R7, R8, 0x1, R17 ;  /* 0x0000000108077824 */ /* 0x000fe200078e0211 */
[----:B------:R-:W-:Y:S01]  /*1690*/  IADD3 R14, R22, 0x50, RZ ;  /* 0x00000050160e7810 */ /* 0x000fe20007ffe0ff */
[----:B------:R1:W-:Y:S01]  /*16a0*/  @P0 LDGSTS.E.BYPASS.LTC128B.128 [R6+0x16100], [R12.64+0x100], !P5 ;  /* 0x161001000c060fae */ /* 0x0003e2000e901d46 */
[----:B------:R-:W-:Y:S01]  /*16b0*/  LEA.HI R120, R120, R17, RZ, 0x3 ;  /* 0x0000001178787211 */ /* 0x000fe200078f18ff */
[----:B--2---:R-:W-:Y:S01]  /*16c0*/  IMAD.IADD R3, R2, 0x1, R15 ;  /* 0x0000000102037824 */ /* 0x004fe200078e020f */
[----:B------:R-:W-:Y:S01]  /*16d0*/  SHF.R.S32.HI R114, RZ, 0x1f, R7 ;  /* 0x0000001fff727819 */ /* 0x000fe20000011407 */
[----:B------:R2:W-:Y:S01]  /*16e0*/  @P0 LDGSTS.E.BYPASS.LTC128B.128 [R6+0x13100], [R28.64], !P6 ;  /* 0x131000001c060fae */ /* 0x0005e2000f101d46 */
[----:B------:R-:W-:-:S02]  /*16f0*/  @P2 LOP3.LUT R135, R135, 0x2, RZ, 0xfc, !PT ;  /* 0x0000000287872812 */ /* 0x000fc400078efcff */
[----:B------:R-:W-:Y:S01]  /*1700*/  SHF.R.S32.HI R112, RZ, 0x1f, R3 ;  /* 0x0000001fff707819 */ /* 0x000fe20000011403 */
[----:B------:R2:W-:Y:S01]  /*1710*/  @P0 LDGSTS.E.BYPASS.LTC128B.128 [R6+0x15100], [R28.64+0x80], !P4 ;  /* 0x151000801c060fae */ /* 0x0005e2000e101d46 */
[----:B------:R-:W-:Y:S02]  /*1720*/  LEA.HI R2, R114, R7, RZ, 0x3 ;  /* 0x0000000772027211 */ /* 0x000fe400078f18ff */
[----:B------:R-:W-:Y:S01]  /*1730*/  LEA.HI R144, R112, R3, RZ, 0x3 ;  /* 0x0000000370907211 */ /* 0x000fe200078f18ff */
[----:B------:R2:W-:Y:S01]  /*1740*/  @P0 LDGSTS.E.BYPASS.LTC128B.128 [R6+0x17100], [R28.64+0x100], !P5 ;  /* 0x171001001c060fae */ /* 0x0005e2000e901d46 */
[----:B------:R-:W-:Y:S02]  /*1750*/  LOP3.LUT P0, RZ, R122, 0x4, RZ, 0xc0, !PT ;  /* 0x000000047aff7812 */ /* 0x000fe4000780c0ff */
[----:B------:R-:W-:Y:S01]  /*1760*/  LEA.HI R114, R114, R7, RZ, 0x6 ;  /* 0x0000000772727211 */ /* 0x000fe200078f30ff */
[----:B------:R-:W0:Y:S01]  /*1770*/  LDGDEPBAR ;  /* 0x00000000000079af */ /* 0x000e220000000000 */
[----:B------:R-:W-:-:S02]  /*1780*/  LEA.HI R112, R112, R3, RZ, 0x6 ;  /* 0x0000000370707211 */ /* 0x000fc400078f30ff */
[----:B------:R-:W-:Y:S01]  /*1790*/  LOP3.LUT R135, R135, 0xfffffff7, RZ, 0xc0, !PT ;  /* 0xfffffff787877812 */ /* 0x000fe200078ec0ff */
[----:B------:R-:W-:Y:S01]  /*17a0*/  IMAD.SHL.U32 R114, R114, 0x40, RZ ;  /* 0x0000004072727824 */ /* 0x000fe200078e00ff */
[----:B------:R-:W-:Y:S01]  /*17b0*/  LOP3.LUT R8, R123, 0x38, R2, 0xf8, !PT ;  /* 0x000000387b087812 */ /* 0x000fe200078ef802 */
[----:B------:R-:W-:Y:S01]  /*17c0*/  IMAD.SHL.U32 R112, R112, 0x40, RZ ;  /* 0x0000004070707824 */ /* 0x000fe200078e00ff */
[----:B------:R-:W-:Y:S02]  /*17d0*/  @P3 LOP3.LUT R135, R135, 0x8, RZ, 0xfc, !PT ;  /* 0x0000000887873812 */ /* 0x000fe400078efcff */
[----:B------:R-:W-:Y:S01]  /*17e0*/  LOP3.LUT R114, R114, 0xfffff000, RZ, 0xc0, !PT ;  /* 0xfffff00072727812 */ /* 0x000fe200078ec0ff */
[----:B-1----:R-:W-:Y:S01]  /*17f0*/  IMAD.WIDE.U32 R12, R97, c[0x0][0x280], R22 ;  /* 0x0000a000610c7a25 */ /* 0x002fe200078e0016 */
[----:B------:R-:W-:Y:S02]  /*1800*/  LOP3.LUT R135, R135, 0xffffffef, RZ, 0xc0, !PT ;  /* 0xffffffef87877812 */ /* 0x000fe400078ec0ff */
[----:B------:R-:W-:Y:S01]  /*1810*/  LOP3.LUT R5, R8, R111, RZ, 0x3c, !PT ;  /* 0x0000006f08057212 */ /* 0x000fe200078e3cff */
[----:B------:R-:W-:Y:S01]  /*1820*/  IMAD.IADD R161, R160, 0x1, R13 ;  /* 0x00000001a0a17824 */ /* 0x000fe200078e020d */
[----:B------:R-:W-:Y:S01]  /*1830*/  LOP3.LUT R112, R112, 0xfffff000, RZ, 0xc0, !PT ;  /* 0xfffff00070707812 */ /* 0x000fe200078ec0ff */
[----:B------:R-:W-:Y:S01]  /*1840*/  IMAD.MOV.U32 R160, RZ, RZ, R12 ;  /* 0x000000ffffa07224 */ /* 0x000fe200078e000c */
[----:B------:R-:W-:Y:S01]  /*1850*/  @P0 LOP3.LUT R135, R135, 0x10, RZ, 0xfc, !PT ;  /* 0x0000001087870812 */ /* 0x000fe200078efcff */
[----:B------:R-:W-:Y:S01]  /*1860*/  IMAD.MOV.U32 R8, RZ, RZ, c[0x0][0x290] ;  /* 0x0000a400ff087624 */ /* 0x000fe200078e00ff */
[----:B------:R-:W-:Y:S01]  /*1870*/  IADD3 R114, R5, R114, R16 ;  /* 0x0000007205727210 */ /* 0x000fe20007ffe010 */
[----:B------:R-:W-:Y:S01]  /*1880*/  IMAD.WIDE.U32 R160, R84, c[0x0][0x280], R160 ;  /* 0x0000a00054a07a25 */ /* 0x000fe200078e00a0 */
[----:B------:R-:W-:-:S02]  /*1890*/  SHF.R.S32.HI R5, RZ, 0x1f, R84 ;  /* 0x0000001fff057819 */ /* 0x000fc40000011454 */
[----:B--2---:R-:W-:Y:S01]  /*18a0*/  LOP3.LUT R6, R123, 0x38, R0, 0xf8, !PT ;  /* 0x000000387b067812 */ /* 0x004fe200078ef800 */
[----:B------:R-:W-:Y:S01]  /*18b0*/  IMAD.SHL.U32 R103, R8, 0x40, RZ ;  /* 0x0000004008677824 */ /* 0x000fe200078e00ff */
[----:B------:R-:W-:Y:S01]  /*18c0*/  ISETP.GE.AND P0, PT, R127, 0x1, PT ;  /* 0x000000017f00780c */ /* 0x000fe20003f06270 */
[C---:B------:R-:W-:Y:S01]  /*18d0*/  IMAD R129, R5.reuse, c[0x0][0x290], RZ ;  /* 0x0000a40005817a24 */ /* 0x040fe200078e02ff */
[-C--:B------:R-:W-:Y:S01]  /*18e0*/  LOP3.LUT R7, R6, R111.reuse, RZ, 0x3c, !PT ;  /* 0x0000006f06077212 */ /* 0x080fe200078e3cff */
[----:B------:R-:W-:Y:S01]  /*18f0*/  IMAD R5, R5, c[0x0][0x280], RZ ;  /* 0x0000a00005057a24 */ /* 0x000fe200078e02ff */
[----:B------:R-:W-:Y:S01]  /*1900*/  LOP3.LUT R6, R123, 0x38, R144, 0xf8, !PT ;  /* 0x000000387b067812 */ /* 0x000fe200078ef890 */
[C---:B------:R-:W-:Y:S01]  /*1910*/  IMAD R129, R84.reuse, c[0x0][0x294], R129 ;  /* 0x0000a50054817a24 */ /* 0x040fe200078e0281 */
[----:B------:R-:W-:Y:S01]  /*1920*/  LOP3.LUT R135, R135, 0xffffffbf, RZ, 0xc0, !PT ;  /* 0xffffffbf87877812 */ /* 0x000fe200078ec0ff */
[----:B------:R-:W-:Y:S01]  /*1930*/  IMAD R5, R84, c[0x0][0x284], R5 ;  /* 0x0000a10054057a24 */ /* 0x000fe200078e0205 */
[----:B------:R-:W-:Y:S01]  /*1940*/  LOP3.LUT R3, R6, R111, RZ, 0x3c, !PT ;  /* 0x0000006f06037212 */ /* 0x000fe200078e3cff */
[----:B------:R-:W-:Y:S01]  /*1950*/  IMAD.MOV.U32 R6, RZ, RZ, c[0x0][0x280] ;  /* 0x0000a000ff067624 */ /* 0x000fe200078e00ff */
[--C-:B------:R-:W-:Y:S01]  /*1960*/  IADD3 R116, R7, R116, R16.reuse ;  /* 0x0000007407747210 */ /* 0x100fe20007ffe010 */
[----:B------:R-:W-:Y:S01]  /*1970*/  IMAD R7, R169, c[0x0][0x2b0], RZ ;  /* 0x0000ac00a9077a24 */ /* 0x000fe200078e02ff */
[----:B------:R-:W-:Y:S01]  /*1980*/  IADD3 R112, R3, R112, R16 ;  /* 0x0000007003707210 */ /* 0x000fe20007ffe010 */
[----:B------:R-:W-:Y:S01]  /*1990*/  IMAD R3, R86, c[0x0][0x1e8], RZ ;  /* 0x00007a0056037a24 */ /* 0x000fe200078e02ff */
[----:B------:R-:W-:Y:S01]  /*19a0*/  LOP3.LUT R139, R2, 0xfffffff8, RZ, 0xc0, !PT ;  /* 0xfffffff8028b7812 */ /* 0x000fe200078ec0ff */
[----:B------:R-:W-:Y:S01]  /*19b0*/  IMAD R7, R168, c[0x0][0x2b4], R7 ;  /* 0x0000ad00a8077a24 */ /* 0x000fe200078e0207 */
[----:B------:R-:W-:Y:S01]  /*19c0*/  LOP3.LUT R141, R144, 0xfffffff8, RZ, 0xc0, !PT ;  /* 0xfffffff8908d7812 */ /* 0x000fe200078ec0ff */
[----:B------:R-:W-:Y:S01]  /*19d0*/  IMAD R3, R184, c[0x0][0x1ec], R3 ;  /* 0x00007b00b8037a24 */ /* 0x000fe200078e0203 */
[----:B------:R-:W-:Y:S01]  /*19e0*/  LOP3.LUT R135, R135, 0xffffffdf, RZ, 0xc0, !PT ;  /* 0xffffffdf87877812 */ /* 0x000fe200078ec0ff */
[----:B------:R-:W-:Y:S01]  /*19f0*/  IMAD.WIDE.U32 R168, R168, c[0x0][0x2b0], RZ ;  /* 0x0000ac00a8a87a25 */ /* 0x000fe200078e00ff */
[----:B------:R-:W-:-:S02]  /*1a00*/  SHF.R.S32.HI R138, RZ, 0x1f, R139 ;  /* 0x0000001fff8a7819 */ /* 0x000fc4000001148b */
[----:B------:R-:W-:Y:S01]  /*1a10*/  SHF.R.S32.HI R140, RZ, 0x1f, R141 ;  /* 0x0000001fff8c7819 */ /* 0x000fe2000001148d */
[----:B------:R-:W-:Y:S01]  /*1a20*/  IMAD.IADD R102, R171, 0x1, R3 ;  /* 0x00000001ab667824 */ /* 0x000fe200078e0203 */
[----:B------:R-:W-:Y:S01]  /*1a30*/  LOP3.LUT R3, R4, R111, RZ, 0x3c, !PT ;  /* 0x0000006f04037212 */ /* 0x000fe200078e3cff */
[----:B------:R-:W-:Y:S01]  /*1a40*/  IMAD.IADD R131, R167, 0x1, R129 ;  /* 0x00000001a7837824 */ /* 0x000fe200078e0281 */
[----:B------:R-:W-:Y:S01]  /*1a50*/  LOP3.LUT R120, R120, 0xfffffff8, RZ, 0xc0, !PT ;  /* 0xfffffff878787812 */ /* 0x000fe200078ec0ff */
[----:B------:R-:W-:Y:S01]  /*1a60*/  IMAD.SHL.U32 R107, R6, 0x40, RZ ;  /* 0x00000040066b7824 */ /* 0x000fe200078e00ff */
[----:B------:R-:W-:Y:S01]  /*1a70*/  @P1 LOP3.LUT R135, R135, 0x20, RZ, 0xfc, !PT ;  /* 0x0000002087871812 */ /* 0x000fe200078efcff */
[----:B------:R-:W-:Y:S01]  /*1a80*/  IMAD.IADD R98, R169, 0x1, R7 ;  /* 0x00000001a9627824 */ /* 0x000fe200078e0207 */
[-C--:B------:R-:W-:Y:S01]  /*1a90*/  SHF.L.U64.HI R101, R8, R105.reuse, c[0x0][0x294] ;  /* 0x0000a50008657619 */ /* 0x080fe20000010269 */
[----:B------:R-:W-:Y:S01]  /*1aa0*/  IMAD.IADD R0, R3, 0x1, R16 ;  /* 0x0000000103007824 */ /* 0x000fe200078e0210 */
[----:B------:R-:W-:Y:S01]  /*1ab0*/  SHF.L.U64.HI R138, R139, 0x1, R138 ;  /* 0x000000018b8a7819 */ /* 0x000fe2000001028a */
[----:B------:R-:W-:Y:S01]  /*1ac0*/  IMAD.IADD R129, R129, 0x1, R163 ;  /* 0x0000000181817824 */ /* 0x000fe200078e02a3 */
[----:B------:R-:W-:Y:S01]  /*1ad0*/  SHF.L.U64.HI R140, R141, 0x1, R140 ;  /* 0x000000018d8c7819 */ /* 0x000fe2000001028c */
[----:B------:R-:W-:Y:S01]  /*1ae0*/  IMAD.IADD R130, R165, 0x1, R5 ;  /* 0x00000001a5827824 */ /* 0x000fe200078e0205 */
[----:B------:R-:W-:Y:S01]  /*1af0*/  SHF.L.U64.HI R105, R6, R105, c[0x0][0x284] ;  /* 0x0000a10006697619 */ /* 0x000fe20000010269 */
[----:B------:R-:W-:Y:S01]  /*1b00*/  IMAD.IADD R128, R5, 0x1, R161 ;  /* 0x0000000105807824 */ /* 0x000fe200078e02a1 */
[C---:B------:R-:W-:Y:S01]  /*1b10*/  IADD3 R13, R22.reuse, 0x30, RZ ;  /* 0x00000030160d7810 */ /* 0x040fe20007ffe0ff */
[----:B------:R-:W-:Y:S01]  /*1b20*/  IMAD.SHL.U32 R139, R139, 0x2, RZ ;  /* 0x000000028b8b7824 */ /* 0x000fe200078e00ff */
[----:B------:R-:W-:Y:S01]  /*1b30*/  IADD3 R12, R22, 0x10, RZ ;  /* 0x00000010160c7810 */ /* 0x000fe20007ffe0ff */
[----:B------:R-:W-:Y:S01]  /*1b40*/  IMAD.SHL.U32 R141, R141, 0x2, RZ ;  /* 0x000000028d8d7824 */ /* 0x000fe200078e00ff */
[----:B------:R-:W-:-:S02]  /*1b50*/  SHF.R.S32.HI R143, RZ, 0x1f, R120 ;  /* 0x0000001fff8f7819 */ /* 0x000fc40000011478 */
[----:B------:R-:W-:Y:S02]  /*1b60*/  SHF.R.S32.HI R145, RZ, 0x3, R2 ;  /* 0x00000003ff917819 */ /* 0x000fe40000011402 */
[----:B------:R-:W-:Y:S02]  /*1b70*/  SHF.R.S32.HI R144, RZ, 0x3, R144 ;  /* 0x00000003ff907819 */ /* 0x000fe40000011490 */
[----:B------:R-:W-:Y:S02]  /*1b80*/  @P0 LOP3.LUT R135, R135, 0x40, RZ, 0xfc, !PT ;  /* 0x0000004087870812 */ /* 0x000fe400078efcff */
.L_x_827:
[----:B------:R-:W-:Y:S01]  /*1b90*/  ISETP.NE.AND P1, PT, R132, c[0x0][0x2b8], PT ;  /* 0x0000ae0084007a0c */ /* 0x000fe20003f25270 */
[----:B------:R-:W-:Y:S01]  /*1ba0*/  IMAD.SHL.U32 R148, R18, 0x40, RZ ;  /* 0x0000004012947824 */ /* 0x000fe200078e00ff */
[----:B------:R-:W-:Y:S01]  /*1bb0*/  LOP3.LUT P2, RZ, R122, 0x4, RZ, 0xc0, !PT ;  /* 0x000000047aff7812 */ /* 0x000fe2000784c0ff */
[----:B------:R-:W-:Y:S01]  /*1bc0*/  IMAD.MOV.U32 R147, RZ, RZ, RZ ;  /* 0x000000ffff937224 */ /* 0x000fe200078e00ff */
[----:B------:R-:W-:Y:S04]  /*1bd0*/  DEPBAR.LE SB0, 0x2 ;  /* 0x000080800000791a */ /* 0x000fe80000000000 */
[----:B------:R-:W-:Y:S01]  /*1be0*/  IMAD.IADD R3, R121, 0x1, R148 ;  /* 0x0000000179037824 */ /* 0x000fe200078e0294 */
[----:B------:R-:W-:Y:S01]  /*1bf0*/  BSSY B1, `(.L_x_803) ;  /* 0x00003f5000017945 */ /* 0x000fe20003800000 */
[----:B------:R-:W-:Y:S02]  /*1c00*/  IMAD R2, R53, 0x3000, R0 ;  /* 0x0000300035027824 */ /* 0x000fe400078e0200 */
[----:B------:R-:W-:Y:S01]  /*1c10*/  IMAD.IADD R146, R90, 0x1, R3 ;  /* 0x000000015a927824 */ /* 0x000fe200078e0203 */
[----:B------:R-:W-:Y:S02]  /*1c20*/  ISETP.GE.AND P0, PT, R3, R89, PT ;  /* 0x000000590300720c */ /* 0x000fe40003f06270 */
[----:B------:R-:W-:Y:S01]  /*1c30*/  IADD3 R149, R2, 0x20, RZ ;  /* 0x0000002002957810 */ /* 0x000fe20007ffe0ff */
[----:B------:R-:W-:Y:S01]  /*1c40*/  @P1 IMAD.HI.U32 R4, R146, c[0x0][0x2bc], RZ ;  /* 0x0000af0092041a27 */ /* 0x000fe200078e00ff */
[----:B------:R-:W-:Y:S02]  /*1c50*/  ISETP.GT.OR P0, PT, R121, 0x3f, P0 ;  /* 0x0000003f7900780c */ /* 0x000fe40000704670 */
[C---:B------:R-:W-:Y:S01]  /*1c60*/  @P2 IADD3 R149, R2.reuse, -0x20, RZ ;  /* 0xffffffe002952810 */ /* 0x040fe20007ffe0ff */
[----:B------:R-:W-:Y:S01]  /*1c70*/  IMAD.MOV.U32 R3, RZ, RZ, R146 ;  /* 0x000000ffff037224 */ /* 0x000fe200078e0092 */
[----:B------:R-:W-:Y:S02]  /*1c80*/  @P1 SHF.R.U32.HI R3, RZ, c[0x0][0x2c0], R4 ;  /* 0x0000b000ff031a19 */ /* 0x000fe40000011604 */
[----:B------:R-:W-:Y:S02]  /*1c90*/  ISETP.GE.AND P2, PT, R127, 0x1, PT ;  /* 0x000000017f00780c */ /* 0x000fe40003f46270 */
[----:B------:R-:W-:Y:S02]  /*1ca0*/  LEA R150, R2, 0x100, 0x1 ;  /* 0x0000010002967811 */ /* 0x000fe400078e08ff */
[----:B------:R-:W-:Y:S03]  /*1cb0*/  LEA R149, R149, 0x100, 0x1 ;  /* 0x0000010095957811 */ /* 0x000fe600078e08ff */
[C---:B-1----:R-:W-:Y:S04]  /*1cc0*/  @!P0 IADD3 R5, P1, R3.reuse, R168, RZ ;  /* 0x000000a803058210 */ /* 0x042fe80007f3e0ff */
[----:B------:R-:W-:Y:S01]  /*1cd0*/  @!P0 LEA.HI.X.SX32 R4, R3, R98, 0x1, P1 ;  /* 0x0000006203048211 */ /* 0x000fe200008f0eff */
[----:B------:R-:W-:Y:S01]  /*1ce0*/  IMAD.MOV R3, RZ, RZ, -R3 ;  /* 0x000000ffff037224 */ /* 0x000fe200078e0a03 */
[----:B------:R-:W-:Y:S03]  /*1cf0*/  @!P0 LEA R6, P1, R5, c[0x0][0x2a0], 0x2 ;  /* 0x0000a80005068a11 */ /* 0x000fe600078210ff */
[----:B------:R-:W-:Y:S01]  /*1d00*/  IMAD R146, R3, c[0x0][0x2b8], R146 ;  /* 0x0000ae0003927a24 */ /* 0x000fe200078e0292 */
[----:B------:R-:W-:Y:S05]  /*1d10*/  @!P0 LEA.HI.X R7, R5, c[0x0][0x2a4], R4, 0x2, P1 ;  /* 0x0000a90005078a11 */ /* 0x000fea00008f1404 */
[----:B------:R1:W5:Y:S04]  /*1d20*/  @!P0 LDG.E R147, [R6.64] ;  /* 0x0000000606938981 */ /* 0x000368000c1e1900 */
[----:B------:R-:W-:Y:S06]  /*1d30*/  BAR.SYNC.DEFER_BLOCKING 0x0 ;  /* 0x0000000000007b1d */ /* 0x000fec0000010000 */
[----:B---3--:R-:W-:-:S05]  /*1d40*/  @!P2 BRA `(.L_x_804) ;  /* 0x00003ad00000a947 */ /* 0x008fca0003800000 */
[----:B-1----:R-:W-:Y:S01]  /*1d50*/  IMAD.WIDE.U32 R6, R146, c[0x0][0x1e0], RZ ;  /* 0x0000780092067a25 */ /* 0x002fe200078e00ff */
[----:B------:R-:W-:Y:S02]  /*1d60*/  SHF.R.S32.HI R152, RZ, 0x1f, R146 ;  /* 0x0000001fff987819 */ /* 0x000fe40000011492 */
[----:B-----5:R-:W-:Y:S01]  /*1d70*/  SHF.R.S32.HI R151, RZ, 0x1f, R147 ;  /* 0x0000001fff977819 */ /* 0x020fe20000011493 */
[----:B------:R-:W-:Y:S01]  /*1d80*/  IMAD.WIDE.U32 R8, R107, R18, RZ ;  /* 0x000000126b087225 */ /* 0x000fe200078e00ff */
[----:B------:R-:W-:Y:S03]  /*1d90*/  IADD3 R148, -R148, R89, RZ ;  /* 0x0000005994947210 */ /* 0x000fe60007ffe1ff */
[----:B------:R-:W-:Y:S01]  /*1da0*/  IMAD R2, R152, c[0x0][0x1e0], RZ ;  /* 0x0000780098027a24 */ /* 0x000fe200078e02ff */
[----:B------:R-:W-:Y:S01]  /*1db0*/  IMNMX R148, R148, 0x40, PT ;  /* 0x0000004094947817 */ /* 0x000fe20003800200 */
[----:B------:R-:W-:Y:S02]  /*1dc0*/  IMAD R5, R151, c[0x0][0x1f0], RZ ;  /* 0x00007c0097057a24 */ /* 0x000fe400078e02ff */
[----:B------:R-:W-:Y:S02]  /*1dd0*/  IMAD R2, R146, c[0x0][0x1e4], R2 ;  /* 0x0000790092027a24 */ /* 0x000fe400078e0202 */
[----:B------:R-:W-:Y:S03]  /*1de0*/  IMAD R5, R147, c[0x0][0x1f4], R5 ;  /* 0x00007d0093057a24 */ /* 0x000fe600078e0205 */
[----:B------:R-:W-:Y:S02]  /*1df0*/  IADD3 R7, R7, R2, RZ ;  /* 0x0000000207077210 */ /* 0x000fe40007ffe0ff */
[----:B------:R-:W-:Y:S03]  /*1e00*/  SHF.R.S32.HI R2, RZ, 0x1f, R18 ;  /* 0x0000001fff027819 */ /* 0x000fe60000011412 */
[----:B------:R-:W-:Y:S05]  /*1e10*/  IMAD.WIDE.U32 R6, R147, c[0x0][0x1f0], R6 ;  /* 0x00007c0093067a25 */ /* 0x000fea00078e0006 */
[----:B------:R-:W-:Y:S04]  /*1e20*/  IADD3 R3, P0, R170, R6, RZ ;  /* 0x00000006aa037210 */ /* 0x000fe80007f1e0ff */
[----:B------:R-:W-:Y:S01]  /*1e30*/  IADD3.X R4, R102, R7, R5, P0, !PT ;  /* 0x0000000766047210 */ /* 0x000fe200007fe405 */
[-C--:B------:R-:W-:Y:S01]  /*1e40*/  IMAD R5, R101, R18.reuse, RZ ;  /* 0x0000001265057224 */ /* 0x080fe200078e02ff */
[----:B------:R-:W-:Y:S01]  /*1e50*/  LEA R66, P0, R3, c[0x0][0x1c8], 0x1 ;  /* 0x0000720003427a11 */ /* 0x000fe200078008ff */
[-C--:B------:R-:W-:Y:S03]  /*1e60*/  IMAD.WIDE.U32 R6, R103, R18.reuse, RZ ;  /* 0x0000001267067225 */ /* 0x080fe600078e00ff */
[----:B------:R-:W-:Y:S01]  /*1e70*/  LEA.HI.X R4, R3, c[0x0][0x1cc], R4, 0x1, P0 ;  /* 0x0000730003047a11 */ /* 0x000fe200000f0c04 */
[----:B------:R-:W-:Y:S01]  /*1e80*/  IMAD R3, R105, R18, RZ ;  /* 0x0000001269037224 */ /* 0x000fe200078e02ff */
[----:B------:R-:W-:Y:S01]  /*1e90*/  ISETP.NE.AND P0, PT, RZ, UR4, PT ;  /* 0x00000004ff007c0c */ /* 0x000fe2000bf05270 */
[C---:B------:R-:W-:Y:S02]  /*1ea0*/  IMAD R5, R2.reuse, R103, R5 ;  /* 0x0000006702057224 */ /* 0x040fe400078e0205 */
[----:B------:R-:W-:Y:S03]  /*1eb0*/  IMAD R3, R2, R107, R3 ;  /* 0x0000006b02037224 */ /* 0x000fe600078e0203 */
[----:B------:R-:W-:Y:S02]  /*1ec0*/  IADD3 R2, R7, R5, RZ ;  /* 0x0000000507027210 */ /* 0x000fe40007ffe0ff */
[----:B------:R-:W-:Y:S05]  /*1ed0*/  IADD3 R3, R9, R3, RZ ;  /* 0x0000000309037210 */ /* 0x000fea0007ffe0ff */
        /* <DEDUP_REMOVED lines=60> */
.L_x_807:
[----:B------:R-:W-:Y:S05]  /*22a0*/  BSYNC B0 ;  /* 0x0000000000007941 */ /* 0x000fea0003800000 */
.L_x_806:
[----:B------:R2:W3:Y:S04]  /*22b0*/  SHFL.IDX PT, R73, R4, RZ, 0x1c1f ;  /* 0x001c1fff04497589 */ /* 0x0004e800000e0000 */
[----:B------:R-:W4:Y:S01]  /*22c0*/  SHFL.IDX PT, R66, R66, RZ, 0x1c1f ;  /* 0x001c1fff42427589 */ /* 0x000f2200000e0000 */
[----:B------:R-:W-:-:S05]  /*22d0*/  @P1 BRA `(.L_x_808) ;  /* 0x0000386000001947 */ /* 0x000fca0003800000 */
[----:B------:R-:W-:Y:S01]  /*22e0*/  ISETP.GE.AND P0, PT, R24, c[0x0][0x1d4], PT ;  /* 0x0000750018007a0c */ /* 0x000fe20003f06270 */
[----:B-1---5:R-:W-:Y:S01]  /*22f0*/  IMAD.MOV.U32 R29, RZ, RZ, R58 ;  /* 0x000000ffff1d7224 */ /* 0x022fe200078e003a */
[----:B------:R-:W-:Y:S01]  /*2300*/  MOV R28, R59 ;  /* 0x0000003b001c7202 */ /* 0x000fe20000000f00 */
        /* <DEDUP_REMOVED lines=10> */
[----:B--2---:R-:W-:Y:S01]  /*23b0*/  IMAD.MOV.U32 R4, RZ, RZ, R33 ;  /* 0x000000ffff047224 */ /* 0x004fe200078e0021 */
        /* <DEDUP_REMOVED lines=27> */
[----:B------:R-:W-:Y:S01]  /*2570*/  @!P0 SHF.R.U64 R45, R38, 0x10, R39 ;  /* 0x00000010262d8819 */ /* 0x000fe20000001227 */
[----:B------:R-:W-:Y:S01]  /*2580*/  @!P0 HADD2.F32 R47, -RZ, R40.H0_H0 ;  /* 0x20000028ff2f8230 */ /* 0x000fe20000004100 */
[--C-:B------:R-:W-:Y:S01]  /*2590*/  @!P0 SHF.R.U64 R51, R48, 0x10, R49.reuse ;  /* 0x0000001030338819 */ /* 0x100fe20000001231 */
        /* <DEDUP_REMOVED lines=19> */
[C---:B------:R-:W-:Y:S02]  /*26d0*/  @!P0 FMUL.FTZ R3, R38.reuse, R45 ;  /* 0x0000002d26038220 */ /* 0x040fe40000410000 */
[----:B------:R-:W-:Y:S01]  /*26e0*/  @!P0 FFMA.FTZ R70, R38, R51, -R70 ;  /* 0x0000003326468223 */ /* 0x000fe20000010846 */
[----:B------:R-:W-:Y:S01]  /*26f0*/  @!P0 MOV R38, R31 ;  /* 0x0000001f00268202 */ /* 0x000fe20000000f00 */
[----:B------:R-:W-:Y:S01]  /*2700*/  @!P0 FFMA.FTZ R2, R44, R49, R2 ;  /* 0x000000312c028223 */ /* 0x000fe20000010002 */
[--C-:B------:R-:W-:Y:S01]  /*2710*/  @!P0 HADD2.F32 R44, -RZ, R40.reuse.H1_H1 ;  /* 0x30000028ff2c8230 */ /* 0x100fe20000004100 */
[----:B------:R-:W-:Y:S01]  /*2720*/  @!P0 FFMA.FTZ R3, R46, R51, R3 ;  /* 0x000000332e038223 */ /* 0x000fe20000010003 */
[----:B------:R-:W-:Y:S02]  /*2730*/  @!P0 HADD2.F32 R40, -RZ, R40.H0_H0 ;  /* 0x20000028ff288230 */ /* 0x000fe40000004100 */
[--C-:B------:R-:W-:Y:S01]  /*2740*/  @!P0 HADD2.F32 R48, -RZ, R38.reuse.H1_H1 ;  /* 0x30000026ff308230 */ /* 0x100fe20000004100 */
[-C--:B------:R-:W-:Y:S01]  /*2750*/  @!P0 FMUL.FTZ R77, R44, R41.reuse ;  /* 0x000000292c4d8220 */ /* 0x080fe20000410000 */
[----:B------:R-:W-:Y:S01]  /*2760*/  @!P0 HADD2.F32 R38, -RZ, R38.H0_H0 ;  /* 0x20000026ff268230 */ /* 0x000fe20000004100 */
[----:B------:R-:W-:Y:S01]  /*2770*/  @!P0 FMUL.FTZ R4, R40, R41 ;  /* 0x0000002928048220 */ /* 0x000fe20000410000 */
[----:B------:R-:W-:Y:S01]  /*2780*/  @!P0 F2FP.PACK_AB R70, R3, R70 ;  /* 0x000000460346823e */ /* 0x000fe200000000ff */
[----:B------:R-:W-:Y:S01]  /*2790*/  @!P0 FMUL.FTZ R72, R48, R39 ;  /* 0x0000002730488220 */ /* 0x000fe20000410000 */
[----:B------:R-:W-:Y:S01]  /*27a0*/  @!P0 F2FP.PACK_AB R75, R2, R75 ;  /* 0x0000004b024b823e */ /* 0x000fe200000000ff */
[C---:B------:R-:W-:Y:S01]  /*27b0*/  @!P0 FMUL.FTZ R5, R38.reuse, R39 ;  /* 0x0000002726058220 */ /* 0x040fe20000410000 */
[----:B------:R-:W-:Y:S01]  /*27c0*/  @!P0 HADD2.F32 R49, -RZ, R71.H0_H0 ;  /* 0x20000047ff318230 */ /* 0x000fe20000004100 */
[----:B------:R-:W-:Y:S01]  /*27d0*/  @!P0 FFMA.FTZ R72, R38, R55, -R72 ;  /* 0x0000003726488223 */ /* 0x000fe20000010848 */
[----:B------:R-:W-:Y:S01]  /*27e0*/  @!P0 MOV R28, R75 ;  /* 0x0000004b001c8202 */ /* 0x000fe20000000f00 */
[----:B------:R-:W-:Y:S02]  /*27f0*/  @!P0 IMAD.MOV.U32 R29, RZ, RZ, R70 ;  /* 0x000000ffff1d8224 */ /* 0x000fe400078e0046 */
        /* <DEDUP_REMOVED lines=8> */
.L_x_810:
[----:B------:R-:W-:Y:S05]  /*2880*/  BSYNC B0 ;  /* 0x0000000000007941 */ /* 0x000fea0003800000 */
.L_x_809:
        /* <DEDUP_REMOVED lines=25> */
[CC--:B------:R-:W-:Y:S02]  /*2a20*/  @!P0 FMUL.FTZ R51, R45.reuse, R41.reuse ;  /* 0x000000292d338220 */ /* 0x0c0fe40000410000 */
[----:B------:R-:W-:Y:S01]  /*2a30*/  @!P0 FMUL.FTZ R2, R44, R41 ;  /* 0x000000292c028220 */ /* 0x000fe20000410000 */
[----:B------:R-:W-:Y:S01]  /*2a40*/  @!P0 HADD2.F32 R41, -RZ, R40.H0_H0 ;  /* 0x20000028ff298230 */ /* 0x000fe20000004100 */
[-C--:B------:R-:W-:Y:S01]  /*2a50*/  @!P0 FMUL.FTZ R70, R46, R38.reuse ;  /* 0x000000262e468220 */ /* 0x080fe20000410000 */
[--C-:B------:R-:W-:Y:S01]  /*2a60*/  @!P0 HADD2.F32 R40, -RZ, R39.reuse.H0_H0 ;  /* 0x20000027ff288230 */ /* 0x100fe20000004100 */
[----:B------:R-:W-:Y:S01]  /*2a70*/  @!P0 FFMA.FTZ R2, R45, R47, R2 ;  /* 0x0000002f2d028223 */ /* 0x000fe20000010002 */
[----:B------:R-:W-:Y:S01]  /*2a80*/  @!P0 HADD2.F32 R45, -RZ, R39.H1_H1 ;  /* 0x30000027ff2d8230 */ /* 0x000fe20000004100 */
[----:B------:R-:W-:Y:S01]  /*2a90*/  @!P0 FMUL.FTZ R3, R41, R38 ;  /* 0x0000002629038220 */ /* 0x000fe20000410000 */
[----:B------:R-:W-:Y:S01]  /*2aa0*/  @!P0 MOV R38, R31 ;  /* 0x0000001f00268202 */ /* 0x000fe20000000f00 */
[----:B------:R-:W-:Y:S01]  /*2ab0*/  @!P0 FFMA.FTZ R51, R44, R47, -R51 ;  /* 0x0000002f2c338223 */ /* 0x000fe20000010833 */
[----:B------:R-:W-:Y:S01]  /*2ac0*/  @!P0 HADD2.F32 R47, -RZ, R50.H0_H0 ;  /* 0x20000032ff2f8230 */ /* 0x000fe20000004100 */
[-C--:B------:R-:W-:Y:S01]  /*2ad0*/  @!P0 FMUL.FTZ R4, R40, R21.reuse ;  /* 0x0000001528048220 */ /* 0x080fe20000410000 */
[----:B------:R-:W-:Y:S01]  /*2ae0*/  @!P0 HADD2.F32 R50, -RZ, R68.H0_H0 ;  /* 0x20000044ff328230 */ /* 0x000fe20000004100 */
[C---:B------:R-:W-:Y:S01]  /*2af0*/  @!P0 FMUL.FTZ R55, R45.reuse, R21 ;  /* 0x000000152d378220 */ /* 0x040fe20000410000 */
        /* <DEDUP_REMOVED lines=19> */
.L_x_812:
[----:B------:R-:W-:Y:S05]  /*2c30*/  BSYNC B0 ;  /* 0x0000000000007941 */ /* 0x000fea0003800000 */
.L_x_811:
        /* <DEDUP_REMOVED lines=29> */
[----:B------:R-:W-:Y:S01]  /*2e10*/  @!P0 FMUL.FTZ R48, R42, R21 ;  /* 0x000000152a308220 */ /* 0x000fe20000410000 */
[----:B------:R-:W-:Y:S01]  /*2e20*/  @!P0 MOV R37, R30 ;  /* 0x0000001e00258202 */ /* 0x000fe20000000f00 */
[----:B------:R-:W-:Y:S01]  /*2e30*/  @!P0 FFMA.FTZ R2, R40, R41, R2 ;  /* 0x0000002928028223 */ /* 0x000fe20000010002 */
[----:B------:R-:W-:Y:S01]  /*2e40*/  @!P0 HADD2.F32 R41, -RZ, R61.H0_H0 ;  /* 0x2000003dff298230 */ /* 0x000fe20000004100 */
[C---:B------:R-:W-:Y:S01]  /*2e50*/  @!P0 FMUL.FTZ R3, R38.reuse, R21 ;  /* 0x0000001526038220 */ /* 0x040fe20000410000 */
[----:B------:R-:W-:Y:S01]  /*2e60*/  @!P0 MOV R21, R31 ;  /* 0x0000001f00158202 */ /* 0x000fe20000000f00 */
[-C--:B------:R-:W-:Y:S01]  /*2e70*/  @!P0 FFMA.FTZ R48, R38, R43.reuse, -R48 ;  /* 0x0000002b26308223 */ /* 0x080fe20000010830 */
[--C-:B------:R-:W-:Y:S01]  /*2e80*/  @!P0 HADD2.F32 R38, -RZ, R37.reuse.H0_H0 ;  /* 0x20000025ff268230 */ /* 0x100fe20000004100 */
[----:B------:R-:W-:Y:S01]  /*2e90*/  @!P0 FFMA.FTZ R3, R42, R43, R3 ;  /* 0x0000002b2a038223 */ /* 0x000fe20000010003 */
[----:B------:R-:W-:Y:S01]  /*2ea0*/  @!P0 F2FP.PACK_AB R45, R2, R45 ;  /* 0x0000002d022d823e */ /* 0x000fe200000000ff */
[----:B------:R-:W-:Y:S02]  /*2eb0*/  @!P0 HADD2.F32 R40, -RZ, R37.H1_H1 ;  /* 0x30000025ff288230 */ /* 0x000fe40000004100 */
[-C--:B------:R-:W-:Y:S01]  /*2ec0*/  @!P0 FMUL.FTZ R4, R38, R9.reuse ;  /* 0x0000000926048220 */ /* 0x080fe20000410000 */
[----:B------:R-:W-:Y:S01]  /*2ed0*/  @!P0 F2FP.PACK_AB R48, R3, R48 ;  /* 0x000000300330823e */ /* 0x000fe200000000ff */
[--C-:B------:R-:W-:Y:S01]  /*2ee0*/  @!P0 HADD2.F32 R44, -RZ, R21.reuse.H1_H1 ;  /* 0x30000015ff2c8230 */ /* 0x100fe20000004100 */
[C---:B------:R-:W-:Y:S01]  /*2ef0*/  @!P0 FMUL.FTZ R47, R40.reuse, R9 ;  /* 0x00000009282f8220 */ /* 0x040fe20000410000 */
[----:B------:R-:W-:Y:S01]  /*2f00*/  @!P0 MOV R28, R45 ;  /* 0x0000002d001c8202 */ /* 0x000fe20000000f00 */
[-C--:B------:R-:W-:Y:S01]  /*2f10*/  @!P0 FFMA.FTZ R4, R40, R41.reuse, R4 ;  /* 0x0000002928048223 */ /* 0x080fe20000010004 */
[----:B------:R-:W-:Y:S01]  /*2f20*/  @!P0 MOV R29, R48 ;  /* 0x00000030001d8202 */ /* 0x000fe20000000f00 */
[-C--:B------:R-:W-:Y:S01]  /*2f30*/  @!P0 FMUL.FTZ R49, R44, R36.reuse ;  /* 0x000000242c318220 */ /* 0x080fe20000410000 */
[----:B------:R-:W-:Y:S01]  /*2f40*/  @!P0 HADD2.F32 R21, -RZ, R21.H0_H0 ;  /* 0x20000015ff158230 */ /* 0x000fe20000004100 */
[----:B------:R-:W-:Y:S04]  /*2f50*/  @!P0 FFMA.FTZ R47, R38, R41, -R47 ;  /* 0x00000029262f8223 */ /* 0x000fe8000001082f */
[C---:B------:R-:W-:Y:S01]  /*2f60*/  @!P0 FMUL.FTZ R5, R21.reuse, R36 ;  /* 0x0000002415058220 */ /* 0x040fe20000410000 */
[----:B------:R-:W-:Y:S01]  /*2f70*/  @!P0 F2FP.PACK_AB R47, R4, R47 ;  /* 0x0000002f042f823e */ /* 0x000fe200000000ff */
[-C--:B------:R-:W-:Y:S02]  /*2f80*/  @!P0 FFMA.FTZ R49, R21, R46.reuse, -R49 ;  /* 0x0000002e15318223 */ /* 0x080fe40000010831 */
[----:B------:R-:W-:Y:S01]  /*2f90*/  @!P0 FFMA.FTZ R5, R44, R46, R5 ;  /* 0x0000002e2c058223 */ /* 0x000fe20000010005 */
[----:B------:R-:W-:Y:S04]  /*2fa0*/  @!P0 MOV R30, R47 ;  /* 0x0000002f001e8202 */ /* 0x000fe80000000f00 */
[----:B------:R-:W-:Y:S04]  /*2fb0*/  @!P0 F2FP.PACK_AB R68, R5, R49 ;  /* 0x000000310544823e */ /* 0x000fe800000000ff */
[----:B------:R-:W-:Y:S05]  /*2fc0*/  @!P0 MOV R31, R68 ;  /* 0x00000044001f8202 */ /* 0x000fea0000000f00 */
[----:B------:R1:W-:Y:S02]  /*2fd0*/  ST.E.128 [R50.64], R28 ;  /* 0x0000001c32007985 */ /* 0x0003e4000c101d06 */
.L_x_814:
[----:B------:R-:W-:Y:S05]  /*2fe0*/  BSYNC B0 ;  /* 0x0000000000007941 */ /* 0x000fea0003800000 */
.L_x_813:
        /* <DEDUP_REMOVED lines=28> */
[----:B------:R-:W-:Y:S01]  /*31b0*/  @!P0 FFMA.FTZ R43, R21, R38, -R43 ;  /* 0x00000026152b8223 */ /* 0x000fe2000001082b */
[----:B------:R-:W-:Y:S01]  /*31c0*/  @!P0 MOV R21, R30 ;  /* 0x0000001e00158202 */ /* 0x000fe20000000f00 */
[-C--:B------:R-:W-:Y:S02]  /*31d0*/  @!P0 FMUL.FTZ R44, R40, R9.reuse ;  /* 0x00000009282c8220 */ /* 0x080fe40000410000 */
[----:B------:R-:W-:Y:S01]  /*31e0*/  @!P0 FMUL.FTZ R3, R36, R9 ;  /* 0x0000000924038220 */ /* 0x000fe20000410000 */
[----:B------:R-:W-:Y:S01]  /*31f0*/  @!P0 MOV R9, R31 ;  /* 0x0000001f00098202 */ /* 0x000fe20000000f00 */
[----:B------:R-:W-:Y:S01]  /*3200*/  @!P0 FFMA.FTZ R2, R37, R38, R2 ;  /* 0x0000002625028223 */ /* 0x000fe20000010002 */
[--C-:B------:R-:W-:Y:S01]  /*3210*/  @!P0 HADD2.F32 R37, -RZ, R21.reuse.H1_H1 ;  /* 0x30000015ff258230 */ /* 0x100fe20000004100 */
[-C--:B------:R-:W-:Y:S01]  /*3220*/  @!P0 FFMA.FTZ R3, R40, R39.reuse, R3 ;  /* 0x0000002728038223 */ /* 0x080fe20000010003 */
[----:B------:R-:W-:Y:S01]  /*3230*/  @!P0 HADD2.F32 R21, -RZ, R21.H0_H0 ;  /* 0x20000015ff158230 */ /* 0x000fe20000004100 */
        /* <DEDUP_REMOVED lines=12> */
[----:B------:R-:W-:Y:S02]  /*3300*/  @!P0 FFMA.FTZ R48, R9, R42, -R48 ;  /* 0x0000002a09308223 */ /* 0x000fe40000010830 */
        /* <DEDUP_REMOVED lines=8> */
.L_x_816:
[----:B------:R-:W-:Y:S05]  /*3390*/  BSYNC B0 ;  /* 0x0000000000007941 */ /* 0x000fea0003800000 */
.L_x_815:
        /* <DEDUP_REMOVED lines=22> */
[----:B------:R-:W-:Y:S02]  /*3500*/  @!P0 HADD2.F32 R35, -RZ, R9.H1_H1 ;  /* 0x30000009ff238230 */ /* 0x000fe40000004100 */
[--C-:B------:R-:W-:Y:S02]  /*3510*/  @!P0 HADD2.F32 R36, -RZ, R21.reuse.H1_H1 ;  /* 0x30000015ff248230 */ /* 0x100fe40000004100 */
[----:B------:R-:W-:Y:S01]  /*3520*/  @!P0 HADD2.F32 R21, -RZ, R21.H0_H0 ;  /* 0x20000015ff158230 */ /* 0x000fe20000004100 */
[----:B------:R-:W-:Y:S01]  /*3530*/  @!P0 FMUL.FTZ R41, R35, R33 ;  /* 0x0000002123298220 */ /* 0x000fe20000410000 */
[----:B------:R-:W-:Y:S01]  /*3540*/  @!P0 HADD2.F32 R34, -RZ, R9.H0_H0 ;  /* 0x20000009ff228230 */ /* 0x000fe20000004100 */
[----:B------:R-:W-:Y:S01]  /*3550*/  @!P0 FMUL.FTZ R42, R36, R8 ;  /* 0x00000008242a8220 */ /* 0x000fe20000410000 */
[----:B------:R-:W-:Y:S01]  /*3560*/  @!P0 MOV R9, R30 ;  /* 0x0000001e00098202 */ /* 0x000fe20000000f00 */
[----:B------:R-:W-:Y:S01]  /*3570*/  @!P0 FMUL.FTZ R3, R21, R8 ;  /* 0x0000000815038220 */ /* 0x000fe20000410000 */
[----:B------:R-:W-:Y:S01]  /*3580*/  @!P0 MOV R8, R31 ;  /* 0x0000001f00088202 */ /* 0x000fe20000000f00 */
[C---:B------:R-:W-:Y:S02]  /*3590*/  @!P0 FMUL.FTZ R2, R34.reuse, R33 ;  /* 0x0000002122028220 */ /* 0x040fe40000410000 */
[-C--:B------:R-:W-:Y:S01]  /*35a0*/  @!P0 FFMA.FTZ R41, R34, R37.reuse, -R41 ;  /* 0x0000002522298223 */ /* 0x080fe20000010829 */
[--C-:B------:R-:W-:Y:S01]  /*35b0*/  @!P0 HADD2.F32 R34, -RZ, R9.reuse.H0_H0 ;  /* 0x20000009ff228230 */ /* 0x100fe20000004100 */
[----:B------:R-:W-:Y:S01]  /*35c0*/  @!P0 FFMA.FTZ R2, R35, R37, R2 ;  /* 0x0000002523028223 */ /* 0x000fe20000010002 */
[----:B------:R-:W-:Y:S01]  /*35d0*/  @!P0 HADD2.F32 R35, -RZ, R9.H1_H1 ;  /* 0x30000009ff238230 */ /* 0x000fe20000004100 */
[----:B------:R-:W-:Y:S01]  /*35e0*/  @!P0 FFMA.FTZ R3, R36, R38, R3 ;  /* 0x0000002624038223 */ /* 0x000fe20000010003 */
[--C-:B------:R-:W-:Y:S01]  /*35f0*/  @!P0 HADD2.F32 R39, -RZ, R8.reuse.H1_H1 ;  /* 0x30000008ff278230 */ /* 0x100fe20000004100 */
[----:B------:R-:W-:Y:S01]  /*3600*/  @!P0 FMUL.FTZ R4, R34, R7 ;  /* 0x0000000722048220 */ /* 0x000fe20000410000 */
[----:B------:R-:W-:Y:S01]  /*3610*/  @!P0 F2FP.PACK_AB R41, R2, R41 ;  /* 0x000000290229823e */ /* 0x000fe200000000ff */
[----:B------:R-:W-:Y:S01]  /*3620*/  @!P0 FMUL.FTZ R43, R35, R7 ;  /* 0x00000007232b8220 */ /* 0x000fe20000410000 */
[----:B------:R-:W-:Y:S01]  /*3630*/  @!P0 HADD2.F32 R9, -RZ, R8.H0_H0 ;  /* 0x20000008ff098230 */ /* 0x000fe20000004100 */
[----:B------:R-:W-:Y:S01]  /*3640*/  @!P0 FMUL.FTZ R46, R39, R32 ;  /* 0x00000020272e8220 */ /* 0x000fe20000410000 */
[----:B------:R-:W-:Y:S01]  /*3650*/  @!P0 MOV R28, R41 ;  /* 0x00000029001c8202 */ /* 0x000fe20000000f00 */
[----:B------:R-:W-:Y:S01]  /*3660*/  @!P0 HADD2.F32 R37, -RZ, R54.H0_H0 ;  /* 0x20000036ff258230 */ /* 0x000fe20000004100 */
[----:B------:R-:W-:Y:S02]  /*3670*/  @!P0 FFMA.FTZ R42, R21, R38, -R42 ;  /* 0x00000026152a8223 */ /* 0x000fe4000001082a */
[----:B------:R-:W-:Y:S02]  /*3680*/  @!P0 FMUL.FTZ R5, R9, R32 ;  /* 0x0000002009058220 */ /* 0x000fe40000410000 */
[-C--:B------:R-:W-:Y:S01]  /*3690*/  @!P0 FFMA.FTZ R4, R35, R37.reuse, R4 ;  /* 0x0000002523048223 */ /* 0x080fe20000010004 */
        /* <DEDUP_REMOVED lines=10> */
.L_x_818:
[----:B------:R-:W-:Y:S05]  /*3740*/  BSYNC B0 ;  /* 0x0000000000007941 */ /* 0x000fea0003800000 */
.L_x_817:
        /* <DEDUP_REMOVED lines=25> */
[CC--:B------:R-:W-:Y:S01]  /*38e0*/  @!P0 FMUL.FTZ R39, R33.reuse, R21.reuse ;  /* 0x0000001521278220 */ /* 0x0c0fe20000410000 */
[----:B------:R-:W-:Y:S01]  /*38f0*/  @!P0 HADD2.F32 R32, -RZ, R9.H0_H0 ;  /* 0x20000009ff208230 */ /* 0x000fe20000004100 */
[C---:B------:R-:W-:Y:S02]  /*3900*/  @!P0 FMUL.FTZ R2, R8.reuse, R21 ;  /* 0x0000001508028220 */ /* 0x040fe40000410000 */
[----:B------:R-:W-:Y:S01]  /*3910*/  @!P0 FFMA.FTZ R39, R8, R35, -R39 ;  /* 0x0000002308278223 */ /* 0x000fe20000010827 */
[----:B------:R-:W-:Y:S01]  /*3920*/  @!P0 MOV R8, R30 ;  /* 0x0000001e00088202 */ /* 0x000fe20000000f00 */
[-C--:B------:R-:W-:Y:S02]  /*3930*/  @!P0 FMUL.FTZ R42, R34, R7.reuse ;  /* 0x00000007222a8220 */ /* 0x080fe40000410000 */
        /* <DEDUP_REMOVED lines=16> */
[----:B------:R-:W-:Y:S02]  /*3a40*/  @!P0 FFMA.FTZ R4, R33, R36, R4 ;  /* 0x0000002421048223 */ /* 0x000fe40000010004 */
[----:B------:R-:W-:Y:S02]  /*3a50*/  @!P0 FMUL.FTZ R5, R7, R26 ;  /* 0x0000001a07058220 */ /* 0x000fe40000410000 */
[----:B------:R-:W-:Y:S02]  /*3a60*/  @!P0 FFMA.FTZ R43, R9, R36, -R43 ;  /* 0x00000024092b8223 */ /* 0x000fe4000001082b */
[-C--:B------:R-:W-:Y:S02]  /*3a70*/  @!P0 FFMA.FTZ R44, R7, R38.reuse, -R44 ;  /* 0x00000026072c8223 */ /* 0x080fe4000001082c */
[----:B------:R-:W-:Y:S01]  /*3a80*/  @!P0 FFMA.FTZ R5, R35, R38, R5 ;  /* 0x0000002623058223 */ /* 0x000fe20000010005 */
[----:B------:R-:W-:Y:S04]  /*3a90*/  @!P0 F2FP.PACK_AB R43, R4, R43 ;  /* 0x0000002b042b823e */ /* 0x000fe800000000ff */
[----:B------:R-:W-:Y:S02]  /*3aa0*/  @!P0 F2FP.PACK_AB R44, R5, R44 ;  /* 0x0000002c052c823e */ /* 0x000fe400000000ff */
[----:B------:R-:W-:Y:S02]  /*3ab0*/  @!P0 MOV R30, R43 ;  /* 0x0000002b001e8202 */ /* 0x000fe40000000f00 */
[----:B------:R-:W-:Y:S05]  /*3ac0*/  @!P0 MOV R31, R44 ;  /* 0x0000002c001f8202 */ /* 0x000fea0000000f00 */
[----:B------:R1:W-:Y:S01]  /*3ad0*/  ST.E.128 [R40.64], R28 ;  /* 0x0000001c28007985 */ /* 0x0003e2000c101d06 */
[----:B------:R-:W-:-:S05]  /*3ae0*/  BRA `(.L_x_808) ;  /* 0x0000205000007947 */ /* 0x000fca0003800000 */
.L_x_805:
        /* <DEDUP_REMOVED lines=47> */
.L_x_820:
[----:B------:R-:W-:Y:S05]  /*3de0*/  BSYNC B0 ;  /* 0x0000000000007941 */ /* 0x000fea0003800000 */
.L_x_819:
        /* <DEDUP_REMOVED lines=9> */
[----:B------:R-:W-:Y:S01]  /*3e80*/  IADD3 R179, -R110, c[0x0][0x1d4], RZ ;  /* 0x000075006eb37a10 */ /* 0x000fe20007ffe1ff */
        /* <DEDUP_REMOVED lines=16> */
[----:B------:R-:W-:Y:S01]  /*3f90*/  BSSY B0, `(.L_x_821) ;  /* 0x0000088000007945 */ /* 0x000fe20003800000 */
[----:B------:R-:W-:Y:S01]  /*3fa0*/  PRMT R81, R6, 0x5410, R7 ;  /* 0x0000541006517816 */ /* 0x000fe20000000007 */
[----:B------:R-:W-:Y:S01]  /*3fb0*/  IMAD R153, R53, 0x3000, RZ ;  /* 0x0000300035997824 */ /* 0x000fe200078e02ff */
[----:B------:R-:W-:Y:S02]  /*3fc0*/  PRMT R27, R5, 0x5410, R4 ;  /* 0x00005410051b7816 */ /* 0x000fe40000000004 */
[----:B------:R-:W-:Y:S01]  /*3fd0*/  PRMT R44, R2, 0x5410, R3 ;  /* 0x00005410022c7816 */ /* 0x000fe20000000003 */
[----:B------:R-:W-:-:S05]  /*3fe0*/  @P0 BRA `(.L_x_822) ;  /* 0x0000082000000947 */ /* 0x000fca0003800000 */
[----:B------:R-:W-:Y:S01]  /*3ff0*/  IMAD.MOV.U32 R45, RZ, RZ, R41 ;  /* 0x000000ffff2d7224 */ /* 0x000fe200078e0029 */
[----:B------:R-:W-:Y:S01]  /*4000*/  LOP3.LUT P2, RZ, R135, 0x4, RZ, 0xc0, !PT ;  /* 0x0000000487ff7812 */ /* 0x000fe2000784c0ff */
[----:B------:R-:W-:Y:S01]  /*4010*/  IMAD.MOV.U32 R62, RZ, RZ, R57 ;  /* 0x000000ffff3e7224 */ /* 0x000fe200078e0039 */
[----:B------:R-:W-:Y:S01]  /*4020*/  ISETP.GE.AND P0, PT, R24, c[0x0][0x27c], PT ;  /* 0x00009f0018007a0c */ /* 0x000fe20003f06270 */
[----:B------:R-:W-:Y:S01]  /*4030*/  IMAD.MOV.U32 R63, RZ, RZ, R59 ;  /* 0x000000ffff3f7224 */ /* 0x000fe200078e003b */
[----:B------:R-:W-:Y:S02]  /*4040*/  SEL R181, R110, R179, !P2 ;  /* 0x000000b36eb57207 */ /* 0x000fe40005000000 */
[----:B------:R-:W-:Y:S02]  /*4050*/  MOV R46, R40 ;  /* 0x00000028002e7202 */ /* 0x000fe40000000f00 */
[----:B------:R-:W-:Y:S02]  /*4060*/  SHF.R.S32.HI R178, RZ, 0x1f, R181 ;  /* 0x0000001fffb27819 */ /* 0x000fe400000114b5 */
[----:B------:R-:W-:Y:S02]  /*4070*/  MOV R55, R56 ;  /* 0x0000003800377202 */ /* 0x000fe40000000f00 */
[----:B------:R-:W-:Y:S03]  /*4080*/  LEA.HI R181, R178, R181, RZ, 0x4 ;  /* 0x000000b5b2b57211 */ /* 0x000fe600078f20ff */
[----:B------:R-:W-:Y:S01]  /*4090*/  @!P0 SHF.R.U64 R47, R40, 0x10, R41 ;  /* 0x00000010282f8819 */ /* 0x000fe20000001229 */
[----:B------:R-:W-:Y:S01]  /*40a0*/  IMAD.MOV.U32 R40, RZ, RZ, R43 ;  /* 0x000000ffff287224 */ /* 0x000fe200078e002b */
[----:B------:R-:W-:Y:S01]  /*40b0*/  LEA.HI.SX32 R181, R181, R118, 0x1c ;  /* 0x00000076b5b57211 */ /* 0x000fe200078fe2ff */
[----:B------:R-:W-:Y:S01]  /*40c0*/  @!P0 HADD2.F32 R49, -RZ, R46.H0_H0 ;  /* 0x2000002eff318230 */ /* 0x000fe20000004100 */
[----:B------:R-:W-:Y:S01]  /*40d0*/  @!P0 SHF.R.U64 R56, R56, 0x10, R57 ;  /* 0x0000001038388819 */ /* 0x000fe20000001239 */
[----:B------:R-:W-:Y:S01]  /*40e0*/  @!P0 HADD2.F32 R50, -RZ, R47.H0_H0 ;  /* 0x2000002fff328230 */ /* 0x000fe20000004100 */
[----:B------:R-:W-:Y:S01]  /*40f0*/  SHF.R.S32.HI R182, RZ, 0x1f, R181 ;  /* 0x0000001fffb67819 */ /* 0x000fe200000114b5 */
[----:B------:R-:W-:Y:S01]  /*4100*/  @!P0 HADD2.F32 R55, -RZ, R55.H0_H0 ;  /* 0x20000037ff378230 */ /* 0x000fe20000004100 */
[----:B------:R-:W-:Y:S01]  /*4110*/  SHF.L.U32 R178, R181, 0x3, RZ ;  /* 0x00000003b5b27819 */ /* 0x000fe200000006ff */
[----:B------:R-:W-:Y:S01]  /*4120*/  @!P0 HADD2.F32 R56, -RZ, R56.H0_H0 ;  /* 0x20000038ff388230 */ /* 0x000fe20000004100 */
[----:B------:R-:W-:Y:S01]  /*4130*/  LEA.HI R182, R182, R181, RZ, 0x3 ;  /* 0x000000b5b6b67211 */ /* 0x000fe200078f18ff */
[----:B------:R-:W-:Y:S01]  /*4140*/  @!P0 HADD2.F32 R63, -RZ, R63.H0_H0 ;  /* 0x2000003fff3f8230 */ /* 0x000fe20000004100 */
[----:B------:R-:W-:Y:S02]  /*4150*/  @!P0 SHF.R.U32.HI R48, RZ, 0x10, R41 ;  /* 0x00000010ff308819 */ /* 0x000fe40000011629 */
[----:B------:R-:W-:Y:S01]  /*4160*/  @!P0 SHF.R.U32.HI R61, RZ, 0x10, R57 ;  /* 0x00000010ff3d8819 */ /* 0x000fe20000011639 */
[----:B------:R-:W-:Y:S01]  /*4170*/  IMAD.SHL.U32 R182, R182, 0x200, RZ ;  /* 0x00000200b6b67824 */ /* 0x000fe200078e00ff */
[----:B------:R-:W-:Y:S02]  /*4180*/  LOP3.LUT R188, R123, 0x38, R178, 0xf8, !PT ;  /* 0x000000387bbc7812 */ /* 0x000fe400078ef8b2 */
[--C-:B------:R-:W-:Y:S02]  /*4190*/  @!P0 SHF.R.U64 R60, R58, 0x10, R59.reuse ;  /* 0x000000103a3c8819 */ /* 0x100fe4000000123b */
[----:B------:R-:W-:Y:S02]  /*41a0*/  LOP3.LUT R183, R188, R111, RZ, 0x3c, !PT ;  /* 0x0000006fbcb77212 */ /* 0x000fe400078e3cff */
[----:B------:R-:W-:Y:S01]  /*41b0*/  LOP3.LUT R182, R182, 0x7ffff000, RZ, 0xc0, !PT ;  /* 0x7ffff000b6b67812 */ /* 0x000fe200078ec0ff */
[----:B------:R-:W-:Y:S01]  /*41c0*/  @!P0 HADD2.F32 R60, -RZ, R60.H0_H0 ;  /* 0x2000003cff3c8230 */ /* 0x000fe20000004100 */
[----:B------:R-:W-:Y:S02]  /*41d0*/  MOV R57, R58 ;  /* 0x0000003a00397202 */ /* 0x000fe40000000f00 */
[----:B------:R-:W-:Y:S02]  /*41e0*/  IADD3 R182, R183, R182, R16 ;  /* 0x000000b6b7b67210 */ /* 0x000fe40007ffe010 */
[----:B------:R-:W-:Y:S02]  /*41f0*/  IADD3 R183, R116, R153, RZ ;  /* 0x0000009974b77210 */ /* 0x000fe40007ffe0ff */
[----:B------:R-:W-:Y:S01]  /*4200*/  @!P0 SHF.R.U32.HI R65, RZ, 0x10, R59 ;  /* 0x00000010ff418819 */ /* 0x000fe2000001163b */
[----:B------:R-:W-:Y:S01]  /*4210*/  IMAD.IADD R182, R153, 0x1, R182 ;  /* 0x0000000199b67824 */ /* 0x000fe200078e02b6 */
[----:B------:R-:W-:Y:S01]  /*4220*/  SHF.L.U32 R181, R183, 0x1, RZ ;  /* 0x00000001b7b57819 */ /* 0x000fe200000006ff */
[----:B------:R-:W-:Y:S01]  /*4230*/  @!P0 HADD2.F32 R59, -RZ, R57.H0_H0 ;  /* 0x20000039ff3b8230 */ /* 0x000fe20000004100 */
[----:B------:R-:W-:Y:S01]  /*4240*/  MOV R41, R42 ;  /* 0x0000002a00297202 */ /* 0x000fe20000000f00 */
[----:B------:R-:W-:Y:S01]  /*4250*/  IMAD.SHL.U32 R180, R182, 0x2, RZ ;  /* 0x00000002b6b47824 */ /* 0x000fe200078e00ff */
[--C-:B------:R-:W-:Y:S01]  /*4260*/  @!P0 SHF.R.U64 R42, R42, 0x10, R43.reuse ;  /* 0x000000102a2a8819 */ /* 0x100fe2000000122b */
[----:B------:R-:W-:Y:S01]  /*4270*/  LDS.128 R32, [R181+0xc100] ;  /* 0x00c10000b5207984 */ /* 0x000fe20000000c00 */
[----:B------:R-:W-:Y:S01]  /*4280*/  @!P0 SHF.R.U32.HI R43, RZ, 0x10, R43 ;  /* 0x00000010ff2b8819 */ /* 0x000fe2000001162b */
[----:B------:R-:W-:Y:S02]  /*4290*/  @!P0 HADD2.F32 R65, -RZ, R65.H0_H0 ;  /* 0x20000041ff418230 */ /* 0x000fe40000004100 */
[----:B------:R-:W-:Y:S02]  /*42a0*/  @!P0 HADD2.F32 R42, -RZ, R42.H0_H0 ;  /* 0x2000002aff2a8230 */ /* 0x000fe40000004100 */
[----:B------:R-:W-:Y:S02]  /*42b0*/  @!P0 HADD2.F32 R43, -RZ, R43.H0_H0 ;  /* 0x2000002bff2b8230 */ /* 0x000fe40000004100 */
[----:B------:R-:W1:Y:S02]  /*42c0*/  LDS.128 R76, [R180+0xc100] ;  /* 0x00c10000b44c7984 */ /* 0x000e640000000c00 */
[----:B-1----:R-:W-:Y:S01]  /*42d0*/  @!P0 IMAD.MOV.U32 R54, RZ, RZ, R76 ;  /* 0x000000ffff368224 */ /* 0x002fe200078e004c */
[----:B------:R-:W-:Y:S02]  /*42e0*/  @!P0 MOV R51, R32 ;  /* 0x0000002000338202 */ /* 0x000fe40000000f00 */
[----:B------:R-:W-:Y:S02]  /*42f0*/  @!P0 MOV R58, R77 ;  /* 0x0000004d003a8202 */ /* 0x000fe40000000f00 */
[--C-:B------:R-:W-:Y:S02]  /*4300*/  @!P0 HADD2.F32 R52, -RZ, R54.reuse.H0_H0 ;  /* 0x20000036ff348230 */ /* 0x100fe40000004100 */
[--C-:B------:R-:W-:Y:S02]  /*4310*/  @!P0 HADD2.F32 R46, -RZ, R51.reuse.H0_H0 ;  /* 0x20000033ff2e8230 */ /* 0x100fe40000004100 */
[----:B------:R-:W-:Y:S01]  /*4320*/  @!P0 HADD2.F32 R54, -RZ, R54.H1_H1 ;  /* 0x30000036ff368230 */ /* 0x000fe20000004100 */
[-C--:B------:R-:W-:Y:S01]  /*4330*/  @!P0 FMUL.FTZ R180, R52, R49.reuse ;  /* 0x0000003134b48220 */ /* 0x080fe20000410000 */
[----:B------:R-:W-:Y:S01]  /*4340*/  @!P0 HADD2.F32 R47, -RZ, R51.H1_H1 ;  /* 0x30000033ff2f8230 */ /* 0x000fe20000004100 */
[----:B------:R-:W-:Y:S02]  /*4350*/  @!P0 FMUL.FTZ R2, R46, R49 ;  /* 0x000000312e028220 */ /* 0x000fe40000410000 */
[----:B------:R-:W-:Y:S02]  /*4360*/  @!P0 IMAD.MOV.U32 R49, RZ, RZ, R33 ;  /* 0x000000ffff318224 */ /* 0x000fe400078e0021 */
[-C--:B------:R-:W-:Y:S02]  /*4370*/  @!P0 FMUL.FTZ R181, R54, R50.reuse ;  /* 0x0000003236b58220 */ /* 0x080fe40000410000 */
[C---:B------:R-:W-:Y:S02]  /*4380*/  @!P0 FMUL.FTZ R3, R47.reuse, R50 ;  /* 0x000000322f038220 */ /* 0x040fe40000410000 */
[-C--:B------:R-:W-:Y:S01]  /*4390*/  @!P0 FFMA.FTZ R2, R52, R55.reuse, R2 ;  /* 0x0000003734028223 */ /* 0x080fe20000010002 */
[----:B------:R-:W-:Y:S01]  /*43a0*/  @!P0 HADD2.F32 R52, -RZ, R58.H0_H0 ;  /* 0x2000003aff348230 */ /* 0x000fe20000004100 */
[----:B------:R-:W-:Y:S01]  /*43b0*/  @!P0 FFMA.FTZ R180, R46, R55, -R180 ;  /* 0x000000372eb48223 */ /* 0x000fe200000108b4 */
[----:B------:R-:W-:Y:S01]  /*43c0*/  @!P0 HADD2.F32 R46, -RZ, R48.H0_H0 ;  /* 0x20000030ff2e8230 */ /* 0x000fe20000004100 */
[-C--:B------:R-:W-:Y:S01]  /*43d0*/  @!P0 FFMA.FTZ R181, R47, R56.reuse, -R181 ;  /* 0x000000382fb58223 */ /* 0x080fe200000108b5 */
[----:B------:R-:W-:Y:S01]  /*43e0*/  @!P0 HADD2.F32 R47, -RZ, R45.H0_H0 ;  /* 0x2000002dff2f8230 */ /* 0x000fe20000004100 */
[----:B------:R-:W-:Y:S01]  /*43f0*/  @!P0 FFMA.FTZ R3, R54, R56, R3 ;  /* 0x0000003836038223 */ /* 0x000fe20000010003 */
[--C-:B------:R-:W-:Y:S02]  /*4400*/  @!P0 HADD2.F32 R48, -RZ, R49.reuse.H0_H0 ;  /* 0x20000031ff308230 */ /* 0x100fe40000004100 */
[----:B------:R-:W-:Y:S01]  /*4410*/  @!P0 HADD2.F32 R54, -RZ, R58.H1_H1 ;  /* 0x3000003aff368230 */ /* 0x000fe20000004100 */
[-C--:B------:R-:W-:Y:S01]  /*4420*/  @!P0 FMUL.FTZ R182, R52, R47.reuse ;  /* 0x0000002f34b68220 */ /* 0x080fe20000410000 */
[----:B------:R-:W-:Y:S01]  /*4430*/  @!P0 MOV R58, R78 ;  /* 0x0000004e003a8202 */ /* 0x000fe20000000f00 */
[----:B------:R-:W-:Y:S01]  /*4440*/  @!P0 FMUL.FTZ R4, R48, R47 ;  /* 0x0000002f30048220 */ /* 0x000fe20000410000 */
[----:B------:R-:W-:Y:S01]  /*4450*/  @!P0 HADD2.F32 R45, -RZ, R49.H1_H1 ;  /* 0x30000031ff2d8230 */ /* 0x000fe20000004100 */
[----:B------:R-:W-:Y:S01]  /*4460*/  @!P0 IMAD.MOV.U32 R47, RZ, RZ, R34 ;  /* 0x000000ffff2f8224 */ /* 0x000fe200078e0022 */
[----:B------:R-:W-:Y:S01]  /*4470*/  @!P0 HADD2.F32 R56, -RZ, R61.H0_H0 ;  /* 0x2000003dff388230 */ /* 0x000fe20000004100 */
[-C--:B------:R-:W-:Y:S01]  /*4480*/  @!P0 FMUL.FTZ R183, R54, R46.reuse ;  /* 0x0000002e36b78220 */ /* 0x080fe20000410000 */
[--C-:B------:R-:W-:Y:S01]  /*4490*/  @!P0 HADD2.F32 R57, -RZ, R58.reuse.H0_H0 ;  /* 0x2000003aff398230 */ /* 0x100fe20000004100 */
[C---:B------:R-:W-:Y:S01]  /*44a0*/  @!P0 FMUL.FTZ R5, R45.reuse, R46 ;  /* 0x0000002e2d058220 */ /* 0x040fe20000410000 */
[----:B------:R-:W-:Y:S01]  /*44b0*/  @!P0 HADD2.F32 R58, -RZ, R58.H1_H1 ;  /* 0x3000003aff3a8230 */ /* 0x000fe20000004100 */
[----:B------:R-:W-:Y:S01]  /*44c0*/  @!P0 FFMA.FTZ R183, R45, R56, -R183 ;  /* 0x000000382db78223 */ /* 0x000fe200000108b7 */
[----:B------:R-:W-:Y:S01]  /*44d0*/  @!P0 HADD2.F32 R45, -RZ, R41.H0_H0 ;  /* 0x20000029ff2d8230 */ /* 0x000fe20000004100 */
[----:B------:R-:W-:Y:S01]  /*44e0*/  @!P0 F2FP.PACK_AB R181, R181, R180 ;  /* 0x000000b4b5b5823e */ /* 0x000fe200000000ff */
[--C-:B------:R-:W-:Y:S01]  /*44f0*/  @!P0 HADD2.F32 R41, -RZ, R47.reuse.H1_H1 ;  /* 0x3000002fff298230 */ /* 0x100fe20000004100 */
[-C--:B------:R-:W-:Y:S01]  /*4500*/  @!P0 FMUL.FTZ R188, R58, R42.reuse ;  /* 0x0000002a3abc8220 */ /* 0x080fe20000410000 */
[----:B------:R-:W-:Y:S01]  /*4510*/  @!P0 HADD2.F32 R55, -RZ, R62.H0_H0 ;  /* 0x2000003eff378230 */ /* 0x000fe20000004100 */
[----:B------:R-:W-:Y:S01]  /*4520*/  @!P0 FMUL.FTZ R187, R57, R45 ;  /* 0x0000002d39bb8220 */ /* 0x000fe20000410000 */
[----:B------:R-:W-:Y:S01]  /*4530*/  @!P0 MOV R32, R181 ;  /* 0x000000b500208202 */ /* 0x000fe20000000f00 */
[C---:B------:R-:W-:Y:S01]  /*4540*/  @!P0 FMUL.FTZ R7, R41.reuse, R42 ;  /* 0x0000002a29078220 */ /* 0x040fe20000410000 */
[----:B------:R-:W-:Y:S01]  /*4550*/  @!P0 HADD2.F32 R46, -RZ, R47.H0_H0 ;  /* 0x2000002fff2e8230 */ /* 0x000fe20000004100 */
[----:B------:R-:W-:Y:S01]  /*4560*/  @!P0 FFMA.FTZ R188, R41, R60, -R188 ;  /* 0x0000003c29bc8223 */ /* 0x000fe200000108bc */
[----:B------:R-:W-:Y:S01]  /*4570*/  @!P0 HADD2.F32 R41, -RZ, R40.H0_H0 ;  /* 0x20000028ff298230 */ /* 0x000fe20000004100 */
[----:B------:R-:W-:Y:S01]  /*4580*/  @!P0 IMAD.MOV.U32 R40, RZ, RZ, R35 ;  /* 0x000000ffff288224 */ /* 0x000fe200078e0023 */
[----:B------:R-:W-:Y:S01]  /*4590*/  @!P0 MOV R62, R79 ;  /* 0x0000004f003e8202 */ /* 0x000fe20000000f00 */
[----:B------:R-:W-:Y:S01]  /*45a0*/  @!P0 FMUL.FTZ R6, R46, R45 ;  /* 0x0000002d2e068220 */ /* 0x000fe20000410000 */
[----:B------:R-:W-:Y:S01]  /*45b0*/  @!P0 F2FP.PACK_AB R180, R3, R2 ;  /* 0x0000000203b4823e */ /* 0x000fe200000000ff */
[----:B------:R-:W-:Y:S01]  /*45c0*/  @!P0 FFMA.FTZ R4, R52, R55, R4 ;  /* 0x0000003734048223 */ /* 0x000fe20000010004 */
[----:B------:R-:W-:Y:S01]  /*45d0*/  @!P0 HADD2.F32 R42, -RZ, R40.H0_H0 ;  /* 0x20000028ff2a8230 */ /* 0x000fe20000004100 */
[----:B------:R-:W-:Y:S01]  /*45e0*/  @!P0 FFMA.FTZ R5, R54, R56, R5 ;  /* 0x0000003836058223 */ /* 0x000fe20000010005 */
[--C-:B------:R-:W-:Y:S01]  /*45f0*/  @!P0 HADD2.F32 R61, -RZ, R62.reuse.H0_H0 ;  /* 0x2000003eff3d8230 */ /* 0x100fe20000004100 */
[----:B------:R-:W-:Y:S01]  /*4600*/  @!P0 FFMA.FTZ R6, R57, R59, R6 ;  /* 0x0000003b39068223 */ /* 0x000fe20000010006 */
[----:B------:R-:W-:Y:S01]  /*4610*/  @!P0 HADD2.F32 R62, -RZ, R62.H1_H1 ;  /* 0x3000003eff3e8230 */ /* 0x000fe20000004100 */
[-C--:B------:R-:W-:Y:S01]  /*4620*/  @!P0 FMUL.FTZ R8, R42, R41.reuse ;  /* 0x000000292a088220 */ /* 0x080fe20000410000 */
[----:B------:R-:W-:Y:S01]  /*4630*/  @!P0 HADD2.F32 R40, -RZ, R40.H1_H1 ;  /* 0x30000028ff288230 */ /* 0x000fe20000004100 */
[C---:B------:R-:W-:Y:S01]  /*4640*/  @!P0 FMUL.FTZ R189, R61.reuse, R41 ;  /* 0x000000293dbd8220 */ /* 0x040fe20000410000 */
[----:B------:R-:W-:Y:S01]  /*4650*/  @!P0 MOV R76, R180 ;  /* 0x000000b4004c8202 */ /* 0x000fe20000000f00 */
[-C--:B------:R-:W-:Y:S02]  /*4660*/  @!P0 FMUL.FTZ R190, R62, R43.reuse ;  /* 0x0000002b3ebe8220 */ /* 0x080fe40000410000 */
[----:B------:R-:W-:Y:S02]  /*4670*/  @!P0 FMUL.FTZ R9, R40, R43 ;  /* 0x0000002b28098220 */ /* 0x000fe40000410000 */
[----:B------:R-:W-:Y:S02]  /*4680*/  @!P0 FFMA.FTZ R7, R58, R60, R7 ;  /* 0x0000003c3a078223 */ /* 0x000fe40000010007 */
[----:B------:R-:W-:Y:S02]  /*4690*/  @!P0 FFMA.FTZ R8, R61, R63, R8 ;  /* 0x0000003f3d088223 */ /* 0x000fe40000010008 */
[----:B------:R-:W-:Y:S02]  /*46a0*/  @!P0 FFMA.FTZ R182, R48, R55, -R182 ;  /* 0x0000003730b68223 */ /* 0x000fe400000108b6 */
[----:B------:R-:W-:Y:S02]  /*46b0*/  @!P0 FFMA.FTZ R187, R46, R59, -R187 ;  /* 0x0000003b2ebb8223 */ /* 0x000fe400000108bb */
[----:B------:R-:W-:Y:S01]  /*46c0*/  @!P0 FFMA.FTZ R189, R42, R63, -R189 ;  /* 0x0000003f2abd8223 */ /* 0x000fe200000108bd */
[----:B------:R-:W-:Y:S01]  /*46d0*/  @!P0 F2FP.PACK_AB R182, R183, R182 ;  /* 0x000000b6b7b6823e */ /* 0x000fe200000000ff */
[----:B------:R-:W-:Y:S01]  /*46e0*/  @!P0 FFMA.FTZ R190, R40, R65, -R190 ;  /* 0x0000004128be8223 */ /* 0x000fe200000108be */
[----:B------:R-:W-:Y:S01]  /*46f0*/  @!P0 F2FP.PACK_AB R187, R188, R187 ;  /* 0x000000bbbcbb823e */ /* 0x000fe200000000ff */
[----:B------:R-:W-:Y:S01]  /*4700*/  @!P0 FFMA.FTZ R9, R62, R65, R9 ;  /* 0x000000413e098223 */ /* 0x000fe20000010009 */
[----:B------:R-:W-:Y:S01]  /*4710*/  @!P0 F2FP.PACK_AB R188, R7, R6 ;  /* 0x0000000607bc823e */ /* 0x000fe200000000ff */
[----:B------:R-:W-:Y:S01]  /*4720*/  @!P0 IMAD.MOV.U32 R33, RZ, RZ, R182 ;  /* 0x000000ffff218224 */ /* 0x000fe200078e00b6 */
[----:B------:R-:W-:Y:S02]  /*4730*/  @!P0 F2FP.PACK_AB R190, R190, R189 ;  /* 0x000000bdbebe823e */ /* 0x000fe400000000ff */
[----:B------:R-:W-:Y:S01]  /*4740*/  @!P0 F2FP.PACK_AB R183, R5, R4 ;  /* 0x0000000405b7823e */ /* 0x000fe200000000ff */
[----:B------:R-:W-:Y:S01]  /*4750*/  @!P0 IMAD.MOV.U32 R78, RZ, RZ, R188 ;  /* 0x000000ffff4e8224 */ /* 0x000fe200078e00bc */
[----:B------:R-:W-:Y:S01]  /*4760*/  @!P0 F2FP.PACK_AB R189, R9, R8 ;  /* 0x0000000809bd823e */ /* 0x000fe200000000ff */
[----:B------:R-:W-:Y:S01]  /*4770*/  @!P0 IMAD.MOV.U32 R35, RZ, RZ, R190 ;  /* 0x000000ffff238224 */ /* 0x000fe200078e00be */
[----:B------:R-:W-:Y:S02]  /*4780*/  @!P0 MOV R34, R187 ;  /* 0x000000bb00228202 */ /* 0x000fe40000000f00 */
[----:B------:R-:W-:Y:S02]  /*4790*/  @!P0 MOV R77, R183 ;  /* 0x000000b7004d8202 */ /* 0x000fe40000000f00 */
[----:B------:R-:W-:Y:S02]  /*47a0*/  @!P0 MOV R79, R189 ;  /* 0x000000bd004f8202 */ /* 0x000fe40000000f00 */
[----:B----4-:R-:W-:Y:S04]  /*47b0*/  IADD3 R180, P0, R176, R137, RZ ;  /* 0x00000089b0b47210 */ /* 0x010fe80007f1e0ff */
[----:B---3--:R-:W-:Y:S02]  /*47c0*/  IADD3.X R181, R177, R136, RZ, P0, !PT ;  /* 0x00000088b1b57210 */ /* 0x008fe400007fe4ff */
[C---:B------:R-:W-:Y:S03]  /*47d0*/  ISETP.GE.AND P0, PT, R178.reuse, c[0x0][0x1d4], PT ;  /* 0x00007500b2007a0c */ /* 0x040fe60003f06270 */
[----:B------:R1:W-:Y:S10]  /*47e0*/  ST.E.128 [R180.64], R32 ;  /* 0x00000020b4007985 */ /* 0x0003f4000c101d06 */
[----:B------:R-:W-:Y:S05]  /*47f0*/  @!P0 IMAD.WIDE R182, R178, 0x2, R176 ;  /* 0x00000002b2b68825 */ /* 0x000fea00078e02b0 */
[----:B------:R1:W-:Y:S02]  /*4800*/  @!P0 ST.E.128 [R182.64], R76 ;  /* 0x0000004cb6008985 */ /* 0x0003e4000c101d06 */
.L_x_822:
[----:B------:R-:W-:Y:S05]  /*4810*/  BSYNC B0 ;  /* 0x0000000000007941 */ /* 0x000fea0003800000 */
.L_x_821:
[----:B------:R-:W-:Y:S01]  /*4820*/  ISETP.GE.AND P0, PT, R17, c[0x0][0x1d4], PT ;  /* 0x0000750011007a0c */ /* 0x000fe20003f06270 */
[----:B------:R-:W-:Y:S01]  /*4830*/  @!UPT UIADD3 URZ, URZ, URZ, URZ ;  /* 0x0000003f3f3ff290 */ /* 0x000fe2000fffe03f */
[----:B------:R-:W-:Y:S11]  /*4840*/  BSSY B0, `(.L_x_823) ;  /* 0x000007c000007945 */ /* 0x000ff60003800000 */
[----:B------:R-:W-:-:S05]  /*4850*/  @P0 BRA `(.L_x_824) ;  /* 0x000007a000000947 */ /* 0x000fca0003800000 */
[----:B------:R-:W-:Y:S02]  /*4860*/  LOP3.LUT P1, RZ, R135, 0x2, RZ, 0xc0, !PT ;  /* 0x0000000287ff7812 */ /* 0x000fe4000782c0ff */
        /* <DEDUP_REMOVED lines=10> */
[----:B-1----:R-:W-:Y:S01]  /*4910*/  SHF.R.S32.HI R76, RZ, 0x1f, R59 ;  /* 0x0000001fff4c7819 */ /* 0x002fe2000001143b */
        /* <DEDUP_REMOVED lines=8> */
[----:B------:R-:W-:Y:S01]  /*49a0*/  @!P0 SHF.R.U64 R47, R72, 0x10, R73 ;  /* 0x00000010482f8819 */ /* 0x000fe20000001249 */
[----:B------:R-:W-:Y:S01]  /*49b0*/  @!P0 HADD2.F32 R38, -RZ, R38.H0_H0 ;  /* 0x20000026ff268230 */ /* 0x000fe20000004100 */
[----:B------:R-:W-:Y:S02]  /*49c0*/  LOP3.LUT R76, R76, 0x7ffff000, RZ, 0xc0, !PT ;  /* 0x7ffff0004c4c7812 */ /* 0x000fe400078ec0ff */
[----:B------:R-:W-:Y:S01]  /*49d0*/  @!P0 SHF.R.U32.HI R37, RZ, 0x10, R37 ;  /* 0x00000010ff258819 */ /* 0x000fe20000011625 */
[----:B------:R-:W-:Y:S01]  /*49e0*/  @!P0 HADD2.F32 R47, -RZ, R47.H0_H0 ;  /* 0x2000002fff2f8230 */ /* 0x000fe20000004100 */
[----:B------:R-:W-:Y:S02]  /*49f0*/  IADD3 R76, R77, R76, R16 ;  /* 0x0000004c4d4c7210 */ /* 0x000fe40007ffe010 */
[----:B------:R-:W-:Y:S02]  /*4a00*/  IADD3 R77, R114, R153, RZ ;  /* 0x00000099724d7210 */ /* 0x000fe40007ffe0ff */
[----:B------:R-:W-:Y:S01]  /*4a10*/  @!P0 SHF.R.U32.HI R72, RZ, 0x10, R73 ;  /* 0x00000010ff488819 */ /* 0x000fe20000011649 */
[----:B------:R-:W-:Y:S01]  /*4a20*/  IMAD.IADD R76, R153, 0x1, R76 ;  /* 0x00000001994c7824 */ /* 0x000fe200078e024c */
[----:B------:R-:W-:Y:S02]  /*4a30*/  SHF.L.U32 R65, R77, 0x1, RZ ;  /* 0x000000014d417819 */ /* 0x000fe400000006ff */
[--C-:B------:R-:W-:Y:S01]  /*4a40*/  @!P0 SHF.R.U32.HI R57, RZ, 0x10, R75.reuse ;  /* 0x00000010ff398819 */ /* 0x100fe2000001164b */
[----:B------:R-:W-:Y:S01]  /*4a50*/  IMAD.SHL.U32 R59, R76, 0x2, RZ ;  /* 0x000000024c3b7824 */ /* 0x000fe200078e00ff */
[----:B------:R-:W-:Y:S01]  /*4a60*/  @!P0 SHF.R.U64 R52, R74, 0x10, R75 ;  /* 0x000000104a348819 */ /* 0x000fe2000000124b */
[----:B------:R-:W-:Y:S02]  /*4a70*/  LDS.128 R32, [R65+0xc100] ;  /* 0x00c1000041207984 */ /* 0x000fe40000000c00 */
[----:B------:R-:W-:Y:S02]  /*4a80*/  @!P0 HADD2.F32 R57, -RZ, R57.H0_H0 ;  /* 0x20000039ff398230 */ /* 0x000fe40000004100 */
[----:B------:R-:W-:Y:S04]  /*4a90*/  @!P0 HADD2.F32 R52, -RZ, R52.H0_H0 ;  /* 0x20000034ff348230 */ /* 0x000fe80000004100 */
[----:B------:R-:W1:Y:S02]  /*4aa0*/  LDS.128 R60, [R59+0xc100] ;  /* 0x00c100003b3c7984 */ /* 0x000e640000000c00 */
[----:B-1----:R-:W-:Y:S01]  /*4ab0*/  @!P0 IMAD.MOV.U32 R48, RZ, RZ, R60 ;  /* 0x000000ffff308224 */ /* 0x002fe200078e003c */
[----:B------:R-:W-:Y:S02]  /*4ac0*/  @!P0 MOV R43, R32 ;  /* 0x00000020002b8202 */ /* 0x000fe40000000f00 */
[----:B------:R-:W-:Y:S02]  /*4ad0*/  @!P0 MOV R49, R63 ;  /* 0x0000003f00318202 */ /* 0x000fe40000000f00 */
[--C-:B------:R-:W-:Y:S01]  /*4ae0*/  @!P0 HADD2.F32 R45, -RZ, R48.reuse.H0_H0 ;  /* 0x20000030ff2d8230 */ /* 0x100fe20000004100 */
[----:B------:R-:W-:Y:S01]  /*4af0*/  @!P0 MOV R51, R62 ;  /* 0x0000003e00338202 */ /* 0x000fe20000000f00 */
[--C-:B------:R-:W-:Y:S02]  /*4b00*/  @!P0 HADD2.F32 R39, -RZ, R43.reuse.H0_H0 ;  /* 0x2000002bff278230 */ /* 0x100fe40000004100 */
[----:B------:R-:W-:Y:S01]  /*4b10*/  @!P0 HADD2.F32 R48, -RZ, R48.H1_H1 ;  /* 0x30000030ff308230 */ /* 0x000fe20000004100 */
[-C--:B------:R-:W-:Y:S01]  /*4b20*/  @!P0 FMUL.FTZ R59, R45, R42.reuse ;  /* 0x0000002a2d3b8220 */ /* 0x080fe20000410000 */
[----:B------:R-:W-:Y:S01]  /*4b30*/  @!P0 HADD2.F32 R40, -RZ, R43.H1_H1 ;  /* 0x3000002bff288230 */ /* 0x000fe20000004100 */
[C---:B------:R-:W-:Y:S01]  /*4b40*/  @!P0 FMUL.FTZ R2, R39.reuse, R42 ;  /* 0x0000002a27028220 */ /* 0x040fe20000410000 */
[--C-:B------:R-:W-:Y:S01]  /*4b50*/  @!P0 HADD2.F32 R56, -RZ, R49.reuse.H1_H1 ;  /* 0x30000031ff388230 */ /* 0x100fe20000004100 */
[-C--:B------:R-:W-:Y:S01]  /*4b60*/  @!P0 FFMA.FTZ R59, R39, R46.reuse, -R59 ;  /* 0x0000002e273b8223 */ /* 0x080fe2000001083b */
[----:B------:R-:W-:Y:S01]  /*4b70*/  @!P0 HADD2.F32 R39, -RZ, R44.H0_H0 ;  /* 0x2000002cff278230 */ /* 0x000fe20000004100 */
[----:B------:R-:W-:Y:S01]  /*4b80*/  @!P0 FFMA.FTZ R2, R45, R46, R2 ;  /* 0x0000002e2d028223 */ /* 0x000fe20000010002 */
[----:B------:R-:W-:Y:S01]  /*4b90*/  @!P0 MOV R46, R61 ;  /* 0x0000003d002e8202 */ /* 0x000fe20000000f00 */
[-C--:B------:R-:W-:Y:S01]  /*4ba0*/  @!P0 FMUL.FTZ R76, R48, R41.reuse ;  /* 0x00000029304c8220 */ /* 0x080fe20000410000 */
[----:B------:R-:W-:Y:S01]  /*4bb0*/  @!P0 HADD2.F32 R54, -RZ, R49.H0_H0 ;  /* 0x20000031ff368230 */ /* 0x000fe20000004100 */
[C---:B------:R-:W-:Y:S01]  /*4bc0*/  @!P0 FMUL.FTZ R3, R40.reuse, R41 ;  /* 0x0000002928038220 */ /* 0x040fe20000410000 */
[----:B------:R-:W-:Y:S01]  /*4bd0*/  @!P0 HADD2.F32 R49, -RZ, R51.H0_H0 ;  /* 0x20000033ff318230 */ /* 0x000fe20000004100 */
[----:B------:R-:W-:Y:S01]  /*4be0*/  @!P0 IMAD.MOV.U32 R41, RZ, RZ, R33 ;  /* 0x000000ffff298224 */ /* 0x000fe200078e0021 */
[--C-:B------:R-:W-:Y:S01]  /*4bf0*/  @!P0 HADD2.F32 R45, -RZ, R46.reuse.H0_H0 ;  /* 0x2000002eff2d8230 */ /* 0x100fe20000004100 */
[-C--:B------:R-:W-:Y:S01]  /*4c00*/  @!P0 FFMA.FTZ R76, R40, R47.reuse, -R76 ;  /* 0x0000002f284c8223 */ /* 0x080fe2000001084c */
[----:B------:R-:W-:Y:S01]  /*4c10*/  @!P0 HADD2.F32 R40, -RZ, R37.H0_H0 ;  /* 0x20000025ff288230 */ /* 0x000fe20000004100 */
[----:B------:R-:W-:Y:S01]  /*4c20*/  @!P0 FFMA.FTZ R3, R48, R47, R3 ;  /* 0x0000002f30038223 */ /* 0x000fe20000010003 */
[----:B------:R-:W-:Y:S01]  /*4c30*/  @!P0 HADD2.F32 R46, -RZ, R46.H1_H1 ;  /* 0x3000002eff2e8230 */ /* 0x000fe20000004100 */
[----:B------:R-:W-:Y:S01]  /*4c40*/  @!P0 FMUL.FTZ R65, R45, R39 ;  /* 0x000000272d418220 */ /* 0x000fe20000410000 */
[--C-:B------:R-:W-:Y:S01]  /*4c50*/  @!P0 HADD2.F32 R37, -RZ, R41.reuse.H1_H1 ;  /* 0x30000029ff258230 */ /* 0x100fe20000004100 */
[----:B------:R-:W-:Y:S01]  /*4c60*/  @!P0 F2FP.PACK_AB R76, R76, R59 ;  /* 0x0000003b4c4c823e */ /* 0x000fe200000000ff */
[----:B------:R-:W-:Y:S01]  /*4c70*/  @!P0 HADD2.F32 R48, -RZ, R72.H0_H0 ;  /* 0x20000048ff308230 */ /* 0x000fe20000004100 */
[----:B------:R-:W-:Y:S01]  /*4c80*/  @!P0 FMUL.FTZ R78, R46, R40 ;  /* 0x000000282e4e8220 */ /* 0x000fe20000410000 */
[----:B------:R-:W-:Y:S01]  /*4c90*/  @!P0 HADD2.F32 R42, -RZ, R41.H0_H0 ;  /* 0x20000029ff2a8230 */ /* 0x000fe20000004100 */
[----:B------:R-:W-:Y:S01]  /*4ca0*/  @!P0 IMAD.MOV.U32 R41, RZ, RZ, R35 ;  /* 0x000000ffff298224 */ /* 0x000fe200078e0023 */
[----:B------:R-:W-:Y:S01]  /*4cb0*/  @!P0 MOV R32, R76 ;  /* 0x0000004c00208202 */ /* 0x000fe20000000f00 */
[C---:B------:R-:W-:Y:S01]  /*4cc0*/  @!P0 FMUL.FTZ R5, R37.reuse, R40 ;  /* 0x0000002825058220 */ /* 0x040fe20000410000 */
[----:B------:R-:W-:Y:S01]  /*4cd0*/  @!P0 HADD2.F32 R47, -RZ, R81.H0_H0 ;  /* 0x20000051ff2f8230 */ /* 0x000fe20000004100 */
[----:B------:R-:W-:Y:S01]  /*4ce0*/  @!P0 FFMA.FTZ R78, R37, R48, -R78 ;  /* 0x00000030254e8223 */ /* 0x000fe2000001084e */
[----:B------:R-:W-:Y:S01]  /*4cf0*/  @!P0 HADD2.F32 R37, -RZ, R36.H0_H0 ;  /* 0x20000024ff258230 */ /* 0x000fe20000004100 */
[C---:B------:R-:W-:Y:S01]  /*4d00*/  @!P0 FMUL.FTZ R4, R42.reuse, R39 ;  /* 0x000000272a048220 */ /* 0x040fe20000410000 */
[----:B------:R-:W-:Y:S01]  /*4d10*/  @!P0 HADD2.F32 R36, -RZ, R41.H1_H1 ;  /* 0x30000029ff248230 */ /* 0x000fe20000004100 */
[----:B------:R-:W-:Y:S01]  /*4d20*/  @!P0 FFMA.FTZ R65, R42, R47, -R65 ;  /* 0x0000002f2a418223 */ /* 0x000fe20000010841 */
[----:B------:R-:W-:Y:S01]  /*4d30*/  @!P0 HADD2.F32 R39, -RZ, R27.H1_H1 ;  /* 0x3000001bff278230 */ /* 0x000fe20000004100 */
[-C--:B------:R-:W-:Y:S01]  /*4d40*/  @!P0 FMUL.FTZ R178, R56, R37.reuse ;  /* 0x0000002538b28220 */ /* 0x080fe20000410000 */
[----:B------:R-:W-:Y:S01]  /*4d50*/  @!P0 HADD2.F32 R40, -RZ, R41.H0_H0 ;  /* 0x20000029ff288230 */ /* 0x000fe20000004100 */
[C---:B------:R-:W-:Y:S01]  /*4d60*/  @!P0 FMUL.FTZ R9, R36.reuse, R37 ;  /* 0x0000002524098220 */ /* 0x040fe20000410000 */
[----:B------:R-:W-:Y:S01]  /*4d70*/  @!P0 HADD2.F32 R51, -RZ, R51.H1_H1 ;  /* 0x30000033ff338230 */ /* 0x000fe20000004100 */
[----:B------:R-:W-:Y:S01]  /*4d80*/  @!P0 FFMA.FTZ R178, R36, R57, -R178 ;  /* 0x0000003924b28223 */ /* 0x000fe200000108b2 */
[----:B------:R-:W-:Y:S01]  /*4d90*/  @!P0 HADD2.F32 R36, -RZ, R27.H0_H0 ;  /* 0x2000001bff248230 */ /* 0x000fe20000004100 */
[----:B------:R-:W-:Y:S01]  /*4da0*/  @!P0 IMAD.MOV.U32 R27, RZ, RZ, R34 ;  /* 0x000000ffff1b8224 */ /* 0x000fe200078e0022 */
[----:B------:R-:W-:Y:S01]  /*4db0*/  @!P0 F2FP.PACK_AB R65, R78, R65 ;  /* 0x000000414e41823e */ /* 0x000fe200000000ff */
[----:B------:R-:W-:Y:S01]  /*4dc0*/  @!P0 FFMA.FTZ R4, R45, R47, R4 ;  /* 0x0000002f2d048223 */ /* 0x000fe20000010004 */
[----:B------:R-:W-:Y:S01]  /*4dd0*/  @!P0 F2FP.PACK_AB R59, R3, R2 ;  /* 0x00000002033b823e */ /* 0x000fe200000000ff */
[----:B------:R-:W-:Y:S01]  /*4de0*/  @!P0 FFMA.FTZ R5, R46, R48, R5 ;  /* 0x000000302e058223 */ /* 0x000fe20000010005 */
[--C-:B------:R-:W-:Y:S01]  /*4df0*/  @!P0 HADD2.F32 R37, -RZ, R27.reuse.H0_H0 ;  /* 0x2000001bff258230 */ /* 0x100fe20000004100 */
[-C--:B------:R-:W-:Y:S01]  /*4e00*/  @!P0 FMUL.FTZ R8, R40, R39.reuse ;  /* 0x0000002728088220 */ /* 0x080fe20000410000 */
[----:B------:R-:W-:Y:S01]  /*4e10*/  @!P0 HADD2.F32 R27, -RZ, R27.H1_H1 ;  /* 0x3000001bff1b8230 */ /* 0x000fe20000004100 */
[C---:B------:R-:W-:Y:S01]  /*4e20*/  @!P0 FMUL.FTZ R77, R54.reuse, R39 ;  /* 0x00000027364d8220 */ /* 0x040fe20000410000 */
[----:B------:R-:W-:Y:S01]  /*4e30*/  @!P0 MOV R60, R59 ;  /* 0x0000003b003c8202 */ /* 0x000fe20000000f00 */
[----:B------:R-:W-:Y:S01]  /*4e40*/  @!P0 FMUL.FTZ R6, R37, R36 ;  /* 0x0000002425068220 */ /* 0x000fe20000410000 */
[----:B------:R-:W-:Y:S01]  /*4e50*/  @!P0 F2FP.PACK_AB R78, R5, R4 ;  /* 0x00000004054e823e */ /* 0x000fe200000000ff */
[----:B------:R-:W-:Y:S02]  /*4e60*/  @!P0 FMUL.FTZ R7, R27, R38 ;  /* 0x000000261b078220 */ /* 0x000fe40000410000 */
[C---:B------:R-:W-:Y:S01]  /*4e70*/  @!P0 FFMA.FTZ R6, R49.reuse, R50, R6 ;  /* 0x0000003231068223 */ /* 0x040fe20000010006 */
[----:B------:R-:W-:Y:S01]  /*4e80*/  @!P0 MOV R61, R78 ;  /* 0x0000004e003d8202 */ /* 0x000fe20000000f00 */
[----:B------:R-:W-:Y:S02]  /*4e90*/  @!P0 FMUL.FTZ R79, R49, R36 ;  /* 0x00000024314f8220 */ /* 0x000fe40000410000 */
[C---:B------:R-:W-:Y:S02]  /*4ea0*/  @!P0 FMUL.FTZ R180, R51.reuse, R38 ;  /* 0x0000002633b48220 */ /* 0x040fe40000410000 */
[----:B------:R-:W-:Y:S02]  /*4eb0*/  @!P0 FFMA.FTZ R7, R51, R52, R7 ;  /* 0x0000003433078223 */ /* 0x000fe40000010007 */
[-C--:B------:R-:W-:Y:S02]  /*4ec0*/  @!P0 FFMA.FTZ R8, R54, R55.reuse, R8 ;  /* 0x0000003736088223 */ /* 0x080fe40000010008 */
[----:B------:R-:W-:Y:S02]  /*4ed0*/  @!P0 FFMA.FTZ R77, R40, R55, -R77 ;  /* 0x00000037284d8223 */ /* 0x000fe4000001084d */
[----:B------:R-:W-:Y:S02]  /*4ee0*/  @!P0 FFMA.FTZ R79, R37, R50, -R79 ;  /* 0x00000032254f8223 */ /* 0x000fe4000001084f */
[----:B------:R-:W-:Y:S01]  /*4ef0*/  @!P0 FFMA.FTZ R180, R27, R52, -R180 ;  /* 0x000000341bb48223 */ /* 0x000fe200000108b4 */
[----:B------:R-:W-:Y:S01]  /*4f00*/  @!P0 F2FP.PACK_AB R77, R178, R77 ;  /* 0x0000004db24d823e */ /* 0x000fe200000000ff */
[----:B------:R-:W-:Y:S02]  /*4f10*/  @!P0 FFMA.FTZ R9, R56, R57, R9 ;  /* 0x0000003938098223 */ /* 0x000fe40000010009 */
[----:B------:R-:W-:Y:S01]  /*4f20*/  @!P0 IMAD.MOV.U32 R33, RZ, RZ, R65 ;  /* 0x000000ffff218224 */ /* 0x000fe200078e0041 */
[----:B------:R-:W-:Y:S01]  /*4f30*/  @!P0 F2FP.PACK_AB R180, R180, R79 ;  /* 0x0000004fb4b4823e */ /* 0x000fe200000000ff */
[----:B------:R-:W-:Y:S01]  /*4f40*/  @!P0 IMAD.MOV.U32 R35, RZ, RZ, R77 ;  /* 0x000000ffff238224 */ /* 0x000fe200078e004d */
        /* <DEDUP_REMOVED lines=11> */
.L_x_824:
[----:B------:R-:W-:Y:S05]  /*5000*/  BSYNC B0 ;  /* 0x0000000000007941 */ /* 0x000fea0003800000 */
.L_x_823:
[----:B------:R-:W-:Y:S11]  /*5010*/  ISETP.GE.AND P0, PT, R15, c[0x0][0x1d4], PT ;  /* 0x000075000f007a0c */ /* 0x000ff60003f06270 */
[----:B------:R-:W-:Y:S02]  /*5020*/  @!UPT UIADD3 URZ, URZ, URZ, URZ ;  /* 0x0000003f3f3ff290 */ /* 0x000fe4000fffe03f */
[----:B------:R-:W-:-:S05]  /*5030*/  @P0 BRA `(.L_x_808) ;  /* 0x00000b0000000947 */ /* 0x000fca0003800000 */
[----:B------:R-:W-:Y:S02]  /*5040*/  LOP3.LUT P1, RZ, R135, 0x8, RZ, 0xc0, !PT ;  /* 0x0000000887ff7812 */ /* 0x000fe4000782c0ff */
[----:B----4-:R-:W-:Y:S02]  /*5050*/  IADD3 R54, P0, R176, R141, RZ ;  /* 0x0000008db0367210 */ /* 0x010fe40007f1e0ff */
[----:B------:R-:W-:Y:S02]  /*5060*/  SEL R52, R110, R179, !P1 ;  /* 0x000000b36e347207 */ /* 0x000fe40004800000 */
[----:B---3--:R-:W-:Y:S02]  /*5070*/  IADD3.X R55, R177, R140, RZ, P0, !PT ;  /* 0x0000008cb1377210 */ /* 0x008fe400007fe4ff */
[----:B------:R-:W-:Y:S02]  /*5080*/  SHF.R.S32.HI R51, RZ, 0x1f, R52 ;  /* 0x0000001fff337819 */ /* 0x000fe40000011434 */
[----:B------:R-:W-:Y:S02]  /*5090*/  ISETP.GE.AND P0, PT, R15, c[0x0][0x27c], PT ;  /* 0x00009f000f007a0c */ /* 0x000fe40003f06270 */
[----:B------:R-:W-:Y:S04]  /*50a0*/  LEA.HI R51, R51, R52, RZ, 0x4 ;  /* 0x0000003433337211 */ /* 0x000fe800078f20ff */
[----:B-1----:R-:W-:Y:S04]  /*50b0*/  LEA.HI.SX32 R61, R51, R144, 0x1c ;  /* 0x00000090333d7211 */ /* 0x002fe800078fe2ff */
[----:B------:R-:W-:Y:S01]  /*50c0*/  SHF.R.S32.HI R62, RZ, 0x1f, R61 ;  /* 0x0000001fff3e7819 */ /* 0x000fe2000001143d */
[----:B------:R-:W-:Y:S02]  /*50d0*/  IMAD.SHL.U32 R51, R61, 0x8, RZ ;  /* 0x000000083d337824 */ /* 0x000fe400078e00ff */
[----:B------:R-:W-:Y:S01]  /*50e0*/  @!P0 SHF.R.U64 R36, R28, 0x10, R29 ;  /* 0x000000101c248819 */ /* 0x000fe2000000121d */
[----:B------:R-:W-:Y:S01]  /*50f0*/  @!P0 HADD2.F32 R41, -RZ, R66.H1_H1 ;  /* 0x30000042ff298230 */ /* 0x000fe20000004100 */
[----:B------:R-:W-:Y:S01]  /*5100*/  LEA.HI R62, R62, R61, RZ, 0x3 ;  /* 0x0000003d3e3e7211 */ /* 0x000fe200078f18ff */
[----:B------:R-:W-:Y:S01]  /*5110*/  @!P0 HADD2.F32 R44, -RZ, R64.H0_H0 ;  /* 0x20000040ff2c8230 */ /* 0x000fe20000004100 */
[----:B------:R-:W-:Y:S01]  /*5120*/  LOP3.LUT R72, R123, 0x38, R51, 0xf8, !PT ;  /* 0x000000387b487812 */ /* 0x000fe200078ef833 */
[----:B------:R-:W-:Y:S01]  /*5130*/  @!P0 HADD2.F32 R37, -RZ, R36.H0_H0 ;  /* 0x20000024ff258230 */ /* 0x000fe20000004100 */
[----:B------:R-:W-:Y:S01]  /*5140*/  SHF.L.U32 R62, R62, 0x9, RZ ;  /* 0x000000093e3e7819 */ /* 0x000fe200000006ff */
[----:B------:R-:W-:Y:S01]  /*5150*/  @!P0 HADD2.F32 R48, -RZ, R64.H1_H1 ;  /* 0x30000040ff308230 */ /* 0x000fe20000004100 */
[----:B------:R-:W-:Y:S02]  /*5160*/  LOP3.LUT R61, R72, R111, RZ, 0x3c, !PT ;  /* 0x0000006f483d7212 */ /* 0x000fe400078e3cff */
[----:B------:R-:W-:Y:S02]  /*5170*/  LOP3.LUT R62, R62, 0x7ffff000, RZ, 0xc0, !PT ;  /* 0x7ffff0003e3e7812 */ /* 0x000fe400078ec0ff */
[----:B------:R-:W-:Y:S02]  /*5180*/  @!P0 SHF.R.U32.HI R28, RZ, 0x10, R31 ;  /* 0x00000010ff1c8819 */ /* 0x000fe4000001161f */
[----:B------:R-:W-:Y:S01]  /*5190*/  IADD3 R62, R61, R62, R16 ;  /* 0x0000003e3d3e7210 */ /* 0x000fe20007ffe010 */
[----:B------:R-:W-:Y:S01]  /*51a0*/  IMAD.IADD R61, R112, 0x1, R153 ;  /* 0x00000001703d7824 */ /* 0x000fe200078e0299 */
[----:B------:R-:W-:Y:S01]  /*51b0*/  @!P0 SHF.R.U64 R27, R30, 0x10, R31 ;  /* 0x000000101e1b8819 */ /* 0x000fe2000000121f */
[----:B------:R-:W-:Y:S01]  /*51c0*/  @!P0 HADD2.F32 R31, -RZ, R26.H1_H1 ;  /* 0x3000001aff1f8230 */ /* 0x000fe20000004100 */
[----:B------:R-:W-:Y:S01]  /*51d0*/  IADD3 R153, R153, R62, RZ ;  /* 0x0000003e99997210 */ /* 0x000fe20007ffe0ff */
[----:B------:R-:W-:Y:S01]  /*51e0*/  IMAD.SHL.U32 R60, R61, 0x2, RZ ;  /* 0x000000023d3c7824 */ /* 0x000fe200078e00ff */
[----:B------:R-:W-:Y:S02]  /*51f0*/  @!P0 SHF.R.U64 R43, R68, 0x10, R69 ;  /* 0x00000010442b8819 */ /* 0x000fe40000001245 */
[----:B------:R-:W-:Y:S02]  /*5200*/  SHF.L.U32 R52, R153, 0x1, RZ ;  /* 0x0000000199347819 */ /* 0x000fe400000006ff */
[----:B------:R-:W1:Y:S01]  /*5210*/  LDS.128 R32, [R60+0xc100] ;  /* 0x00c100003c207984 */ /* 0x000e620000000c00 */
[----:B------:R-:W-:Y:S01]  /*5220*/  @!P0 HADD2.F32 R43, -RZ, R43.H0_H0 ;  /* 0x2000002bff2b8230 */ /* 0x000fe20000004100 */
[----:B------:R-:W-:Y:S02]  /*5230*/  @!P0 SHF.R.U32.HI R29, RZ, 0x10, R29 ;  /* 0x00000010ff1d8819 */ /* 0x000fe4000001161d */
[----:B------:R-:W-:Y:S02]  /*5240*/  @!P0 SHF.R.U32.HI R68, RZ, 0x10, R69 ;  /* 0x00000010ff448819 */ /* 0x000fe40000011645 */
[--C-:B------:R-:W-:Y:S01]  /*5250*/  @!P0 SHF.R.U32.HI R49, RZ, 0x10, R71.reuse ;  /* 0x00000010ff318819 */ /* 0x100fe20000011647 */
[----:B------:R-:W-:Y:S01]  /*5260*/  @!P0 HADD2.F32 R29, -RZ, R29.H0_H0 ;  /* 0x2000001dff1d8230 */ /* 0x000fe20000004100 */
[----:B------:R-:W2:Y:S01]  /*5270*/  LDS.128 R56, [R52+0xc100] ;  /* 0x00c1000034387984 */ /* 0x000ea20000000c00 */
[----:B------:R-:W-:Y:S02]  /*5280*/  @!P0 SHF.R.U64 R46, R70, 0x10, R71 ;  /* 0x00000010462e8819 */ /* 0x000fe40000001247 */
[----:B------:R-:W-:Y:S03]  /*5290*/  @!P0 HADD2.F32 R49, -RZ, R49.H0_H0 ;  /* 0x20000031ff318230 */ /* 0x000fe60000004100 */
[----:B------:R-:W-:Y:S01]  /*52a0*/  @!P0 HADD2.F32 R46, -RZ, R46.H0_H0 ;  /* 0x2000002eff2e8230 */ /* 0x000fe20000004100 */
[----:B-1----:R-:W-:Y:S05]  /*52b0*/  @!P0 IMAD.MOV.U32 R38, RZ, RZ, R32 ;  /* 0x000000ffff268224 */ /* 0x002fea00078e0020 */
[--C-:B------:R-:W-:Y:S02]  /*52c0*/  @!P0 HADD2.F32 R30, -RZ, R38.reuse.H0_H0 ;  /* 0x20000026ff1e8230 */ /* 0x100fe40000004100 */
[----:B------:R-:W-:Y:S01]  /*52d0*/  @!P0 HADD2.F32 R36, -RZ, R38.H1_H1 ;  /* 0x30000026ff248230 */ /* 0x000fe20000004100 */
[----:B--2---:R-:W-:Y:S01]  /*52e0*/  @!P0 IMAD.MOV.U32 R45, RZ, RZ, R58 ;  /* 0x000000ffff2d8224 */ /* 0x004fe200078e003a */
[----:B------:R-:W-:Y:S01]  /*52f0*/  @!P0 MOV R40, R56 ;  /* 0x0000003800288202 */ /* 0x000fe20000000f00 */
[----:B------:R-:W-:Y:S02]  /*5300*/  @!P0 FMUL.FTZ R2, R30, R31 ;  /* 0x0000001f1e028220 */ /* 0x000fe40000410000 */
[----:B------:R-:W-:Y:S02]  /*5310*/  @!P0 FMUL.FTZ R3, R36, R37 ;  /* 0x0000002524038220 */ /* 0x000fe40000410000 */
[--C-:B------:R-:W-:Y:S02]  /*5320*/  @!P0 HADD2.F32 R39, -RZ, R40.reuse.H0_H0 ;  /* 0x20000028ff278230 */ /* 0x100fe40000004100 */
[----:B------:R-:W-:Y:S03]  /*5330*/  @!P0 HADD2.F32 R40, -RZ, R40.H1_H1 ;  /* 0x30000028ff288230 */ /* 0x000fe60000004100 */
[C---:B------:R-:W-:Y:S02]  /*5340*/  @!P0 FMUL.FTZ R52, R39.reuse, R31 ;  /* 0x0000001f27348220 */ /* 0x040fe40000410000 */
[----:B------:R-:W-:Y:S02]  /*5350*/  @!P0 FMUL.FTZ R61, R40, R37 ;  /* 0x00000025283d8220 */ /* 0x000fe40000410000 */
[-C--:B------:R-:W-:Y:S02]  /*5360*/  @!P0 FFMA.FTZ R2, R39, R41.reuse, R2 ;  /* 0x0000002927028223 */ /* 0x080fe40000010002 */
[----:B------:R-:W-:Y:S01]  /*5370*/  @!P0 FFMA.FTZ R52, R30, R41, -R52 ;  /* 0x000000291e348223 */ /* 0x000fe20000010834 */
[----:B------:R-:W-:Y:S01]  /*5380*/  @!P0 HADD2.F32 R30, -RZ, R26.H0_H0 ;  /* 0x2000001aff1e8230 */ /* 0x000fe20000004100 */
[----:B------:R-:W-:Y:S02]  /*5390*/  @!P0 IMAD.MOV.U32 R41, RZ, RZ, R57 ;  /* 0x000000ffff298224 */ /* 0x000fe400078e0039 */
[----:B------:R-:W-:Y:S01]  /*53a0*/  @!P0 FFMA.FTZ R61, R36, R43, -R61 ;  /* 0x0000002b243d8223 */ /* 0x000fe2000001083d */
[----:B------:R-:W-:Y:S01]  /*53b0*/  @!P0 MOV R36, R33 ;  /* 0x0000002100248202 */ /* 0x000fe20000000f00 */
[----:B------:R-:W-:Y:S01]  /*53c0*/  @!P0 FFMA.FTZ R3, R40, R43, R3 ;  /* 0x0000002b28038223 */ /* 0x000fe20000010003 */
[--C-:B------:R-:W-:Y:S01]  /*53d0*/  @!P0 HADD2.F32 R42, -RZ, R41.reuse.H1_H1 ;  /* 0x30000029ff2a8230 */ /* 0x100fe20000004100 */
[----:B------:R-:W-:Y:S01]  /*53e0*/  @!P0 IMAD.MOV.U32 R43, RZ, RZ, R59 ;  /* 0x000000ffff2b8224 */ /* 0x000fe200078e003b */
[----:B------:R-:W-:Y:S01]  /*53f0*/  @!P0 HADD2.F32 R39, -RZ, R41.H0_H0 ;  /* 0x20000029ff278230 */ /* 0x000fe20000004100 */
[----:B------:R-:W-:Y:S01]  /*5400*/  @!P0 F2FP.PACK_AB R52, R61, R52 ;  /* 0x000000343d34823e */ /* 0x000fe200000000ff */
[----:B------:R-:W-:Y:S01]  /*5410*/  @!P0 HADD2.F32 R26, -RZ, R36.H1_H1 ;  /* 0x30000024ff1a8230 */ /* 0x000fe20000004100 */
[-C--:B------:R-:W-:Y:S01]  /*5420*/  @!P0 FMUL.FTZ R63, R42, R29.reuse ;  /* 0x0000001d2a3f8220 */ /* 0x080fe20000410000 */
[----:B------:R-:W-:Y:S01]  /*5430*/  @!P0 HADD2.F32 R41, -RZ, R68.H0_H0 ;  /* 0x20000044ff298230 */ /* 0x000fe20000004100 */
[-C--:B------:R-:W-:Y:S01]  /*5440*/  @!P0 FMUL.FTZ R60, R39, R30.reuse ;  /* 0x0000001e273c8220 */ /* 0x080fe20000410000 */
[----:B------:R-:W-:Y:S01]  /*5450*/  @!P0 HADD2.F32 R40, -RZ, R66.H0_H0 ;  /* 0x20000042ff288230 */ /* 0x000fe20000004100 */
[C---:B------:R-:W-:Y:S01]  /*5460*/  @!P0 FMUL.FTZ R5, R26.reuse, R29 ;  /* 0x0000001d1a058220 */ /* 0x040fe20000410000 */
[----:B------:R-:W-:Y:S01]  /*5470*/  @!P0 HADD2.F32 R31, -RZ, R36.H0_H0 ;  /* 0x20000024ff1f8230 */ /* 0x000fe20000004100 */
[----:B------:R-:W-:Y:S01]  /*5480*/  @!P0 FFMA.FTZ R63, R26, R41, -R63 ;  /* 0x000000291a3f8223 */ /* 0x000fe2000001083f */
[----:B------:R-:W-:Y:S01]  /*5490*/  @!P0 MOV R26, R35 ;  /* 0x00000023001a8202 */ /* 0x000fe20000000f00 */
[----:B------:R-:W-:Y:S01]  /*54a0*/  @!P0 IMAD.MOV.U32 R32, RZ, RZ, R52 ;  /* 0x000000ffff208224 */ /* 0x000fe200078e0034 */
[----:B------:R-:W-:Y:S01]  /*54b0*/  @!P0 HADD2.F32 R29, -RZ, R28.H0_H0 ;  /* 0x2000001cff1d8230 */ /* 0x000fe20000004100 */
[C---:B------:R-:W-:Y:S01]  /*54c0*/  @!P0 FMUL.FTZ R4, R31.reuse, R30 ;  /* 0x0000001e1f048220 */ /* 0x040fe20000410000 */
[----:B------:R-:W-:Y:S01]  /*54d0*/  @!P0 HADD2.F32 R50, -RZ, R43.H1_H1 ;  /* 0x3000002bff328230 */ /* 0x000fe20000004100 */
[-C--:B------:R-:W-:Y:S01]  /*54e0*/  @!P0 FFMA.FTZ R60, R31, R40.reuse, -R60 ;  /* 0x000000281f3c8223 */ /* 0x080fe2000001083c */
[--C-:B------:R-:W-:Y:S01]  /*54f0*/  @!P0 HADD2.F32 R31, -RZ, R26.reuse.H0_H0 ;  /* 0x2000001aff1f8230 */ /* 0x100fe20000004100 */
[----:B------:R-:W-:Y:S01]  /*5500*/  @!P0 FFMA.FTZ R4, R39, R40, R4 ;  /* 0x0000002827048223 */ /* 0x000fe20000010004 */
[----:B------:R-:W-:Y:S01]  /*5510*/  @!P0 HADD2.F32 R26, -RZ, R26.H1_H1 ;  /* 0x3000001aff1a8230 */ /* 0x000fe20000004100 */
[----:B------:R-:W-:Y:S01]  /*5520*/  @!P0 FMUL.FTZ R65, R50, R29 ;  /* 0x0000001d32418220 */ /* 0x000fe20000410000 */
[--C-:B------:R-:W-:Y:S01]  /*5530*/  @!P0 HADD2.F32 R30, -RZ, R21.reuse.H1_H1 ;  /* 0x30000015ff1e8230 */ /* 0x100fe20000004100 */
[----:B------:R-:W-:Y:S01]  /*5540*/  @!P0 FFMA.FTZ R5, R42, R41, R5 ;  /* 0x000000292a058223 */ /* 0x000fe20000010005 */
[----:B------:R-:W-:Y:S01]  /*5550*/  @!P0 HADD2.F32 R28, -RZ, R21.H0_H0 ;  /* 0x20000015ff1c8230 */ /* 0x000fe20000004100 */
[C---:B------:R-:W-:Y:S01]  /*5560*/  @!P0 FMUL.FTZ R9, R26.reuse, R29 ;  /* 0x0000001d1a098220 */ /* 0x040fe20000410000 */
[----:B------:R-:W-:Y:S01]  /*5570*/  @!P0 MOV R21, R34 ;  /* 0x0000002200158202 */ /* 0x000fe20000000f00 */
[----:B------:R-:W-:Y:S01]  /*5580*/  @!P0 FFMA.FTZ R65, R26, R49, -R65 ;  /* 0x000000311a418223 */ /* 0x000fe20000010841 */
[----:B------:R-:W-:Y:S01]  /*5590*/  @!P0 HADD2.F32 R47, -RZ, R43.H0_H0 ;  /* 0x2000002bff2f8230 */ /* 0x000fe20000004100 */
[----:B------:R-:W-:Y:S01]  /*55a0*/  @!P0 FMUL.FTZ R8, R31, R30 ;  /* 0x0000001e1f088220 */ /* 0x000fe20000410000 */
[----:B------:R-:W-:Y:S01]  /*55b0*/  @!P0 HADD2.F32 R43, -RZ, R45.H0_H0 ;  /* 0x2000002dff2b8230 */ /* 0x000fe20000004100 */
[----:B------:R-:W-:Y:S01]  /*55c0*/  @!P0 F2FP.PACK_AB R63, R63, R60 ;  /* 0x0000003c3f3f823e */ /* 0x000fe200000000ff */
[----:B------:R-:W-:Y:S01]  /*55d0*/  @!P0 HADD2.F32 R26, -RZ, R27.H0_H0 ;  /* 0x2000001bff1a8230 */ /* 0x000fe20000004100 */
[----:B------:R-:W-:Y:S01]  /*55e0*/  @!P0 FMUL.FTZ R62, R47, R30 ;  /* 0x0000001e2f3e8220 */ /* 0x000fe20000410000 */
[----:B------:R-:W-:Y:S01]  /*55f0*/  @!P0 HADD2.F32 R45, -RZ, R45.H1_H1 ;  /* 0x3000002dff2d8230 */ /* 0x000fe20000004100 */
[----:B------:R-:W-:Y:S01]  /*5600*/  @!P0 FMUL.FTZ R72, R43, R28 ;  /* 0x0000001c2b488220 */ /* 0x000fe20000410000 */
[----:B------:R-:W-:Y:S01]  /*5610*/  @!P0 MOV R33, R63 ;  /* 0x0000003f00218202 */ /* 0x000fe20000000f00 */
[----:B------:R-:W-:Y:S01]  /*5620*/  @!P0 FFMA.FTZ R62, R31, R48, -R62 ;  /* 0x000000301f3e8223 */ /* 0x000fe2000001083e */
[----:B------:R-:W-:Y:S01]  /*5630*/  @!P0 F2FP.PACK_AB R61, R5, R4 ;  /* 0x00000004053d823e */ /* 0x000fe200000000ff */
[----:B------:R-:W-:Y:S01]  /*5640*/  @!P0 FMUL.FTZ R73, R45, R26 ;  /* 0x0000001a2d498220 */ /* 0x000fe20000410000 */
[----:B------:R-:W-:Y:S01]  /*5650*/  @!P0 F2FP.PACK_AB R60, R3, R2 ;  /* 0x00000002033c823e */ /* 0x000fe200000000ff */
[--C-:B------:R-:W-:Y:S01]  /*5660*/  @!P0 HADD2.F32 R27, -RZ, R21.reuse.H0_H0 ;  /* 0x20000015ff1b8230 */ /* 0x100fe20000004100 */
[----:B------:R-:W-:Y:S01]  /*5670*/  @!P0 F2FP.PACK_AB R62, R65, R62 ;  /* 0x0000003e413e823e */ /* 0x000fe200000000ff */
[----:B------:R-:W-:Y:S01]  /*5680*/  @!P0 IMAD.MOV.U32 R57, RZ, RZ, R61 ;  /* 0x000000ffff398224 */ /* 0x000fe200078e003d */
[----:B------:R-:W-:Y:S01]  /*5690*/  @!P0 HADD2.F32 R21, -RZ, R21.H1_H1 ;  /* 0x30000015ff158230 */ /* 0x000fe20000004100 */
[----:B------:R-:W-:Y:S01]  /*56a0*/  @!P0 MOV R56, R60 ;  /* 0x0000003c00388202 */ /* 0x000fe20000000f00 */
[C---:B------:R-:W-:Y:S01]  /*56b0*/  @!P0 FFMA.FTZ R72, R27.reuse, R44, -R72 ;  /* 0x0000002c1b488223 */ /* 0x040fe20000010848 */
[----:B------:R-:W-:Y:S01]  /*56c0*/  @!P0 MOV R35, R62 ;  /* 0x0000003e00238202 */ /* 0x000fe20000000f00 */
[----:B------:R-:W-:Y:S02]  /*56d0*/  @!P0 FMUL.FTZ R6, R27, R28 ;  /* 0x0000001c1b068220 */ /* 0x000fe40000410000 */
[C---:B------:R-:W-:Y:S02]  /*56e0*/  @!P0 FFMA.FTZ R73, R21.reuse, R46, -R73 ;  /* 0x0000002e15498223 */ /* 0x040fe40000010849 */
[----:B------:R-:W-:Y:S02]  /*56f0*/  @!P0 FMUL.FTZ R7, R21, R26 ;  /* 0x0000001a15078220 */ /* 0x000fe40000410000 */
[----:B------:R-:W-:Y:S01]  /*5700*/  @!P0 FFMA.FTZ R6, R43, R44, R6 ;  /* 0x0000002c2b068223 */ /* 0x000fe20000010006 */
[----:B------:R-:W-:Y:S01]  /*5710*/  @!P0 F2FP.PACK_AB R73, R73, R72 ;  /* 0x000000484949823e */ /* 0x000fe200000000ff */
[----:B------:R-:W-:Y:S02]  /*5720*/  @!P0 FFMA.FTZ R7, R45, R46, R7 ;  /* 0x0000002e2d078223 */ /* 0x000fe40000010007 */
[----:B------:R-:W-:Y:S02]  /*5730*/  @!P0 FFMA.FTZ R8, R47, R48, R8 ;  /* 0x000000302f088223 */ /* 0x000fe40000010008 */
[----:B------:R-:W-:Y:S01]  /*5740*/  @!P0 IMAD.MOV.U32 R34, RZ, RZ, R73 ;  /* 0x000000ffff228224 */ /* 0x000fe200078e0049 */
[----:B------:R-:W-:Y:S01]  /*5750*/  @!P0 F2FP.PACK_AB R65, R7, R6 ;  /* 0x000000060741823e */ /* 0x000fe200000000ff */
[----:B------:R-:W-:Y:S03]  /*5760*/  @!P0 FFMA.FTZ R9, R50, R49, R9 ;  /* 0x0000003132098223 */ /* 0x000fe60000010009 */
[----:B------:R1:W-:Y:S01]  /*5770*/  ST.E.128 [R54.64], R32 ;  /* 0x0000002036007985 */ /* 0x0003e2000c101d06 */
[----:B------:R-:W-:Y:S02]  /*5780*/  @!P0 MOV R58, R65 ;  /* 0x00000041003a8202 */ /* 0x000fe40000000f00 */
        /* <DEDUP_REMOVED lines=9> */
.L_x_804:
[----:B------:R-:W-:Y:S01]  /*5820*/  IMAD.WIDE.U32 R8, R146, c[0x0][0x1e0], RZ ;  /* 0x0000780092087a25 */ /* 0x000fe200078e00ff */
[----:B------:R-:W-:Y:S02]  /*5830*/  SHF.R.S32.HI R152, RZ, 0x1f, R146 ;  /* 0x0000001fff987819 */ /* 0x000fe40000011492 */
[----:B-----5:R-:W-:Y:S01]  /*5840*/  SHF.R.S32.HI R151, RZ, 0x1f, R147 ;  /* 0x0000001fff977819 */ /* 0x020fe20000011493 */
[----:B------:R-:W-:Y:S02]  /*5850*/  IMAD.IADD R148, R89, 0x1, -R148 ;  /* 0x0000000159947824 */ /* 0x000fe400078e0a94 */
[----:B------:R-:W-:Y:S02]  /*5860*/  IMAD R2, R152, c[0x0][0x1e0], RZ ;  /* 0x0000780098027a24 */ /* 0x000fe400078e02ff */
[----:B-1----:R-:W-:Y:S01]  /*5870*/  IMAD R7, R151, c[0x0][0x1f0], RZ ;  /* 0x00007c0097077a24 */ /* 0x002fe200078e02ff */
[----:B------:R-:W-:Y:S01]  /*5880*/  IMNMX R148, R148, 0x40, PT ;  /* 0x0000004094947817 */ /* 0x000fe20003800200 */
[----:B------:R-:W-:Y:S02]  /*5890*/  IMAD R2, R146, c[0x0][0x1e4], R2 ;  /* 0x0000790092027a24 */ /* 0x000fe400078e0202 */
[----:B------:R-:W-:Y:S02]  /*58a0*/  IMAD R7, R147, c[0x0][0x1f4], R7 ;  /* 0x00007d0093077a24 */ /* 0x000fe400078e0207 */
[----:B------:R-:W-:Y:S04]  /*58b0*/  IMAD.IADD R9, R9, 0x1, R2 ;  /* 0x0000000109097824 */ /* 0x000fe800078e0202 */
[----:B------:R-:W-:Y:S05]  /*58c0*/  IMAD.WIDE.U32 R8, R147, c[0x0][0x1f0], R8 ;  /* 0x00007c0093087a25 */ /* 0x000fea00078e0008 */
[----:B------:R-:W-:Y:S04]  /*58d0*/  IADD3 R5, P0, R170, R8, RZ ;  /* 0x00000008aa057210 */ /* 0x000fe80007f1e0ff */
[----:B------:R-:W-:Y:S02]  /*58e0*/  IADD3.X R4, R102, R9, R7, P0, !PT ;  /* 0x0000000966047210 */ /* 0x000fe400007fe407 */
[C---:B------:R-:W-:Y:S04]  /*58f0*/  LEA R2, P0, R5.reuse, c[0x0][0x1c8], 0x1 ;  /* 0x0000720005027a11 */ /* 0x040fe800078008ff */
[----:B------:R-:W-:Y:S02]  /*5900*/  LEA.HI.X R3, R5, c[0x0][0x1cc], R4, 0x1, P0 ;  /* 0x0000730005037a11 */ /* 0x000fe400000f0c04 */
[----:B------:R-:W1:Y:S01]  /*5910*/  SHFL.IDX PT, R2, R2, RZ, 0x1c1f ;  /* 0x001c1fff02027589 */ /* 0x000e6200000e0000 */
[----:B------:R-:W-:Y:S07]  /*5920*/  ISETP.GT.AND P0, PT, R148, R97, PT ;  /* 0x000000619400720c */ /* 0x000fee0003f04270 */
[----:B------:R-:W2:Y:S06]  /*5930*/  SHFL.IDX PT, R3, R3, RZ, 0x1c1f ;  /* 0x001c1fff03037589 */ /* 0x000eac00000e0000 */
[----:B------:R-:W-:-:S05]  /*5940*/  @!P0 BRA `(.L_x_808) ;  /* 0x000001f000008947 */ /* 0x000fca0003800000 */
[----:B------:R-:W-:Y:S02]  /*5950*/  ISETP.GE.AND P2, PT, R24, c[0x0][0x1d4], PT ;  /* 0x0000750018007a0c */ /* 0x000fe40003f46270 */
[----:B------:R-:W-:Y:S02]  /*5960*/  ISETP.GE.AND P1, PT, R17, c[0x0][0x1d4], PT ;  /* 0x0000750011007a0c */ /* 0x000fe40003f26270 */
[----:B------:R-:W-:Y:S02]  /*5970*/  ISETP.GE.AND P4, PT, R15, c[0x0][0x1d4], PT ;  /* 0x000075000f007a0c */ /* 0x000fe40003f86270 */
[----:B------:R-:W-:Y:S07]  /*5980*/  ISETP.GE.AND P3, PT, R126, c[0x0][0x1d4], PT ;  /* 0x000075007e007a0c */ /* 0x000fee0003f66270 */
[----:B------:R-:W3:Y:S01]  /*5990*/  @!P2 LDS.128 R28, [R150+0xc000] ;  /* 0x00c00000961ca984 */ /* 0x000ee20000000c00 */
[CC--:B-1----:R-:W-:Y:S04]  /*59a0*/  @!P2 LEA R32, P0, R24.reuse, R2.reuse, 0x1 ;  /* 0x000000021820a211 */ /* 0x0c2fe800078008ff */
[-C--:B--2---:R-:W-:Y:S02]  /*59b0*/  @!P2 LEA.HI.X R33, R24, R3.reuse, R25, 0x1, P0 ;  /* 0x000000031821a211 */ /* 0x084fe400000f0c19 */
[CC--:B------:R-:W-:Y:S04]  /*59c0*/  @!P1 LEA R42, P0, R120.reuse, R2.reuse, 0x1 ;  /* 0x00000002782a9211 */ /* 0x0c0fe800078008ff */
[-C--:B------:R-:W-:Y:S02]  /*59d0*/  @!P1 LEA.HI.X R43, R120, R3.reuse, R143, 0x1, P0 ;  /* 0x00000003782b9211 */ /* 0x080fe400000f0c8f */
[CC--:B------:R-:W-:Y:S04]  /*59e0*/  @!P4 LEA R40, P0, R119.reuse, R2.reuse, 0x1 ;  /* 0x000000027728c211 */ /* 0x0c0fe800078008ff */
[-C--:B------:R-:W-:Y:S02]  /*59f0*/  @!P4 LEA.HI.X R41, R119, R3.reuse, R142, 0x1, P0 ;  /* 0x000000037729c211 */ /* 0x080fe400000f0c8e */
[CC--:B------:R-:W-:Y:S04]  /*5a00*/  @!P3 LEA R26, P0, R117.reuse, R2.reuse, 0x1 ;  /* 0x00000002751ab211 */ /* 0x0c0fe800078008ff */
[-C--:B------:R-:W-:Y:S01]  /*5a10*/  @!P3 LEA.HI.X R27, R117, R3.reuse, R108, 0x1, P0 ;  /* 0x00000003751bb211 */ /* 0x080fe200000f0c6c */
[----:B---3--:R-:W-:Y:S04]  /*5a20*/  @!P2 ST.E.128 [R32.64], R28 ;  /* 0x0000001c2000a985 */ /* 0x008fe8000c101d06 */
[----:B------:R-:W1:Y:S04]  /*5a30*/  @!P1 LDS.128 R4, [R149+0xc000] ;  /* 0x00c0000095049984 */ /* 0x000e680000000c00 */
        /* <DEDUP_REMOVED lines=16> */
.L_x_808:
[----:B------:R-:W-:Y:S05]  /*5b40*/  BSYNC B1 ;  /* 0x0000000000017941 */ /* 0x000fea0003800000 */
.L_x_803:
[----:B------:R-:W-:Y:S01]  /*5b50*/  ISETP.GT.AND P0, PT, R18, R11, PT ;  /* 0x0000000b1200720c */ /* 0x000fe20003f04270 */
[----:B-1----:R-:W-:Y:S01]  /*5b60*/  IMAD.WIDE.U32 R8, R146, c[0x0][0x208], RZ ;  /* 0x0000820092087a25 */ /* 0x002fe200078e00ff */
[C---:B------:R-:W-:Y:S01]  /*5b70*/  ISETP.GE.AND P1, PT, R67.reuse, 0x1, PT ;  /* 0x000000014300780c */ /* 0x040fe20003f26270 */
[----:B------:R-:W-:Y:S01]  /*5b80*/  BSSY B0, `(.L_x_825) ;  /* 0x000004b000007945 */ /* 0x000fe20003800000 */
[----:B--2---:R-:W-:Y:S02]  /*5b90*/  IADD3 R3, R67, 0x1, RZ ;  /* 0x0000000143037810 */ /* 0x004fe40007ffe0ff */
[----:B------:R-:W-:Y:S07]  /*5ba0*/  LOP3.LUT P2, RZ, R135, 0x1, RZ, 0xc0, !PT ;  /* 0x0000000187ff7812 */ /* 0x000fee000784c0ff */
[----:B------:R-:W-:Y:S01]  /*5bb0*/  @P0 IADD3 R5, R18, -0x1, RZ ;  /* 0xffffffff12050810 */ /* 0x000fe20007ffe0ff */
[----:B------:R-:W-:Y:S01]  /*5bc0*/  @P0 IMAD R2, R67, 0x3000, R10 ;  /* 0x0000300043020824 */ /* 0x000fe200078e020a */
[----:B------:R-:W-:Y:S01]  /*5bd0*/  SEL R67, R3, RZ, !P1 ;  /* 0x000000ff03437207 */ /* 0x000fe20004800000 */
[----:B------:R-:W-:Y:S01]  /*5be0*/  @P0 IMAD.MOV.U32 R6, RZ, RZ, R154 ;  /* 0x000000ffff060224 */ /* 0x000fe200078e009a */
[----:B------:R-:W-:Y:S01]  /*5bf0*/  @P0 SHF.R.S32.HI R4, RZ, 0x1f, R5 ;  /* 0x0000001fff040819 */ /* 0x000fe20000011405 */
[----:B------:R-:W-:Y:S02]  /*5c00*/  @P0 IMAD R3, R92, R5, RZ ;  /* 0x000000055c030224 */ /* 0x000fe400078e02ff */
[----:B------:R-:W-:Y:S02]  /*5c10*/  @P0 IMAD.MOV.U32 R7, RZ, RZ, R175 ;  /* 0x000000ffff070224 */ /* 0x000fe400078e00af */
[-C--:B------:R-:W-:Y:S02]  /*5c20*/  @P0 IMAD R3, R4, R94.reuse, R3 ;  /* 0x0000005e04030224 */ /* 0x080fe400078e0203 */
[----:B------:R-:W-:Y:S04]  /*5c30*/  @P0 IMAD.WIDE.U32 R6, R5, R94, R6 ;  /* 0x0000005e05060225 */ /* 0x000fe800078e0006 */
[----:B------:R-:W-:Y:S01]  /*5c40*/  @P0 IMAD.IADD R3, R7, 0x1, R3 ;  /* 0x0000000107030824 */ /* 0x000fe200078e0203 */
[----:B-----5:R-:W-:Y:S01]  /*5c50*/  @P0 LEA R26, P1, R6, c[0x0][0x250], 0x1 ;  /* 0x00009400061a0a11 */ /* 0x020fe200078208ff */
[----:B------:R-:W-:Y:S03]  /*5c60*/  @P0 IMAD.SHL.U32 R5, R2, 0x2, RZ ;  /* 0x0000000202050824 */ /* 0x000fe600078e00ff */
[----:B------:R-:W-:Y:S01]  /*5c70*/  @P0 LEA.HI.X R27, R6, c[0x0][0x254], R3, 0x1, P1 ;  /* 0x00009500061b0a11 */ /* 0x000fe200008f0c03 */
[----:B------:R-:W-:Y:S02]  /*5c80*/  IMAD R3, R152, c[0x0][0x208], RZ ;  /* 0x0000820098037a24 */ /* 0x000fe400078e02ff */
[----:B------:R-:W-:Y:S02]  /*5c90*/  IMAD R6, R151, c[0x0][0x218], RZ ;  /* 0x0000860097067a24 */ /* 0x000fe400078e02ff */
[----:B------:R-:W-:Y:S01]  /*5ca0*/  @!PT LDS RZ, [RZ] ;  /* 0x00000000fffff984 */ /* 0x000fe20000000800 */
[----:B------:R-:W-:Y:S01]  /*5cb0*/  @!PT LDS RZ, [RZ] ;  /* 0x00000000fffff984 */ /* 0x000fe20000000800 */
[----:B------:R-:W-:Y:S01]  /*5cc0*/  @!PT LDS RZ, [RZ] ;  /* 0x00000000fffff984 */ /* 0x000fe20000000800 */
[----:B------:R1:W-:Y:S01]  /*5cd0*/  @P0 LDGSTS.E.BYPASS.LTC128B.128 [R5+0x100], [R26.64], !P6 ;  /* 0x001000001a050fae */ /* 0x0003e2000f101d46 */
[----:B------:R-:W-:Y:S02]  /*5ce0*/  IMAD R3, R146, c[0x0][0x20c], R3 ;  /* 0x0000830092037a24 */ /* 0x000fe400078e0203 */
[----:B------:R-:W-:Y:S01]  /*5cf0*/  IMAD R6, R147, c[0x0][0x21c], R6 ;  /* 0x0000870093067a24 */ /* 0x000fe200078e0206 */
[----:B------:R1:W-:Y:S01]  /*5d00*/  @P0 LDGSTS.E.BYPASS.LTC128B.128 [R5+0x2100], [R26.64+0x80], !P2 ;  /* 0x021000801a050fae */ /* 0x0003e2000d101d46 */
[----:B------:R-:W-:Y:S03]  /*5d10*/  IMAD.IADD R9, R9, 0x1, R3 ;  /* 0x0000000109097824 */ /* 0x000fe600078e0203 */
[----:B------:R1:W-:Y:S01]  /*5d20*/  @P0 LDGSTS.E.BYPASS.LTC128B.128 [R5+0x4100], [R26.64+0x100], !P5 ;  /* 0x041001001a050fae */ /* 0x0003e2000e901d46 */
[----:B------:R-:W-:Y:S05]  /*5d30*/  IMAD.WIDE.U32 R8, R147, c[0x0][0x218], R8 ;  /* 0x0000860093087a25 */ /* 0x000fea00078e0008 */
[----:B------:R-:W-:Y:S04]  /*5d40*/  IADD3 R4, P1, R172, R8, RZ ;  /* 0x00000008ac047210 */ /* 0x000fe80007f3e0ff */
[----:B------:R-:W-:Y:S02]  /*5d50*/  IADD3.X R3, R99, R9, R6, P1, !PT ;  /* 0x0000000963037210 */ /* 0x000fe40000ffe406 */
[C---:B------:R-:W-:Y:S04]  /*5d60*/  @P0 LEA R6, P1, R109.reuse, R26, 0x1 ;  /* 0x0000001a6d060211 */ /* 0x040fe800078208ff */
[----:B------:R-:W-:Y:S02]  /*5d70*/  @P0 LEA.HI.X R7, R109, R27, R100, 0x1, P1 ;  /* 0x0000001b6d070211 */ /* 0x000fe400008f0c64 */
[C---:B------:R-:W-:Y:S03]  /*5d80*/  LEA R8, P1, R4.reuse, c[0x0][0x1f8], 0x1 ;  /* 0x00007e0004087a11 */ /* 0x040fe600078208ff */
[----:B------:R1:W-:Y:S01]  /*5d90*/  @P0 LDGSTS.E.BYPASS.LTC128B.128 [R5+0x1100], [R6.64], !P6 ;  /* 0x0110000006050fae */ /* 0x0003e2000f101d46 */
[----:B------:R-:W-:Y:S03]  /*5da0*/  LEA.HI.X R3, R4, c[0x0][0x1fc], R3, 0x1, P1 ;  /* 0x00007f0004037a11 */ /* 0x000fe600008f0c03 */
[----:B------:R1:W-:Y:S04]  /*5db0*/  @P0 LDGSTS.E.BYPASS.LTC128B.128 [R5+0x3100], [R6.64+0x80], !P2 ;  /* 0x0310008006050fae */ /* 0x0003e8000d101d46 */
[----:B------:R1:W-:Y:S01]  /*5dc0*/  @P0 LDGSTS.E.BYPASS.LTC128B.128 [R5+0x5100], [R6.64+0x100], !P5 ;  /* 0x0510010006050fae */ /* 0x0003e2000e901d46 */
[----:B------:R-:W-:Y:S03]  /*5dd0*/  ISETP.GT.AND P0, PT, R148, R97, PT ;  /* 0x000000619400720c */ /* 0x000fe60003f04270 */
[----:B------:R-:W0:Y:S04]  /*5de0*/  LDGDEPBAR ;  /* 0x00000000000079af */ /* 0x000e280000000000 */
[----:B------:R-:W2:Y:S04]  /*5df0*/  SHFL.IDX PT, R8, R8, RZ, 0x1c1f ;  /* 0x001c1fff08087589 */ /* 0x000ea800000e0000 */
[----:B------:R-:W4:Y:S01]  /*5e00*/  SHFL.IDX PT, R3, R3, RZ, 0x1c1f ;  /* 0x001c1fff03037589 */ /* 0x000f2200000e0000 */
[----:B------:R-:W-:Y:S04]  /*5e10*/  DEPBAR.LE SB0, 0x2 ;  /* 0x000080800000791a */ /* 0x000fe80000000000 */
[----:B------:R-:W-:Y:S06]  /*5e20*/  BAR.SYNC.DEFER_BLOCKING 0x0 ;  /* 0x0000000000007b1d */ /* 0x000fec0000010000 */
[----:B------:R-:W-:-:S05]  /*5e30*/  @!P0 BRA `(.L_x_826) ;  /* 0x000001f000008947 */ /* 0x000fca0003800000 */
[----:B-12-4-:R-:W-:Y:S02]  /*5e40*/  ISETP.GE.AND P2, PT, R24, c[0x0][0x1d4], PT ;  /* 0x0000750018007a0c */ /* 0x016fe40003f46270 */
        /* <DEDUP_REMOVED lines=30> */
.L_x_826:
[----:B-12-4-:R-:W-:Y:S05]  /*6030*/  BSYNC B0 ;  /* 0x0000000000007941 */ /* 0x016fea0003800000 */
.L_x_825:
[C---:B------:R-:W-:Y:S02]  /*6040*/  ISETP.GE.AND P0, PT, R53.reuse, 0x1, PT ;  /* 0x000000013500780c */ /* 0x040fe40003f06270 */
[----:B------:R-:W-:Y:S02]  /*6050*/  IADD3 R2, R18, -0x2, RZ ;  /* 0xfffffffe12027810 */ /* 0x000fe40007ffe0ff */
[----:B------:R-:W-:Y:S02]  /*6060*/  IADD3 R4, R53, 0x1, RZ ;  /* 0x0000000135047810 */ /* 0x000fe40007ffe0ff */
[----:B------:R-:W-:Y:S02]  /*6070*/  LOP3.LUT P2, RZ, R135, 0x1, RZ, 0xc0, !PT ;  /* 0x0000000187ff7812 */ /* 0x000fe4000784c0ff */
[----:B------:R-:W-:Y:S02]  /*6080*/  SEL R53, R4, RZ, !P0 ;  /* 0x000000ff04357207 */ /* 0x000fe40004000000 */
[C---:B------:R-:W-:Y:S11]  /*6090*/  ISETP.GE.AND P0, PT, R2.reuse, R11, PT ;  /* 0x0000000b0200720c */ /* 0x040ff60003f06270 */
[----:B------:R-:W-:Y:S02]  /*60a0*/  @!UPT UIADD3 URZ, URZ, URZ, URZ ;  /* 0x0000003f3f3ff290 */ /* 0x000fe4000fffe03f */
[----:B------:R-:W-:Y:S01]  /*60b0*/  @P0 SHF.R.S32.HI R5, RZ, 0x1f, R2 ;  /* 0x0000001fff050819 */ /* 0x000fe20000011402 */
[----:B------:R-:W-:Y:S02]  /*60c0*/  @P0 IMAD R4, R91, R2, RZ ;  /* 0x000000025b040224 */ /* 0x000fe400078e02ff */
[----:B------:R-:W-:Y:S02]  /*60d0*/  @P0 IMAD.MOV.U32 R6, RZ, RZ, R156 ;  /* 0x000000ffff060224 */ /* 0x000fe400078e009c */
[----:B------:R-:W-:Y:S02]  /*60e0*/  @P0 IMAD.MOV.U32 R7, RZ, RZ, R159 ;  /* 0x000000ffff070224 */ /* 0x000fe400078e009f */
[-C--:B------:R-:W-:Y:S02]  /*60f0*/  @P0 IMAD R4, R5, R93.reuse, R4 ;  /* 0x0000005d05040224 */ /* 0x080fe400078e0204 */
[----:B------:R-:W-:Y:S04]  /*6100*/  @P0 IMAD.WIDE.U32 R6, R2, R93, R6 ;  /* 0x0000005d02060225 */ /* 0x000fe800078e0006 */
[----:B------:R-:W-:Y:S01]  /*6110*/  @P0 IMAD.IADD R4, R7, 0x1, R4 ;  /* 0x0000000107040824 */ /* 0x000fe200078e0204 */
[C---:B------:R-:W-:Y:S01]  /*6120*/  @P0 LEA R8, P1, R6.reuse, c[0x0][0x220], 0x1 ;  /* 0x0000880006080a11 */ /* 0x040fe200078208ff */
[----:B------:R-:W-:Y:S03]  /*6130*/  @P0 IMAD R3, R67, 0x3000, R10 ;  /* 0x0000300043030824 */ /* 0x000fe600078e020a */
[----:B------:R-:W-:Y:S01]  /*6140*/  @P0 LEA.HI.X R9, R6, c[0x0][0x224], R4, 0x1, P1 ;  /* 0x0000890006090a11 */ /* 0x000fe200008f0c04 */
[----:B------:R-:W-:Y:S01]  /*6150*/  @P0 IMAD.SHL.U32 R5, R3, 0x2, RZ ;  /* 0x0000000203050824 */ /* 0x000fe200078e00ff */
[C---:B------:R-:W-:Y:S04]  /*6160*/  @P0 LEA R6, P1, R96.reuse, R8, 0x1 ;  /* 0x0000000860060211 */ /* 0x040fe800078208ff */
        /* <DEDUP_REMOVED lines=9> */
[----:B------:R1:W-:Y:S01]  /*6200*/  @P0 LDGSTS.E.BYPASS.LTC128B.128 [R5+0x11100], [R6.64+0x100], !P5 ;  /* 0x1110010006050fae */ /* 0x0003e2000e901d46 */
[C---:B------:R-:W-:Y:S02]  /*6210*/  ISETP.GT.AND P0, PT, R18.reuse, R11, PT ;  /* 0x0000000b1200720c */ /* 0x040fe40003f04270 */
[----:B------:R-:W-:Y:S01]  /*6220*/  IADD3 R18, R18, -0x1, RZ ;  /* 0xffffffff12127810 */ /* 0x000fe20007ffe0ff */
[----:B------:R-:W0:Y:S10]  /*6230*/  LDGDEPBAR ;  /* 0x00000000000079af */ /* 0x000e340000000000 */
[----:B------:R-:W-:-:S05]  /*6240*/  @P0 BRA `(.L_x_827) ;  /* 0xffffb94000000947 */ /* 0x000fca000383ffff */
[----:B------:R-:W-:Y:S06]  /*6250*/  BAR.SYNC.DEFER_BLOCKING 0x0 ;  /* 0x0000000000007b1d */ /* 0x000fec0000010000 */
.L_x_802:
        /* <DEDUP_REMOVED lines=28> */
[----:B---3--:R-:W-:Y:S01]  /*6420*/  CS2R R72, SRZ ;  /* 0x0000000000487805 */ /* 0x008fe2000001ff00 */
        /* <DEDUP_REMOVED lines=45> */
[C---:B------:R-:W-:Y:S01]  /*6700*/  IMAD R9, R184.reuse, c[0x0][0x1bc], R9 ;  /* 0x00006f00b8097a24 */ /* 0x040fe200078e0209 */
[----:B------:R-:W-:Y:S01]  /*6710*/  SHF.R.S32.HI R3, RZ, 0x3, R3 ;  /* 0x00000003ff037819 */ /* 0x000fe20000011403 */
[----:B------:R-:W-:Y:S01]  /*6720*/  IMAD.WIDE.U32 R12, R184, c[0x0][0x1b8], R12 ;  /* 0x00006e00b80c7a25 */ /* 0x000fe200078e000c */
[----:B------:R-:W-:-:S02]  /*6730*/  SEL R11, R11, RZ, !P0 ;  /* 0x000000ff0b0b7207 */ /* 0x000fc40004000000 */
[----:B------:R-:W-:Y:S01]  /*6740*/  SEL R8, R186, RZ, !P0 ;  /* 0x000000ffba087207 */ /* 0x000fe20004000000 */
[----:B------:R-:W-:Y:S01]  /*6750*/  IMAD.IADD R36, R82, 0x1, -R7 ;  /* 0x0000000152247824 */ /* 0x000fe200078e0a07 */
[----:B------:R-:W-:Y:S01]  /*6760*/  LEA.HI R81, R5, R82, RZ, 0x5 ;  /* 0x0000005205517211 */ /* 0x000fe200078f28ff */
[----:B------:R-:W-:Y:S02]  /*6770*/  IMAD R11, R11, c[0x0][0x1c0], RZ ;  /* 0x000070000b0b7a24 */ /* 0x000fe400078e02ff */
[----:B------:R-:W-:Y:S02]  /*6780*/  IMAD R196, R36, 0x20, R3 ;  /* 0x0000002024c47824 */ /* 0x000fe400078e0203 */
[----:B------:R-:W-:Y:S02]  /*6790*/  IMAD.IADD R13, R13, 0x1, R9 ;  /* 0x000000010d0d7824 */ /* 0x000fe400078e0209 */
[----:B------:R-:W-:Y:S02]  /*67a0*/  IMAD R7, R83, 0x80, R196 ;  /* 0x0000008053077824 */ /* 0x000fe400078e02c4 */
[----:B------:R-:W-:-:S02]  /*67b0*/  IMAD R11, R8, c[0x0][0x1c4], R11 ;  /* 0x00007100080b7a24 */ /* 0x000fc400078e020b */
[----:B------:R-:W-:-:S04]  /*67c0*/  @P1 IMAD.HI.U32 R0, R7, c[0x0][0x2c8], RZ ;  /* 0x0000b20007001a27 */ /* 0x000fc800078e00ff */
[----:B------:R-:W-:Y:S01]  /*67d0*/  IMAD.MOV.U32 R4, RZ, RZ, R7 ;  /* 0x000000ffff047224 */ /* 0x000fe200078e0007 */
[----:B------:R-:W-:Y:S01]  /*67e0*/  @P1 SHF.R.U32.HI R4, RZ, c[0x0][0x2cc], R0 ;  /* 0x0000b300ff041a19 */ /* 0x000fe20000011600 */
[----:B------:R-:W-:Y:S01]  /*67f0*/  IMAD.WIDE.U32 R8, R8, c[0x0][0x1c0], R12 ;  /* 0x0000700008087a25 */ /* 0x000fe200078e000c */
[----:B------:R-:W-:Y:S02]  /*6800*/  LEA.HI R13, R5, R82, RZ, 0x4 ;  /* 0x00000052050d7211 */ /* 0x000fe400078f20ff */
[--C-:B------:R-:W-:Y:S01]  /*6810*/  SHF.R.S32.HI R2, RZ, 0x1f, R4.reuse ;  /* 0x0000001fff027819 */ /* 0x100fe20000011404 */
[----:B------:R-:W-:Y:S01]  /*6820*/  IMAD.MOV R0, RZ, RZ, -R4 ;  /* 0x000000ffff007224 */ /* 0x000fe200078e0a04 */
[----:B------:R-:W-:Y:S01]  /*6830*/  LOP3.LUT R37, R13, 0xfffffff0, RZ, 0xc0, !PT ;  /* 0xfffffff00d257812 */ /* 0x000fe200078ec0ff */
[----:B------:R-:W-:Y:S01]  /*6840*/  IMAD.IADD R9, R9, 0x1, R11 ;  /* 0x0000000109097824 */ /* 0x000fe200078e020b */
[----:B------:R-:W-:Y:S01]  /*6850*/  LOP3.LUT P1, RZ, R36, 0x2, RZ, 0xc0, !PT ;  /* 0x0000000224ff7812 */ /* 0x000fe2000782c0ff */
[----:B------:R-:W-:-:S02]  /*6860*/  IMAD R0, R0, c[0x0][0x2c4], R7 ;  /* 0x0000b10000007a24 */ /* 0x000fc400078e0207 */
[----:B------:R-:W-:Y:S02]  /*6870*/  IMAD R7, R2, c[0x0][0x1b0], RZ ;  /* 0x00006c0002077a24 */ /* 0x000fe400078e02ff */
[----:B------:R-:W-:Y:S01]  /*6880*/  IMAD.WIDE.U32 R8, R4, c[0x0][0x1b0], R8 ;  /* 0x00006c0004087a25 */ /* 0x000fe200078e0008 */
[----:B------:R-:W-:-:S03]  /*6890*/  SHF.R.S32.HI R2, RZ, 0x1f, R0 ;  /* 0x0000001fff027819 */ /* 0x000fc60000011400 */
[----:B------:R-:W-:Y:S02]  /*68a0*/  IMAD R7, R4, c[0x0][0x1b4], R7 ;  /* 0x00006d0004077a24 */ /* 0x000fe400078e0207 */
[----:B------:R-:W-:Y:S02]  /*68b0*/  IMAD R11, R2, c[0x0][0x1a8], RZ ;  /* 0x00006a00020b7a24 */ /* 0x000fe400078e02ff */
[----:B------:R-:W-:Y:S01]  /*68c0*/  IMAD.MOV.U32 R6, RZ, RZ, R8 ;  /* 0x000000ffff067224 */ /* 0x000fe200078e0008 */
[----:B------:R-:W-:Y:S01]  /*68d0*/  IADD3 R7, R9, R7, RZ ;  /* 0x0000000709077210 */ /* 0x000fe20007ffe0ff */
[----:B------:R-:W-:Y:S02]  /*68e0*/  IMAD R9, R0, c[0x0][0x1ac], R11 ;  /* 0x00006b0000097a24 */ /* 0x000fe400078e020b */
[----:B------:R-:W-:Y:S02]  /*68f0*/  IMAD.SHL.U32 R146, R36, 0x8, RZ ;  /* 0x0000000824927824 */ /* 0x000fe400078e00ff */
[----:B------:R-:W-:-:S03]  /*6900*/  IMAD.WIDE.U32 R10, R0, c[0x0][0x1a8], R6 ;  /* 0x00006a00000a7a25 */ /* 0x000fc600078e0006 */
[----:B------:R-:W-:Y:S01]  /*6910*/  IADD3 R4, R146, 0x40, RZ ;  /* 0x0000004092047810 */ /* 0x000fe20007ffe0ff */
[----:B------:R-:W-:Y:S01]  /*6920*/  IMAD.SHL.U32 R7, R3, 0x40, RZ ;  /* 0x0000004003077824 */ /* 0x000fe200078e00ff */
[----:B------:R-:W-:Y:S01]  /*6930*/  LEA R8, P0, R10, c[0x0][0x160], 0x1 ;  /* 0x000058000a087a11 */ /* 0x000fe200078008ff */
[----:B------:R-:W-:Y:S01]  /*6940*/  IMAD.IADD R6, R11, 0x1, R9 ;  /* 0x000000010b067824 */ /* 0x000fe200078e0209 */
[----:B------:R-:W-:Y:S01]  /*6950*/  LEA.HI R9, R5, R82, RZ, 0x6 ;  /* 0x0000005205097211 */ /* 0x000fe200078f30ff */
[----:B------:R-:W-:Y:S01]  /*6960*/  IMAD R44, R87, c[0x0][0x2c4], RZ ;  /* 0x0000b100572c7a24 */ /* 0x000fe200078e02ff */
[----:B------:R-:W-:Y:S01]  /*6970*/  LOP3.LUT R7, R7, 0x1c0, RZ, 0xc0, !PT ;  /* 0x000001c007077812 */ /* 0x000fe200078ec0ff */
[----:B------:R-:W-:Y:S01]  /*6980*/  IMAD.IADD R37, R82, 0x1, -R37 ;  /* 0x0000000152257824 */ /* 0x000fe200078e0a25 */
[----:B------:R-:W-:Y:S01]  /*6990*/  LEA.HI.X R6, R10, c[0x0][0x164], R6, 0x1, P0 ;  /* 0x000059000a067a11 */ /* 0x000fe200000f0c06 */
[----:B------:R-:W-:Y:S01]  /*69a0*/  IMAD.SHL.U32 R9, R9, 0x8, RZ ;  /* 0x0000000809097824 */ /* 0x000fe200078e00ff */
[----:B------:R-:W-:Y:S01]  /*69b0*/  SHF.R.U32.HI R194, RZ, 0x3, R7 ;  /* 0x00000003ffc27819 */ /* 0x000fe20000011607 */
[----:B------:R1:W2:Y:S01]  /*69c0*/  SHFL.IDX PT, R10, R8, RZ, 0x181f ;  /* 0x00181fff080a7589 */ /* 0x0002a200000e0000 */
[----:B------:R-:W-:-:S02]  /*69d0*/  LOP3.LUT R7, R7, 0x38, R146, 0xf8, !PT ;  /* 0x0000003807077812 */ /* 0x000fc400078ef892 */
[----:B------:R-:W-:Y:S01]  /*69e0*/  SHF.R.S32.HI R14, RZ, 0x1f, R37 ;  /* 0x0000001fff0e7819 */ /* 0x000fe20000011425 */
[----:B------:R1:W3:Y:S01]  /*69f0*/  SHFL.IDX PT, R11, R6, RZ, 0x181f ;  /* 0x00181fff060b7589 */ /* 0x0002e200000e0000 */
[----:B------:R-:W-:Y:S02]  /*6a00*/  LOP3.LUT R194, R7, R194, RZ, 0x3c, !PT ;  /* 0x000000c207c27212 */ /* 0x000fe400078e3cff */
[----:B------:R-:W-:Y:S02]  /*6a10*/  LEA R7, R83, R3, 0x7 ;  /* 0x0000000353077211 */ /* 0x000fe400078e38ff */
[----:B------:R-:W-:Y:S02]  /*6a20*/  LEA.HI R14, R14, R37, RZ, 0x3 ;  /* 0x000000250e0e7211 */ /* 0x000fe400078f18ff */
[----:B------:R-:W-:Y:S02]  /*6a30*/  ISETP.GE.AND P0, PT, R7, R44, PT ;  /* 0x0000002c0700720c */ /* 0x000fe40003f06270 */
[----:B------:R-:W-:-:S02]  /*6a40*/  LOP3.LUT R2, R14, 0xfffffff8, RZ, 0xc0, !PT ;  /* 0xfffffff80e027812 */ /* 0x000fc400078ec0ff */
[C---:B------:R-:W-:Y:S02]  /*6a50*/  IADD3 R0, R146.reuse, 0x80, RZ ;  /* 0x0000008092007810 */ /* 0x040fe40007ffe0ff */
[----:B------:R-:W-:Y:S01]  /*6a60*/  ISETP.GE.AND P3, PT, R146, c[0x0][0x198], PT ;  /* 0x0000660092007a0c */ /* 0x000fe20003f66270 */
[----:B------:R-:W-:Y:S01]  /*6a70*/  IMAD.IADD R37, R37, 0x1, -R2 ;  /* 0x0000000125257824 */ /* 0x000fe200078e0a02 */
[----:B------:R-:W-:Y:S02]  /*6a80*/  ISETP.GE.AND P5, PT, R4, c[0x0][0x198], PT ;  /* 0x0000660004007a0c */ /* 0x000fe40003fa6270 */
[----:B------:R-:W-:Y:S02]  /*6a90*/  ISETP.GE.AND P4, PT, R0, c[0x0][0x198], PT ;  /* 0x0000660000007a0c */ /* 0x000fe40003f86270 */
[----:B------:R-:W-:Y:S01]  /*6aa0*/  LOP3.LUT R194, R194, 0xfffffe00, R9, 0xf8, !PT ;  /* 0xfffffe00c2c27812 */ /* 0x000fe200078ef809 */
[----:B------:R-:W-:Y:S01]  /*6ab0*/  @!P2 IMAD.MOV.U32 R198, RZ, RZ, R186 ;  /* 0x000000ffffc6a224 */ /* 0x000fe200078e00ba */
[----:B------:R-:W-:Y:S05]  /*6ac0*/  @P0 BRA `(.L_x_830) ;  /* 0x000000e000000947 */ /* 0x000fea0003800000 */
[----:B-123--:R-:W-:Y:S01]  /*6ad0*/  SHF.R.S32.HI R15, RZ, 0x1f, R4 ;  /* 0x0000001fff0f7819 */ /* 0x00efe20000011404 */
[----:B------:R-:W-:Y:S01]  /*6ae0*/  IMAD.SHL.U32 R2, R194, 0x2, RZ ;  /* 0x00000002c2027824 */ /* 0x000fe200078e00ff */
[----:B------:R-:W-:Y:S01]  /*6af0*/  SHF.R.S32.HI R9, RZ, 0x1f, R0 ;  /* 0x0000001fff097819 */ /* 0x000fe20000011400 */
[----:B------:R-:W-:Y:S01]  /*6b00*/  IMAD.WIDE R16, R146, 0x2, R10 ;  /* 0x0000000292107825 */ /* 0x000fe200078e020a */
[----:B------:R-:W-:-:S02]  /*6b10*/  LEA.HI R15, R15, R4, RZ, 0x3 ;  /* 0x000000040f0f7211 */ /* 0x000fc400078f18ff */
        /* <DEDUP_REMOVED lines=9> */
.L_x_830:
[----:B-123--:R-:W-:Y:S05]  /*6bb0*/  BSYNC B0 ;  /* 0x0000000000007941 */ /* 0x00efea0003800000 */
.L_x_829:
[----:B------:R-:W-:Y:S01]  /*6bc0*/  IADD3 R9, R7, 0x20, RZ ;  /* 0x0000002007097810 */ /* 0x000fe20007ffe0ff */
[----:B------:R1:W2:Y:S01]  /*6bd0*/  SHFL.IDX PT, R17, R6, 0x1, 0x181f ;  /* 0x00381f0006117f89 */ /* 0x0002a200000e0000 */
[----:B------:R-:W-:Y:S02]  /*6be0*/  BSSY B0, `(.L_x_831) ;  /* 0x0000012000007945 */ /* 0x000fe40003800000 */
[----:B------:R-:W-:Y:S01]  /*6bf0*/  ISETP.GE.AND P0, PT, R9, R44, PT ;  /* 0x0000002c0900720c */ /* 0x000fe20003f06270 */
        /* <DEDUP_REMOVED lines=16> */
.L_x_832:
[----:B------:R-:W-:Y:S05]  /*6d00*/  BSYNC B0 ;  /* 0x0000000000007941 */ /* 0x000fea0003800000 */
.L_x_831:
[----:B------:R-:W-:Y:S01]  /*6d10*/  IADD3 R9, R7, 0x40, RZ ;  /* 0x0000004007097810 */ /* 0x000fe20007ffe0ff */
[----:B--2---:R2:W4:Y:S01]  /*6d20*/  SHFL.IDX PT, R17, R6, 0x2, 0x181f ;  /* 0x00581f0006117f89 */ /* 0x00452200000e0000 */
[----:B------:R-:W-:Y:S02]  /*6d30*/  BSSY B0, `(.L_x_833) ;  /* 0x0000012000007945 */ /* 0x000fe40003800000 */
[----:B------:R-:W-:Y:S01]  /*6d40*/  ISETP.GE.AND P0, PT, R9, R44, PT ;  /* 0x0000002c0900720c */ /* 0x000fe20003f06270 */
        /* <DEDUP_REMOVED lines=16> */
.L_x_834:
[----:B------:R-:W-:Y:S05]  /*6e50*/  BSYNC B0 ;  /* 0x0000000000007941 */ /* 0x000fea0003800000 */
.L_x_833:
[----:B---3--:R-:W-:Y:S01]  /*6e60*/  SHFL.IDX PT, R10, R8, 0x3, 0x181f ;  /* 0x00781f00080a7f89 */ /* 0x008fe200000e0000 */
[----:B------:R-:W-:Y:S01]  /*6e70*/  IADD3 R7, R7, 0x60, RZ ;  /* 0x0000006007077810 */ /* 0x000fe20007ffe0ff */
[----:B------:R-:W-:Y:S01]  /*6e80*/  IMAD.MOV.U32 R190, RZ, RZ, c[0x0][0x2b8] ;  /* 0x0000ae00ffbe7624 */ /* 0x000fe200078e00ff */
[----:B------:R-:W-:Y:S01]  /*6e90*/  SHF.R.S32.HI R145, RZ, 0x1f, R4 ;  /* 0x0000001fff917819 */ /* 0x000fe20000011404 */
[----:B------:R3:W1:Y:S01]  /*6ea0*/  SHFL.IDX PT, R11, R6, 0x3, 0x181f ;  /* 0x00781f00060b7f89 */ /* 0x00066200000e0000 */
[----:B------:R-:W-:Y:S01]  /*6eb0*/  ISETP.GE.AND P0, PT, R7, R44, PT ;  /* 0x0000002c0700720c */ /* 0x000fe20003f06270 */
[----:B------:R-:W-:Y:S01]  /*6ec0*/  IMAD.SHL.U32 R2, R194, 0x2, RZ ;  /* 0x00000002c2027824 */ /* 0x000fe200078e00ff */
[----:B------:R-:W-:Y:S01]  /*6ed0*/  SHF.R.S32.HI R7, RZ, 0x1f, R0 ;  /* 0x0000001fff077819 */ /* 0x000fe20000011400 */
[----:B------:R-:W-:Y:S01]  /*6ee0*/  IMAD.MOV.U32 R192, RZ, RZ, RZ ;  /* 0x000000ffffc07224 */ /* 0x000fe200078e00ff */
[----:B------:R-:W-:-:S02]  /*6ef0*/  IADD3 R9, R85, -0x40, RZ ;  /* 0xffffffc055097810 */ /* 0x000fc40007ffe0ff */
[----:B------:R-:W-:Y:S02]  /*6f00*/  LEA.HI R145, R145, R4, RZ, 0x3 ;  /* 0x0000000491917211 */ /* 0x000fe400078f18ff */
[----:B------:R-:W-:Y:S01]  /*6f10*/  LEA.HI R144, R7, R0, RZ, 0x3 ;  /* 0x0000000007907211 */ /* 0x000fe200078f18ff */
[----:B------:R-:W-:Y:S01]  /*6f20*/  IMAD.IADD R193, R196, 0x1, R9 ;  /* 0x00000001c4c17824 */ /* 0x000fe200078e0209 */
[----:B------:R-:W-:Y:S02]  /*6f30*/  LOP3.LUT R145, R145, 0xfffffff8, RZ, 0xc0, !PT ;  /* 0xfffffff891917812 */ /* 0x000fe400078ec0ff */
[----:B------:R-:W-:Y:S02]  /*6f40*/  ISETP.NE.AND P6, PT, R190, 0x1, PT ;  /* 0x00000001be00780c */ /* 0x000fe40003fc5270 */
[----:B------:R-:W-:Y:S02]  /*6f50*/  LOP3.LUT R144, R144, 0xfffffff8, RZ, 0xc0, !PT ;  /* 0xfffffff890907812 */ /* 0x000fe400078ec0ff */
[C---:B------:R-:W-:Y:S01]  /*6f60*/  ISETP.GE.AND P2, PT, R193.reuse, R134, PT ;  /* 0x00000086c100720c */ /* 0x040fe20003f46270 */
[----:B------:R-:W-:Y:S01]  /*6f70*/  IMAD.IADD R193, R193, 0x1, R185 ;  /* 0x00000001c1c17824 */ /* 0x000fe200078e02b9 */
[----:B-----5:R-:W-:-:S02]  /*6f80*/  SHF.R.S32.HI R189, RZ, 0x1f, R198 ;  /* 0x0000001fffbd7819 */ /* 0x020fc400000114c6 */
[----:B------:R-:W-:Y:S01]  /*6f90*/  ISETP.GT.OR P2, PT, R196, 0x3f, P2 ;  /* 0x0000003fc400780c */ /* 0x000fe20001744670 */
[----:B-123--:R-:W-:Y:S01]  /*6fa0*/  IMAD.MOV.U32 R6, RZ, RZ, R193 ;  /* 0x000000ffff067224 */ /* 0x00efe200078e00c1 */
[----:B------:R-:W-:Y:S01]  /*6fb0*/  LOP3.LUT R135, R135, 0xfffffffd, RZ, 0xc0, !PT ;  /* 0xfffffffd87877812 */ /* 0x000fe200078ec0ff */
[----:B------:R-:W-:-:S03]  /*6fc0*/  @!P0 IMAD.WIDE R20, R146, 0x2, R10 ;  /* 0x0000000292148825 */ /* 0x000fc600078e020a */
[----:B------:R-:W-:Y:S01]  /*6fd0*/  @P6 LOP3.LUT R135, R135, 0x2, RZ, 0xfc, !PT ;  /* 0x0000000287876812 */ /* 0x000fe200078efcff */
[--C-:B------:R-:W-:Y:S01]  /*6fe0*/  @!P0 IMAD.WIDE R18, R145, 0x2, R10.reuse ;  /* 0x0000000291128825 */ /* 0x100fe200078e020a */
[----:B------:R-:W-:Y:S01]  /*6ff0*/  @!PT LDS RZ, [RZ] ;  /* 0x00000000fffff984 */ /* 0x000fe20000000800 */
[----:B------:R1:W-:Y:S03]  /*7000*/  @!P0 LDGSTS.E.BYPASS.LTC128B.128 [R2+0x1b100], [R20.64], !P3 ;  /* 0x1b10000014028fae */ /* 0x0003e6000d901d46 */
[----:B------:R-:W-:Y:S01]  /*7010*/  @!P0 IMAD.WIDE R10, R144, 0x2, R10 ;  /* 0x00000002900a8825 */ /* 0x000fe200078e020a */
[----:B------:R2:W-:Y:S03]  /*7020*/  @!P0 LDGSTS.E.BYPASS.LTC128B.128 [R2+0x1f100], [R18.64], !P5 ;  /* 0x1f10000012028fae */ /* 0x0005e6000e901d46 */
[----:B------:R-:W-:Y:S01]  /*7030*/  IMAD R189, R189, c[0x0][0x2b0], RZ ;  /* 0x0000ac00bdbd7a24 */ /* 0x000fe200078e02ff */
[----:B------:R3:W-:Y:S01]  /*7040*/  @!P0 LDGSTS.E.BYPASS.LTC128B.128 [R2+0x23100], [R10.64], !P4 ;  /* 0x231000000a028fae */ /* 0x0007e2000e101d46 */
[----:B------:R-:W-:-:S03]  /*7050*/  @P6 IMAD.HI.U32 R8, R193, c[0x0][0x2bc], RZ ;  /* 0x0000af00c1086a27 */ /* 0x000fc600078e00ff */
[----:B------:R-:W0:Y:S01]  /*7060*/  LDGDEPBAR ;  /* 0x00000000000079af */ /* 0x000e220000000000 */
[C---:B------:R-:W-:Y:S01]  /*7070*/  IMAD R189, R198.reuse, c[0x0][0x2b4], R189 ;  /* 0x0000ad00c6bd7a24 */ /* 0x040fe200078e02bd */
[----:B------:R-:W-:Y:S01]  /*7080*/  @P6 SHF.R.U32.HI R6, RZ, c[0x0][0x2c0], R8 ;  /* 0x0000b000ff066a19 */ /* 0x000fe20000011608 */
[----:B------:R-:W-:-:S04]  /*7090*/  IMAD.WIDE.U32 R198, R198, c[0x0][0x2b0], RZ ;  /* 0x0000ac00c6c67a25 */ /* 0x000fc800078e00ff */
[----:B------:R-:W-:Y:S01]  /*70a0*/  IMAD.IADD R189, R199, 0x1, R189 ;  /* 0x00000001c7bd7824 */ /* 0x000fe200078e02bd */
[----:B------:R-:W-:-:S04]  /*70b0*/  @!P2 IADD3 R8, P3, R6, R198, RZ ;  /* 0x000000c60608a210 */ /* 0x000fc80007f7e0ff */
[----:B------:R-:W-:Y:S02]  /*70c0*/  @!P2 LEA.HI.X.SX32 R7, R6, R189, 0x1, P3 ;  /* 0x000000bd0607a211 */ /* 0x000fe400018f0eff */
[----:B------:R-:W-:-:S04]  /*70d0*/  @!P2 LEA R16, P3, R8, c[0x0][0x2a0], 0x2 ;  /* 0x0000a8000810aa11 */ /* 0x000fc800078610ff */
[----:B----4-:R-:W-:Y:S01]  /*70e0*/  @!P2 LEA.HI.X R17, R8, c[0x0][0x2a4], R7, 0x2, P3 ;  /* 0x0000a9000811aa11 */ /* 0x010fe200018f1407 */
[----:B------:R-:W-:Y:S06]  /*70f0*/  BAR.SYNC.DEFER_BLOCKING 0x0 ;  /* 0x0000000000007b1d */ /* 0x000fec0000010000 */
[----:B------:R2:W4:Y:S01]  /*7100*/  @!P2 LDG.E R192, [R16.64] ;  /* 0x0000000610c0a981 */ /* 0x000522000c1e1900 */
[----:B------:R-:W-:Y:S01]  /*7110*/  IMAD.MOV R6, RZ, RZ, -R6 ;  /* 0x000000ffff067224 */ /* 0x000fe200078e0a06 */
[----:B------:R-:W-:Y:S01]  /*7120*/  ISETP.GE.AND P5, PT, R146, c[0x0][0x1d4], PT ;  /* 0x0000750092007a0c */ /* 0x000fe20003fa6270 */
[----:B---3--:R-:W-:Y:S01]  /*7130*/  IMAD R11, R86, c[0x0][0x1e8], RZ ;  /* 0x00007a00560b7a24 */ /* 0x008fe200078e02ff */
[----:B------:R-:W-:Y:S01]  /*7140*/  ISETP.GE.AND P4, PT, R4, c[0x0][0x1d4], PT ;  /* 0x0000750004007a0c */ /* 0x000fe20003f86270 */
[----:B------:R-:W-:Y:S01]  /*7150*/  IMAD R193, R6, c[0x0][0x2b8], R193 ;  /* 0x0000ae0006c17a24 */ /* 0x000fe200078e02c1 */
[----:B------:R-:W-:Y:S01]  /*7160*/  ISETP.GE.AND P6, PT, R0, c[0x0][0x1d4], PT ;  /* 0x0000750000007a0c */ /* 0x000fe20003fc6270 */
[----:B------:R-:W-:Y:S01]  /*7170*/  IMAD.WIDE.U32 R150, R184, c[0x0][0x1e8], RZ ;  /* 0x00007a00b8967a25 */ /* 0x000fe200078e00ff */
[----:B------:R-:W-:-:S02]  /*7180*/  ISETP.GE.AND P3, PT, R146, c[0x0][0x1d4], PT ;  /* 0x0000750092007a0c */ /* 0x000fc40003f66270 */
[----:B-1----:R-:W-:Y:S01]  /*7190*/  SHF.R.S32.HI R20, RZ, 0x1f, R193 ;  /* 0x0000001fff147819 */ /* 0x002fe200000114c1 */
[----:B------:R-:W-:Y:S01]  /*71a0*/  IMAD.WIDE.U32 R6, R193, c[0x0][0x1e0], RZ ;  /* 0x00007800c1067a25 */ /* 0x000fe200078e00ff */
[----:B------:R-:W-:Y:S02]  /*71b0*/  LOP3.LUT R135, R135, 0xfffffffe, RZ, 0xc0, !PT ;  /* 0xfffffffe87877812 */ /* 0x000fe400078ec0ff */
[----:B------:R-:W-:Y:S01]  /*71c0*/  SHF.R.S32.HI R149, RZ, 0x1f, R146 ;  /* 0x0000001fff957819 */ /* 0x000fe20000011492 */
[----:B--2---:R-:W-:Y:S01]  /*71d0*/  IMAD R18, R20, c[0x0][0x1e0], RZ ;  /* 0x0000780014127a24 */ /* 0x004fe200078e02ff */
[----:B------:R-:W-:Y:S01]  /*71e0*/  SEL R38, RZ, 0x10, P6 ;  /* 0x00000010ff267807 */ /* 0x000fe20003000000 */
[----:B------:R-:W-:Y:S01]  /*71f0*/  IMAD R11, R184, c[0x0][0x1ec], R11 ;  /* 0x00007b00b80b7a24 */ /* 0x000fe200078e020b */
[----:B------:R-:W-:Y:S01]  /*7200*/  IADD3 R191, R2, 0x100, RZ ;  /* 0x0000010002bf7810 */ /* 0x000fe20007ffe0ff */
[----:B------:R-:W-:Y:S01]  /*7210*/  IMAD R18, R193, c[0x0][0x1e4], R18 ;  /* 0x00007900c1127a24 */ /* 0x000fe200078e0212 */
[----:B------:R-:W-:Y:S01]  /*7220*/  SHF.R.S32.HI R148, RZ, 0x1f, R145 ;  /* 0x0000001fff947819 */ /* 0x000fe20000011491 */
[----:B------:R-:W-:Y:S01]  /*7230*/  IMAD.IADD R188, R151, 0x1, R11 ;  /* 0x0000000197bc7824 */ /* 0x000fe200078e020b */
[----:B------:R-:W-:Y:S01]  /*7240*/  SHF.R.S32.HI R147, RZ, 0x1f, R144 ;  /* 0x0000001fff937819 */ /* 0x000fe20000011490 */
[----:B------:R-:W-:-:S02]  /*7250*/  IMAD.IADD R19, R7, 0x1, R18 ;  /* 0x0000000107137824 */ /* 0x000fc400078e0212 */
[----:B------:R-:W-:Y:S02]  /*7260*/  IMAD.MOV.U32 R18, RZ, RZ, R6 ;  /* 0x000000ffff127224 */ /* 0x000fe400078e0006 */
[----:B------:R-:W-:Y:S02]  /*7270*/  IMAD R20, R20, c[0x0][0x208], RZ ;  /* 0x0000820014147a24 */ /* 0x000fe400078e02ff */
[----:B------:R-:W-:-:S04]  /*7280*/  IMAD.WIDE.U32 R16, R193, c[0x0][0x208], RZ ;  /* 0x00008200c1107a25 */ /* 0x000fc800078e00ff */
[----:B------:R-:W-:Y:S02]  /*7290*/  IMAD R20, R193, c[0x0][0x20c], R20 ;  /* 0x00008300c1147a24 */ /* 0x000fe400078e0214 */
[----:B------:R-:W-:Y:S02]  /*72a0*/  IMAD R187, R86, c[0x0][0x210], RZ ;  /* 0x0000840056bb7a24 */ /* 0x000fe400078e02ff */
[----:B------:R-:W-:Y:S02]  /*72b0*/  IMAD.IADD R21, R17, 0x1, R20 ;  /* 0x0000000111157824 */ /* 0x000fe400078e0214 */
[----:B------:R-:W-:Y:S02]  /*72c0*/  IMAD.MOV.U32 R20, RZ, RZ, R16 ;  /* 0x000000ffff147224 */ /* 0x000fe400078e0010 */
[----:B------:R-:W-:-:S04]  /*72d0*/  IMAD.WIDE.U32 R40, R184, c[0x0][0x210], RZ ;  /* 0x00008400b8287a25 */ /* 0x000fc800078e00ff */
[----:B------:R-:W-:Y:S02]  /*72e0*/  IMAD R187, R184, c[0x0][0x214], R187 ;  /* 0x00008500b8bb7a24 */ /* 0x000fe400078e02bb */
[----:B------:R-:W-:Y:S02]  /*72f0*/  IMAD.IADD R80, R134, 0x1, -R9 ;  /* 0x0000000186507824 */ /* 0x000fe400078e0a09 */
[----:B------:R-:W-:Y:S02]  /*7300*/  IMAD.IADD R187, R41, 0x1, R187 ;  /* 0x0000000129bb7824 */ /* 0x000fe400078e02bb */
[----:B------:R-:W-:Y:S02]  /*7310*/  IMAD.IADD R6, R80, 0x1, -R3 ;  /* 0x0000000150067824 */ /* 0x000fe400078e0a03 */
[----:B------:R-:W-:-:S03]  /*7320*/  IMAD.WIDE R200, R146, 0x2, RZ ;  /* 0x0000000292c87825 */ /* 0x000fc600078e02ff */
[----:B------:R-:W-:Y:S02]  /*7330*/  ISETP.GE.AND P2, PT, R6, 0x1, PT ;  /* 0x000000010600780c */ /* 0x000fe40003f46270 */
[----:B----4-:R-:W-:Y:S01]  /*7340*/  SHF.R.S32.HI R7, RZ, 0x1f, R192 ;  /* 0x0000001fff077819 */ /* 0x010fe200000114c0 */
        /* <DEDUP_REMOVED lines=8> */
[----:B------:R-:W-:-:S04]  /*73d0*/  LEA R12, P0, R11, c[0x0][0x1c8], 0x1 ;  /* 0x000072000b0c7a11 */ /* 0x000fc800078008ff */
[----:B------:R-:W-:Y:S01]  /*73e0*/  LEA.HI.X R10, R11, c[0x0][0x1cc], R10, 0x1, P0 ;  /* 0x000073000b0a7a11 */ /* 0x000fe200000f0c0a */
[----:B------:R-:W-:Y:S01]  /*73f0*/  SHFL.IDX PT, R18, R12, RZ, 0x181f ;  /* 0x00181fff0c127589 */ /* 0x000fe200000e0000 */
[----:B------:R-:W-:-:S03]  /*7400*/  IADD3 R7, P0, R40, R20, RZ ;  /* 0x0000001428077210 */ /* 0x000fc60007f1e0ff */
[----:B------:R-:W1:Y:S01]  /*7410*/  SHFL.IDX PT, R19, R10, RZ, 0x181f ;  /* 0x00181fff0a137589 */ /* 0x000e6200000e0000 */
[----:B------:R-:W-:Y:S02]  /*7420*/  IADD3.X R20, R187, R21, R8, P0, !PT ;  /* 0x00000015bb147210 */ /* 0x000fe400007fe408 */
[C---:B------:R-:W-:Y:S01]  /*7430*/  LEA R8, P0, R7.reuse, c[0x0][0x1f8], 0x1 ;  /* 0x00007e0007087a11 */ /* 0x040fe200078008ff */
[----:B------:R-:W-:Y:S03]  /*7440*/  SHFL.IDX PT, R16, R12, 0x1, 0x181f ;  /* 0x00381f000c107f89 */ /* 0x000fe600000e0000 */
[----:B------:R-:W-:Y:S01]  /*7450*/  LEA.HI.X R7, R7, c[0x0][0x1fc], R20, 0x1, P0 ;  /* 0x00007f0007077a11 */ /* 0x000fe200000f0c14 */
[----:B------:R-:W2:Y:S01]  /*7460*/  SHFL.IDX PT, R17, R10, 0x1, 0x181f ;  /* 0x00381f000a117f89 */ /* 0x000ea200000e0000 */
[----:B------:R-:W-:-:S03]  /*7470*/  ISETP.GT.AND P0, PT, R6, 0x20, PT ;  /* 0x000000200600780c */ /* 0x000fc60003f04270 */
[----:B------:R-:W3:Y:S04]  /*7480*/  SHFL.IDX PT, R9, R8, RZ, 0x181f ;  /* 0x00181fff08097589 */ /* 0x000ee800000e0000 */
[----:B------:R-:W4:Y:S04]  /*7490*/  SHFL.IDX PT, R11, R7, RZ, 0x181f ;  /* 0x00181fff070b7589 */ /* 0x000f2800000e0000 */
[----:B------:R-:W4:Y:S01]  /*74a0*/  SHFL.IDX PT, R15, R8, 0x1, 0x181f ;  /* 0x00381f00080f7f89 */ /* 0x000f2200000e0000 */
[----:B-1----:R-:W-:-:S03]  /*74b0*/  @P2 IMAD.WIDE R28, R146, 0x2, R18 ;  /* 0x00000002921c2825 */ /* 0x002fc600078e0212 */
[----:B------:R-:W1:Y:S01]  /*74c0*/  SHFL.IDX PT, R7, R7, 0x1, 0x181f ;  /* 0x00381f0007077f89 */ /* 0x000e6200000e0000 */
[----:B------:R-:W-:-:S03]  /*74d0*/  @P2 IMAD.WIDE R26, R145, 0x2, R18 ;  /* 0x00000002911a2825 */ /* 0x000fc600078e0212 */
[----:B------:R1:W-:Y:S01]  /*74e0*/  @P2 LDGSTS.E.BYPASS.LTC128B.128 [R2+0xc100], [R28.64], !P5 ;  /* 0x0c1000001c022fae */ /* 0x0003e2000e901d46 */
[----:B------:R-:W-:-:S03]  /*74f0*/  @P2 IMAD.WIDE R22, R144, 0x2, R18 ;  /* 0x0000000290162825 */ /* 0x000fc600078e0212 */
[----:B------:R1:W-:Y:S01]  /*7500*/  @P2 LDGSTS.E.BYPASS.LTC128B.128 [R2+0xe100], [R26.64], !P4 ;  /* 0x0e1000001a022fae */ /* 0x0003e2000e101d46 */
[----:B--2---:R-:W-:-:S03]  /*7510*/  @P0 IMAD.WIDE R20, R146, 0x2, R16 ;  /* 0x0000000292140825 */ /* 0x004fc600078e0210 */
[----:B------:R2:W-:Y:S01]  /*7520*/  @P2 LDGSTS.E.BYPASS.LTC128B.128 [R2+0x10100], [R22.64], !P6 ;  /* 0x1010000016022fae */ /* 0x0005e2000f101d46 */
[----:B---3--:R-:W-:Y:S01]  /*7530*/  IADD3 R24, P2, R9, R200, RZ ;  /* 0x000000c809187210 */ /* 0x008fe20007f5e0ff */
[--C-:B------:R-:W-:Y:S02]  /*7540*/  @P0 IMAD.WIDE R18, R145, 0x2, R16.reuse ;  /* 0x0000000291120825 */ /* 0x100fe400078e0210 */
[----:B------:R3:W-:Y:S02]  /*7550*/  @P0 LDGSTS.E.BYPASS.LTC128B.128 [R2+0xd100], [R20.64], !P5 ;  /* 0x0d10000014020fae */ /* 0x0007e4000e901d46 */
[----:B------:R-:W-:Y:S02]  /*7560*/  @P0 IMAD.WIDE R16, R144, 0x2, R16 ;  /* 0x0000000290100825 */ /* 0x000fe400078e0210 */
[----:B------:R2:W-:Y:S02]  /*7570*/  @P0 LDGSTS.E.BYPASS.LTC128B.128 [R2+0xf100], [R18.64], !P4 ;  /* 0x0f10000012020fae */ /* 0x0005e4000e101d46 */
[----:B----4-:R-:W-:-:S02]  /*7580*/  IMAD.X R25, R11, 0x1, R201, P2 ;  /* 0x000000010b197824 */ /* 0x010fc400010e06c9 */
[----:B------:R4:W-:Y:S01]  /*7590*/  @P0 LDGSTS.E.BYPASS.LTC128B.128 [R2+0x11100], [R16.64], !P6 ;  /* 0x1110000010020fae */ /* 0x0009e2000f101d46 */
[----:B------:R-:W-:Y:S02]  /*75a0*/  ISETP.LT.OR P0, PT, R6, 0x1, P3 ;  /* 0x000000010600780c */ /* 0x000fe40001f01670 */
[----:B------:R-:W-:Y:S01]  /*75b0*/  ISETP.GE.AND P3, PT, R4, c[0x0][0x1d4], PT ;  /* 0x0000750004007a0c */ /* 0x000fe20003f66270 */
[----:B------:R-:W0:Y:S01]  /*75c0*/  LDGDEPBAR ;  /* 0x00000000000079af */ /* 0x000e220000000000 */
[----:B-1----:R-:W-:-:S09]  /*75d0*/  IMAD.WIDE R26, R145, 0x2, RZ ;  /* 0x00000002911a7825 */ /* 0x002fd200078e02ff */
        /* <DEDUP_REMOVED lines=25> */
[----:B------:R1:W-:Y:S04]  /*7770*/  LDGSTS.E.BYPASS.LTC128B.128 [R2+0x5100], [R8.64], !P0 ;  /* 0x0510000008027fae */ /* 0x0003e8000c101d46 */
[----:B------:R-:W0:Y:S06]  /*7780*/  LDGDEPBAR ;  /* 0x00000000000079af */ /* 0x000e2c0000000000 */
[----:B------:R-:W-:Y:S01]  /*7790*/  @P2 LOP3.LUT R135, R135, 0x1, RZ, 0xfc, !PT ;  /* 0x0000000187872812 */ /* 0x000fe200078efcff */
        /* <DEDUP_REMOVED lines=10> */
[----:B-1----:R-:W-:-:S04]  /*7840*/  @!P3 LEA R10, P0, R7, c[0x0][0x2a0], 0x2 ;  /* 0x0000a800070aba11 */ /* 0x002fc800078010ff */
[----:B------:R-:W-:-:S05]  /*7850*/  @!P3 LEA.HI.X R11, R7, c[0x0][0x2a4], R4, 0x2, P0 ;  /* 0x0000a900070bba11 */ /* 0x000fca00000f1404 */
[----:B------:R-:W2:Y:S01]  /*7860*/  @!P3 LDG.E R192, [R10.64] ;  /* 0x000000060ac0b981 */ /* 0x000ea2000c1e1900 */
        /* <DEDUP_REMOVED lines=15> */
[----:B------:R-:W-:Y:S01]  /*7960*/  IADD3 R7, P0, R150, R10, RZ ;  /* 0x0000000a96077210 */ /* 0x000fe20007f1e0ff */
[----:B------:R-:W-:Y:S01]  /*7970*/  IMAD.SHL.U32 R10, R146, 0x2, RZ ;  /* 0x00000002920a7824 */ /* 0x000fe200078e00ff */
[----:B------:R-:W-:Y:S01]  /*7980*/  IADD3 R20, -R6, 0x10, RZ ;  /* 0x0000001006147810 */ /* 0x000fe20007ffe1ff */
[----:B------:R-:W-:Y:S02]  /*7990*/  IMAD R9, R192, c[0x0][0x1f4], R9 ;  /* 0x00007d00c0097a24 */ /* 0x000fe400078e0209 */
[----:B------:R-:W-:Y:S01]  /*79a0*/  IMAD.SHL.U32 R0, R144, 0x2, RZ ;  /* 0x0000000290007824 */ /* 0x000fe200078e00ff */
[----:B------:R-:W-:Y:S02]  /*79b0*/  LOP3.LUT R20, R20, 0xf, RZ, 0xc0, !PT ;  /* 0x0000000f14147812 */ /* 0x000fe400078ec0ff */
[----:B------:R-:W-:Y:S02]  /*79c0*/  IADD3.X R12, R188, R11, R9, P0, !PT ;  /* 0x0000000bbc0c7210 */ /* 0x000fe400007fe409 */
[----:B------:R-:W-:-:S02]  /*79d0*/  LEA R15, P0, R7, c[0x0][0x1c8], 0x1 ;  /* 0x00007200070f7a11 */ /* 0x000fc400078008ff */
[----:B------:R-:W-:Y:S02]  /*79e0*/  SEL R9, RZ, 0x10, P5 ;  /* 0x00000010ff097807 */ /* 0x000fe40002800000 */
[----:B------:R-:W-:Y:S01]  /*79f0*/  LEA.HI.X R12, R7, c[0x0][0x1cc], R12, 0x1, P0 ;  /* 0x00007300070c7a11 */ /* 0x000fe200000f0c0c */
[----:B------:R-:W1:Y:S01]  /*7a00*/  SHFL.IDX PT, R16, R15, 0x1, 0x181f ;  /* 0x00381f000f107f89 */ /* 0x000e6200000e0000 */
[----:B------:R-:W-:Y:S01]  /*7a10*/  IADD3 R23, -R9, 0x10, RZ ;  /* 0x0000001009177810 */ /* 0x000fe20007ffe1ff */
[----:B------:R-:W-:Y:S01]  /*7a20*/  IMAD.SHL.U32 R7, R145, 0x2, RZ ;  /* 0x0000000291077824 */ /* 0x000fe200078e00ff */
[----:B------:R-:W-:Y:S01]  /*7a30*/  SHF.L.U64.HI R11, R146, 0x1, R149 ;  /* 0x00000001920b7819 */ /* 0x000fe20000010295 */
[----:B------:R-:W2:Y:S01]  /*7a40*/  SHFL.IDX PT, R19, R12, 0x1, 0x181f ;  /* 0x00381f000c137f89 */ /* 0x000ea200000e0000 */
[----:B------:R-:W-:-:S03]  /*7a50*/  LOP3.LUT R23, R23, 0xf, RZ, 0xc0, !PT ;  /* 0x0000000f17177812 */ /* 0x000fc600078ec0ff */
[----:B------:R-:W3:Y:S01]  /*7a60*/  SHFL.IDX PT, R15, R15, RZ, 0x181f ;  /* 0x00181fff0f0f7589 */ /* 0x000ee200000e0000 */
[----:B-1----:R-:W-:-:S04]  /*7a70*/  IADD3 R22, P2, P0, R23, R16, R10 ;  /* 0x0000001017167210 */ /* 0x002fc8000785e00a */
[----:B--2---:R-:W-:Y:S02]  /*7a80*/  IADD3.X R23, RZ, R19, R11, P2, P0 ;  /* 0x00000013ff177210 */ /* 0x004fe400017e040b */
[----:B------:R-:W-:-:S04]  /*7a90*/  IADD3 R20, P2, P0, R20, R16, R7 ;  /* 0x0000001014147210 */ /* 0x000fc8000785e007 */
[-C--:B------:R-:W-:Y:S02]  /*7aa0*/  IADD3.X R21, RZ, R19.reuse, R8, P2, P0 ;  /* 0x00000013ff157210 */ /* 0x080fe400017e0408 */
[----:B------:R-:W-:Y:S02]  /*7ab0*/  IADD3 R18, P2, P0, R17, R16, R0 ;  /* 0x0000001011127210 */ /* 0x000fe4000785e000 */
[----:B------:R-:W1:Y:S02]  /*7ac0*/  SHFL.IDX PT, R17, R12, RZ, 0x181f ;  /* 0x00181fff0c117589 */ /* 0x000e6400000e0000 */
[----:B------:R-:W-:Y:S02]  /*7ad0*/  IADD3.X R19, RZ, R19, R4, P2, P0 ;  /* 0x00000013ff137210 */ /* 0x000fe400017e0404 */
[----:B---3--:R-:W-:-:S05]  /*7ae0*/  IADD3 R10, P0, R15, R10, RZ ;  /* 0x0000000a0f0a7210 */ /* 0x008fca0007f1e0ff */
[----:B-1----:R-:W-:Y:S01]  /*7af0*/  IMAD.X R11, R17, 0x1, R11, P0 ;  /* 0x00000001110b7824 */ /* 0x002fe200000e060b */
        /* <DEDUP_REMOVED lines=13> */
.L_x_835:
[----:B------:R-:W-:Y:S01]  /*7bd0*/  IMAD.MOV.U32 R0, RZ, RZ, 0x10 ;  /* 0x00000010ff007424 */ /* 0x000fe200078e00ff */
[----:B------:R-:W-:Y:S01]  /*7be0*/  LOP3.LUT P0, RZ, R37, 0x2, RZ, 0xc0, !PT ;  /* 0x0000000225ff7812 */ /* 0x000fe2000780c0ff */
[----:B------:R-:W0:Y:S01]  /*7bf0*/  LDGDEPBAR ;  /* 0x00000000000079af */ /* 0x000e220000000000 */
[----:B------:R-:W-:Y:S02]  /*7c00*/  SHF.R.S32.HI R12, RZ, 0x5, R81 ;  /* 0x00000005ff0c7819 */ /* 0x000fe40000011451 */
[----:B------:R-:W-:Y:S02]  /*7c10*/  SEL R0, R0, 0xfffffff0, !P0 ;  /* 0xfffffff000007807 */ /* 0x000fe40004000000 */
[----:B------:R-:W-:-:S13]  /*7c20*/  ISETP.LT.AND P0, PT, RZ, c[0x0][0x27c], PT ;  /* 0x00009f00ff007a0c */ /* 0x000fda0003f01270 */
[----:B------:R-:W-:Y:S05]  /*7c30*/  @P0 BRA `(.L_x_836) ;  /* 0x0000002000000947 */ /* 0x000fea0003800000 */
[----:B------:R-:W-:-:S04]  /*7c40*/  DEPBAR.LE SB0, 0x3 ;  /* 0x000080c00000791a */ /* 0x000fc80000000000 */
[----:B------:R-:W-:Y:S05]  /*7c50*/  BRA `(.L_x_837) ;  /* 0x00005c9000007947 */ /* 0x000fea0003800000 */
.L_x_836:
[----:B------:R-:W-:Y:S01]  /*7c60*/  SHF.R.S32.HI R4, RZ, 0x1f, R84 ;  /* 0x0000001fff047819 */ /* 0x000fe20000011454 */
[----:B-1----:R-:W-:Y:S01]  /*7c70*/  IMAD.WIDE.U32 R8, R84, c[0x0][0x280], RZ ;  /* 0x0000a00054087a25 */ /* 0x002fe200078e00ff */
[----:B------:R-:W-:Y:S01]  /*7c80*/  ULDC.U8 UR4, c[0x0][0x298] ;  /* 0x0000a60000047ab9 */ /* 0x000fe20000000000 */
[-C--:B------:R-:W-:Y:S01]  /*7c90*/  LEA.HI R16, R5, R82.reuse, RZ, 0x2 ;  /* 0x0000005205107211 */ /* 0x080fe200078f10ff */
[----:B------:R-:W-:Y:S01]  /*7ca0*/  BSSY B2, `(.L_x_837) ;  /* 0x00005c4000027945 */ /* 0x000fe20003800000 */
[----:B------:R-:W-:Y:S01]  /*7cb0*/  IMAD R7, R4, c[0x0][0x280], RZ ;  /* 0x0000a00004077a24 */ /* 0x000fe200078e02ff */
[----:B------:R-:W-:Y:S02]  /*7cc0*/  LEA R18, P0, R8, c[0x0][0x270], 0x1 ;  /* 0x00009c0008127a11 */ /* 0x000fe400078008ff */
[----:B------:R-:W-:Y:S01]  /*7cd0*/  LOP3.LUT R5, R16, 0xfffffffc, RZ, 0xc0, !PT ;  /* 0xfffffffc10057812 */ /* 0x000fe200078ec0ff */
[----:B------:R-:W-:Y:S01]  /*7ce0*/  IMAD R6, R84, c[0x0][0x284], R7 ;  /* 0x0000a10054067a24 */ /* 0x000fe200078e0207 */
[----:B------:R-:W-:Y:S01]  /*7cf0*/  SHF.R.S32.HI R16, RZ, 0x2, R16 ;  /* 0x00000002ff107819 */ /* 0x000fe20000011410 */
[----:B------:R-:W-:Y:S01]  /*7d00*/  IMAD R7, R4, c[0x0][0x290], RZ ;  /* 0x0000a40004077a24 */ /* 0x000fe200078e02ff */
[----:B------:R-:W-:Y:S01]  /*7d10*/  IADD3 R46, -R5, R82, RZ ;  /* 0x00000052052e7210 */ /* 0x000fe20007ffe1ff */
[----:B------:R-:W-:-:S02]  /*7d20*/  IMAD.IADD R6, R6, 0x1, R9 ;  /* 0x0000000106067824 */ /* 0x000fc400078e0209 */
[----:B------:R-:W-:Y:S01]  /*7d30*/  IMAD R4, R84, c[0x0][0x294], R7 ;  /* 0x0000a50054047a24 */ /* 0x000fe200078e0207 */
[----:B------:R-:W-:Y:S01]  /*7d40*/  SHF.L.U32 R24, R46, 0x3, RZ ;  /* 0x000000032e187819 */ /* 0x000fe200000006ff */
[----:B------:R-:W-:Y:S01]  /*7d50*/  IMAD R15, R83, 0x80, R16 ;  /* 0x00000080530f7824 */ /* 0x000fe200078e0210 */
[----:B------:R-:W-:Y:S01]  /*7d60*/  LEA.HI.X R19, R8, c[0x0][0x274], R6, 0x1, P0 ;  /* 0x00009d0008137a11 */ /* 0x000fe200000f0c06 */
[----:B------:R-:W-:-:S04]  /*7d70*/  IMAD.WIDE.U32 R8, R84, c[0x0][0x290], RZ ;  /* 0x0000a40054087a25 */ /* 0x000fc800078e00ff */
[----:B------:R-:W-:Y:S01]  /*7d80*/  IMAD.IADD R4, R4, 0x1, R9 ;  /* 0x0000000104047824 */ /* 0x000fe200078e0209 */
[----:B------:R-:W-:-:S04]  /*7d90*/  LEA R32, P0, R8, c[0x0][0x288], 0x1 ;  /* 0x0000a20008207a11 */ /* 0x000fc800078008ff */
[----:B------:R-:W-:Y:S02]  /*7da0*/  LEA.HI.X R33, R8, c[0x0][0x28c], R4, 0x1, P0 ;  /* 0x0000a30008217a11 */ /* 0x000fe400000f0c04 */
[----:B------:R-:W-:-:S13]  /*7db0*/  ISETP.NE.AND P0, PT, RZ, UR4, PT ;  /* 0x00000004ff007c0c */ /* 0x000fda000bf05270 */
[----:B------:R-:W-:Y:S05]  /*7dc0*/  @!P0 BRA `(.L_x_838) ;  /* 0x00002b4000008947 */ /* 0x000fea0003800000 */
[----:B------:R-:W-:Y:S01]  /*7dd0*/  SHF.R.S32.HI R17, RZ, 0x1f, R82 ;  /* 0x0000001fff117819 */ /* 0x000fe20000011452 */
[----:B------:R-:W-:Y:S01]  /*7de0*/  BSSY B0, `(.L_x_839) ;  /* 0x0000051000007945 */ /* 0x000fe20003800000 */
[----:B------:R-:W-:Y:S01]  /*7df0*/  ISETP.GE.AND P0, PT, R15, R44, PT ;  /* 0x0000002c0f00720c */ /* 0x000fe20003f06270 */
[----:B------:R-:W-:Y:S01]  /*7e00*/  CS2R R10, SRZ ;  /* 0x00000000000a7805 */ /* 0x000fe2000001ff00 */
[----:B------:R-:W-:Y:S01]  /*7e10*/  LEA.HI R17, R17, R82, RZ, 0x2 ;  /* 0x0000005211117211 */ /* 0x000fe200078f10ff */
[----:B------:R-:W-:Y:S01]  /*7e20*/  CS2R R20, SRZ ;  /* 0x0000000000147805 */ /* 0x000fe2000001ff00 */
[----:B------:R-:W-:Y:S01]  /*7e30*/  CS2R R22, SRZ ;  /* 0x0000000000167805 */ /* 0x000fe2000001ff00 */
[----:B------:R-:W-:Y:S01]  /*7e40*/  CS2R R26, SRZ ;  /* 0x00000000001a7805 */ /* 0x000fe2000001ff00 */
[----:B------:R-:W-:Y:S01]  /*7e50*/  LOP3.LUT R17, R17, 0xfffffffc, RZ, 0xc0, !PT ;  /* 0xfffffffc11117812 */ /* 0x000fe200078ec0ff */
[----:B------:R-:W-:Y:S01]  /*7e60*/  CS2R R28, SRZ ;  /* 0x00000000001c7805 */ /* 0x000fe2000001ff00 */
[----:B------:R-:W-:Y:S01]  /*7e70*/  CS2R R30, SRZ ;  /* 0x00000000001e7805 */ /* 0x000fe2000001ff00 */
[----:B------:R-:W-:Y:S01]  /*7e80*/  CS2R R68, SRZ ;  /* 0x0000000000447805 */ /* 0x000fe2000001ff00 */
[----:B------:R-:W-:Y:S01]  /*7e90*/  CS2R R70, SRZ ;  /* 0x0000000000467805 */ /* 0x000fe2000001ff00 */
[----:B------:R-:W-:Y:S01]  /*7ea0*/  IMAD.IADD R17, R82, 0x1, -R17 ;  /* 0x0000000152117824 */ /* 0x000fe200078e0a11 */
[----:B------:R-:W-:Y:S01]  /*7eb0*/  CS2R R4, SRZ ;  /* 0x0000000000047805 */ /* 0x000fe2000001ff00 */
[----:B------:R-:W-:Y:S01]  /*7ec0*/  CS2R R6, SRZ ;  /* 0x0000000000067805 */ /* 0x000fe2000001ff00 */
[----:B------:R-:W-:Y:S01]  /*7ed0*/  CS2R R46, SRZ ;  /* 0x00000000002e7805 */ /* 0x000fe2000001ff00 */
[----:B------:R-:W-:Y:S01]  /*7ee0*/  CS2R R48, SRZ ;  /* 0x0000000000307805 */ /* 0x000fe2000001ff00 */
[----:B------:R-:W-:Y:S01]  /*7ef0*/  IMAD.SHL.U32 R17, R17, 0x4, RZ ;  /* 0x0000000411117824 */ /* 0x000fe200078e00ff */
[----:B------:R-:W-:Y:S05]  /*7f00*/  @P0 BRA `(.L_x_840) ;  /* 0x000003e000000947 */ /* 0x000fea0003800000 */
[C---:B------:R-:W-:Y:S01]  /*7f10*/  ISETP.GE.AND P0, PT, R17.reuse, c[0x0][0x27c], PT ;  /* 0x00009f0011007a0c */ /* 0x040fe20003f06270 */
[----:B------:R-:W-:Y:S01]  /*7f20*/  CS2R R30, SRZ ;  /* 0x00000000001e7805 */ /* 0x000fe2000001ff00 */
[----:B------:R-:W-:Y:S01]  /*7f30*/  CS2R R48, SRZ ;  /* 0x0000000000307805 */ /* 0x000fe2000001ff00 */
[----:B------:R-:W-:-:S10]  /*7f40*/  IADD3 R4, R17, 0x10, RZ ;  /* 0x0000001011047810 */ /* 0x000fd40007ffe0ff */
[----:B------:R-:W-:-:S04]  /*7f50*/  @!P0 IMAD.WIDE R20, R17, 0x2, R18 ;  /* 0x0000000211148825 */ /* 0x000fc800078e0212 */
[----:B------:R-:W-:Y:S01]  /*7f60*/  @!P0 IMAD.WIDE R6, R17, 0x2, R32 ;  /* 0x0000000211068825 */ /* 0x000fe200078e0220 */
[----:B------:R1:W5:Y:S04]  /*7f70*/  @!P0 LD.E.64 R30, [R20.64] ;  /* 0x00000006141e8980 */ /* 0x000368000c101b00 */
[----:B------:R2:W5:Y:S01]  /*7f80*/  @!P0 LD.E.64 R48, [R6.64] ;  /* 0x0000000606308980 */ /* 0x000562000c101b00 */
[----:B------:R-:W-:Y:S01]  /*7f90*/  ISETP.GE.AND P0, PT, R4, c[0x0][0x27c], PT ;  /* 0x00009f0004007a0c */ /* 0x000fe20003f06270 */
[----:B------:R-:W-:Y:S01]  /*7fa0*/  CS2R R28, SRZ ;  /* 0x00000000001c7805 */ /* 0x000fe2000001ff00 */
[----:B------:R-:W-:-:S11]  /*7fb0*/  CS2R R46, SRZ ;  /* 0x00000000002e7805 */ /* 0x000fd6000001ff00 */
[----:B------:R-:W-:-:S04]  /*7fc0*/  @!P0 SHF.R.S32.HI R5, RZ, 0x1f, R4 ;  /* 0x0000001fff058819 */ /* 0x000fc80000011404 */
[----:B------:R-:W-:-:S04]  /*7fd0*/  @!P0 LEA.HI R5, R5, R4, RZ, 0x2 ;  /* 0x0000000405058211 */ /* 0x000fc800078f10ff */
[----:B------:R-:W-:Y:S02]  /*7fe0*/  @!P0 LOP3.LUT R5, R5, 0xfffffffc, RZ, 0xc0, !PT ;  /* 0xfffffffc05058812 */ /* 0x000fe400078ec0ff */
[----:B------:R-:W-:-:S03]  /*7ff0*/  IADD3 R4, R17, 0x20, RZ ;  /* 0x0000002011047810 */ /* 0x000fc60007ffe0ff */
[----:B------:R-:W-:-:S04]  /*8000*/  @!P0 IMAD.WIDE R8, R5, 0x2, R18 ;  /* 0x0000000205088825 */ /* 0x000fc800078e0212 */
[----:B------:R-:W-:Y:S01]  /*8010*/  @!P0 IMAD.WIDE R10, R5, 0x2, R32 ;  /* 0x00000002050a8825 */ /* 0x000fe200078e0220 */
[----:B------:R3:W5:Y:S04]  /*8020*/  @!P0 LD.E.64 R28, [R8.64] ;  /* 0x00000006081c8980 */ /* 0x000768000c101b00 */
[----:B------:R4:W5:Y:S01]  /*8030*/  @!P0 LD.E.64 R46, [R10.64] ;  /* 0x000000060a2e8980 */ /* 0x000962000c101b00 */
[----:B------:R-:W-:Y:S01]  /*8040*/  ISETP.GE.AND P0, PT, R4, c[0x0][0x27c], PT ;  /* 0x00009f0004007a0c */ /* 0x000fe20003f06270 */
[----:B------:R-:W-:Y:S01]  /*8050*/  CS2R R26, SRZ ;  /* 0x00000000001a7805 */ /* 0x000fe2000001ff00 */
[----:B--2---:R-:W-:-:S11]  /*8060*/  CS2R R6, SRZ ;  /* 0x0000000000067805 */ /* 0x004fd6000001ff00 */
[----:B------:R-:W-:-:S04]  /*8070*/  @!P0 SHF.R.S32.HI R5, RZ, 0x1f, R4 ;  /* 0x0000001fff058819 */ /* 0x000fc80000011404 */
[----:B------:R-:W-:-:S04]  /*8080*/  @!P0 LEA.HI R5, R5, R4, RZ, 0x2 ;  /* 0x0000000405058211 */ /* 0x000fc800078f10ff */
[----:B------:R-:W-:Y:S02]  /*8090*/  @!P0 LOP3.LUT R5, R5, 0xfffffffc, RZ, 0xc0, !PT ;  /* 0xfffffffc05058812 */ /* 0x000fe400078ec0ff */
[----:B------:R-:W-:-:S03]  /*80a0*/  IADD3 R4, R17, 0x30, RZ ;  /* 0x0000003011047810 */ /* 0x000fc60007ffe0ff */
[----:B-1----:R-:W-:-:S04]  /*80b0*/  @!P0 IMAD.WIDE R20, R5, 0x2, R18 ;  /* 0x0000000205148825 */ /* 0x002fc800078e0212 */
[----:B------:R-:W-:Y:S01]  /*80c0*/  @!P0 IMAD.WIDE R34, R5, 0x2, R32 ;  /* 0x0000000205228825 */ /* 0x000fe200078e0220 */
[----:B------:R1:W5:Y:S04]  /*80d0*/  @!P0 LD.E.64 R26, [R20.64] ;  /* 0x00000006141a8980 */ /* 0x000368000c101b00 */
[----:B------:R2:W5:Y:S01]  /*80e0*/  @!P0 LD.E.64 R6, [R34.64] ;  /* 0x0000000622068980 */ /* 0x000562000c101b00 */
[----:B------:R-:W-:Y:S01]  /*80f0*/  ISETP.GE.AND P0, PT, R4, c[0x0][0x27c], PT ;  /* 0x00009f0004007a0c */ /* 0x000fe20003f06270 */
[----:B------:R-:W-:-:S12]  /*8100*/  CS2R R22, SRZ ;  /* 0x0000000000167805 */ /* 0x000fd8000001ff00 */
[----:B------:R-:W-:-:S04]  /*8110*/  @!P0 SHF.R.S32.HI R5, RZ, 0x1f, R4 ;  /* 0x0000001fff058819 */ /* 0x000fc80000011404 */
[----:B------:R-:W-:-:S04]  /*8120*/  @!P0 LEA.HI R5, R5, R4, RZ, 0x2 ;  /* 0x0000000405058211 */ /* 0x000fc800078f10ff */
[----:B---3--:R-:W-:Y:S02]  /*8130*/  @!P0 LOP3.LUT R9, R5, 0xfffffffc, RZ, 0xc0, !PT ;  /* 0xfffffffc05098812 */ /* 0x008fe400078ec0ff */
[----:B------:R-:W-:Y:S01]  /*8140*/  CS2R R4, SRZ ;  /* 0x0000000000047805 */ /* 0x000fe2000001ff00 */
[----:B------:R-:W-:Y:S02]  /*8150*/  IADD3 R8, R17, 0x40, RZ ;  /* 0x0000004011087810 */ /* 0x000fe40007ffe0ff */
[----:B----4-:R-:W-:-:S04]  /*8160*/  @!P0 IMAD.WIDE R10, R9, 0x2, R18 ;  /* 0x00000002090a8825 */ /* 0x010fc800078e0212 */
[----:B------:R-:W-:Y:S01]  /*8170*/  @!P0 IMAD.WIDE R50, R9, 0x2, R32 ;  /* 0x0000000209328825 */ /* 0x000fe200078e0220 */
[----:B------:R3:W5:Y:S04]  /*8180*/  @!P0 LD.E.64 R22, [R10.64] ;  /* 0x000000060a168980 */ /* 0x000768000c101b00 */
[----:B------:R4:W5:Y:S01]  /*8190*/  @!P0 LD.E.64 R4, [R50.64] ;  /* 0x0000000632048980 */ /* 0x000962000c101b00 */
[----:B------:R-:W-:Y:S01]  /*81a0*/  ISETP.GE.AND P0, PT, R8, c[0x0][0x27c], PT ;  /* 0x00009f0008007a0c */ /* 0x000fe20003f06270 */
[----:B-1----:R-:W-:Y:S01]  /*81b0*/  CS2R R20, SRZ ;  /* 0x0000000000147805 */ /* 0x002fe2000001ff00 */
[----:B------:R-:W-:-:S11]  /*81c0*/  CS2R R70, SRZ ;  /* 0x0000000000467805 */ /* 0x000fd6000001ff00 */
[----:B------:R-:W-:-:S04]  /*81d0*/  @!P0 SHF.R.S32.HI R9, RZ, 0x1f, R8 ;  /* 0x0000001fff098819 */ /* 0x000fc80000011408 */
[----:B------:R-:W-:-:S04]  /*81e0*/  @!P0 LEA.HI R8, R9, R8, RZ, 0x2 ;  /* 0x0000000809088211 */ /* 0x000fc800078f10ff */
[----:B------:R-:W-:-:S05]  /*81f0*/  @!P0 LOP3.LUT R8, R8, 0xfffffffc, RZ, 0xc0, !PT ;  /* 0xfffffffc08088812 */ /* 0x000fca00078ec0ff */
[----:B--2---:R-:W-:-:S04]  /*8200*/  @!P0 IMAD.WIDE R34, R8, 0x2, R18 ;  /* 0x0000000208228825 */ /* 0x004fc800078e0212 */
[----:B------:R-:W-:Y:S01]  /*8210*/  @!P0 IMAD.WIDE R42, R8, 0x2, R32 ;  /* 0x00000002082a8825 */ /* 0x000fe200078e0220 */
[----:B------:R-:W-:Y:S01]  /*8220*/  IADD3 R8, R17, 0x50, RZ ;  /* 0x0000005011087810 */ /* 0x000fe20007ffe0ff */
[----:B------:R4:W5:Y:S04]  /*8230*/  @!P0 LD.E.64 R20, [R34.64] ;  /* 0x0000000622148980 */ /* 0x000968000c101b00 */
[----:B------:R4:W5:Y:S01]  /*8240*/  @!P0 LD.E.64 R70, [R42.64] ;  /* 0x000000062a468980 */ /* 0x000962000c101b00 */
[----:B------:R-:W-:Y:S01]  /*8250*/  ISETP.GE.AND P0, PT, R8, c[0x0][0x27c], PT ;  /* 0x00009f0008007a0c */ /* 0x000fe20003f06270 */
[----:B---3--:R-:W-:Y:S01]  /*8260*/  CS2R R10, SRZ ;  /* 0x00000000000a7805 */ /* 0x008fe2000001ff00 */
[----:B------:R-:W-:-:S11]  /*8270*/  CS2R R68, SRZ ;  /* 0x0000000000447805 */ /* 0x000fd6000001ff00 */
[----:B------:R-:W-:-:S04]  /*8280*/  @!P0 SHF.R.S32.HI R9, RZ, 0x1f, R8 ;  /* 0x0000001fff098819 */ /* 0x000fc80000011408 */
[----:B------:R-:W-:-:S04]  /*8290*/  @!P0 LEA.HI R8, R9, R8, RZ, 0x2 ;  /* 0x0000000809088211 */ /* 0x000fc800078f10ff */
[----:B------:R-:W-:-:S05]  /*82a0*/  @!P0 LOP3.LUT R8, R8, 0xfffffffc, RZ, 0xc0, !PT ;  /* 0xfffffffc08088812 */ /* 0x000fca00078ec0ff */
[----:B------:R-:W-:-:S04]  /*82b0*/  @!P0 IMAD.WIDE R18, R8, 0x2, R18 ;  /* 0x0000000208128825 */ /* 0x000fc800078e0212 */
[----:B------:R-:W-:Y:S01]  /*82c0*/  @!P0 IMAD.WIDE R8, R8, 0x2, R32 ;  /* 0x0000000208088825 */ /* 0x000fe200078e0220 */
[----:B------:R4:W5:Y:S04]  /*82d0*/  @!P0 LD.E.64 R10, [R18.64] ;  /* 0x00000006120a8980 */ /* 0x000968000c101b00 */
[----:B------:R4:W5:Y:S02]  /*82e0*/  @!P0 LD.E.64 R68, [R8.64] ;  /* 0x0000000608448980 */ /* 0x000964000c101b00 */
.L_x_840:
[----:B------:R-:W-:Y:S05]  /*82f0*/  BSYNC B0 ;  /* 0x0000000000007941 */ /* 0x000fea0003800000 */
.L_x_839:
[----:B----4-:R-:W-:Y:S01]  /*8300*/  SHF.R.S32.HI R9, RZ, 0x1f, R16 ;  /* 0x0000001fff097819 */ /* 0x010fe20000011410 */
[----:B------:R-:W-:Y:S01]  /*8310*/  IMAD R45, R83, -0x80, R44 ;  /* 0xffffff80532d7824 */ /* 0x000fe200078e022c */
[--C-:B-----5:R-:W-:Y:S01]  /*8320*/  SHF.R.U64 R64, R30, 0x10, R31.reuse ;  /* 0x000000101e407819 */ /* 0x120fe2000000121f */
[----:B------:R-:W-:Y:S01]  /*8330*/  IMAD.MOV.U32 R66, RZ, RZ, R30 ;  /* 0x000000ffff427224 */ /* 0x000fe200078e001e */
[----:B------:R-:W-:Y:S01]  /*8340*/  LEA.HI R9, R9, R16, RZ, 0x3 ;  /* 0x0000001009097211 */ /* 0x000fe200078f18ff */
[----:B------:R-:W-:Y:S01]  /*8350*/  IMAD.MOV.U32 R30, RZ, RZ, R26 ;  /* 0x000000ffff1e7224 */ /* 0x000fe200078e001a */
[----:B------:R-:W-:Y:S01]  /*8360*/  IMNMX R45, R45, 0x80, PT ;  /* 0x000000802d2d7817 */ /* 0x000fe20003800200 */
[----:B------:R-:W-:Y:S01]  /*8370*/  IMAD.MOV.U32 R43, RZ, RZ, R31 ;  /* 0x000000ffff2b7224 */ /* 0x000fe200078e001f */
[----:B------:R-:W-:Y:S01]  /*8380*/  LOP3.LUT R9, R9, 0xfffffff8, RZ, 0xc0, !PT ;  /* 0xfffffff809097812 */ /* 0x000fe200078ec0ff */
[----:B------:R-:W-:Y:S01]  /*8390*/  IMAD.MOV.U32 R34, RZ, RZ, R28 ;  /* 0x000000ffff227224 */ /* 0x000fe200078e001c */
[----:B------:R-:W-:Y:S01]  /*83a0*/  SHF.R.U64 R60, R26, 0x10, R27 ;  /* 0x000000101a3c7819 */ /* 0x000fe2000000121b */
[----:B------:R-:W-:Y:S01]  /*83b0*/  IMAD.MOV.U32 R26, RZ, RZ, R22 ;  /* 0x000000ffff1a7224 */ /* 0x000fe200078e0016 */
[----:B------:R-:W-:Y:S01]  /*83c0*/  SHF.R.U32.HI R39, RZ, 0x10, R31 ;  /* 0x00000010ff277819 */ /* 0x000fe2000001161f */
[----:B------:R-:W-:Y:S01]  /*83d0*/  IMAD.IADD R9, R16, 0x1, -R9 ;  /* 0x0000000110097824 */ /* 0x000fe200078e0a09 */
[----:B------:R-:W-:Y:S01]  /*83e0*/  SHF.R.U64 R62, R28, 0x10, R29 ;  /* 0x000000101c3e7819 */ /* 0x000fe2000000121d */
[----:B------:R-:W-:Y:S01]  /*83f0*/  IMAD.MOV.U32 R53, RZ, RZ, R49 ;  /* 0x000000ffff357224 */ /* 0x000fe200078e0031 */
[----:B------:R-:W-:Y:S01]  /*8400*/  SHF.R.U64 R58, R22, 0x10, R23 ;  /* 0x00000010163a7819 */ /* 0x000fe20000001217 */
[C---:B------:R-:W-:Y:S01]  /*8410*/  IMAD.SHL.U32 R15, R9.reuse, 0x40, RZ ;  /* 0x00000040090f7824 */ /* 0x040fe200078e00ff */
[----:B------:R-:W-:Y:S01]  /*8420*/  LOP3.LUT P0, RZ, R9, 0x4, RZ, 0xc0, !PT ;  /* 0x0000000409ff7812 */ /* 0x000fe2000780c0ff */
[----:B------:R-:W-:Y:S01]  /*8430*/  IMAD.MOV.U32 R63, RZ, RZ, R29 ;  /* 0x000000ffff3f7224 */ /* 0x000fe200078e001d */
[----:B------:R-:W-:Y:S01]  /*8440*/  SHF.R.U64 R51, R48, 0x10, R49 ;  /* 0x0000001030337819 */ /* 0x000fe20000001231 */
[----:B------:R-:W-:Y:S01]  /*8450*/  IMAD.MOV.U32 R61, RZ, RZ, R27 ;  /* 0x000000ffff3d7224 */ /* 0x000fe200078e001b */
[----:B------:R-:W-:Y:S01]  /*8460*/  LOP3.LUT R15, R15, 0x1c0, RZ, 0xc0, !PT ;  /* 0x000001c00f0f7812 */ /* 0x000fe200078ec0ff */
[----:B------:R-:W-:Y:S01]  /*8470*/  IMAD.MOV.U32 R22, RZ, RZ, R20 ;  /* 0x000000ffff167224 */ /* 0x000fe200078e0014 */
[----:B------:R-:W-:Y:S01]  /*8480*/  SHF.R.U32.HI R35, RZ, 0x10, R49 ;  /* 0x00000010ff237819 */ /* 0x000fe20000011631 */
[----:B------:R-:W-:Y:S01]  /*8490*/  IMAD.MOV.U32 R56, RZ, RZ, R10 ;  /* 0x000000ffff387224 */ /* 0x000fe200078e000a */
[----:B------:R-:W-:Y:S01]  /*84a0*/  LOP3.LUT R24, R15, 0x18, R24, 0xf8, !PT ;  /* 0x000000180f187812 */ /* 0x000fe200078ef818 */
[----:B------:R-:W-:Y:S01]  /*84b0*/  IMAD.MOV.U32 R33, RZ, RZ, R47 ;  /* 0x000000ffff217224 */ /* 0x000fe200078e002f */
[----:B------:R-:W-:Y:S01]  /*84c0*/  SHF.R.U32.HI R15, RZ, 0x3, R15 ;  /* 0x00000003ff0f7819 */ /* 0x000fe2000001160f */
[----:B------:R-:W-:Y:S01]  /*84d0*/  IMAD.MOV.U32 R59, RZ, RZ, R23 ;  /* 0x000000ffff3b7224 */ /* 0x000fe200078e0017 */
[----:B------:R-:W-:Y:S01]  /*84e0*/  SHF.R.U32.HI R32, RZ, 0x10, R29 ;  /* 0x00000010ff207819 */ /* 0x000fe2000001161d */
[----:B------:R-:W-:Y:S01]  /*84f0*/  IMAD.MOV.U32 R57, RZ, RZ, R21 ;  /* 0x000000ffff397224 */ /* 0x000fe200078e0015 */
[----:B------:R-:W-:Y:S01]  /*8500*/  LOP3.LUT R15, R24, R15, RZ, 0x3c, !PT ;  /* 0x0000000f180f7212 */ /* 0x000fe200078e3cff */
[----:B------:R-:W-:Y:S01]  /*8510*/  IMAD.MOV.U32 R42, RZ, RZ, R48 ;  /* 0x000000ffff2a7224 */ /* 0x000fe200078e0030 */
[----:B------:R-:W-:Y:S01]  /*8520*/  SHF.R.U32.HI R28, RZ, 0x10, R27 ;  /* 0x00000010ff1c7819 */ /* 0x000fe2000001161b */
[----:B------:R-:W-:Y:S01]  /*8530*/  IMAD.MOV.U32 R52, RZ, RZ, R46 ;  /* 0x000000ffff347224 */ /* 0x000fe200078e002e */
[----:B------:R-:W-:Y:S01]  /*8540*/  SHF.R.U64 R55, R20, 0x10, R21 ;  /* 0x0000001014377819 */ /* 0x000fe20000001215 */
[----:B------:R-:W-:Y:S01]  /*8550*/  IMAD R18, R12, 0x200, R15 ;  /* 0x000002000c127824 */ /* 0x000fe200078e020f */
[--C-:B------:R-:W-:Y:S01]  /*8560*/  SHF.R.U64 R54, R10, 0x10, R11.reuse ;  /* 0x000000100a367819 */ /* 0x100fe2000000120b */
[----:B------:R-:W-:Y:S01]  /*8570*/  IMAD.MOV.U32 R15, RZ, RZ, R11 ;  /* 0x000000ffff0f7224 */ /* 0x000fe200078e000b */
[----:B------:R-:W-:Y:S01]  /*8580*/  SHF.R.U64 R49, R46, 0x10, R47 ;  /* 0x000000102e317819 */ /* 0x000fe2000000122f */
[----:B------:R-:W-:Y:S01]  /*8590*/  IMAD.MOV.U32 R50, RZ, RZ, R6 ;  /* 0x000000ffff327224 */ /* 0x000fe200078e0006 */
[C---:B------:R-:W-:Y:S01]  /*85a0*/  IADD3 R8, R18.reuse, 0x20, RZ ;  /* 0x0000002012087810 */ /* 0x040fe20007ffe0ff */
[----:B------:R-:W-:Y:S01]  /*85b0*/  IMAD.MOV.U32 R29, RZ, RZ, R7 ;  /* 0x000000ffff1d7224 */ /* 0x000fe200078e0007 */
[----:B------:R-:W-:Y:S01]  /*85c0*/  @P0 IADD3 R8, R18, -0x20, RZ ;  /* 0xffffffe012080810 */ /* 0x000fe20007ffe0ff */
[----:B------:R-:W-:Y:S01]  /*85d0*/  IMAD.MOV.U32 R48, RZ, RZ, R4 ;  /* 0x000000ffff307224 */ /* 0x000fe200078e0004 */
[----:B------:R-:W-:Y:S01]  /*85e0*/  ISETP.GE.AND P0, PT, R16, R45, PT ;  /* 0x0000002d1000720c */ /* 0x000fe20003f06270 */
[----:B------:R-:W-:Y:S01]  /*85f0*/  IMAD.MOV.U32 R25, RZ, RZ, R5 ;  /* 0x000000ffff197224 */ /* 0x000fe200078e0005 */
[----:B------:R-:W-:Y:S01]  /*8600*/  SHF.R.U32.HI R31, RZ, 0x10, R47 ;  /* 0x00000010ff1f7819 */ /* 0x000fe2000001162f */
[----:B------:R-:W-:Y:S01]  /*8610*/  IMAD.MOV.U32 R46, RZ, RZ, R70 ;  /* 0x000000ffff2e7224 */ /* 0x000fe200078e0046 */
[----:B------:R-:W-:Y:S01]  /*8620*/  SHF.R.U32.HI R24, RZ, 0x10, R23 ;  /* 0x00000010ff187819 */ /* 0x000fe20000011617 */
[----:B------:R-:W-:-:S04]  /*8630*/  DEPBAR.LE SB0, 0x3 ;  /* 0x000080c00000791a */ /* 0x000fc80000000000 */
[----:B------:R-:W-:Y:S01]  /*8640*/  SHF.R.U32.HI R20, RZ, 0x10, R21 ;  /* 0x00000010ff147819 */ /* 0x000fe20000011615 */
[----:B------:R-:W-:Y:S01]  /*8650*/  IMAD.MOV.U32 R21, RZ, RZ, R71 ;  /* 0x000000ffff157224 */ /* 0x000fe200078e0047 */
[----:B------:R-:W-:Y:S01]  /*8660*/  SHF.R.U32.HI R10, RZ, 0x10, R11 ;  /* 0x00000010ff0a7819 */ /* 0x000fe2000001160b */
[----:B------:R-:W-:Y:S01]  /*8670*/  IMAD.MOV.U32 R11, RZ, RZ, R69 ;  /* 0x000000ffff0b7224 */ /* 0x000fe200078e0045 */
[--C-:B------:R-:W-:Y:S01]  /*8680*/  SHF.R.U64 R47, R6, 0x10, R7.reuse ;  /* 0x00000010062f7819 */ /* 0x100fe20000001207 */
[----:B------:R-:W-:Y:S01]  /*8690*/  IMAD.MOV.U32 R6, RZ, RZ, R68 ;  /* 0x000000ffff067224 */ /* 0x000fe200078e0044 */
[----:B------:R-:W-:Y:S01]  /*86a0*/  SHF.R.U32.HI R27, RZ, 0x10, R7 ;  /* 0x00000010ff1b7819 */ /* 0x000fe20000011607 */
[----:B------:R-:W-:Y:S01]  /*86b0*/  BSSY B1, `(.L_x_841) ;  /* 0x0000122000017945 */ /* 0x000fe20003800000 */
[--C-:B------:R-:W-:Y:S02]  /*86c0*/  SHF.R.U64 R7, R4, 0x10, R5.reuse ;  /* 0x0000001004077819 */ /* 0x100fe40000001205 */
[----:B------:R-:W-:-:S02]  /*86d0*/  SHF.R.U32.HI R23, RZ, 0x10, R5 ;  /* 0x00000010ff177819 */ /* 0x000fc40000011605 */
[--C-:B------:R-:W-:Y:S02]  /*86e0*/  SHF.R.U64 R5, R70, 0x10, R71.reuse ;  /* 0x0000001046057819 */ /* 0x100fe40000001247 */
[----:B------:R-:W-:Y:S02]  /*86f0*/  SHF.R.U32.HI R19, RZ, 0x10, R71 ;  /* 0x00000010ff137819 */ /* 0x000fe40000011647 */
[--C-:B------:R-:W-:Y:S02]  /*8700*/  SHF.R.U64 R4, R68, 0x10, R69.reuse ;  /* 0x0000001044047819 */ /* 0x100fe40000001245 */
[----:B------:R-:W-:Y:S02]  /*8710*/  SHF.R.U32.HI R9, RZ, 0x10, R69 ;  /* 0x00000010ff097819 */ /* 0x000fe40000011645 */
        /* <DEDUP_REMOVED lines=32> */
[--C-:B------:R-:W-:Y:S02]  /*8920*/  HADD2.F32 R44, -RZ, R42.reuse.H1_H1 ;  /* 0x3000002aff2c7230 */ /* 0x100fe40000004100 */
[----:B------:R-:W-:Y:S02]  /*8930*/  HADD2.F32 R51, -RZ, R39.H1_H1 ;  /* 0x30000027ff337230 */ /* 0x000fe40000004100 */
[----:B------:R-:W-:Y:S02]  /*8940*/  HADD2.F32 R52, -RZ, R43.H1_H1 ;  /* 0x3000002bff347230 */ /* 0x000fe40000004100 */
[----:B------:R-:W-:Y:S02]  /*8950*/  HADD2.F32 R55, -RZ, R42.H0_H0 ;  /* 0x2000002aff377230 */ /* 0x000fe40000004100 */
[--C-:B-1----:R-:W-:Y:S02]  /*8960*/  HADD2.F32 R47, -RZ, R4.reuse.H0_H0 ;  /* 0x20000004ff2f7230 */ /* 0x102fe40000004100 */
[----:B------:R-:W-:-:S02]  /*8970*/  HADD2.F32 R49, -RZ, R4.H1_H1 ;  /* 0x30000004ff317230 */ /* 0x000fc40000004100 */
[--C-:B------:R-:W-:Y:S01]  /*8980*/  HADD2.F32 R4, -RZ, R5.reuse.H0_H0 ;  /* 0x20000005ff047230 */ /* 0x100fe20000004100 */
[-C--:B------:R-:W-:Y:S01]  /*8990*/  FMUL.FTZ R54, R47, R44.reuse ;  /* 0x0000002c2f367220 */ /* 0x080fe20000410000 */
[----:B------:R-:W-:Y:S01]  /*89a0*/  HADD2.F32 R46, -RZ, R5.H1_H1 ;  /* 0x30000005ff2e7230 */ /* 0x000fe20000004100 */
[C---:B------:R-:W-:Y:S01]  /*89b0*/  FMUL.FTZ R50, R49.reuse, R44 ;  /* 0x0000002c31327220 */ /* 0x040fe20000410000 */
[--C-:B------:R-:W-:Y:S01]  /*89c0*/  HADD2.F32 R5, -RZ, R6.reuse.H0_H0 ;  /* 0x20000006ff057230 */ /* 0x100fe20000004100 */
[-C--:B------:R-:W-:Y:S01]  /*89d0*/  FFMA.FTZ R49, R49, R52.reuse, R54 ;  /* 0x0000003431317223 */ /* 0x080fe20000010036 */
[----:B------:R-:W-:Y:S01]  /*89e0*/  HADD2.F32 R48, -RZ, R6.H1_H1 ;  /* 0x30000006ff307230 */ /* 0x000fe20000004100 */
[----:B------:R-:W-:Y:S01]  /*89f0*/  FFMA.FTZ R50, R47, R52, -R50 ;  /* 0x000000342f327223 */ /* 0x000fe20000010832 */
[--C-:B------:R-:W-:Y:S02]  /*8a00*/  HADD2.F32 R6, -RZ, R7.reuse.H0_H0 ;  /* 0x20000007ff067230 */ /* 0x100fe40000004100 */
[----:B------:R-:W-:-:S02]  /*8a10*/  HADD2.F32 R53, -RZ, R7.H1_H1 ;  /* 0x30000007ff357230 */ /* 0x000fc40000004100 */
[----:B------:R-:W-:Y:S02]  /*8a20*/  HADD2.F32 R7, -RZ, R35.H1_H1 ;  /* 0x30000023ff077230 */ /* 0x000fe40000004100 */
[----:B------:R-:W-:-:S03]  /*8a30*/  HADD2.F32 R52, -RZ, R43.H0_H0 ;  /* 0x2000002bff347230 */ /* 0x000fc60000004100 */
[-C--:B------:R-:W-:Y:S02]  /*8a40*/  FMUL.FTZ R44, R46, R7.reuse ;  /* 0x000000072e2c7220 */ /* 0x080fe40000410000 */
[C---:B------:R-:W-:Y:S02]  /*8a50*/  FMUL.FTZ R7, R4.reuse, R7 ;  /* 0x0000000704077220 */ /* 0x040fe40000410000 */
[-C--:B------:R-:W-:Y:S01]  /*8a60*/  FFMA.FTZ R44, R4, R51.reuse, -R44 ;  /* 0x00000033042c7223 */ /* 0x080fe2000001082c */
[----:B------:R-:W-:Y:S01]  /*8a70*/  HADD2.F32 R4, -RZ, R35.H0_H0 ;  /* 0x20000023ff047230 */ /* 0x000fe20000004100 */
[----:B------:R-:W-:Y:S01]  /*8a80*/  FFMA.FTZ R51, R46, R51, R7 ;  /* 0x000000332e337223 */ /* 0x000fe20000010007 */
[----:B------:R-:W-:Y:S01]  /*8a90*/  HADD2.F32 R46, -RZ, R39.H0_H0 ;  /* 0x20000027ff2e7230 */ /* 0x000fe20000004100 */
[-C--:B------:R-:W-:Y:S02]  /*8aa0*/  FMUL.FTZ R7, R48, R55.reuse ;  /* 0x0000003730077220 */ /* 0x080fe40000410000 */
[----:B------:R-:W-:-:S02]  /*8ab0*/  FMUL.FTZ R55, R5, R55 ;  /* 0x0000003705377220 */ /* 0x000fc40000410000 */
[-C--:B------:R-:W-:Y:S02]  /*8ac0*/  FMUL.FTZ R47, R53, R4.reuse ;  /* 0x00000004352f7220 */ /* 0x080fe40000410000 */
[----:B------:R-:W-:Y:S02]  /*8ad0*/  FMUL.FTZ R4, R6, R4 ;  /* 0x0000000406047220 */ /* 0x000fe40000410000 */
[----:B------:R-:W-:Y:S01]  /*8ae0*/  FFMA.FTZ R7, R5, R52, -R7 ;  /* 0x0000003405077223 */ /* 0x000fe20000010807 */
[----:B------:R-:W-:Y:S01]  /*8af0*/  F2FP.PACK_AB R5, R51, R44 ;  /* 0x0000002c3305723e */ /* 0x000fe200000000ff */
[----:B------:R-:W-:Y:S02]  /*8b00*/  FFMA.FTZ R48, R48, R52, R55 ;  /* 0x0000003430307223 */ /* 0x000fe40000010037 */
[-C--:B------:R-:W-:Y:S02]  /*8b10*/  FFMA.FTZ R47, R6, R46.reuse, -R47 ;  /* 0x0000002e062f7223 */ /* 0x080fe4000001082f */
[----:B------:R-:W-:Y:S01]  /*8b20*/  FFMA.FTZ R46, R53, R46, R4 ;  /* 0x0000002e352e7223 */ /* 0x000fe20000010004 */
[----:B------:R-:W-:-:S02]  /*8b30*/  F2FP.PACK_AB R6, R48, R7 ;  /* 0x000000073006723e */ /* 0x000fc400000000ff */
[----:B------:R-:W-:Y:S02]  /*8b40*/  F2FP.PACK_AB R4, R49, R50 ;  /* 0x000000323104723e */ /* 0x000fe400000000ff */
[----:B------:R-:W-:-:S05]  /*8b50*/  F2FP.PACK_AB R7, R46, R47 ;  /* 0x0000002f2e07723e */ /* 0x000fca00000000ff */
[----:B------:R1:W-:Y:S02]  /*8b60*/  STS.128 [R18], R4 ;  /* 0x0000000412007388 */ /* 0x0003e40000000c00 */
.L_x_844:
[----:B------:R-:W-:Y:S05]  /*8b70*/  BSYNC B0 ;  /* 0x0000000000007941 */ /* 0x000fea0003800000 */
.L_x_843:
[----:B-1----:R-:W-:Y:S01]  /*8b80*/  IADD3 R4, R17, 0x10, RZ ;  /* 0x0000001011047810 */ /* 0x002fe20007ffe0ff */
[----:B------:R-:W-:Y:S03]  /*8b90*/  BSSY B0, `(.L_x_845) ;  /* 0x0000029000007945 */ /* 0x000fe60003800000 */
[----:B------:R-:W-:-:S13]  /*8ba0*/  ISETP.GE.AND P0, PT, R4, c[0x0][0x27c], PT ;  /* 0x00009f0004007a0c */ /* 0x000fda0003f06270 */
        /* <DEDUP_REMOVED lines=39> */
.L_x_846:
[----:B------:R-:W-:Y:S05]  /*8e20*/  BSYNC B0 ;  /* 0x0000000000007941 */ /* 0x000fea0003800000 */
.L_x_845:
[----:B-1----:R-:W-:Y:S01]  /*8e30*/  IADD3 R4, R17, 0x20, RZ ;  /* 0x0000002011047810 */ /* 0x002fe20007ffe0ff */
[----:B------:R-:W-:Y:S03]  /*8e40*/  BSSY B0, `(.L_x_847) ;  /* 0x0000029000007945 */ /* 0x000fe60003800000 */
[----:B------:R-:W-:-:S13]  /*8e50*/  ISETP.GE.AND P0, PT, R4, c[0x0][0x27c], PT ;  /* 0x00009f0004007a0c */ /* 0x000fda0003f06270 */
[----:B------:R-:W-:Y:S05]  /*8e60*/  @P0 BRA `(.L_x_848) ;  /* 0x0000026000000947 */ /* 0x000fea0003800000 */
[----:B------:R-:W1:Y:S01]  /*8e70*/  LDS.128 R4, [R18+0x4000] ;  /* 0x0040000012047984 */ /* 0x000e620000000c00 */
        /* <DEDUP_REMOVED lines=36> */
[----:B------:R1:W-:Y:S02]  /*90c0*/  STS.128 [R18+0x4000], R4 ;  /* 0x0040000412007388 */ /* 0x0003e40000000c00 */
.L_x_848:
[----:B------:R-:W-:Y:S05]  /*90d0*/  BSYNC B0 ;  /* 0x0000000000007941 */ /* 0x000fea0003800000 */
.L_x_847:
        /* <DEDUP_REMOVED lines=42> */
.L_x_850:
[----:B------:R-:W-:Y:S05]  /*9380*/  BSYNC B0 ;  /* 0x0000000000007941 */ /* 0x000fea0003800000 */
.L_x_849:
        /* <DEDUP_REMOVED lines=42> */
.L_x_852:
[----:B------:R-:W-:Y:S05]  /*9630*/  BSYNC B0 ;  /* 0x0000000000007941 */ /* 0x000fea0003800000 */
.L_x_851:
[----:B-1----:R-:W-:-:S04]  /*9640*/  IADD3 R4, R17, 0x50, RZ ;  /* 0x0000005011047810 */ /* 0x002fc80007ffe0ff */
[----:B------:R-:W-:-:S13]  /*9650*/  ISETP.GE.AND P0, PT, R4, c[0x0][0x27c], PT ;  /* 0x00009f0004007a0c */ /* 0x000fda0003f06270 */
[----:B------:R-:W-:Y:S05]  /*9660*/  @P0 BRA `(.L_x_842) ;  /* 0x0000026000000947 */ /* 0x000fea0003800000 */
[----:B------:R-:W1:Y:S01]  /*9670*/  LDS.128 R4, [R8+0x8000] ;  /* 0x0080000008047984 */ /* 0x000e620000000c00 */
[----:B------:R-:W-:Y:S02]  /*9680*/  HADD2.F32 R44, -RZ, R11.H1_H1 ;  /* 0x3000000bff2c7230 */ /* 0x000fe40000004100 */
        /* <DEDUP_REMOVED lines=36> */
.L_x_842:
[----:B------:R-:W-:Y:S05]  /*98d0*/  BSYNC B1 ;  /* 0x0000000000017941 */ /* 0x000fea0003800000 */
.L_x_841:
[----:B------:R-:W-:-:S04]  /*98e0*/  IADD3 R16, R16, 0x40, RZ ;  /* 0x0000004010107810 */ /* 0x000fc80007ffe0ff */
[----:B------:R-:W-:-:S13]  /*98f0*/  ISETP.GE.AND P0, PT, R16, R45, PT ;  /* 0x0000002d1000720c */ /* 0x000fda0003f06270 */
[----:B------:R-:W-:Y:S05]  /*9900*/  @P0 BRA `(.L_x_853) ;  /* 0x00003fd000000947 */ /* 0x000fea0003800000 */
[----:B------:R-:W-:Y:S01]  /*9910*/  ISETP.GE.AND P0, PT, R17, c[0x0][0x27c], PT ;  /* 0x00009f0011007a0c */ /* 0x000fe20003f06270 */
[----:B------:R-:W-:-:S12]  /*9920*/  BSSY B0, `(.L_x_854) ;  /* 0x0000028000007945 */ /* 0x000fd80003800000 */
[----:B------:R-:W-:Y:S05]  /*9930*/  @P0 BRA `(.L_x_855) ;  /* 0x0000026000000947 */ /* 0x000fea0003800000 */
[----:B-1----:R-:W1:Y:S01]  /*9940*/  LDS.128 R4, [R18+0x2000] ;  /* 0x0020000012047984 */ /* 0x002e620000000c00 */
[--C-:B------:R-:W-:Y:S02]  /*9950*/  HADD2.F32 R16, -RZ, R42.reuse.H1_H1 ;  /* 0x3000002aff107230 */ /* 0x100fe40000004100 */
        /* <DEDUP_REMOVED lines=14> */
[C---:B------:R-:W-:Y:S01]  /*9a40*/  FMUL.FTZ R16, R49.reuse, R44 ;  /* 0x0000002c31107220 */ /* 0x040fe20000410000 */
[----:B------:R-:W-:Y:S01]  /*9a50*/  HADD2.F32 R46, -RZ, R6.H1_H1 ;  /* 0x30000006ff2e7230 */ /* 0x000fe20000004100 */
[-C--:B------:R-:W-:Y:S01]  /*9a60*/  FMUL.FTZ R49, R49, R4.reuse ;  /* 0x0000000431317220 */ /* 0x080fe20000410000 */
[--C-:B------:R-:W-:Y:S01]  /*9a70*/  HADD2.F32 R6, -RZ, R7.reuse.H0_H0 ;  /* 0x20000007ff067230 */ /* 0x100fe20000004100 */
[C---:B------:R-:W-:Y:S01]  /*9a80*/  FFMA.FTZ R16, R51.reuse, R4, -R16 ;  /* 0x0000000433107223 */ /* 0x040fe20000010810 */
[----:B------:R-:W-:Y:S01]  /*9a90*/  HADD2.F32 R7, -RZ, R7.H1_H1 ;  /* 0x30000007ff077230 */ /* 0x000fe20000004100 */
[----:B------:R-:W-:-:S02]  /*9aa0*/  FFMA.FTZ R49, R51, R44, R49 ;  /* 0x0000002c33317223 */ /* 0x000fc40000010031 */
[C---:B------:R-:W-:Y:S02]  /*9ab0*/  FFMA.FTZ R50, R48.reuse, R45, -R50 ;  /* 0x0000002d30327223 */ /* 0x040fe40000010832 */
[----:B------:R-:W-:Y:S02]  /*9ac0*/  FFMA.FTZ R47, R48, R47, R52 ;  /* 0x0000002f302f7223 */ /* 0x000fe40000010034 */
[C---:B------:R-:W-:Y:S02]  /*9ad0*/  FMUL.FTZ R4, R42.reuse, R46 ;  /* 0x0000002e2a047220 */ /* 0x040fe40000410000 */
[----:B------:R-:W-:Y:S02]  /*9ae0*/  FMUL.FTZ R44, R42, R5 ;  /* 0x000000052a2c7220 */ /* 0x000fe40000410000 */
[C---:B------:R-:W-:Y:S02]  /*9af0*/  FMUL.FTZ R42, R35.reuse, R7 ;  /* 0x00000007232a7220 */ /* 0x040fe40000410000 */
[----:B------:R-:W-:-:S02]  /*9b00*/  FMUL.FTZ R48, R35, R6 ;  /* 0x0000000623307220 */ /* 0x000fc40000410000 */
[----:B------:R-:W-:Y:S01]  /*9b10*/  FFMA.FTZ R35, R43, R5, -R4 ;  /* 0x000000052b237223 */ /* 0x000fe20000010804 */
[----:B------:R-:W-:Y:S01]  /*9b20*/  F2FP.PACK_AB R4, R47, R50 ;  /* 0x000000322f04723e */ /* 0x000fe200000000ff */
[----:B------:R-:W-:Y:S01]  /*9b30*/  FFMA.FTZ R44, R43, R46, R44 ;  /* 0x0000002e2b2c7223 */ /* 0x000fe2000001002c */
[----:B------:R-:W-:Y:S01]  /*9b40*/  F2FP.PACK_AB R5, R49, R16 ;  /* 0x000000103105723e */ /* 0x000fe200000000ff */
[C---:B------:R-:W-:Y:S02]  /*9b50*/  FFMA.FTZ R42, R39.reuse, R6, -R42 ;  /* 0x00000006272a7223 */ /* 0x040fe4000001082a */
[----:B------:R-:W-:Y:S01]  /*9b60*/  FFMA.FTZ R7, R39, R7, R48 ;  /* 0x0000000727077223 */ /* 0x000fe20000010030 */
[----:B------:R-:W-:-:S04]  /*9b70*/  F2FP.PACK_AB R6, R44, R35 ;  /* 0x000000232c06723e */ /* 0x000fc800000000ff */
[----:B------:R-:W-:-:S05]  /*9b80*/  F2FP.PACK_AB R7, R7, R42 ;  /* 0x0000002a0707723e */ /* 0x000fca00000000ff */
[----:B------:R1:W-:Y:S02]  /*9b90*/  STS.128 [R18+0x2000], R4 ;  /* 0x0020000412007388 */ /* 0x0003e40000000c00 */
.L_x_855:
[----:B------:R-:W-:Y:S05]  /*9ba0*/  BSYNC B0 ;  /* 0x0000000000007941 */ /* 0x000fea0003800000 */
.L_x_854:
[----:B-1----:R-:W-:Y:S01]  /*9bb0*/  IADD3 R4, R17, 0x10, RZ ;  /* 0x0000001011047810 */ /* 0x002fe20007ffe0ff */
[----:B------:R-:W-:Y:S03]  /*9bc0*/  BSSY B0, `(.L_x_856) ;  /* 0x0000029000007945 */ /* 0x000fe60003800000 */
[----:B------:R-:W-:-:S13]  /*9bd0*/  ISETP.GE.AND P0, PT, R4, c[0x0][0x27c], PT ;  /* 0x00009f0004007a0c */ /* 0x000fda0003f06270 */
[----:B------:R-:W-:Y:S05]  /*9be0*/  @P0 BRA `(.L_x_857) ;  /* 0x0000026000000947 */ /* 0x000fea0003800000 */
[----:B------:R-:W1:Y:S01]  /*9bf0*/  LDS.128 R4, [R8+0x2000] ;  /* 0x0020000008047984 */ /* 0x000e620000000c00 */
[----:B------:R-:W-:Y:S02]  /*9c00*/  HADD2.F32 R16, -RZ, R33.H1_H1 ;  /* 0x30000021ff107230 */ /* 0x000fe40000004100 */
[--C-:B------:R-:W-:Y:S02]  /*9c10*/  HADD2.F32 R45, -RZ, R31.reuse.H1_H1 ;  /* 0x3000001fff2d7230 */ /* 0x100fe40000004100 */
[----:B------:R-:W-:Y:S02]  /*9c20*/  HADD2.F32 R47, -RZ, R32.H1_H1 ;  /* 0x30000020ff2f7230 */ /* 0x000fe40000004100 */
[--C-:B------:R-:W-:Y:S02]  /*9c30*/  HADD2.F32 R44, -RZ, R34.reuse.H1_H1 ;  /* 0x30000022ff2c7230 */ /* 0x100fe40000004100 */
[----:B------:R-:W-:Y:S02]  /*9c40*/  HADD2.F32 R31, -RZ, R31.H0_H0 ;  /* 0x2000001fff1f7230 */ /* 0x000fe40000004100 */
[----:B------:R-:W-:-:S02]  /*9c50*/  HADD2.F32 R34, -RZ, R34.H0_H0 ;  /* 0x20000022ff227230 */ /* 0x000fc40000004100 */
        /* <DEDUP_REMOVED lines=12> */
[----:B------:R-:W-:Y:S01]  /*9d20*/  FFMA.FTZ R16, R47, R4, -R16 ;  /* 0x000000042f107223 */ /* 0x000fe20000010810 */
[----:B------:R-:W-:Y:S01]  /*9d30*/  HADD2.F32 R7, -RZ, R7.H1_H1 ;  /* 0x30000007ff077230 */ /* 0x000fe20000004100 */
[C---:B------:R-:W-:Y:S01]  /*9d40*/  FFMA.FTZ R46, R44.reuse, R35, -R46 ;  /* 0x000000232c2e7223 */ /* 0x040fe2000001082e */
[----:B------:R-:W-:Y:S01]  /*9d50*/  HADD2.F32 R4, -RZ, R33.H0_H0 ;  /* 0x20000021ff047230 */ /* 0x000fe20000004100 */
[----:B------:R-:W-:-:S02]  /*9d60*/  FFMA.FTZ R39, R44, R39, R48 ;  /* 0x000000272c277223 */ /* 0x000fc40000010030 */
[C---:B------:R-:W-:Y:S02]  /*9d70*/  FMUL.FTZ R35, R31.reuse, R7 ;  /* 0x000000071f237220 */ /* 0x040fe40000410000 */
[C---:B------:R-:W-:Y:S02]  /*9d80*/  FMUL.FTZ R33, R4.reuse, R43 ;  /* 0x0000002b04217220 */ /* 0x040fe40000410000 */
[-C--:B------:R-:W-:Y:S02]  /*9d90*/  FMUL.FTZ R4, R4, R5.reuse ;  /* 0x0000000504047220 */ /* 0x080fe40000410000 */
[-C--:B------:R-:W-:Y:S02]  /*9da0*/  FMUL.FTZ R31, R31, R6.reuse ;  /* 0x000000061f1f7220 */ /* 0x080fe40000410000 */
[----:B------:R-:W-:Y:S02]  /*9db0*/  FFMA.FTZ R33, R34, R5, -R33 ;  /* 0x0000000522217223 */ /* 0x000fe40000010821 */
[----:B------:R-:W-:-:S02]  /*9dc0*/  FFMA.FTZ R35, R32, R6, -R35 ;  /* 0x0000000620237223 */ /* 0x000fc40000010823 */
[----:B------:R-:W-:Y:S02]  /*9dd0*/  FFMA.FTZ R45, R47, R42, R45 ;  /* 0x0000002a2f2d7223 */ /* 0x000fe4000001002d */
[----:B------:R-:W-:Y:S01]  /*9de0*/  FFMA.FTZ R34, R34, R43, R4 ;  /* 0x0000002b22227223 */ /* 0x000fe20000010004 */
[----:B------:R-:W-:Y:S01]  /*9df0*/  F2FP.PACK_AB R4, R39, R46 ;  /* 0x0000002e2704723e */ /* 0x000fe200000000ff */
[----:B------:R-:W-:Y:S01]  /*9e00*/  FFMA.FTZ R32, R32, R7, R31 ;  /* 0x0000000720207223 */ /* 0x000fe2000001001f */
[----:B------:R-:W-:Y:S02]  /*9e10*/  F2FP.PACK_AB R5, R45, R16 ;  /* 0x000000102d05723e */ /* 0x000fe400000000ff */
[----:B------:R-:W-:Y:S02]  /*9e20*/  F2FP.PACK_AB R6, R34, R33 ;  /* 0x000000212206723e */ /* 0x000fe400000000ff */
[----:B------:R-:W-:-:S05]  /*9e30*/  F2FP.PACK_AB R7, R32, R35 ;  /* 0x000000232007723e */ /* 0x000fca00000000ff */
[----:B------:R1:W-:Y:S02]  /*9e40*/  STS.128 [R8+0x2000], R4 ;  /* 0x0020000408007388 */ /* 0x0003e40000000c00 */
.L_x_857:
[----:B------:R-:W-:Y:S05]  /*9e50*/  BSYNC B0 ;  /* 0x0000000000007941 */ /* 0x000fea0003800000 */
.L_x_856:
        /* <DEDUP_REMOVED lines=22> */
[----:B------:R-:W-:Y:S01]  /*9fc0*/  FFMA.FTZ R39, R42, R31, -R39 ;  /* 0x0000001f2a277223 */ /* 0x000fe20000010827 */
[--C-:B------:R-:W-:Y:S01]  /*9fd0*/  HADD2.F32 R6, -RZ, R7.reuse.H0_H0 ;  /* 0x20000007ff067230 */ /* 0x100fe20000004100 */
[-C--:B------:R-:W-:Y:S01]  /*9fe0*/  FMUL.FTZ R35, R35, R4.reuse ;  /* 0x0000000423237220 */ /* 0x080fe20000410000 */
[----:B------:R-:W-:Y:S01]  /*9ff0*/  HADD2.F32 R7, -RZ, R7.H1_H1 ;  /* 0x30000007ff077230 */ /* 0x000fe20000004100 */
[----:B------:R-:W-:-:S02]  /*a000*/  FFMA.FTZ R16, R43, R4, -R16 ;  /* 0x000000042b107223 */ /* 0x000fc40000010810 */
[C---:B------:R-:W-:Y:S02]  /*a010*/  FMUL.FTZ R4, R29.reuse, R34 ;  /* 0x000000221d047220 */ /* 0x040fe40000410000 */
[----:B------:R-:W-:Y:S02]  /*a020*/  FMUL.FTZ R31, R29, R5 ;  /* 0x000000051d1f7220 */ /* 0x000fe40000410000 */
[C---:B------:R-:W-:Y:S02]  /*a030*/  FMUL.FTZ R29, R27.reuse, R7 ;  /* 0x000000071b1d7220 */ /* 0x040fe40000410000 */
[----:B------:R-:W-:Y:S02]  /*a040*/  FMUL.FTZ R27, R27, R6 ;  /* 0x000000061b1b7220 */ /* 0x000fe40000410000 */
[----:B------:R-:W-:Y:S02]  /*a050*/  FFMA.FTZ R35, R43, R32, R35 ;  /* 0x000000202b237223 */ /* 0x000fe40000010023 */
[----:B------:R-:W-:-:S02]  /*a060*/  FFMA.FTZ R29, R28, R6, -R29 ;  /* 0x000000061c1d7223 */ /* 0x000fc4000001081d */
[----:B------:R-:W-:Y:S02]  /*a070*/  FFMA.FTZ R44, R42, R33, R44 ;  /* 0x000000212a2c7223 */ /* 0x000fe4000001002c */
[C---:B------:R-:W-:Y:S01]  /*a080*/  FFMA.FTZ R32, R30.reuse, R5, -R4 ;  /* 0x000000051e207223 */ /* 0x040fe20000010804 */
[----:B------:R-:W-:Y:S01]  /*a090*/  F2FP.PACK_AB R5, R35, R16 ;  /* 0x000000102305723e */ /* 0x000fe200000000ff */
[----:B------:R-:W-:Y:S01]  /*a0a0*/  FFMA.FTZ R31, R30, R34, R31 ;  /* 0x000000221e1f7223 */ /* 0x000fe2000001001f */
[----:B------:R-:W-:Y:S01]  /*a0b0*/  F2FP.PACK_AB R4, R44, R39 ;  /* 0x000000272c04723e */ /* 0x000fe200000000ff */
[----:B------:R-:W-:-:S03]  /*a0c0*/  FFMA.FTZ R28, R28, R7, R27 ;  /* 0x000000071c1c7223 */ /* 0x000fc6000001001b */
[----:B------:R-:W-:Y:S02]  /*a0d0*/  F2FP.PACK_AB R6, R31, R32 ;  /* 0x000000201f06723e */ /* 0x000fe400000000ff */
[----:B------:R-:W-:-:S05]  /*a0e0*/  F2FP.PACK_AB R7, R28, R29 ;  /* 0x0000001d1c07723e */ /* 0x000fca00000000ff */
[----:B------:R1:W-:Y:S02]  /*a0f0*/  STS.128 [R18+0x6000], R4 ;  /* 0x0060000412007388 */ /* 0x0003e40000000c00 */
.L_x_859:
[----:B------:R-:W-:Y:S05]  /*a100*/  BSYNC B0 ;  /* 0x0000000000007941 */ /* 0x000fea0003800000 */
.L_x_858:
        /* <DEDUP_REMOVED lines=42> */
.L_x_861:
[----:B------:R-:W-:Y:S05]  /*a3b0*/  BSYNC B0 ;  /* 0x0000000000007941 */ /* 0x000fea0003800000 */
.L_x_860:
        /* <DEDUP_REMOVED lines=42> */
.L_x_863:
[----:B------:R-:W-:Y:S05]  /*a660*/  BSYNC B0 ;  /* 0x0000000000007941 */ /* 0x000fea0003800000 */
.L_x_862:
        /* <DEDUP_REMOVED lines=33> */
[----:B------:R-:W-:Y:S01]  /*a880*/  FFMA.FTZ R18, R15, R5, -R4 ;  /* 0x000000050f127223 */ /* 0x000fe20000010804 */
[----:B------:R-:W-:Y:S01]  /*a890*/  F2FP.PACK_AB R5, R21, R16 ;  /* 0x000000101505723e */ /* 0x000fe200000000ff */
[----:B------:R-:W-:Y:S01]  /*a8a0*/  FFMA.FTZ R17, R15, R20, R17 ;  /* 0x000000140f117223 */ /* 0x000fe20000010011 */
[----:B------:R-:W-:Y:S01]  /*a8b0*/  F2FP.PACK_AB R4, R24, R23 ;  /* 0x000000171804723e */ /* 0x000fe200000000ff */
[----:B------:R-:W-:-:S03]  /*a8c0*/  FFMA.FTZ R10, R10, R7, R9 ;  /* 0x000000070a0a7223 */ /* 0x000fc60000010009 */
[----:B------:R-:W-:Y:S02]  /*a8d0*/  F2FP.PACK_AB R6, R17, R18 ;  /* 0x000000121106723e */ /* 0x000fe400000000ff */
[----:B------:R-:W-:-:S05]  /*a8e0*/  F2FP.PACK_AB R7, R10, R11 ;  /* 0x0000000b0a07723e */ /* 0x000fca00000000ff */
[----:B------:R1:W-:Y:S01]  /*a8f0*/  STS.128 [R8+0xa000], R4 ;  /* 0x00a0000408007388 */ /* 0x0003e20000000c00 */
[----:B------:R-:W-:Y:S05]  /*a900*/  BRA `(.L_x_853) ;  /* 0x00002fd000007947 */ /* 0x000fea0003800000 */
.L_x_838:
[----:B------:R-:W-:Y:S01]  /*a910*/  ISETP.GE.AND P0, PT, R15, R44, PT ;  /* 0x0000002c0f00720c */ /* 0x000fe20003f06270 */
[----:B------:R-:W-:Y:S01]  /*a920*/  BSSY B0, `(.L_x_864) ;  /* 0x0000035000007945 */ /* 0x000fe20003800000 */
[----:B------:R-:W-:Y:S01]  /*a930*/  MOV R42, R32 ;  /* 0x00000020002a7202 */ /* 0x000fe20000000f00 */
[----:B------:R-:W-:Y:S01]  /*a940*/  IMAD.MOV.U32 R26, RZ, RZ, R18 ;  /* 0x000000ffff1a7224 */ /* 0x000fe200078e0012 */
[----:B------:R-:W-:Y:S01]  /*a950*/  MOV R43, R33 ;  /* 0x00000021002b7202 */ /* 0x000fe20000000f00 */
[----:B------:R-:W-:Y:S01]  /*a960*/  IMAD.MOV.U32 R27, RZ, RZ, R19 ;  /* 0x000000ffff1b7224 */ /* 0x000fe200078e0013 */
        /* <DEDUP_REMOVED lines=18> */
[----:B------:R-:W-:-:S08]  /*aa90*/  IADD3 R5, R24, 0x20, RZ ;  /* 0x0000002018057810 */ /* 0x000fd00007ffe0ff */
[----:B------:R-:W-:-:S04]  /*aaa0*/  @!P0 IMAD.WIDE R20, R24, 0x2, R26 ;  /* 0x0000000218148825 */ /* 0x000fc800078e021a */
[----:B------:R-:W-:Y:S01]  /*aab0*/  @!P0 IMAD.WIDE R18, R24, 0x2, R42 ;  /* 0x0000000218128825 */ /* 0x000fe200078e022a */
[----:B------:R1:W5:Y:S04]  /*aac0*/  @!P0 LD.E.128 R32, [R20.64] ;  /* 0x0000000614208980 */ /* 0x000368000c101d00 */
[----:B------:R2:W5:Y:S01]  /*aad0*/  @!P0 LD.E.128 R8, [R18.64] ;  /* 0x0000000612088980 */ /* 0x000562000c101d00 */
[----:B------:R-:W-:Y:S01]  /*aae0*/  ISETP.GE.AND P0, PT, R5, c[0x0][0x27c], PT ;  /* 0x00009f0005007a0c */ /* 0x000fe20003f06270 */
[----:B------:R-:W-:Y:S01]  /*aaf0*/  CS2R R50, SRZ ;  /* 0x0000000000327805 */ /* 0x000fe2000001ff00 */
[----:B------:R-:W-:Y:S01]  /*ab00*/  CS2R R48, SRZ ;  /* 0x0000000000307805 */ /* 0x000fe2000001ff00 */
[----:B------:R-:W-:-:S10]  /*ab10*/  CS2R R6, SRZ ;  /* 0x0000000000067805 */ /* 0x000fd4000001ff00 */
[----:B------:R-:W-:-:S04]  /*ab20*/  @!P0 SHF.R.S32.HI R4, RZ, 0x1f, R5 ;  /* 0x0000001fff048819 */ /* 0x000fc80000011405 */
[----:B------:R-:W-:-:S04]  /*ab30*/  @!P0 LEA.HI R4, R4, R5, RZ, 0x3 ;  /* 0x0000000504048211 */ /* 0x000fc800078f18ff */
[----:B------:R-:W-:Y:S02]  /*ab40*/  @!P0 LOP3.LUT R15, R4, 0xfffffff8, RZ, 0xc0, !PT ;  /* 0xfffffff8040f8812 */ /* 0x000fe400078ec0ff */
[----:B------:R-:W-:Y:S01]  /*ab50*/  CS2R R4, SRZ ;  /* 0x0000000000047805 */ /* 0x000fe2000001ff00 */
[----:B--2---:R-:W-:Y:S02]  /*ab60*/  IADD3 R18, R24, 0x40, RZ ;  /* 0x0000004018127810 */ /* 0x004fe40007ffe0ff */
[----:B-1----:R-:W-:-:S04]  /*ab70*/  @!P0 IMAD.WIDE R20, R15, 0x2, R26 ;  /* 0x000000020f148825 */ /* 0x002fc800078e021a */
        /* <DEDUP_REMOVED lines=8> */
[----:B------:R-:W-:Y:S01]  /*ac00*/  @!P0 LEA.HI R15, R15, R18, RZ, 0x3 ;  /* 0x000000120f0f8211 */ /* 0x000fe200078f18ff */
[----:B-1----:R-:W-:-:S03]  /*ac10*/  CS2R R20, SRZ ;  /* 0x0000000000147805 */ /* 0x002fc6000001ff00 */
[----:B------:R-:W-:-:S05]  /*ac20*/  @!P0 LOP3.LUT R15, R15, 0xfffffff8, RZ, 0xc0, !PT ;  /* 0xfffffff80f0f8812 */ /* 0x000fca00078ec0ff */
[----:B------:R-:W-:-:S04]  /*ac30*/  @!P0 IMAD.WIDE R26, R15, 0x2, R26 ;  /* 0x000000020f1a8825 */ /* 0x000fc800078e021a */
[----:B------:R-:W-:Y:S01]  /*ac40*/  @!P0 IMAD.WIDE R42, R15, 0x2, R42 ;  /* 0x000000020f2a8825 */ /* 0x000fe200078e022a */
[----:B------:R2:W5:Y:S04]  /*ac50*/  @!P0 LD.E.128 R28, [R26.64] ;  /* 0x000000061a1c8980 */ /* 0x000568000c101d00 */
[----:B------:R2:W5:Y:S02]  /*ac60*/  @!P0 LD.E.128 R20, [R42.64] ;  /* 0x000000062a148980 */ /* 0x000564000c101d00 */
.L_x_865:
[----:B------:R-:W-:Y:S05]  /*ac70*/  BSYNC B0 ;  /* 0x0000000000007941 */ /* 0x000fea0003800000 */
.L_x_864:
[----:B------:R-:W-:Y:S01]  /*ac80*/  IMAD R47, R83, -0x80, R44 ;  /* 0xffffff80532f7824 */ /* 0x000fe200078e022c */
[--C-:B-----5:R-:W-:Y:S01]  /*ac90*/  SHF.R.U64 R67, R32, 0x10, R33.reuse ;  /* 0x0000001020437819 */ /* 0x120fe20000001221 */
[----:B------:R-:W-:Y:S01]  /*aca0*/  IMAD.MOV.U32 R68, RZ, RZ, R32 ;  /* 0x000000ffff447224 */ /* 0x000fe200078e0020 */
[--C-:B------:R-:W-:Y:S01]  /*acb0*/  SHF.R.U32.HI R39, RZ, 0x10, R33.reuse ;  /* 0x00000010ff277819 */ /* 0x100fe20000011621 */
[----:B------:R-:W-:Y:S01]  /*acc0*/  IMAD.MOV.U32 R69, RZ, RZ, R33 ;  /* 0x000000ffff457224 */ /* 0x000fe200078e0021 */
[----:B------:R-:W-:Y:S01]  /*acd0*/  IMNMX R47, R47, 0x80, PT ;  /* 0x000000802f2f7817 */ /* 0x000fe20003800200 */
[----:B------:R-:W-:Y:S01]  /*ace0*/  IMAD.MOV.U32 R66, RZ, RZ, R34 ;  /* 0x000000ffff427224 */ /* 0x000fe200078e0022 */
[----:B------:R-:W-:Y:S01]  /*acf0*/  SHF.R.U64 R65, R34, 0x10, R35 ;  /* 0x0000001022417819 */ /* 0x000fe20000001223 */
[--C-:B------:R-:W-:Y:S01]  /*ad00*/  IMAD.MOV.U32 R63, RZ, RZ, R49.reuse ;  /* 0x000000ffff3f7224 */ /* 0x100fe200078e0031 */
[----:B------:R-:W-:Y:S01]  /*ad10*/  ISETP.GE.AND P0, PT, R16, R47, PT ;  /* 0x0000002f1000720c */ /* 0x000fe20003f06270 */
[----:B------:R-:W-:Y:S01]  /*ad20*/  IMAD.MOV.U32 R32, RZ, RZ, R50 ;  /* 0x000000ffff207224 */ /* 0x000fe200078e0032 */
[----:B------:R-:W-:Y:S01]  /*ad30*/  SHF.R.U64 R62, R48, 0x10, R49 ;  /* 0x00000010303e7819 */ /* 0x000fe20000001231 */
[----:B------:R-:W-:Y:S01]  /*ad40*/  IMAD.MOV.U32 R61, RZ, RZ, R51 ;  /* 0x000000ffff3d7224 */ /* 0x000fe200078e0033 */
[----:B------:R-:W-:Y:S01]  /*ad50*/  SHF.R.U32.HI R60, RZ, 0x10, R49 ;  /* 0x00000010ff3c7819 */ /* 0x000fe20000011631 */
[----:B------:R-:W-:Y:S01]  /*ad60*/  IMAD.MOV.U32 R57, RZ, RZ, R29 ;  /* 0x000000ffff397224 */ /* 0x000fe200078e001d */
[----:B------:R-:W-:Y:S01]  /*ad70*/  SHF.R.U64 R59, R50, 0x10, R51 ;  /* 0x00000010323b7819 */ /* 0x000fe20000001233 */
[----:B--2---:R-:W-:Y:S01]  /*ad80*/  IMAD.MOV.U32 R53, RZ, RZ, R9 ;  /* 0x000000ffff357224 */ /* 0x004fe200078e0009 */
        /* <DEDUP_REMOVED lines=23> */
[--C-:B------:R-:W-:Y:S01]  /*af00*/  IMAD.MOV.U32 R7, RZ, RZ, R21.reuse ;  /* 0x000000ffff077224 */ /* 0x100fe200078e0015 */
[--C-:B------:R-:W-:Y:S01]  /*af10*/  SHF.R.U64 R5, R20, 0x10, R21.reuse ;  /* 0x0000001014057819 */ /* 0x100fe20000001215 */
        /* <DEDUP_REMOVED lines=45> */
[----:B------:R-:W-:Y:S01]  /*b1f0*/  HADD2.F32 R64, -RZ, R34.H1_H1 ;  /* 0x30000022ff407230 */ /* 0x000fe20000004100 */
[----:B------:R-:W-:Y:S01]  /*b200*/  LOP3.LUT R9, R9, 0x1c0, RZ, 0xc0, !PT ;  /* 0x000001c009097812 */ /* 0x000fe200078ec0ff */
[----:B------:R-:W-:Y:S01]  /*b210*/  HADD2.F32 R61, -RZ, R42.H0_H0 ;  /* 0x2000002aff3d7230 */ /* 0x000fe20000004100 */
[----:B------:R-:W-:Y:S01]  /*b220*/  SHF.R.S32.HI R5, RZ, 0x1f, R8 ;  /* 0x0000001fff057819 */ /* 0x000fe20000011408 */
[--C-:B------:R-:W-:Y:S01]  /*b230*/  HADD2.F32 R72, -RZ, R39.reuse.H1_H1 ;  /* 0x30000027ff487230 */ /* 0x100fe20000004100 */
[----:B------:R-:W-:Y:S01]  /*b240*/  SHF.L.U32 R4, R8, 0x3, RZ ;  /* 0x0000000308047819 */ /* 0x000fe200000006ff */
[----:B------:R-:W-:Y:S01]  /*b250*/  HADD2.F32 R71, -RZ, R44.H0_H0 ;  /* 0x2000002cff477230 */ /* 0x000fe20000004100 */
[----:B------:R-:W-:Y:S01]  /*b260*/  LEA.HI R5, R5, R8, RZ, 0x3 ;  /* 0x0000000805057211 */ /* 0x000fe200078f18ff */
[----:B------:R-:W-:Y:S01]  /*b270*/  HADD2.F32 R60, -RZ, R34.H0_H0 ;  /* 0x20000022ff3c7230 */ /* 0x000fe20000004100 */
[----:B------:R-:W-:Y:S01]  /*b280*/  SHF.L.U32 R6, R12, 0x9, RZ ;  /* 0x000000090c067819 */ /* 0x000fe200000006ff */
[----:B------:R-:W-:Y:S01]  /*b290*/  HADD2.F32 R70, -RZ, R39.H0_H0 ;  /* 0x20000027ff467230 */ /* 0x000fe20000004100 */
[C---:B------:R-:W-:Y:S01]  /*b2a0*/  LOP3.LUT R49, R9.reuse, 0x38, R24, 0xf8, !PT ;  /* 0x0000003809317812 */ /* 0x040fe200078ef818 */
[----:B------:R-:W-:Y:S01]  /*b2b0*/  HADD2.F32 R69, -RZ, R45.H1_H1 ;  /* 0x3000002dff457230 */ /* 0x000fe20000004100 */
[----:B------:R-:W-:Y:S01]  /*b2c0*/  SHF.R.U32.HI R7, RZ, 0x3, R9 ;  /* 0x00000003ff077819 */ /* 0x000fe20000011609 */
[----:B------:R-:W-:Y:S01]  /*b2d0*/  HADD2.F32 R59, -RZ, R33.H1_H1 ;  /* 0x30000021ff3b7230 */ /* 0x000fe20000004100 */
[----:B------:R-:W-:Y:S01]  /*b2e0*/  LOP3.LUT R4, R9, 0x38, R4, 0xf8, !PT ;  /* 0x0000003809047812 */ /* 0x000fe200078ef804 */
[----:B------:R-:W-:Y:S01]  /*b2f0*/  HADD2.F32 R68, -RZ, R35.H1_H1 ;  /* 0x30000023ff447230 */ /* 0x000fe20000004100 */
[----:B------:R-:W-:Y:S01]  /*b300*/  SHF.L.U32 R5, R5, 0xa, RZ ;  /* 0x0000000a05057819 */ /* 0x000fe200000006ff */
[----:B------:R-:W-:Y:S01]  /*b310*/  HADD2.F32 R57, -RZ, R43.H0_H0 ;  /* 0x2000002bff397230 */ /* 0x000fe20000004100 */
[----:B------:R-:W-:Y:S01]  /*b320*/  LOP3.LUT R49, R6, R49, R7, 0xf6, !PT ;  /* 0x0000003106317212 */ /* 0x000fe200078ef607 */
[----:B------:R-:W-:Y:S01]  /*b330*/  HADD2.F32 R66, -RZ, R35.H0_H0 ;  /* 0x20000023ff427230 */ /* 0x000fe20000004100 */
[----:B------:R-:W-:-:S02]  /*b340*/  LOP3.LUT R4, R4, R7, RZ, 0x3c, !PT ;  /* 0x0000000704047212 */ /* 0x000fc400078e3cff */
        /* <DEDUP_REMOVED lines=9> */
[-C--:B------:R-:W-:Y:S01]  /*b3e0*/  FMUL.FTZ R63, R50, R65.reuse ;  /* 0x00000041323f7220 */ /* 0x080fe20000410000 */
[--C-:B--2---:R-:W-:Y:S01]  /*b3f0*/  HADD2.F32 R58, -RZ, R4.reuse.H0_H0 ;  /* 0x20000004ff3a7230 */ /* 0x104fe20000004100 */
[-C--:B------:R-:W-:Y:S01]  /*b400*/  FMUL.FTZ R62, R51, R64.reuse ;  /* 0x00000040333e7220 */ /* 0x080fe20000410000 */
[----:B------:R-:W-:Y:S02]  /*b410*/  HADD2.F32 R55, -RZ, R4.H1_H1 ;  /* 0x30000004ff377230 */ /* 0x000fe40000004100 */
[----:B------:R-:W-:Y:S01]  /*b420*/  HADD2.F32 R56, -RZ, R5.H0_H0 ;  /* 0x20000005ff387230 */ /* 0x000fe20000004100 */
[C---:B------:R-:W-:Y:S01]  /*b430*/  FMUL.FTZ R65, R58.reuse, R65 ;  /* 0x000000413a417220 */ /* 0x040fe20000410000 */
[----:B------:R-:W-:Y:S01]  /*b440*/  HADD2.F32 R53, -RZ, R9.H1_H1 ;  /* 0x30000009ff357230 */ /* 0x000fe20000004100 */
[----:B------:R-:W-:Y:S01]  /*b450*/  FFMA.FTZ R63, R58, R73, R63 ;  /* 0x000000493a3f7223 */ /* 0x000fe2000001003f */
[--C-:B------:R-:W-:Y:S01]  /*b460*/  HADD2.F32 R4, -RZ, R6.reuse.H0_H0 ;  /* 0x20000006ff047230 */ /* 0x100fe20000004100 */
[C---:B------:R-:W-:Y:S01]  /*b470*/  FMUL.FTZ R64, R55.reuse, R64 ;  /* 0x0000004037407220 */ /* 0x040fe20000410000 */
[----:B------:R-:W-:Y:S01]  /*b480*/  HADD2.F32 R67, -RZ, R6.H1_H1 ;  /* 0x30000006ff437230 */ /* 0x000fe20000004100 */
[-C--:B------:R-:W-:Y:S01]  /*b490*/  FMUL.FTZ R6, R8, R61.reuse ;  /* 0x0000003d08067220 */ /* 0x080fe20000410000 */
[--C-:B------:R-:W-:Y:S01]  /*b4a0*/  HADD2.F32 R9, -RZ, R10.reuse.H0_H0 ;  /* 0x2000000aff097230 */ /* 0x100fe20000004100 */
[C---:B------:R-:W-:Y:S01]  /*b4b0*/  FMUL.FTZ R61, R56.reuse, R61 ;  /* 0x0000003d383d7220 */ /* 0x040fe20000410000 */
[----:B------:R-:W-:Y:S01]  /*b4c0*/  HADD2.F32 R58, -RZ, R43.H1_H1 ;  /* 0x3000002bff3a7230 */ /* 0x000fe20000004100 */
[----:B------:R-:W-:Y:S01]  /*b4d0*/  FFMA.FTZ R62, R55, R72, R62 ;  /* 0x00000048373e7223 */ /* 0x000fe2000001003e */
[----:B------:R-:W-:Y:S01]  /*b4e0*/  HADD2.F32 R5, -RZ, R5.H1_H1 ;  /* 0x30000005ff057230 */ /* 0x000fe20000004100 */
[----:B------:R-:W-:Y:S01]  /*b4f0*/  FFMA.FTZ R56, R56, R71, R6 ;  /* 0x0000004738387223 */ /* 0x000fe20000010006 */
[----:B------:R-:W-:Y:S01]  /*b500*/  HADD2.F32 R54, -RZ, R10.H1_H1 ;  /* 0x3000000aff367230 */ /* 0x000fe20000004100 */
[----:B------:R-:W-:Y:S01]  /*b510*/  FMUL.FTZ R6, R53, R60 ;  /* 0x0000003c35067220 */ /* 0x000fe20000410000 */
[--C-:B------:R-:W-:Y:S01]  /*b520*/  HADD2.F32 R10, -RZ, R11.reuse.H0_H0 ;  /* 0x2000000bff0a7230 */ /* 0x100fe20000004100 */
[----:B------:R-:W-:Y:S01]  /*b530*/  FMUL.FTZ R55, R9, R58 ;  /* 0x0000003a09377220 */ /* 0x000fe20000410000 */
[----:B------:R-:W-:Y:S01]  /*b540*/  HADD2.F32 R11, -RZ, R11.H1_H1 ;  /* 0x3000000bff0b7230 */ /* 0x000fe20000004100 */
[C---:B------:R-:W-:Y:S01]  /*b550*/  FMUL.FTZ R60, R5.reuse, R60 ;  /* 0x0000003c053c7220 */ /* 0x040fe20000410000 */
[--C-:B------:R-:W-:Y:S01]  /*b560*/  HADD2.F32 R52, -RZ, R7.reuse.H0_H0 ;  /* 0x20000007ff347230 */ /* 0x100fe20000004100 */
[----:B------:R-:W-:Y:S01]  /*b570*/  FFMA.FTZ R5, R5, R70, R6 ;  /* 0x0000004605057223 */ /* 0x000fe20000010006 */
[----:B------:R-:W-:Y:S01]  /*b580*/  HADD2.F32 R74, -RZ, R7.H1_H1 ;  /* 0x30000007ff4a7230 */ /* 0x000fe20000004100 */
[----:B------:R-:W-:-:S02]  /*b590*/  FMUL.FTZ R58, R4, R58 ;  /* 0x0000003a043a7220 */ /* 0x000fc40000410000 */
[----:B------:R-:W-:Y:S01]  /*b5a0*/  FFMA.FTZ R55, R4, R69, R55 ;  /* 0x0000004504377223 */ /* 0x000fe20000010037 */
[----:B------:R-:W-:Y:S01]  /*b5b0*/  HADD2.F32 R4, -RZ, R33.H0_H0 ;  /* 0x20000021ff047230 */ /* 0x000fe20000004100 */
[-C--:B------:R-:W-:Y:S01]  /*b5c0*/  FMUL.FTZ R6, R54, R59.reuse ;  /* 0x0000003b36067220 */ /* 0x080fe20000410000 */
[----:B------:R-:W-:Y:S01]  /*b5d0*/  F2FP.PACK_AB R5, R5, R56 ;  /* 0x000000380505723e */ /* 0x000fe200000000ff */
[C---:B------:R-:W-:Y:S02]  /*b5e0*/  FMUL.FTZ R59, R67.reuse, R59 ;  /* 0x0000003b433b7220 */ /* 0x040fe40000410000 */
[----:B------:R-:W-:Y:S01]  /*b5f0*/  FFMA.FTZ R6, R67, R68, R6 ;  /* 0x0000004443067223 */ /* 0x000fe20000010006 */
[----:B------:R-:W-:Y:S01]  /*b600*/  HADD2.F32 R67, -RZ, R45.H0_H0 ;  /* 0x2000002dff437230 */ /* 0x000fe20000004100 */
[----:B------:R-:W-:Y:S02]  /*b610*/  FMUL.FTZ R75, R10, R57 ;  /* 0x000000390a4b7220 */ /* 0x000fe40000410000 */
        /* <DEDUP_REMOVED lines=13> */
[-C--:B------:R-:W-:Y:S02]  /*b6f0*/  FFMA.FTZ R57, R10, R67.reuse, -R57 ;  /* 0x000000430a397223 */ /* 0x080fe40000010839 */
        /* <DEDUP_REMOVED lines=8> */
.L_x_869:
[----:B------:R-:W-:Y:S05]  /*b780*/  BSYNC B0 ;  /* 0x0000000000007941 */ /* 0x000fea0003800000 */
.L_x_868:
        /* <DEDUP_REMOVED lines=8> */
[CC--:B------:R-:W-:Y:S01]  /*b810*/  LEA.HI R6, R7.reuse, R8.reuse, RZ, 0x3 ;  /* 0x0000000807067211 */ /* 0x0c0fe200078f18ff */
[----:B------:R-:W-:Y:S01]  /*b820*/  HADD2.F32 R64, -RZ, R26.H1_H1 ;  /* 0x3000001aff407230 */ /* 0x000fe20000004100 */
[----:B------:R-:W-:Y:S01]  /*b830*/  LEA.HI R7, R7, R8, RZ, 0x6 ;  /* 0x0000000807077211 */ /* 0x000fe200078f30ff */
[----:B------:R-:W-:Y:S01]  /*b840*/  HADD2.F32 R61, -RZ, R29.H0_H0 ;  /* 0x2000001dff3d7230 */ /* 0x000fe20000004100 */
[----:B------:R-:W-:Y:S01]  /*b850*/  SHF.R.S32.HI R9, RZ, 0x3, R6 ;  /* 0x00000003ff097819 */ /* 0x000fe20000011406 */
[----:B------:R-:W-:Y:S01]  /*b860*/  HADD2.F32 R72, -RZ, R28.H1_H1 ;  /* 0x3000001cff487230 */ /* 0x000fe20000004100 */
[----:B------:R-:W-:Y:S01]  /*b870*/  SHF.L.U32 R5, R16, 0x6, RZ ;  /* 0x0000000610057819 */ /* 0x000fe200000006ff */
[----:B------:R-:W-:Y:S01]  /*b880*/  HADD2.F32 R71, -RZ, R31.H0_H0 ;  /* 0x2000001fff477230 */ /* 0x000fe20000004100 */
[----:B------:R-:W-:Y:S01]  /*b890*/  LEA.HI R4, R4, R9, RZ, 0x1d ;  /* 0x0000000904047211 */ /* 0x000fe200078fe8ff */
[----:B------:R-:W-:Y:S01]  /*b8a0*/  HADD2.F32 R60, -RZ, R26.H0_H0 ;  /* 0x2000001aff3c7230 */ /* 0x000fe20000004100 */
[----:B------:R-:W-:Y:S01]  /*b8b0*/  SHF.L.U32 R7, R7, 0x7, RZ ;  /* 0x0000000707077819 */ /* 0x000fe200000006ff */
[----:B------:R-:W-:Y:S01]  /*b8c0*/  HADD2.F32 R70, -RZ, R28.H0_H0 ;  /* 0x2000001cff467230 */ /* 0x000fe20000004100 */
[----:B------:R-:W-:Y:S01]  /*b8d0*/  SHF.R.S32.HI R9, RZ, 0x1f, R4 ;  /* 0x0000001fff097819 */ /* 0x000fe20000011404 */
[----:B------:R-:W-:Y:S01]  /*b8e0*/  HADD2.F32 R69, -RZ, R32.H1_H1 ;  /* 0x30000020ff457230 */ /* 0x000fe20000004100 */
[----:B------:R-:W-:Y:S01]  /*b8f0*/  LOP3.LUT R5, R5, 0x1c0, RZ, 0xc0, !PT ;  /* 0x000001c005057812 */ /* 0x000fe200078ec0ff */
[----:B------:R-:W-:Y:S01]  /*b900*/  HADD2.F32 R59, -RZ, R25.H1_H1 ;  /* 0x30000019ff3b7230 */ /* 0x000fe20000004100 */
[----:B------:R-:W-:Y:S01]  /*b910*/  LEA.HI R9, R9, R4, RZ, 0x3 ;  /* 0x0000000409097211 */ /* 0x000fe200078f18ff */
[--C-:B------:R-:W-:Y:S01]  /*b920*/  HADD2.F32 R68, -RZ, R27.reuse.H1_H1 ;  /* 0x3000001bff447230 */ /* 0x100fe20000004100 */
[----:B------:R-:W-:Y:S01]  /*b930*/  LOP3.LUT R7, R7, 0x7fffe000, RZ, 0xc0, !PT ;  /* 0x7fffe00007077812 */ /* 0x000fe200078ec0ff */
[----:B------:R-:W-:Y:S01]  /*b940*/  HADD2.F32 R57, -RZ, R30.H0_H0 ;  /* 0x2000001eff397230 */ /* 0x000fe20000004100 */
[----:B------:R-:W-:Y:S01]  /*b950*/  LOP3.LUT R11, R5, 0x38, R6, 0xf8, !PT ;  /* 0x00000038050b7812 */ /* 0x000fe200078ef806 */
[----:B------:R-:W-:Y:S01]  /*b960*/  HADD2.F32 R66, -RZ, R27.H0_H0 ;  /* 0x2000001bff427230 */ /* 0x000fe20000004100 */
[----:B------:R-:W-:-:S02]  /*b970*/  SHF.L.U32 R4, R4, 0x3, RZ ;  /* 0x0000000304047819 */ /* 0x000fc400000006ff */
[----:B------:R-:W-:Y:S02]  /*b980*/  SHF.R.U32.HI R6, RZ, 0x3, R5 ;  /* 0x00000003ff067819 */ /* 0x000fe40000011605 */
[----:B------:R-:W-:Y:S02]  /*b990*/  SHF.L.U32 R9, R9, 0xa, RZ ;  /* 0x0000000a09097819 */ /* 0x000fe400000006ff */
[----:B------:R-:W-:Y:S02]  /*b9a0*/  LEA R8, R12, R7, 0x9 ;  /* 0x000000070c087211 */ /* 0x000fe400078e48ff */
[----:B------:R-:W-:Y:S02]  /*b9b0*/  LOP3.LUT R7, R5, 0x38, R4, 0xf8, !PT ;  /* 0x0000003805077812 */ /* 0x000fe400078ef804 */
[----:B------:R-:W-:Y:S02]  /*b9c0*/  LOP3.LUT R11, R11, R6, RZ, 0x3c, !PT ;  /* 0x000000060b0b7212 */ /* 0x000fe400078e3cff */
[----:B------:R-:W-:-:S02]  /*b9d0*/  LOP3.LUT R5, R9, 0x7fffe000, RZ, 0xc0, !PT ;  /* 0x7fffe00009057812 */ /* 0x000fc400078ec0ff */
[----:B------:R-:W-:Y:S02]  /*b9e0*/  IADD3 R8, R8, R11, RZ ;  /* 0x0000000b08087210 */ /* 0x000fe40007ffe0ff */
[----:B------:R-:W-:Y:S02]  /*b9f0*/  LOP3.LUT R4, R7, R6, RZ, 0x3c, !PT ;  /* 0x0000000607047212 */ /* 0x000fe400078e3cff */
[----:B------:R-:W-:Y:S02]  /*ba00*/  LEA R5, R12, R5, 0x9 ;  /* 0x000000050c057211 */ /* 0x000fe400078e48ff */
[----:B------:R-:W-:Y:S02]  /*ba10*/  SHF.L.U32 R49, R8, 0x1, RZ ;  /* 0x0000000108317819 */ /* 0x000fe400000006ff */
[----:B------:R-:W-:-:S03]  /*ba20*/  IADD3 R4, R5, R4, RZ ;  /* 0x0000000405047210 */ /* 0x000fc60007ffe0ff */
        /* <DEDUP_REMOVED lines=18> */
[----:B------:R-:W-:Y:S01]  /*bb50*/  HADD2.F32 R9, -RZ, R10.H0_H0 ;  /* 0x2000000aff097230 */ /* 0x000fe20000004100 */
        /* <DEDUP_REMOVED lines=45> */
.L_x_871:
[----:B------:R-:W-:Y:S05]  /*be30*/  BSYNC B0 ;  /* 0x0000000000007941 */ /* 0x000fea0003800000 */
.L_x_870:
[----:B-1----:R-:W-:-:S04]  /*be40*/  IADD3 R8, R24, 0x40, RZ ;  /* 0x0000004018087810 */ /* 0x002fc80007ffe0ff */
        /* <DEDUP_REMOVED lines=104> */
.L_x_867:
[----:B------:R-:W-:Y:S05]  /*c4d0*/  BSYNC B1 ;  /* 0x0000000000017941 */ /* 0x000fea0003800000 */
.L_x_866:
        /* <DEDUP_REMOVED lines=9> */
[----:B------:R-:W-:Y:S01]  /*c570*/  HADD2.F32 R57, -RZ, R44.H1_H1 ;  /* 0x3000002cff397230 */ /* 0x000fe20000004100 */
[----:B------:R-:W-:Y:S01]  /*c580*/  LEA.HI R7, R7, R46, RZ, 0x1d ;  /* 0x0000002e07077211 */ /* 0x000fe200078fe8ff */
[----:B------:R-:W-:Y:S01]  /*c590*/  HADD2.F32 R58, -RZ, R34.H1_H1 ;  /* 0x30000022ff3a7230 */ /* 0x000fe20000004100 */
[----:B------:R-:W-:Y:S01]  /*c5a0*/  SHF.L.U32 R5, R16, 0x6, RZ ;  /* 0x0000000610057819 */ /* 0x000fe200000006ff */
[----:B------:R-:W-:Y:S01]  /*c5b0*/  HADD2.F32 R61, -RZ, R44.H0_H0 ;  /* 0x2000002cff3d7230 */ /* 0x000fe20000004100 */
[----:B------:R-:W-:Y:S01]  /*c5c0*/  LEA.HI R4, R9, R16, RZ, 0x3 ;  /* 0x0000001009047211 */ /* 0x000fe200078f18ff */
[----:B------:R-:W-:Y:S01]  /*c5d0*/  HADD2.F32 R53, -RZ, R42.H1_H1 ;  /* 0x3000002aff357230 */ /* 0x000fe20000004100 */
[----:B------:R-:W-:Y:S01]  /*c5e0*/  SHF.R.S32.HI R6, RZ, 0x1f, R7 ;  /* 0x0000001fff067819 */ /* 0x000fe20000011407 */
[--C-:B------:R-:W-:Y:S01]  /*c5f0*/  HADD2.F32 R42, -RZ, R39.reuse.H1_H1 ;  /* 0x30000027ff2a7230 */ /* 0x100fe20000004100 */
[----:B------:R-:W-:Y:S01]  /*c600*/  LOP3.LUT R5, R5, 0x1c0, RZ, 0xc0, !PT ;  /* 0x000001c005057812 */ /* 0x000fe200078ec0ff */
[----:B------:R-:W-:Y:S01]  /*c610*/  HADD2.F32 R34, -RZ, R34.H0_H0 ;  /* 0x20000022ff227230 */ /* 0x000fe20000004100 */
[----:B------:R-:W-:Y:S01]  /*c620*/  SHF.L.U32 R4, R4, 0x6, RZ ;  /* 0x0000000604047819 */ /* 0x000fe200000006ff */
[----:B------:R-:W-:Y:S01]  /*c630*/  HADD2.F32 R39, -RZ, R39.H0_H0 ;  /* 0x20000027ff277230 */ /* 0x000fe20000004100 */
[----:B------:R-:W-:Y:S01]  /*c640*/  SHF.L.U32 R8, R7, 0x3, RZ ;  /* 0x0000000307087819 */ /* 0x000fe200000006ff */
[----:B------:R-:W-:Y:S01]  /*c650*/  HADD2.F32 R66, -RZ, R35.H0_H0 ;  /* 0x20000023ff427230 */ /* 0x000fe20000004100 */
[----:B------:R-:W-:-:S02]  /*c660*/  LEA.HI R6, R6, R7, RZ, 0x3 ;  /* 0x0000000706067211 */ /* 0x000fc400078f18ff */
[C---:B------:R-:W-:Y:S02]  /*c670*/  LOP3.LUT R10, R5.reuse, 0x38, R24, 0xf8, !PT ;  /* 0x00000038050a7812 */ /* 0x040fe400078ef818 */
[----:B------:R-:W-:Y:S02]  /*c680*/  SHF.R.U32.HI R9, RZ, 0x3, R5 ;  /* 0x00000003ff097819 */ /* 0x000fe40000011605 */
[----:B------:R-:W-:Y:S02]  /*c690*/  LOP3.LUT R4, R4, 0xfffffe00, RZ, 0xc0, !PT ;  /* 0xfffffe0004047812 */ /* 0x000fe400078ec0ff */
[----:B------:R-:W-:Y:S02]  /*c6a0*/  LOP3.LUT R8, R5, 0x38, R8, 0xf8, !PT ;  /* 0x0000003805087812 */ /* 0x000fe400078ef808 */
[----:B------:R-:W-:Y:S02]  /*c6b0*/  SHF.L.U32 R6, R6, 0xa, RZ ;  /* 0x0000000a06067819 */ /* 0x000fe400000006ff */
[----:B------:R-:W-:-:S02]  /*c6c0*/  LOP3.LUT R10, R4, R10, R9, 0xf6, !PT ;  /* 0x0000000a040a7212 */ /* 0x000fc400078ef609 */
        /* <DEDUP_REMOVED lines=28> */
[----:B------:R-:W-:Y:S01]  /*c890*/  FMUL.FTZ R62, R4, R9 ;  /* 0x00000009043e7220 */ /* 0x000fe20000410000 */
[----:B------:R-:W-:Y:S01]  /*c8a0*/  HADD2.F32 R51, -RZ, R10.H1_H1 ;  /* 0x3000000aff337230 */ /* 0x000fe20000004100 */
        /* <DEDUP_REMOVED lines=18> */
[----:B------:R-:W-:Y:S01]  /*c9d0*/  FMUL.FTZ R33, R43, R10 ;  /* 0x0000000a2b217220 */ /* 0x000fe20000410000 */
[----:B------:R-:W-:Y:S01]  /*c9e0*/  HADD2.F32 R45, -RZ, R45.H0_H0 ;  /* 0x2000002dff2d7230 */ /* 0x000fe20000004100 */
[----:B------:R-:W-:-:S02]  /*c9f0*/  FMUL.FTZ R56, R64, R11 ;  /* 0x0000000b40387220 */ /* 0x000fc40000410000 */
[----:B------:R-:W-:Y:S02]  /*ca00*/  FMUL.FTZ R43, R43, R6 ;  /* 0x000000062b2b7220 */ /* 0x000fe40000410000 */
        /* <DEDUP_REMOVED lines=20> */
.L_x_873:
[----:B------:R-:W-:Y:S05]  /*cb50*/  BSYNC B0 ;  /* 0x0000000000007941 */ /* 0x000fea0003800000 */
.L_x_872:
        /* <DEDUP_REMOVED lines=8> */
[----:B------:R-:W-:Y:S01]  /*cbe0*/  LEA.HI R11, R8, R7, RZ, 0x3 ;  /* 0x00000007080b7211 */ /* 0x000fe200078f18ff */
[--C-:B------:R-:W-:Y:S01]  /*cbf0*/  HADD2.F32 R50, -RZ, R31.reuse.H1_H1 ;  /* 0x3000001fff327230 */ /* 0x100fe20000004100 */
[----:B------:R-:W-:Y:S01]  /*cc00*/  SHF.R.S32.HI R5, RZ, 0x1f, R16 ;  /* 0x0000001fff057819 */ /* 0x000fe20000011410 */
[----:B------:R-:W-:Y:S01]  /*cc10*/  HADD2.F32 R31, -RZ, R31.H0_H0 ;  /* 0x2000001fff1f7230 */ /* 0x000fe20000004100 */
[----:B------:R-:W-:Y:S01]  /*cc20*/  SHF.R.S32.HI R4, RZ, 0x3, R11 ;  /* 0x00000003ff047819 */ /* 0x000fe2000001140b */
[--C-:B------:R-:W-:Y:S01]  /*cc30*/  HADD2.F32 R49, -RZ, R26.reuse.H1_H1 ;  /* 0x3000001aff317230 */ /* 0x100fe20000004100 */
[----:B------:R-:W-:Y:S01]  /*cc40*/  SHF.L.U32 R10, R16, 0x6, RZ ;  /* 0x00000006100a7819 */ /* 0x000fe200000006ff */
[----:B------:R-:W-:Y:S01]  /*cc50*/  HADD2.F32 R26, -RZ, R26.H0_H0 ;  /* 0x2000001aff1a7230 */ /* 0x000fe20000004100 */
[----:B------:R-:W-:Y:S01]  /*cc60*/  LEA.HI R9, R9, R4, RZ, 0x1d ;  /* 0x0000000409097211 */ /* 0x000fe200078fe8ff */
[----:B------:R-:W-:Y:S01]  /*cc70*/  HADD2.F32 R56, -RZ, R32.H1_H1 ;  /* 0x30000020ff387230 */ /* 0x000fe20000004100 */
[----:B------:R-:W-:-:S02]  /*cc80*/  LEA.HI R5, R5, R16, RZ, 0x3 ;  /* 0x0000001005057211 */ /* 0x000fc400078f18ff */
[----:B------:R-:W-:Y:S02]  /*cc90*/  SHF.R.S32.HI R4, RZ, 0x1f, R9 ;  /* 0x0000001fff047819 */ /* 0x000fe40000011409 */
[----:B------:R-:W-:Y:S01]  /*cca0*/  LEA.HI R8, R8, R7, RZ, 0x6 ;  /* 0x0000000708087211 */ /* 0x000fe200078f30ff */
[----:B------:R-:W-:Y:S01]  /*ccb0*/  IMAD.SHL.U32 R5, R5, 0x40, RZ ;  /* 0x0000004005057824 */ /* 0x000fe200078e00ff */
[----:B------:R-:W-:Y:S02]  /*ccc0*/  LOP3.LUT R10, R10, 0x1c0, RZ, 0xc0, !PT ;  /* 0x000001c00a0a7812 */ /* 0x000fe400078ec0ff */
[----:B------:R-:W-:Y:S02]  /*ccd0*/  LEA.HI R4, R4, R9, RZ, 0x3 ;  /* 0x0000000904047211 */ /* 0x000fe400078f18ff */
[----:B------:R-:W-:Y:S02]  /*cce0*/  SHF.L.U32 R8, R8, 0x7, RZ ;  /* 0x0000000708087819 */ /* 0x000fe400000006ff */
[----:B------:R-:W-:Y:S01]  /*ccf0*/  LOP3.LUT R11, R10, 0x38, R11, 0xf8, !PT ;  /* 0x000000380a0b7812 */ /* 0x000fe200078ef80b */
[----:B------:R-:W-:Y:S01]  /*cd00*/  IMAD.SHL.U32 R4, R4, 0x400, RZ ;  /* 0x0000040004047824 */ /* 0x000fe200078e00ff */
[----:B------:R-:W-:-:S02]  /*cd10*/  SHF.R.U32.HI R6, RZ, 0x3, R10 ;  /* 0x00000003ff067819 */ /* 0x000fc4000001160a */
[----:B------:R-:W-:Y:S02]  /*cd20*/  SHF.L.U32 R7, R9, 0x3, RZ ;  /* 0x0000000309077819 */ /* 0x000fe400000006ff */
[----:B------:R-:W-:Y:S02]  /*cd30*/  LOP3.LUT R8, R8, 0x7fffe000, RZ, 0xc0, !PT ;  /* 0x7fffe00008087812 */ /* 0x000fe400078ec0ff */
[----:B------:R-:W-:Y:S02]  /*cd40*/  LOP3.LUT R11, R11, R6, RZ, 0x3c, !PT ;  /* 0x000000060b0b7212 */ /* 0x000fe400078e3cff */
[----:B------:R-:W-:Y:S02]  /*cd50*/  LOP3.LUT R5, R5, 0xfffffe00, RZ, 0xc0, !PT ;  /* 0xfffffe0005057812 */ /* 0x000fe400078ec0ff */
[----:B------:R-:W-:Y:S02]  /*cd60*/  LOP3.LUT R7, R10, 0x38, R7, 0xf8, !PT ;  /* 0x000000380a077812 */ /* 0x000fe400078ef807 */
[----:B------:R-:W-:-:S02]  /*cd70*/  IADD3 R8, R11, R8, R5 ;  /* 0x000000080b087210 */ /* 0x000fc40007ffe005 */
        /* <DEDUP_REMOVED lines=11> */
[--C-:B--2---:R-:W-:Y:S01]  /*ce30*/  HADD2.F32 R45, -RZ, R4.reuse.H0_H0 ;  /* 0x20000004ff2d7230 */ /* 0x104fe20000004100 */
[----:B------:R-:W-:Y:S01]  /*ce40*/  FMUL.FTZ R53, R49, R39 ;  /* 0x0000002731357220 */ /* 0x000fe20000410000 */
        /* <DEDUP_REMOVED lines=11> */
[----:B------:R-:W-:Y:S01]  /*cf00*/  FMUL.FTZ R54, R49, R46 ;  /* 0x0000002e31367220 */ /* 0x000fe20000410000 */
[----:B------:R-:W-:Y:S01]  /*cf10*/  HADD2.F32 R47, -RZ, R5.H1_H1 ;  /* 0x30000005ff2f7230 */ /* 0x000fe20000004100 */
[----:B------:R-:W-:Y:S01]  /*cf20*/  FMUL.FTZ R57, R26, R42 ;  /* 0x0000002a1a397220 */ /* 0x000fe20000410000 */
[----:B------:R-:W-:Y:S01]  /*cf30*/  HADD2.F32 R5, -RZ, R6.H0_H0 ;  /* 0x20000006ff057230 */ /* 0x000fe20000004100 */
[----:B------:R-:W-:Y:S01]  /*cf40*/  FMUL.FTZ R55, R4, R9 ;  /* 0x0000000904377220 */ /* 0x000fe20000410000 */
[----:B------:R-:W-:Y:S01]  /*cf50*/  HADD2.F32 R28, -RZ, R28.H0_H0 ;  /* 0x2000001cff1c7230 */ /* 0x000fe20000004100 */
[----:B------:R-:W-:Y:S01]  /*cf60*/  FFMA.FTZ R46, R51, R46, R53 ;  /* 0x0000002e332e7223 */ /* 0x000fe20000010035 */
[----:B------:R-:W-:Y:S01]  /*cf70*/  HADD2.F32 R43, -RZ, R10.H1_H1 ;  /* 0x3000000aff2b7230 */ /* 0x000fe20000004100 */
[----:B------:R-:W-:Y:S01]  /*cf80*/  FMUL.FTZ R53, R26, R47 ;  /* 0x0000002f1a357220 */ /* 0x000fe20000410000 */
[----:B------:R-:W-:Y:S01]  /*cf90*/  HADD2.F32 R49, -RZ, R25.H1_H1 ;  /* 0x30000019ff317230 */ /* 0x000fe20000004100 */
[-C--:B------:R-:W-:Y:S01]  /*cfa0*/  FMUL.FTZ R4, R4, R5.reuse ;  /* 0x0000000504047220 */ /* 0x080fe20000410000 */
[----:B------:R-:W-:Y:S01]  /*cfb0*/  HADD2.F32 R48, -RZ, R6.H1_H1 ;  /* 0x30000006ff307230 */ /* 0x000fe20000004100 */
[----:B------:R-:W-:Y:S01]  /*cfc0*/  FFMA.FTZ R26, R56, R5, R55 ;  /* 0x00000005381a7223 */ /* 0x000fe20000010037 */
[----:B------:R-:W-:Y:S01]  /*cfd0*/  HADD2.F32 R5, -RZ, R27.H1_H1 ;  /* 0x3000001bff057230 */ /* 0x000fe20000004100 */
[----:B------:R-:W-:Y:S01]  /*cfe0*/  FFMA.FTZ R47, R28, R47, R57 ;  /* 0x0000002f1c2f7223 */ /* 0x000fe20000010039 */
[--C-:B------:R-:W-:Y:S01]  /*cff0*/  HADD2.F32 R10, -RZ, R11.reuse.H0_H0 ;  /* 0x2000000bff0a7230 */ /* 0x100fe20000004100 */
[C---:B------:R-:W-:Y:S01]  /*d000*/  FMUL.FTZ R57, R49.reuse, R43 ;  /* 0x0000002b31397220 */ /* 0x040fe20000410000 */
[----:B------:R-:W-:Y:S01]  /*d010*/  HADD2.F32 R55, -RZ, R30.H0_H0 ;  /* 0x2000001eff377230 */ /* 0x000fe20000004100 */
[-C--:B------:R-:W-:Y:S01]  /*d020*/  FMUL.FTZ R58, R49, R48.reuse ;  /* 0x00000030313a7220 */ /* 0x080fe20000410000 */
[----:B------:R-:W-:Y:S01]  /*d030*/  HADD2.F32 R11, -RZ, R11.H1_H1 ;  /* 0x3000000bff0b7230 */ /* 0x000fe20000004100 */
[----:B------:R-:W-:Y:S01]  /*d040*/  FFMA.FTZ R49, R5, R48, R57 ;  /* 0x0000003005317223 */ /* 0x000fe20000010039 */
[----:B------:R-:W-:Y:S01]  /*d050*/  HADD2.F32 R6, -RZ, R7.H0_H0 ;  /* 0x20000007ff067230 */ /* 0x000fe20000004100 */
[----:B------:R-:W-:Y:S01]  /*d060*/  FFMA.FTZ R44, R50, R35, -R44 ;  /* 0x00000023322c7223 */ /* 0x000fe2000001082c */
        /* <DEDUP_REMOVED lines=27> */
.L_x_875:
[----:B------:R-:W-:Y:S05]  /*d220*/  BSYNC B0 ;  /* 0x0000000000007941 */ /* 0x000fea0003800000 */
.L_x_874:
        /* <DEDUP_REMOVED lines=16> */
[--C-:B------:R-:W-:Y:S01]  /*d330*/  HADD2.F32 R20, -RZ, R19.reuse.H1_H1 ;  /* 0x30000013ff147230 */ /* 0x100fe20000004100 */
[----:B------:R-:W-:Y:S01]  /*d340*/  LEA.HI R4, R11, R16, RZ, 0x3 ;  /* 0x000000100b047211 */ /* 0x000fe200078f18ff */
[----:B------:R-:W-:Y:S01]  /*d350*/  HADD2.F32 R19, -RZ, R19.H0_H0 ;  /* 0x20000013ff137230 */ /* 0x000fe20000004100 */
[----:B------:R-:W-:Y:S01]  /*d360*/  SHF.R.S32.HI R6, RZ, 0x1f, R7 ;  /* 0x0000001fff067819 */ /* 0x000fe20000011407 */
[----:B------:R-:W-:Y:S01]  /*d370*/  HADD2.F32 R44, -RZ, R23.H1_H1 ;  /* 0x30000017ff2c7230 */ /* 0x000fe20000004100 */
[----:B------:R-:W-:Y:S01]  /*d380*/  LOP3.LUT R8, R8, 0x1c0, RZ, 0xc0, !PT ;  /* 0x000001c008087812 */ /* 0x000fe200078ec0ff */
[----:B------:R-:W-:Y:S01]  /*d390*/  IMAD.SHL.U32 R4, R4, 0x40, RZ ;  /* 0x0000004004047824 */ /* 0x000fe200078e00ff */
[----:B------:R-:W-:Y:S01]  /*d3a0*/  LEA.HI R9, R9, R24, RZ, 0x6 ;  /* 0x0000001809097211 */ /* 0x000fe200078f30ff */
[----:B------:R-:W-:Y:S01]  /*d3b0*/  HADD2.F32 R48, -RZ, R15.H0_H0 ;  /* 0x2000000fff307230 */ /* 0x000fe20000004100 */
[----:B------:R-:W-:Y:S01]  /*d3c0*/  LEA.HI R6, R6, R7, RZ, 0x3 ;  /* 0x0000000706067211 */ /* 0x000fe200078f18ff */
[----:B------:R-:W-:Y:S01]  /*d3d0*/  HADD2.F32 R23, -RZ, R23.H0_H0 ;  /* 0x20000017ff177230 */ /* 0x000fe20000004100 */
[----:B------:R-:W-:-:S02]  /*d3e0*/  LOP3.LUT R10, R8, 0x38, R5, 0xf8, !PT ;  /* 0x00000038080a7812 */ /* 0x000fc400078ef805 */
[----:B------:R-:W-:Y:S01]  /*d3f0*/  SHF.L.U32 R11, R7, 0x3, RZ ;  /* 0x00000003070b7819 */ /* 0x000fe200000006ff */
[----:B------:R-:W-:Y:S01]  /*d400*/  IMAD.SHL.U32 R7, R6, 0x400, RZ ;  /* 0x0000040006077824 */ /* 0x000fe200078e00ff */
[----:B------:R-:W-:Y:S02]  /*d410*/  SHF.L.U32 R9, R9, 0x7, RZ ;  /* 0x0000000709097819 */ /* 0x000fe400000006ff */
[----:B------:R-:W-:Y:S02]  /*d420*/  SHF.R.U32.HI R5, RZ, 0x3, R8 ;  /* 0x00000003ff057819 */ /* 0x000fe40000011608 */
[----:B------:R-:W-:Y:S02]  /*d430*/  LOP3.LUT R8, R8, 0x38, R11, 0xf8, !PT ;  /* 0x0000003808087812 */ /* 0x000fe400078ef80b */
[----:B------:R-:W-:Y:S02]  /*d440*/  LOP3.LUT R9, R9, 0x7fffe000, RZ, 0xc0, !PT ;  /* 0x7fffe00009097812 */ /* 0x000fe400078ec0ff */
[----:B------:R-:W-:-:S02]  /*d450*/  LOP3.LUT R4, R4, 0xfffffe00, RZ, 0xc0, !PT ;  /* 0xfffffe0004047812 */ /* 0x000fc400078ec0ff */
[-C--:B------:R-:W-:Y:S02]  /*d460*/  LOP3.LUT R10, R10, R5.reuse, RZ, 0x3c, !PT ;  /* 0x000000050a0a7212 */ /* 0x080fe400078e3cff */
[----:B------:R-:W-:Y:S02]  /*d470*/  LOP3.LUT R6, R8, R5, RZ, 0x3c, !PT ;  /* 0x0000000508067212 */ /* 0x000fe400078e3cff */
        /* <DEDUP_REMOVED lines=24> */
[----:B------:R-:W-:Y:S01]  /*d600*/  HADD2.F32 R5, -RZ, R6.H0_H0 ;  /* 0x20000006ff057230 */ /* 0x000fe20000004100 */
[----:B------:R-:W-:Y:S01]  /*d610*/  FMUL.FTZ R47, R17, R27 ;  /* 0x0000001b112f7220 */ /* 0x000fe20000410000 */
[----:B------:R-:W-:Y:S01]  /*d620*/  HADD2.F32 R28, -RZ, R10.H1_H1 ;  /* 0x3000000aff1c7230 */ /* 0x000fe20000004100 */
[-C--:B------:R-:W-:Y:S01]  /*d630*/  FMUL.FTZ R35, R35, R31.reuse ;  /* 0x0000001f23237220 */ /* 0x080fe20000410000 */
[----:B------:R-:W-:Y:S01]  /*d640*/  HADD2.F32 R33, -RZ, R6.H1_H1 ;  /* 0x30000006ff217230 */ /* 0x000fe20000004100 */
[----:B------:R-:W-:Y:S01]  /*d650*/  FFMA.FTZ R42, R20, R31, R42 ;  /* 0x0000001f142a7223 */ /* 0x000fe2000001002a */
[----:B------:R-:W-:Y:S01]  /*d660*/  HADD2.F32 R31, -RZ, R15.H1_H1 ;  /* 0x3000000fff1f7230 */ /* 0x000fe20000004100 */
[C---:B------:R-:W-:Y:S01]  /*d670*/  FMUL.FTZ R45, R4.reuse, R9 ;  /* 0x00000009042d7220 */ /* 0x040fe20000410000 */
[--C-:B------:R-:W-:Y:S01]  /*d680*/  HADD2.F32 R10, -RZ, R11.reuse.H0_H0 ;  /* 0x2000000bff0a7230 */ /* 0x100fe20000004100 */
        /* <DEDUP_REMOVED lines=10> */
[----:B------:R-:W-:-:S02]  /*d730*/  FMUL.FTZ R31, R31, R33 ;  /* 0x000000211f1f7220 */ /* 0x000fc40000410000 */
[----:B------:R-:W-:Y:S01]  /*d740*/  FFMA.FTZ R33, R5, R33, R50 ;  /* 0x0000002105217223 */ /* 0x000fe20000010032 */
[----:B------:R-:W-:Y:S01]  /*d750*/  HADD2.F32 R50, -RZ, R18.H0_H0 ;  /* 0x20000012ff327230 */ /* 0x000fe20000004100 */
        /* <DEDUP_REMOVED lines=24> */
.L_x_853:
[----:B------:R-:W-:Y:S05]  /*d8e0*/  BSYNC B2 ;  /* 0x0000000000027941 */ /* 0x000fea0003800000 */
.L_x_837:
[----:B-1----:R-:W-:Y:S01]  /*d8f0*/  SHF.R.S32.HI R6, RZ, 0x4, R13 ;  /* 0x00000004ff067819 */ /* 0x002fe2000001140d */
[----:B------:R-:W-:Y:S01]  /*d900*/  IMAD.SHL.U32 R4, R36, 0x40, RZ ;  /* 0x0000004024047824 */ /* 0x000fe200078e00ff */
[----:B------:R-:W-:-:S04]  /*d910*/  DEPBAR.LE SB0, 0x2 ;  /* 0x000080800000791a */ /* 0x000fc80000000000 */
[----:B------:R-:W-:Y:S01]  /*d920*/  LEA.HI R183, R13, R6, RZ, 0x1 ;  /* 0x000000060db77211 */ /* 0x000fe200078f08ff */
[----:B------:R-:W-:Y:S01]  /*d930*/  IMAD.SHL.U32 R5, R37, 0x40, RZ ;  /* 0x0000004025057824 */ /* 0x000fe200078e00ff */
[----:B------:R-:W-:Y:S01]  /*d940*/  LOP3.LUT R4, R4, 0x1c0, RZ, 0xc0, !PT ;  /* 0x000001c004047812 */ /* 0x000fe200078ec0ff */
[----:B------:R-:W-:Y:S01]  /*d950*/  IMAD.SHL.U32 R3, R3, 0x8, RZ ;  /* 0x0000000803037824 */ /* 0x000fe200078e00ff */
[----:B------:R-:W-:Y:S01]  /*d960*/  LOP3.LUT R183, R183, 0xfffffffe, RZ, 0xc0, !PT ;  /* 0xfffffffeb7b77812 */ /* 0x000fe200078ec0ff */
[----:B------:R-:W-:Y:S01]  /*d970*/  IMAD.SHL.U32 R137, R14, 0x40, RZ ;  /* 0x000000400e897824 */ /* 0x000fe200078e00ff */
[----:B------:R-:W-:Y:S01]  /*d980*/  BAR.SYNC.DEFER_BLOCKING 0x0 ;  /* 0x0000000000007b1d */ /* 0x000fe20000010000 */
[----:B------:R-:W-:Y:S01]  /*d990*/  IMAD.SHL.U32 R181, R0, 0x2, RZ ;  /* 0x0000000200b57824 */ /* 0x000fe200078e00ff */
[----:B------:R-:W-:Y:S01]  /*d9a0*/  LOP3.LUT R3, R4, 0x8, R3, 0xf8, !PT ;  /* 0x0000000804037812 */ /* 0x000fe200078ef803 */
[----:B------:R-:W-:Y:S01]  /*d9b0*/  IMAD.IADD R183, R6, 0x1, -R183 ;  /* 0x0000000106b77824 */ /* 0x000fe200078e0ab7 */
[----:B------:R-:W-:-:S02]  /*d9c0*/  LOP3.LUT R6, R5, 0x1c0, RZ, 0xc0, !PT ;  /* 0x000001c005067812 */ /* 0x000fc400078ec0ff */
[----:B------:R-:W-:Y:S01]  /*d9d0*/  SHF.R.U32.HI R4, RZ, 0x3, R4 ;  /* 0x00000003ff047819 */ /* 0x000fe20000011604 */
[----:B------:R-:W-:Y:S01]  /*d9e0*/  IMAD.SHL.U32 R5, R183, 0x8, RZ ;  /* 0x00000008b7057824 */ /* 0x000fe200078e00ff */
[----:B------:R-:W-:Y:S02]  /*d9f0*/  SHF.R.U32.HI R136, RZ, 0x3, R6 ;  /* 0x00000003ff887819 */ /* 0x000fe40000011606 */
[----:B------:R-:W-:Y:S02]  /*da00*/  LOP3.LUT R137, R137, 0xfffffe00, RZ, 0xc0, !PT ;  /* 0xfffffe0089897812 */ /* 0x000fe400078ec0ff */
[----:B------:R-:W-:Y:S02]  /*da10*/  LOP3.LUT R5, R6, 0x8, R5, 0xf8, !PT ;  /* 0x0000000806057812 */ /* 0x000fe400078ef805 */
[----:B------:R-:W-:Y:S01]  /*da20*/  LOP3.LUT R4, R3, R4, RZ, 0x3c, !PT ;  /* 0x0000000403047212 */ /* 0x000fe200078e3cff */
[----:B------:R-:W-:Y:S01]  /*da30*/  IMAD R3, R12, 0x400, R137 ;  /* 0x000004000c037824 */ /* 0x000fe200078e0289 */
[----:B------:R-:W-:-:S02]  /*da40*/  LOP3.LUT R136, R5, R136, RZ, 0x3c, !PT ;  /* 0x0000008805887212 */ /* 0x000fc400078e3cff */
[----:B------:R-:W-:Y:S01]  /*da50*/  LOP3.LUT P0, RZ, R135, 0x1, RZ, 0xc0, !PT ;  /* 0x0000000187ff7812 */ /* 0x000fe2000780c0ff */
[----:B------:R-:W-:Y:S02]  /*da60*/  IMAD R183, R183, 0x200, R4 ;  /* 0x00000200b7b77824 */ /* 0x000fe400078e0204 */
[----:B------:R-:W-:Y:S02]  /*da70*/  IMAD.MOV.U32 R4, RZ, RZ, 0x20 ;  /* 0x00000020ff047424 */ /* 0x000fe400078e00ff */
[----:B------:R-:W-:Y:S02]  /*da80*/  IMAD.IADD R0, R136, 0x1, R3 ;  /* 0x0000000188007824 */ /* 0x000fe400078e0203 */
[----:B------:R-:W-:Y:S01]  /*da90*/  IMAD.SHL.U32 R183, R183, 0x2, RZ ;  /* 0x00000002b7b77824 */ /* 0x000fe200078e00ff */
[----:B------:R-:W-:Y:S01]  /*daa0*/  SEL R4, R4, 0xffffffe0, !P1 ;  /* 0xffffffe004047807 */ /* 0x000fe20004800000 */
[C---:B------:R-:W-:Y:S01]  /*dab0*/  IMAD.SHL.U32 R32, R0.reuse, 0x2, RZ ;  /* 0x0000000200207824 */ /* 0x040fe200078e00ff */
[----:B------:R-:W-:-:S02]  /*dac0*/  LEA R182, R0, 0x18100, 0x1 ;  /* 0x0001810000b67811 */ /* 0x000fc400078e08ff */
[----:B------:R1:W2:Y:S01]  /*dad0*/  LDSM.16.M88.4 R128, [R183+0xc100] ;  /* 0x00c10000b780783b */ /* 0x0002a20000000200 */
[----:B------:R-:W-:Y:S02]  /*dae0*/  IMAD.IADD R139, R183, 0x1, R4 ;  /* 0x00000001b78b7824 */ /* 0x000fe400078e0204 */
[----:B------:R-:W-:Y:S01]  /*daf0*/  IMAD.IADD R3, R182, 0x1, R181 ;  /* 0x00000001b6037824 */ /* 0x000fe200078e02b5 */
        /* <DEDUP_REMOVED lines=12> */
[----:B------:R-:W-:-:S02]  /*dbc0*/  SHF.L.U64.HI R45, R146, 0x1, R149 ;  /* 0x00000001922d7819 */ /* 0x000fc40000010295 */
[----:B------:R-:W-:Y:S01]  /*dbd0*/  IADD3 R49, -R38, 0x10, RZ ;  /* 0x0000001026317810 */ /* 0x000fe20007ffe1ff */
[----:B------:R-:W-:Y:S02]  /*dbe0*/  IMAD R0, R0, c[0x0][0x208], RZ ;  /* 0x0000820000007a24 */ /* 0x000fe400078e02ff */
[----:B------:R-:W-:Y:S01]  /*dbf0*/  IMAD.SHL.U32 R44, R146, 0x2, RZ ;  /* 0x00000002922c7824 */ /* 0x000fe200078e00ff */
[----:B------:R-:W-:Y:S01]  /*dc00*/  LOP3.LUT R49, R49, 0xf, RZ, 0xc0, !PT ;  /* 0x0000000f31317812 */ /* 0x000fe200078ec0ff */
[----:B------:R-:W-:Y:S01]  /*dc10*/  IMAD R39, R193, c[0x0][0x20c], R0 ;  /* 0x00008300c1277a24 */ /* 0x000fe200078e0200 */
[----:B------:R-:W-:Y:S01]  /*dc20*/  SHF.R.S32.HI R0, RZ, 0x1f, R192 ;  /* 0x0000001fff007819 */ /* 0x000fe200000114c0 */
[----:B------:R-:W-:Y:S02]  /*dc30*/  IMAD.SHL.U32 R41, R145, 0x2, RZ ;  /* 0x0000000291297824 */ /* 0x000fe400078e00ff */
[----:B------:R-:W-:Y:S02]  /*dc40*/  IMAD.IADD R43, R43, 0x1, R39 ;  /* 0x000000012b2b7824 */ /* 0x000fe400078e0227 */
[----:B------:R-:W-:-:S02]  /*dc50*/  IMAD R39, R0, c[0x0][0x218], RZ ;  /* 0x0000860000277a24 */ /* 0x000fc400078e02ff */
[----:B------:R-:W-:-:S04]  /*dc60*/  IMAD.WIDE.U32 R42, R192, c[0x0][0x218], R42 ;  /* 0x00008600c02a7a25 */ /* 0x000fc800078e002a */
[----:B------:R-:W-:Y:S01]  /*dc70*/  IMAD R0, R192, c[0x0][0x21c], R39 ;  /* 0x00008700c0007a24 */ /* 0x000fe200078e0227 */
[----:B------:R-:W-:Y:S02]  /*dc80*/  IADD3 R40, P0, R40, R42, RZ ;  /* 0x0000002a28287210 */ /* 0x000fe40007f1e0ff */
[----:B------:R-:W-:Y:S02]  /*dc90*/  SHF.L.U64.HI R42, R145, 0x1, R148 ;  /* 0x00000001912a7819 */ /* 0x000fe40000010294 */
[----:B------:R-:W-:Y:S01]  /*dca0*/  IADD3.X R39, R187, R43, R0, P0, !PT ;  /* 0x0000002bbb277210 */ /* 0x000fe200007fe400 */
[----:B------:R-:W-:Y:S01]  /*dcb0*/  IMAD.SHL.U32 R0, R144, 0x2, RZ ;  /* 0x0000000290007824 */ /* 0x000fe200078e00ff */
[C---:B------:R-:W-:Y:S02]  /*dcc0*/  LEA R47, P0, R40.reuse, c[0x0][0x1f8], 0x1 ;  /* 0x00007e00282f7a11 */ /* 0x040fe400078008ff */
[----:B------:R-:W-:Y:S02]  /*dcd0*/  SEL R43, RZ, 0x10, P5 ;  /* 0x00000010ff2b7807 */ /* 0x000fe40002800000 */
[----:B------:R-:W-:Y:S01]  /*dce0*/  LEA.HI.X R46, R40, c[0x0][0x1fc], R39, 0x1, P0 ;  /* 0x00007f00282e7a11 */ /* 0x000fe200000f0c27 */
[----:B------:R-:W5:Y:S01]  /*dcf0*/  SHFL.IDX PT, R48, R47, 0x1, 0x181f ;  /* 0x00381f002f307f89 */ /* 0x000f6200000e0000 */
[----:B------:R-:W-:-:S02]  /*dd00*/  IADD3 R55, -R43, 0x10, RZ ;  /* 0x000000102b377810 */ /* 0x000fc40007ffe1ff */
[----:B------:R-:W-:Y:S01]  /*dd10*/  SEL R40, RZ, 0x10, P4 ;  /* 0x00000010ff287807 */ /* 0x000fe20002000000 */
[----:B------:R-:W4:Y:S01]  /*dd20*/  SHFL.IDX PT, R50, R46, 0x1, 0x181f ;  /* 0x00381f002e327f89 */ /* 0x000f2200000e0000 */
[----:B------:R-:W-:Y:S02]  /*dd30*/  LOP3.LUT R55, R55, 0xf, RZ, 0xc0, !PT ;  /* 0x0000000f37377812 */ /* 0x000fe400078ec0ff */
[----:B------:R-:W-:Y:S01]  /*dd40*/  IADD3 R52, -R40, 0x10, RZ ;  /* 0x0000001028347810 */ /* 0x000fe20007ffe1ff */
[----:B------:R-:W3:Y:S01]  /*dd50*/  SHFL.IDX PT, R47, R47, RZ, 0x181f ;  /* 0x00181fff2f2f7589 */ /* 0x000ee200000e0000 */
[----:B------:R-:W-:Y:S02]  /*dd60*/  SHF.L.U64.HI R39, R144, 0x1, R147 ;  /* 0x0000000190277819 */ /* 0x000fe40000010293 */
[----:B------:R-:W-:Y:S01]  /*dd70*/  LOP3.LUT R52, R52, 0xf, RZ, 0xc0, !PT ;  /* 0x0000000f34347812 */ /* 0x000fe200078ec0ff */
[----:B------:R-:W2:Y:S01]  /*dd80*/  SHFL.IDX PT, R46, R46, RZ, 0x181f ;  /* 0x00181fff2e2e7589 */ /* 0x000ea200000e0000 */
[----:B-----5:R-:W-:-:S04]  /*dd90*/  IADD3 R54, P2, P0, R55, R48, R44 ;  /* 0x0000003037367210 */ /* 0x020fc8000785e02c */
[----:B----4-:R-:W-:Y:S02]  /*dda0*/  IADD3.X R55, RZ, R50, R45, P2, P0 ;  /* 0x00000032ff377210 */ /* 0x010fe400017e042d */
[----:B------:R-:W-:-:S04]  /*ddb0*/  IADD3 R52, P2, P0, R52, R48, R41 ;  /* 0x0000003034347210 */ /* 0x000fc8000785e029 */
[----:B------:R-:W-:Y:S02]  /*ddc0*/  IADD3.X R53, RZ, R50, R42, P2, P0 ;  /* 0x00000032ff357210 */ /* 0x000fe400017e042a */
[----:B------:R-:W-:-:S04]  /*ddd0*/  IADD3 R48, P2, P0, R49, R48, R0 ;  /* 0x0000003031307210 */ /* 0x000fc8000785e000 */
[----:B------:R-:W-:Y:S02]  /*dde0*/  IADD3.X R49, RZ, R50, R39, P2, P0 ;  /* 0x00000032ff317210 */ /* 0x000fe400017e0427 */
[----:B---3--:R-:W-:-:S05]  /*ddf0*/  IADD3 R44, P0, R47, R44, RZ ;  /* 0x0000002c2f2c7210 */ /* 0x008fca0007f1e0ff */
        /* <DEDUP_REMOVED lines=14> */
.L_x_876:
[----:B--2---:R-:W-:Y:S01]  /*dee0*/  IMAD.MOV.U32 R2, RZ, RZ, 0x40 ;  /* 0x00000040ff027424 */ /* 0x004fe200078e00ff */
[----:B------:R-:W-:Y:S01]  /*def0*/  LOP3.LUT P0, RZ, R37, 0x4, RZ, 0xc0, !PT ;  /* 0x0000000425ff7812 */ /* 0x000fe2000780c0ff */
[----:B------:R-:W-:Y:S01]  /*df00*/  LDSM.16.M88.4 R48, [R3+0x4000] ;  /* 0x004000000330783b */ /* 0x000fe20000000200 */
[----:B------:R-:W-:Y:S01]  /*df10*/  LOP3.LUT R81, R81, 0xffffffe0, RZ, 0xc0, !PT ;  /* 0xffffffe051517812 */ /* 0x000fe200078ec0ff */
[----:B-1----:R-:W-:Y:S01]  /*df20*/  HMMA.16816.F32 R84, R32, R128, RZ ;  /* 0x000000802054723c */ /* 0x002fe200000018ff */
[----:B------:R-:W-:Y:S01]  /*df30*/  SEL R0, R2, 0xffffffc0, !P0 ;  /* 0xffffffc002007807 */ /* 0x000fe20004000000 */
[----:B------:R1:W-:Y:S01]  /*df40*/  LDSM.16.M88.4 R72, [R3+0x8000] ;  /* 0x008000000348783b */ /* 0x0003e20000000200 */
[----:B------:R-:W-:Y:S01]  /*df50*/  LOP3.LUT P0, RZ, R36, 0x4, RZ, 0xc0, !PT ;  /* 0x0000000424ff7812 */ /* 0x000fe2000780c0ff */
[----:B------:R-:W-:Y:S02]  /*df60*/  IMAD.IADD R82, R82, 0x1, -R81 ;  /* 0x0000000152527824 */ /* 0x000fe400078e0a51 */
        /* <DEDUP_REMOVED lines=8> */
[----:B------:R-:W-:Y:S01]  /*dff0*/  IMAD.SHL.U32 R177, R177, 0x2, RZ ;  /* 0x00000002b1b17824 */ /* 0x000fe200078e00ff */
[----:B------:R-:W2:Y:S03]  /*e000*/  LDSM.16.M88.4 R120, [R128+0xc100] ;  /* 0x00c100008078783b */ /* 0x000ea60000000200 */
[--C-:B------:R-:W-:Y:S01]  /*e010*/  IMAD.IADD R176, R0, 0x1, R177.reuse ;  /* 0x0000000100b07824 */ /* 0x100fe200078e02b1 */
[----:B------:R-:W-:Y:S01]  /*e020*/  LDSM.16.M88.4 R56, [R178] ;  /* 0x00000000b238783b */ /* 0x000fe20000000200 */
[----:B------:R-:W-:-:S02]  /*e030*/  IMAD.IADD R175, R181, 0x1, R177 ;  /* 0x00000001b5af7824 */ /* 0x000fc400078e02b1 */
[----:B------:R-:W-:Y:S01]  /*e040*/  HMMA.16816.F32 R84, R28, R124, R84 ;  /* 0x0000007c1c54723c */ /* 0x000fe20000001854 */
[----:B-1----:R-:W-:Y:S01]  /*e050*/  SHF.R.S32.HI R3, RZ, 0x1f, R82 ;  /* 0x0000001fff037819 */ /* 0x002fe20000011452 */
[----:B------:R-:W1:Y:S01]  /*e060*/  LDSM.16.M88.4 R116, [R2+0xc100] ;  /* 0x00c100000274783b */ /* 0x000e620000000200 */
[----:B------:R-:W-:Y:S02]  /*e070*/  IMAD.IADD R0, R0, 0x1, R175 ;  /* 0x0000000100007824 */ /* 0x000fe400078e02af */
[----:B------:R-:W-:Y:S01]  /*e080*/  LEA.HI R3, R3, R82, RZ, 0x2 ;  /* 0x0000005203037211 */ /* 0x000fe200078f10ff */
[----:B------:R-:W5:Y:S01]  /*e090*/  LDSM.16.M88.4 R112, [R183+0xe100] ;  /* 0x00e10000b770783b */ /* 0x000f620000000200 */
[----:B------:R-:W-:Y:S02]  /*e0a0*/  IMAD.IADD R164, R181, 0x1, R176 ;  /* 0x00000001b5a47824 */ /* 0x000fe400078e02b0 */
[----:B------:R-:W-:Y:S01]  /*e0b0*/  LOP3.LUT R3, R3, 0x7ffffffc, RZ, 0xc0, !PT ;  /* 0x7ffffffc03037812 */ /* 0x000fe200078ec0ff */
[----:B------:R-:W4:Y:S04]  /*e0c0*/  LDSM.16.M88.4 R108, [R139+0xe100] ;  /* 0x00e100008b6c783b */ /* 0x000f280000000200 */
[----:B------:R-:W-:Y:S01]  /*e0d0*/  IMAD.IADD R3, R82, 0x1, -R3 ;  /* 0x0000000152037824 */ /* 0x000fe200078e0a03 */
[----:B------:R-:W-:Y:S03]  /*e0e0*/  LDSM.16.M88.4 R44, [R179+0x4000] ;  /* 0x00400000b32c783b */ /* 0x000fe60000000200 */
[----:B------:R-:W-:Y:S01]  /*e0f0*/  IMAD R3, R3, -0x2, R80 ;  /* 0xfffffffe03037824 */ /* 0x000fe200078e0250 */
[----:B------:R-:W3:Y:S01]  /*e100*/  LDSM.16.M88.4 R104, [R128+0xe100] ;  /* 0x00e100008068783b */ /* 0x000ee20000000200 */
[----:B------:R-:W-:Y:S03]  /*e110*/  HMMA.16816.F32 R80, R32, R130, RZ ;  /* 0x000000822050723c */ /* 0x000fe600000018ff */
[----:B------:R-:W-:Y:S01]  /*e120*/  LDSM.16.M88.4 R40, [R178+0x4000] ;  /* 0x00400000b228783b */ /* 0x000fe20000000200 */
[----:B------:R-:W-:-:S03]  /*e130*/  ISETP.GT.AND P0, PT, R3, RZ, PT ;  /* 0x000000ff0300720c */ /* 0x000fc60003f04270 */
[----:B------:R-:W3:Y:S04]  /*e140*/  LDSM.16.M88.4 R100, [R2+0xe100] ;  /* 0x00e100000264783b */ /* 0x000ee80000000200 */
[----:B------:R-:W-:Y:S01]  /*e150*/  LDSM.16.M88.4 R36, [R182+0x8000] ;  /* 0x00800000b624783b */ /* 0x000fe20000000200 */
[----:B--2---:R-:W-:Y:S03]  /*e160*/  HMMA.16816.F32 R84, R60, R120, R84 ;  /* 0x000000783c54723c */ /* 0x004fe60000001854 */
[----:B------:R-:W2:Y:S04]  /*e170*/  LDSM.16.M88.4 R96, [R183+0x10100] ;  /* 0x01010000b760783b */ /* 0x000ea80000000200 */
[----:B------:R-:W2:Y:S04]  /*e180*/  LDSM.16.M88.4 R92, [R139+0x10100] ;  /* 0x010100008b5c783b */ /* 0x000ea80000000200 */
[----:B------:R-:W-:Y:S01]  /*e190*/  LDSM.16.M88.4 R68, [R179+0x8000] ;  /* 0x00800000b344783b */ /* 0x000fe20000000200 */
[----:B------:R-:W-:Y:S03]  /*e1a0*/  HMMA.16816.F32 R80, R28, R126, R80 ;  /* 0x0000007e1c50723c */ /* 0x000fe60000001850 */
[----:B------:R-:W2:Y:S04]  /*e1b0*/  LDSM.16.M88.4 R88, [R128+0x10100] ;  /* 0x010100008058783b */ /* 0x000ea80000000200 */
[----:B------:R-:W-:Y:S04]  /*e1c0*/  LDSM.16.M88.4 R64, [R178+0x8000] ;  /* 0x00800000b240783b */ /* 0x000fe80000000200 */
[----:B------:R-:W2:Y:S01]  /*e1d0*/  LDSM.16.M88.4 R76, [R2+0x10100] ;  /* 0x01010000024c783b */ /* 0x000ea20000000200 */
[----:B-1----:R-:W-:Y:S03]  /*e1e0*/  HMMA.16816.F32 R84, R56, R116, R84 ;  /* 0x000000743854723c */ /* 0x002fe60000001854 */
[----:B------:R-:W0:Y:S09]  /*e1f0*/  LDGDEPBAR ;  /* 0x00000000000079af */ /* 0x000e320000000000 */
[----:B------:R-:W-:Y:S11]  /*e200*/  HMMA.16816.F32 R80, R60, R122, R80 ;  /* 0x0000007a3c50723c */ /* 0x000ff60000001850 */
[----:B------:R-:W-:Y:S01]  /*e210*/  @!UPT UIADD3 URZ, URZ, URZ, URZ ;  /* 0x0000003f3f3ff290 */ /* 0x000fe2000fffe03f */
[----:B-----5:R-:W-:Y:S11]  /*e220*/  HMMA.16816.F32 R84, R52, R112, R84 ;  /* 0x000000703454723c */ /* 0x020ff60000001854 */
[----:B------:R-:W-:Y:S01]  /*e230*/  @!UPT UIADD3 URZ, URZ, URZ, URZ ;  /* 0x0000003f3f3ff290 */ /* 0x000fe2000fffe03f */
[----:B------:R-:W-:Y:S01]  /*e240*/  HMMA.16816.F32 R80, R56, R118, R80 ;  /* 0x000000763850723c */ /* 0x000fe20000001850 */
[----:B------:R-:W1:Y:S11]  /*e250*/  LDSM.16.M88.4 R116, [R128+0xc900] ;  /* 0x00c900008074783b */ /* 0x000e760000000200 */
[----:B----4-:R-:W-:Y:S11]  /*e260*/  HMMA.16816.F32 R84, R48, R108, R84 ;  /* 0x0000006c3054723c */ /* 0x010ff60000001854 */
[----:B------:R-:W-:Y:S01]  /*e270*/  @!UPT UIADD3 URZ, URZ, URZ, URZ ;  /* 0x0000003f3f3ff290 */ /* 0x000fe2000fffe03f */
[----:B------:R-:W-:Y:S01]  /*e280*/  HMMA.16816.F32 R80, R52, R114, R80 ;  /* 0x000000723450723c */ /* 0x000fe20000001850 */
[----:B------:R-:W4:Y:S11]  /*e290*/  LDSM.16.M88.4 R112, [R2+0xc900] ;  /* 0x00c900000270783b */ /* 0x000f360000000200 */
[----:B---3--:R-:W-:Y:S11]  /*e2a0*/  HMMA.16816.F32 R84, R44, R104, R84 ;  /* 0x000000682c54723c */ /* 0x008ff60000001854 */
[----:B------:R-:W-:Y:S01]  /*e2b0*/  @!UPT UIADD3 URZ, URZ, URZ, URZ ;  /* 0x0000003f3f3ff290 */ /* 0x000fe2000fffe03f */
[----:B------:R-:W-:Y:S01]  /*e2c0*/  HMMA.16816.F32 R80, R48, R110, R80 ;  /* 0x0000006e3050723c */ /* 0x000fe20000001850 */
[----:B------:R-:W3:Y:S11]  /*e2d0*/  LDSM.16.M88.4 R108, [R183+0xe900] ;  /* 0x00e90000b76c783b */ /* 0x000ef60000000200 */
[----:B------:R-:W-:Y:S11]  /*e2e0*/  HMMA.16816.F32 R84, R40, R100, R84 ;  /* 0x000000642854723c */ /* 0x000ff60000001854 */
[----:B------:R-:W-:Y:S01]  /*e2f0*/  @!UPT UIADD3 URZ, URZ, URZ, URZ ;  /* 0x0000003f3f3ff290 */ /* 0x000fe2000fffe03f */
[----:B------:R-:W-:Y:S01]  /*e300*/  HMMA.16816.F32 R80, R44, R106, R80 ;  /* 0x0000006a2c50723c */ /* 0x000fe20000001850 */
[----:B------:R-:W5:Y:S11]  /*e310*/  LDSM.16.M88.4 R104, [R139+0xe900] ;  /* 0x00e900008b68783b */ /* 0x000f760000000200 */
[----:B--2---:R-:W-:Y:S11]  /*e320*/  HMMA.16816.F32 R84, R36, R96, R84 ;  /* 0x000000602454723c */ /* 0x004ff60000001854 */
[----:B------:R-:W-:Y:S01]  /*e330*/  @!UPT UIADD3 URZ, URZ, URZ, URZ ;  /* 0x0000003f3f3ff290 */ /* 0x000fe2000fffe03f */
[----:B------:R-:W-:Y:S01]  /*e340*/  HMMA.16816.F32 R80, R40, R102, R80 ;  /* 0x000000662850723c */ /* 0x000fe20000001850 */
[----:B------:R-:W2:Y:S11]  /*e350*/  LDSM.16.M88.4 R100, [R128+0xe900] ;  /* 0x00e900008064783b */ /* 0x000eb60000000200 */
[----:B------:R-:W-:Y:S11]  /*e360*/  HMMA.16816.F32 R84, R72, R92, R84 ;  /* 0x0000005c4854723c */ /* 0x000ff60000001854 */
[----:B------:R-:W-:Y:S01]  /*e370*/  @!UPT UIADD3 URZ, URZ, URZ, URZ ;  /* 0x0000003f3f3ff290 */ /* 0x000fe2000fffe03f */
[----:B------:R-:W-:Y:S01]  /*e380*/  HMMA.16816.F32 R80, R36, R98, R80 ;  /* 0x000000622450723c */ /* 0x000fe20000001850 */
[----:B------:R-:W-:Y:S11]  /*e390*/  LDSM.16.M88.4 R96, [R2+0xe900] ;  /* 0x00e900000260783b */ /* 0x000ff60000000200 */
        /* <DEDUP_REMOVED lines=8> */
[----:B------:R-:W-:-:S02]  /*e420*/  FSEL R121, R86, -INF , P0 ;  /* 0xff80000056797808 */ /* 0x000fc40000000000 */
[----:B------:R-:W-:Y:S02]  /*e430*/  FSEL R124, R84, -INF , P0 ;  /* 0xff800000547c7808 */ /* 0x000fe40000000000 */
[----:B------:R-:W-:-:S04]  /*e440*/  ISETP.GT.AND P0, PT, R3, 0x1, PT ;  /* 0x000000010300780c */ /* 0x000fc80003f04270 */
[----:B------:R-:W-:Y:S02]  /*e450*/  FSEL R120, R87, -INF , P0 ;  /* 0xff80000057787808 */ /* 0x000fe40000000000 */
[----:B------:R-:W-:Y:S02]  /*e460*/  FSEL R125, R85, -INF , P0 ;  /* 0xff800000557d7808 */ /* 0x000fe40000000000 */
[----:B------:R-:W-:Y:S01]  /*e470*/  HMMA.16816.F32 R80, R64, R78, R80 ;  /* 0x0000004e4050723c */ /* 0x000fe20000001850 */
[C---:B------:R-:W-:Y:S01]  /*e480*/  ISETP.GT.AND P0, PT, R3.reuse, 0x8, PT ;  /* 0x000000080300780c */ /* 0x040fe20003f04270 */
[----:B------:R-:W-:Y:S04]  /*e490*/  LDSM.16.M88.4 R84, [R128+0x10900] ;  /* 0x010900008054783b */ /* 0x000fe80000000200 */
[----:B------:R-:W-:Y:S11]  /*e4a0*/  LDSM.16.M88.4 R76, [R2+0x10900] ;  /* 0x01090000024c783b */ /* 0x000ff60000000200 */
[----:B------:R-:W-:Y:S07]  /*e4b0*/  @!UPT UIADD3 URZ, URZ, URZ, URZ ;  /* 0x0000003f3f3ff290 */ /* 0x000fee000fffe03f */
[----:B------:R-:W-:Y:S02]  /*e4c0*/  FSEL R130, R82, -INF , P0 ;  /* 0xff80000052827808 */ /* 0x000fe40000000000 */
[----:B------:R-:W-:Y:S02]  /*e4d0*/  FSEL R156, R80, -INF , P0 ;  /* 0xff800000509c7808 */ /* 0x000fe40000000000 */
[----:B------:R-:W-:-:S04]  /*e4e0*/  ISETP.GT.AND P0, PT, R3, 0x9, PT ;  /* 0x000000090300780c */ /* 0x000fc80003f04270 */
[----:B------:R-:W-:Y:S02]  /*e4f0*/  FSEL R126, R83, -INF , P0 ;  /* 0xff800000537e7808 */ /* 0x000fe40000000000 */
[----:B------:R-:W-:Y:S02]  /*e500*/  FSEL R154, R81, -INF , P0 ;  /* 0xff800000519a7808 */ /* 0x000fe40000000000 */
[----:B------:R-:W-:Y:S01]  /*e510*/  HMMA.16816.F32 R80, R32, R12, RZ ;  /* 0x0000000c2050723c */ /* 0x000fe200000018ff */
[----:B------:R-:W-:-:S07]  /*e520*/  ISETP.GT.AND P0, PT, R3, 0x10, PT ;  /* 0x000000100300780c */ /* 0x000fce0003f04270 */
[----:B------:R-:W-:Y:S11]  /*e530*/  HMMA.16816.F32 R12, R32, R14, RZ ;  /* 0x0000000e200c723c */ /* 0x000ff600000018ff */
[----:B------:R-:W-:Y:S05]  /*e540*/  @!UPT UIADD3 URZ, URZ, URZ, URZ ;  /* 0x0000003f3f3ff290 */ /* 0x000fea000fffe03f */
[C---:B------:R-:W-:Y:S08]  /*e550*/  HMMA.16816.F32 R80, R28.reuse, R24, R80 ;  /* 0x000000181c50723c */ /* 0x040ff00000001850 */
[----:B------:R-:W-:Y:S08]  /*e560*/  HMMA.16816.F32 R12, R28, R26, R12 ;  /* 0x0000001a1c0c723c */ /* 0x000ff0000000180c */
[----:B------:R-:W-:Y:S08]  /*e570*/  HMMA.16816.F32 R24, R32, R8, RZ ;  /* 0x000000082018723c */ /* 0x000ff000000018ff */
[C---:B-1----:R-:W-:Y:S08]  /*e580*/  HMMA.16816.F32 R80, R60.reuse, R116, R80 ;  /* 0x000000743c50723c */ /* 0x042ff00000001850 */
[----:B------:R-:W-:Y:S08]  /*e590*/  HMMA.16816.F32 R12, R60, R118, R12 ;  /* 0x000000763c0c723c */ /* 0x000ff0000000180c */
[----:B------:R-:W-:Y:S08]  /*e5a0*/  HMMA.16816.F32 R8, R32, R10, RZ ;  /* 0x0000000a2008723c */ /* 0x000ff000000018ff */
[C---:B----4-:R-:W-:Y:S08]  /*e5b0*/  HMMA.16816.F32 R80, R56.reuse, R112, R80 ;  /* 0x000000703850723c */ /* 0x050ff00000001850 */
[----:B------:R-:W-:Y:S08]  /*e5c0*/  HMMA.16816.F32 R12, R56, R114, R12 ;  /* 0x00000072380c723c */ /* 0x000ff0000000180c */
[----:B------:R-:W-:Y:S08]  /*e5d0*/  HMMA.16816.F32 R24, R28, R20, R24 ;  /* 0x000000141c18723c */ /* 0x000ff00000001818 */
[C---:B---3--:R-:W-:Y:S08]  /*e5e0*/  HMMA.16816.F32 R80, R52.reuse, R108, R80 ;  /* 0x0000006c3450723c */ /* 0x048ff00000001850 */
[----:B------:R-:W-:Y:S01]  /*e5f0*/  HMMA.16816.F32 R12, R52, R110, R12 ;  /* 0x0000006e340c723c */ /* 0x000fe2000000180c */
[----:B------:R-:W1:Y:S07]  /*e600*/  LDSM.16.M88.4 R108, [R128+0xd100] ;  /* 0x00d10000806c783b */ /* 0x000e6e0000000200 */
[----:B------:R-:W-:Y:S01]  /*e610*/  HMMA.16816.F32 R8, R28, R22, R8 ;  /* 0x000000161c08723c */ /* 0x000fe20000001808 */
[----:B------:R-:W-:Y:S07]  /*e620*/  LDSM.16.M88.4 R20, [R183+0xf900] ;  /* 0x00f90000b714783b */ /* 0x000fee0000000200 */
[C---:B-----5:R-:W-:Y:S08]  /*e630*/  HMMA.16816.F32 R80, R48.reuse, R104, R80 ;  /* 0x000000683050723c */ /* 0x060ff00000001850 */
[----:B------:R-:W-:Y:S01]  /*e640*/  HMMA.16816.F32 R12, R48, R106, R12 ;  /* 0x0000006a300c723c */ /* 0x000fe2000000180c */
[----:B------:R-:W3:Y:S11]  /*e650*/  LDSM.16.M88.4 R104, [R2+0xd100] ;  /* 0x00d100000268783b */ /* 0x000ef60000000200 */
[----:B------:R-:W-:Y:S04]  /*e660*/  @!UPT UIADD3 URZ, URZ, URZ, URZ ;  /* 0x0000003f3f3ff290 */ /* 0x000fe8000fffe03f */
[----:B--2---:R-:W-:Y:S08]  /*e670*/  HMMA.16816.F32 R80, R44, R100, R80 ;  /* 0x000000642c50723c */ /* 0x004ff00000001850 */
[----:B-1----:R-:W-:Y:S08]  /*e680*/  HMMA.16816.F32 R24, R60, R108, R24 ;  /* 0x0000006c3c18723c */ /* 0x002ff00000001818 */
[----:B------:R-:W-:Y:S01]  /*e690*/  HMMA.16816.F32 R12, R44, R102, R12 ;  /* 0x000000662c0c723c */ /* 0x000fe2000000180c */
[----:B------:R-:W1:Y:S07]  /*e6a0*/  LDSM.16.M88.4 R100, [R183+0xf100] ;  /* 0x00f10000b764783b */ /* 0x000e6e0000000200 */
[----:B------:R-:W-:Y:S08]  /*e6b0*/  HMMA.16816.F32 R80, R40, R96, R80 ;  /* 0x000000602850723c */ /* 0x000ff00000001850 */
[----:B------:R-:W-:Y:S08]  /*e6c0*/  HMMA.16816.F32 R8, R60, R110, R8 ;  /* 0x0000006e3c08723c */ /* 0x000ff00000001808 */
[----:B---3--:R-:W-:Y:S08]  /*e6d0*/  HMMA.16816.F32 R24, R56, R104, R24 ;  /* 0x000000683818723c */ /* 0x008ff00000001818 */
[----:B------:R-:W-:Y:S08]  /*e6e0*/  HMMA.16816.F32 R80, R36, R92, R80 ;  /* 0x0000005c2450723c */ /* 0x000ff00000001850 */
[----:B------:R-:W-:Y:S01]  /*e6f0*/  HMMA.16816.F32 R12, R40, R98, R12 ;  /* 0x00000062280c723c */ /* 0x000fe2000000180c */
[----:B------:R-:W2:Y:S07]  /*e700*/  LDSM.16.M88.4 R96, [R139+0xf100] ;  /* 0x00f100008b60783b */ /* 0x000eae0000000200 */
[----:B------:R-:W-:Y:S08]  /*e710*/  HMMA.16816.F32 R8, R56, R106, R8 ;  /* 0x0000006a3808723c */ /* 0x000ff00000001808 */
[----:B-1----:R-:W-:Y:S08]  /*e720*/  HMMA.16816.F32 R24, R52, R100, R24 ;  /* 0x000000643418723c */ /* 0x002ff00000001818 */
[----:B------:R-:W-:Y:S08]  /*e730*/  HMMA.16816.F32 R80, R72, R88, R80 ;  /* 0x000000584850723c */ /* 0x000ff00000001850 */
[----:B------:R-:W-:Y:S01]  /*e740*/  HMMA.16816.F32 R12, R36, R94, R12 ;  /* 0x0000005e240c723c */ /* 0x000fe2000000180c */
[----:B------:R-:W1:Y:S07]  /*e750*/  LDSM.16.M88.4 R92, [R128+0xf100] ;  /* 0x00f10000805c783b */ /* 0x000e6e0000000200 */
[----:B------:R-:W-:Y:S08]  /*e760*/  HMMA.16816.F32 R8, R52, R102, R8 ;  /* 0x000000663408723c */ /* 0x000ff00000001808 */
[----:B--2---:R-:W-:Y:S08]  /*e770*/  HMMA.16816.F32 R24, R48, R96, R24 ;  /* 0x000000603018723c */ /* 0x004ff00000001818 */
[----:B------:R-:W-:Y:S08]  /*e780*/  HMMA.16816.F32 R80, R68, R84, R80 ;  /* 0x000000544450723c */ /* 0x000ff00000001850 */
[----:B------:R-:W-:Y:S01]  /*e790*/  HMMA.16816.F32 R12, R72, R90, R12 ;  /* 0x0000005a480c723c */ /* 0x000fe2000000180c */
[----:B------:R-:W2:Y:S07]  /*e7a0*/  LDSM.16.M88.4 R88, [R2+0xf100] ;  /* 0x00f100000258783b */ /* 0x000eae0000000200 */
[----:B------:R-:W-:Y:S01]  /*e7b0*/  HMMA.16816.F32 R8, R48, R98, R8 ;  /* 0x000000623008723c */ /* 0x000fe20000001808 */
[----:B------:R-:W-:Y:S07]  /*e7c0*/  LDSM.16.M88.4 R96, [R2+0x11900] ;  /* 0x011900000260783b */ /* 0x000fee0000000200 */
[----:B-1----:R-:W-:Y:S08]  /*e7d0*/  HMMA.16816.F32 R24, R44, R92, R24 ;  /* 0x0000005c2c18723c */ /* 0x002ff00000001818 */
[----:B------:R-:W-:Y:S08]  /*e7e0*/  HMMA.16816.F32 R80, R64, R76, R80 ;  /* 0x0000004c4050723c */ /* 0x000ff00000001850 */
[----:B------:R-:W-:Y:S01]  /*e7f0*/  HMMA.16816.F32 R12, R68, R86, R12 ;  /* 0x00000056440c723c */ /* 0x000fe2000000180c */
[----:B------:R-:W1:Y:S07]  /*e800*/  LDSM.16.M88.4 R84, [R183+0x11100] ;  /* 0x01110000b754783b */ /* 0x000e6e0000000200 */
[----:B------:R-:W-:Y:S01]  /*e810*/  HMMA.16816.F32 R8, R44, R94, R8 ;  /* 0x0000005e2c08723c */ /* 0x000fe20000001808 */
[----:B------:R-:W-:Y:S07]  /*e820*/  LDSM.16.M88.4 R92, [R128+0x11900] ;  /* 0x01190000805c783b */ /* 0x000fee0000000200 */
[----:B--2---:R-:W-:Y:S01]  /*e830*/  HMMA.16816.F32 R24, R40, R88, R24 ;  /* 0x000000582818723c */ /* 0x004fe20000001818 */
[----:B------:R-:W-:-:S02]  /*e840*/  FSEL R122, R82, -INF , P0 ;  /* 0xff800000527a7808 */ /* 0x000fc40000000000 */
[----:B------:R-:W-:Y:S02]  /*e850*/  FSEL R152, R80, -INF , P0 ;  /* 0xff80000050987808 */ /* 0x000fe40000000000 */
[----:B------:R-:W-:-:S03]  /*e860*/  ISETP.GT.AND P0, PT, R3, 0x11, PT ;  /* 0x000000110300780c */ /* 0x000fc60003f04270 */
[----:B------:R-:W-:Y:S01]  /*e870*/  HMMA.16816.F32 R12, R64, R78, R12 ;  /* 0x0000004e400c723c */ /* 0x000fe2000000180c */
[----:B------:R-:W-:Y:S01]  /*e880*/  FSEL R116, R83, -INF , P0 ;  /* 0xff80000053747808 */ /* 0x000fe20000000000 */
[----:B------:R-:W-:Y:S01]  /*e890*/  LDSM.16.M88.4 R76, [R128+0x11100] ;  /* 0x01110000804c783b */ /* 0x000fe20000000200 */
[----:B------:R-:W-:Y:S02]  /*e8a0*/  FSEL R138, R81, -INF , P0 ;  /* 0xff800000518a7808 */ /* 0x000fe40000000000 */
[----:B------:R-:W-:Y:S01]  /*e8b0*/  ISETP.GT.AND P0, PT, R3, 0x18, PT ;  /* 0x000000180300780c */ /* 0x000fe20003f04270 */
[----:B------:R-:W2:Y:S02]  /*e8c0*/  LDSM.16.M88.4 R80, [R139+0x11100] ;  /* 0x011100008b50783b */ /* 0x000ea40000000200 */
[----:B------:R-:W-:Y:S02]  /*e8d0*/  HMMA.16816.F32 R8, R40, R90, R8 ;  /* 0x0000005a2808723c */ /* 0x000fe40000001808 */
[----:B------:R-:W-:Y:S06]  /*e8e0*/  LDSM.16.M88.4 R88, [R139+0x11900] ;  /* 0x011900008b58783b */ /* 0x000fec0000000200 */
[----:B------:R-:W-:Y:S08]  /*e8f0*/  HMMA.16816.F32 R100, R32, R4, RZ ;  /* 0x000000042064723c */ /* 0x000ff000000018ff */
[----:B-1----:R-:W-:Y:S01]  /*e900*/  HMMA.16816.F32 R24, R36, R84, R24 ;  /* 0x000000542418723c */ /* 0x002fe20000001818 */
[----:B------:R-:W-:-:S02]  /*e910*/  FSEL R216, R14, -INF , P0 ;  /* 0xff8000000ed87808 */ /* 0x000fc40000000000 */
[----:B------:R-:W-:Y:S02]  /*e920*/  FSEL R220, R12, -INF , P0 ;  /* 0xff8000000cdc7808 */ /* 0x000fe40000000000 */
[----:B------:R-:W-:-:S03]  /*e930*/  ISETP.GT.AND P0, PT, R3, 0x19, PT ;  /* 0x000000190300780c */ /* 0x000fc60003f04270 */
[----:B------:R-:W-:Y:S01]  /*e940*/  HMMA.16816.F32 R8, R36, R86, R8 ;  /* 0x000000562408723c */ /* 0x000fe20000001808 */
[----:B------:R-:W-:Y:S01]  /*e950*/  FSEL R118, R15, -INF , P0 ;  /* 0xff8000000f767808 */ /* 0x000fe20000000000 */
[----:B------:R-:W-:Y:S01]  /*e960*/  LDSM.16.M88.4 R84, [R183+0x11900] ;  /* 0x01190000b754783b */ /* 0x000fe20000000200 */
[----:B------:R-:W-:Y:S02]  /*e970*/  FSEL R218, R13, -INF , P0 ;  /* 0xff8000000dda7808 */ /* 0x000fe40000000000 */
[C---:B------:R-:W-:Y:S01]  /*e980*/  ISETP.GT.AND P0, PT, R3.reuse, 0x20, PT ;  /* 0x000000200300780c */ /* 0x040fe20003f04270 */
[----:B------:R-:W1:Y:S02]  /*e990*/  LDSM.16.M88.4 R12, [R2+0x11100] ;  /* 0x01110000020c783b */ /* 0x000e640000000200 */
[----:B------:R-:W-:Y:S08]  /*e9a0*/  HMMA.16816.F32 R4, R32, R6, RZ ;  /* 0x000000062004723c */ /* 0x000ff000000018ff */
[C---:B--2---:R-:W-:Y:S08]  /*e9b0*/  HMMA.16816.F32 R24, R72.reuse, R80, R24 ;  /* 0x000000504818723c */ /* 0x044ff00000001818 */
[----:B------:R-:W-:Y:S01]  /*e9c0*/  HMMA.16816.F32 R8, R72, R82, R8 ;  /* 0x000000524808723c */ /* 0x000fe20000001808 */
[----:B------:R-:W-:Y:S07]  /*e9d0*/  LDSM.16.M88.4 R80, [R2+0xf900] ;  /* 0x00f900000250783b */ /* 0x000fee0000000200 */
[----:B------:R-:W-:Y:S08]  /*e9e0*/  HMMA.16816.F32 R100, R28, R16, R100 ;  /* 0x000000101c64723c */ /* 0x000ff00000001864 */
[C---:B------:R-:W-:Y:S08]  /*e9f0*/  HMMA.16816.F32 R24, R68.reuse, R76, R24 ;  /* 0x0000004c4418723c */ /* 0x040ff00000001818 */
[----:B------:R-:W-:Y:S01]  /*ea00*/  HMMA.16816.F32 R8, R68, R78, R8 ;  /* 0x0000004e4408723c */ /* 0x000fe20000001808 */
[----:B------:R-:W-:Y:S07]  /*ea10*/  LDSM.16.M88.4 R76, [R128+0xf900] ;  /* 0x00f90000804c783b */ /* 0x000fee0000000200 */
[----:B------:R-:W-:Y:S08]  /*ea20*/  HMMA.16816.F32 R4, R28, R18, R4 ;  /* 0x000000121c04723c */ /* 0x000ff00000001804 */
[C---:B-1----:R-:W-:Y:S08]  /*ea30*/  HMMA.16816.F32 R24, R64.reuse, R12, R24 ;  /* 0x0000000c4018723c */ /* 0x042ff00000001818 */
[----:B------:R-:W-:Y:S01]  /*ea40*/  HMMA.16816.F32 R8, R64, R14, R8 ;  /* 0x0000000e4008723c */ /* 0x000fe20000001808 */
[----:B------:R-:W-:Y:S11]  /*ea50*/  LDSM.16.M88.4 R12, [R2+0xd900] ;  /* 0x00d90000020c783b */ /* 0x000ff60000000200 */
[----:B------:R-:W-:Y:S04]  /*ea60*/  @!UPT UIADD3 URZ, URZ, URZ, URZ ;  /* 0x0000003f3f3ff290 */ /* 0x000fe8000fffe03f */
[----:B------:R-:W-:Y:S02]  /*ea70*/  FSEL R206, R26, -INF , P0 ;  /* 0xff8000001ace7808 */ /* 0x000fe40000000000 */
[----:B------:R-:W-:Y:S02]  /*ea80*/  FSEL R166, R24, -INF , P0 ;  /* 0xff80000018a67808 */ /* 0x000fe40000000000 */
[----:B------:R-:W-:-:S04]  /*ea90*/  ISETP.GT.AND P0, PT, R3, 0x21, PT ;  /* 0x000000210300780c */ /* 0x000fc80003f04270 */
[----:B------:R-:W-:Y:S02]  /*eaa0*/  FSEL R204, R27, -INF , P0 ;  /* 0xff8000001bcc7808 */ /* 0x000fe40000000000 */
[----:B------:R-:W-:Y:S02]  /*eab0*/  FSEL R168, R25, -INF , P0 ;  /* 0xff80000019a87808 */ /* 0x000fe40000000000 */
[----:B------:R-:W-:Y:S01]  /*eac0*/  ISETP.GT.AND P0, PT, R3, 0x28, PT ;  /* 0x000000280300780c */ /* 0x000fe20003f04270 */
[----:B------:R-:W-:Y:S03]  /*ead0*/  LDSM.16.M88.4 R24, [R139+0xf900] ;  /* 0x00f900008b18783b */ /* 0x000fe60000000200 */
[----:B------:R-:W-:Y:S02]  /*eae0*/  FSEL R210, R10, -INF , P0 ;  /* 0xff8000000ad27808 */ /* 0x000fe40000000000 */
[----:B------:R-:W-:-:S02]  /*eaf0*/  FSEL R214, R8, -INF , P0 ;  /* 0xff80000008d67808 */ /* 0x000fc40000000000 */
[----:B------:R-:W-:-:S04]  /*eb00*/  ISETP.GT.AND P0, PT, R3, 0x29, PT ;  /* 0x000000290300780c */ /* 0x000fc80003f04270 */
[----:B------:R-:W-:Y:S02]  /*eb10*/  FSEL R208, R11, -INF , P0 ;  /* 0xff8000000bd07808 */ /* 0x000fe40000000000 */
[----:B------:R-:W-:Y:S02]  /*eb20*/  FSEL R212, R9, -INF , P0 ;  /* 0xff80000009d47808 */ /* 0x000fe40000000000 */
[----:B------:R-:W1:Y:S01]  /*eb30*/  LDSM.16.M88.4 R8, [R128+0xd900] ;  /* 0x00d900008008783b */ /* 0x000e620000000200 */
[----:B------:R-:W-:Y:S01]  /*eb40*/  ISETP.GT.AND P0, PT, R3, 0x30, PT ;  /* 0x000000300300780c */ /* 0x000fe20003f04270 */
[----:B------:R-:W-:-:S04]  /*eb50*/  DEPBAR.LE SB0, 0x2 ;  /* 0x000080800000791a */ /* 0x000fc80000000000 */
        /* <DEDUP_REMOVED lines=44> */
[----:B------:R-:W-:-:S04]  /*ee20*/  ISETP.GT.AND P0, PT, R3, 0x31, PT ;  /* 0x000000310300780c */ /* 0x000fc80003f04270 */
[----:B------:R-:W-:Y:S02]  /*ee30*/  FSEL R140, R103, -INF , P0 ;  /* 0xff800000678c7808 */ /* 0x000fe40000000000 */
[----:B------:R-:W-:Y:S02]  /*ee40*/  FSEL R142, R101, -INF , P0 ;  /* 0xff800000658e7808 */ /* 0x000fe40000000000 */
[----:B------:R-:W-:Y:S01]  /*ee50*/  ISETP.GT.AND P0, PT, R3, 0x38, PT ;  /* 0x000000380300780c */ /* 0x000fe20003f04270 */
[----:B------:R-:W-:Y:S03]  /*ee60*/  LDSM.16.MT88.4 R100, [R175+0x4100] ;  /* 0x00410000af64783b */ /* 0x000fe60000004200 */
[----:B------:R-:W-:Y:S02]  /*ee70*/  FSEL R172, R6, -INF , P0 ;  /* 0xff80000006ac7808 */ /* 0x000fe40000000000 */
[----:B------:R-:W-:-:S02]  /*ee80*/  FSEL R202, R4, -INF , P0 ;  /* 0xff80000004ca7808 */ /* 0x000fc40000000000 */
[----:B------:R-:W-:Y:S02]  /*ee90*/  ISETP.GT.AND P0, PT, R3, 0x39, PT ;  /* 0x000000390300780c */ /* 0x000fe40003f04270 */
[----:B------:R-:W-:Y:S02]  /*eea0*/  FMNMX.FTZ R3, R124, R125, !PT ;  /* 0x0000007d7c037209 */ /* 0x000fe40007810000 */
[----:B------:R-:W-:Y:S02]  /*eeb0*/  FSEL R174, R5, -INF , P0 ;  /* 0xff80000005ae7808 */ /* 0x000fe40000000000 */
[----:B------:R-:W-:Y:S02]  /*eec0*/  FMNMX.FTZ R3, R156, R3, !PT ;  /* 0x000000039c037209 */ /* 0x000fe40007810000 */
[----:B------:R-:W-:Y:S02]  /*eed0*/  FSEL R170, R7, -INF , P0 ;  /* 0xff80000007aa7808 */ /* 0x000fe40000000000 */
[----:B------:R-:W-:-:S04]  /*eee0*/  FMNMX.FTZ R3, R154, R3, !PT ;  /* 0x000000039a037209 */ /* 0x000fc80007810000 */
        /* <DEDUP_REMOVED lines=11> */
[----:B------:R-:W-:Y:S02]  /*efa0*/  FMNMX.FTZ R2, R174, R3, !PT ;  /* 0x00000003ae027209 */ /* 0x000fe40007810000 */
[----:B------:R-:W-:-:S03]  /*efb0*/  FMNMX.FTZ R3, R121, R120, !PT ;  /* 0x0000007879037209 */ /* 0x000fc60007810000 */
        /* <DEDUP_REMOVED lines=17> */
[----:B------:R-:W-:Y:S02]  /*f0d0*/  FMNMX.FTZ R4, R170, R3, !PT ;  /* 0x00000003aa047209 */ /* 0x000fe40007810000 */
[C---:B------:R-:W-:Y:S01]  /*f0e0*/  FSETP.NEU.FTZ.AND P0, PT, R132.reuse, -INF , PT ;  /* 0xff8000008400780b */ /* 0x040fe20003f1d000 */
[----:B------:R-:W-:Y:S02]  /*f0f0*/  FMUL.FTZ R195, R132, c[0x0][0x2d0] ;  /* 0x0000b40084c37a20 */ /* 0x000fe40000410000 */
[----:B------:R-:W1:Y:S03]  /*f100*/  SHFL.BFLY PT, R3, R4, 0x2, 0x1f ;  /* 0x0c401f0004037f89 */ /* 0x000e6600000e0000 */
        /* <DEDUP_REMOVED lines=8> */
[--C-:B------:R-:W-:Y:S01]  /*f190*/  FFMA.FTZ R155, R220, c[0x0][0x2d0], -R195.reuse ;  /* 0x0000b400dc9b7a23 */ /* 0x100fe200000108c3 */
[----:B------:R-:W-:Y:S01]  /*f1a0*/  LDSM.16.MT88.4 R136, [R175+0x900] ;  /* 0x00090000af88783b */ /* 0x000fe20000004200 */
[--C-:B------:R-:W-:Y:S01]  /*f1b0*/  FFMA.FTZ R169, R168, c[0x0][0x2d0], -R195.reuse ;  /* 0x0000b400a8a97a23 */ /* 0x100fe200000108c3 */
[----:B------:R-:W-:Y:S01]  /*f1c0*/  MUFU.EX2 R163, R163 ;  /* 0x000000a300a37308 */ /* 0x000fe20000000800 */
[----:B-1----:R-:W-:Y:S01]  /*f1d0*/  FMNMX.FTZ R2, R4, R3, !PT ;  /* 0x0000000304027209 */ /* 0x002fe20007810000 */
[--C-:B------:R-:W-:Y:S01]  /*f1e0*/  FFMA.FTZ R166, R166, c[0x0][0x2d0], -R195.reuse ;  /* 0x0000b400a6a67a23 */ /* 0x100fe200000108c3 */
[----:B------:R-:W-:Y:S01]  /*f1f0*/  LDSM.16.MT88.4 R4, [R177+0x100] ;  /* 0x00010000b104783b */ /* 0x000fe20000004200 */
[--C-:B------:R-:W-:Y:S02]  /*f200*/  FFMA.FTZ R168, R214, c[0x0][0x2d0], -R195.reuse ;  /* 0x0000b400d6a87a23 */ /* 0x100fe400000108c3 */
[--C-:B------:R-:W-:Y:S01]  /*f210*/  FFMA.FTZ R171, R212, c[0x0][0x2d0], -R195.reuse ;  /* 0x0000b400d4ab7a23 */ /* 0x100fe200000108c3 */
[----:B------:R-:W1:Y:S01]  /*f220*/  SHFL.BFLY PT, R3, R2, 0x1, 0x1f ;  /* 0x0c201f0002037f89 */ /* 0x000e6200000e0000 */
[----:B------:R-:W2:Y:S01]  /*f230*/  MUFU.EX2 R160, R160 ;  /* 0x000000a000a07308 */ /* 0x000ea20000000800 */
[----:B------:R-:W-:-:S02]  /*f240*/  FFMA.FTZ R205, R143, c[0x0][0x2d0], -R195 ;  /* 0x0000b4008fcd7a23 */ /* 0x000fc400000108c3 */
[--C-:B------:R-:W-:Y:S02]  /*f250*/  FFMA.FTZ R202, R202, c[0x0][0x2d0], -R195.reuse ;  /* 0x0000b400caca7a23 */ /* 0x100fe400000108c3 */
[----:B------:R-:W-:-:S03]  /*f260*/  FFMA.FTZ R207, R174, c[0x0][0x2d0], -R195 ;  /* 0x0000b400aecf7a23 */ /* 0x000fc600000108c3 */
[----:B------:R-:W3:Y:S01]  /*f270*/  MUFU.EX2 R156, R156 ;  /* 0x0000009c009c7308 */ /* 0x000ee20000000800 */
[----:B--2---:R-:W-:-:S07]  /*f280*/  F2FP.PACK_AB R112, R160, R163 ;  /* 0x000000a3a070723e */ /* 0x004fce00000000ff */
[----:B------:R-:W-:Y:S01]  /*f290*/  MUFU.EX2 R159, R159 ;  /* 0x0000009f009f7308 */ /* 0x000fe20000000800 */
[----:B------:R-:W-:Y:S01]  /*f2a0*/  FADD.FTZ R160, R163, R160 ;  /* 0x000000a0a3a07221 */ /* 0x000fe20000010000 */
[----:B-1----:R-:W-:Y:S01]  /*f2b0*/  FMNMX.FTZ R3, R2, R3, !PT ;  /* 0x0000000302037209 */ /* 0x002fe20007810000 */
[----:B------:R-:W-:Y:S01]  /*f2c0*/  FFMA.FTZ R2, R218, c[0x0][0x2d0], -R195 ;  /* 0x0000b400da027a23 */ /* 0x000fe200000108c3 */
[----:B---3--:R-:W-:-:S04]  /*f2d0*/  F2FP.PACK_AB R114, R156, R161 ;  /* 0x000000a19c72723e */ /* 0x008fc800000000ff */
[----:B------:R-:W-:Y:S01]  /*f2e0*/  MUFU.EX2 R154, R154 ;  /* 0x0000009a009a7308 */ /* 0x000fe20000000800 */
[C---:B------:R-:W-:Y:S01]  /*f2f0*/  FSETP.NEU.FTZ.AND P0, PT, R3.reuse, -INF , PT ;  /* 0xff8000000300780b */ /* 0x040fe20003f1d000 */
[----:B------:R-:W-:Y:S02]  /*f300*/  FMUL.FTZ R173, R3, c[0x0][0x2d0] ;  /* 0x0000b40003ad7a20 */ /* 0x000fe40000410000 */
[----:B------:R-:W-:-:S03]  /*f310*/  FADD.FTZ R161, R161, R160 ;  /* 0x000000a0a1a17221 */ /* 0x000fc60000010000 */
[----:B------:R-:W-:Y:S01]  /*f320*/  FSEL R173, R173, RZ, P0 ;  /* 0x000000ffadad7208 */ /* 0x000fe20000000000 */
[----:B------:R-:W-:Y:S01]  /*f330*/  MUFU.EX2 R155, R155 ;  /* 0x0000009b009b7308 */ /* 0x000fe20000000800 */
[----:B------:R-:W-:Y:S01]  /*f340*/  FADD.FTZ R156, R156, R161 ;  /* 0x000000a19c9c7221 */ /* 0x000fe20000010000 */
[----:B------:R-:W-:Y:S02]  /*f350*/  ISETP.GE.AND P0, PT, R134, 0x81, PT ;  /* 0x000000818600780c */ /* 0x000fe40003f06270 */
        /* <DEDUP_REMOVED lines=8> */
[----:B------:R-:W-:Y:S01]  /*f3e0*/  MUFU.EX2 R165, R165 ;  /* 0x000000a500a57308 */ /* 0x000fe20000000800 */
[--C-:B------:R-:W-:Y:S02]  /*f3f0*/  FFMA.FTZ R197, R206, c[0x0][0x2d0], -R173.reuse ;  /* 0x0000b400cec57a23 */ /* 0x100fe400000108ad */
[--C-:B------:R-:W-:Y:S02]  /*f400*/  FFMA.FTZ R204, R204, c[0x0][0x2d0], -R173.reuse ;  /* 0x0000b400cccc7a23 */ /* 0x100fe400000108ad */
[----:B------:R-:W-:-:S02]  /*f410*/  FFMA.FTZ R203, R210, c[0x0][0x2d0], -R173 ;  /* 0x0000b400d2cb7a23 */ /* 0x000fc400000108ad */
[----:B------:R-:W-:Y:S01]  /*f420*/  FFMA.FTZ R206, R208, c[0x0][0x2d0], -R173 ;  /* 0x0000b400d0ce7a23 */ /* 0x000fe200000108ad */
[----:B------:R-:W1:Y:S01]  /*f430*/  MUFU.EX2 R162, R162 ;  /* 0x000000a200a27308 */ /* 0x000e620000000800 */
[----:B------:R-:W-:Y:S02]  /*f440*/  FFMA.FTZ R208, R142, c[0x0][0x2d0], -R195 ;  /* 0x0000b4008ed07a23 */ /* 0x000fe400000108c3 */
[--C-:B------:R-:W-:Y:S02]  /*f450*/  FFMA.FTZ R174, R141, c[0x0][0x2d0], -R173.reuse ;  /* 0x0000b4008dae7a23 */ /* 0x100fe400000108ad */
[--C-:B------:R-:W-:Y:S02]  /*f460*/  FFMA.FTZ R195, R140, c[0x0][0x2d0], -R173.reuse ;  /* 0x0000b4008cc37a23 */ /* 0x100fe400000108ad */
[----:B------:R-:W-:Y:S01]  /*f470*/  FFMA.FTZ R172, R172, c[0x0][0x2d0], -R173 ;  /* 0x0000b400acac7a23 */ /* 0x000fe200000108ad */
[----:B------:R-:W-:Y:S01]  /*f480*/  MUFU.EX2 R167, R167 ;  /* 0x000000a700a77308 */ /* 0x000fe20000000800 */
[----:B------:R-:W-:Y:S07]  /*f490*/  LDSM.16.MT88.4 R140, [R175+0x3900] ;  /* 0x00390000af8c783b */ /* 0x000fee0000004200 */
[----:B------:R-:W2:Y:S01]  /*f4a0*/  MUFU.EX2 R158, R158 ;  /* 0x0000009e009e7308 */ /* 0x000ea20000000800 */
[----:B-1----:R-:W-:Y:S01]  /*f4b0*/  F2FP.PACK_AB R113, R162, R165 ;  /* 0x000000a5a271723e */ /* 0x002fe200000000ff */
[----:B------:R-:W-:-:S06]  /*f4c0*/  FADD.FTZ R162, R165, R162 ;  /* 0x000000a2a5a27221 */ /* 0x000fcc0000010000 */
[----:B------:R-:W-:Y:S01]  /*f4d0*/  MUFU.EX2 R157, R157 ;  /* 0x0000009d009d7308 */ /* 0x000fe20000000800 */
[----:B--2---:R-:W-:-:S07]  /*f4e0*/  F2FP.PACK_AB R115, R158, R167 ;  /* 0x000000a79e73723e */ /* 0x004fce00000000ff */
[----:B------:R-:W1:Y:S01]  /*f4f0*/  MUFU.EX2 R152, R152 ;  /* 0x0000009800987308 */ /* 0x000e620000000800 */
[----:B------:R-:W-:-:S04]  /*f500*/  FADD.FTZ R167, R167, R162 ;  /* 0x000000a2a7a77221 */ /* 0x000fc80000010000 */
[----:B------:R-:W-:Y:S01]  /*f510*/  FADD.FTZ R158, R158, R167 ;  /* 0x000000a79e9e7221 */ /* 0x000fe20000010000 */
[C---:B------:R-:W-:Y:S02]  /*f520*/  HMMA.16816.F32 R128, R112.reuse, R4, RZ ;  /* 0x000000047080723c */ /* 0x040fe400000018ff */
[----:B------:R-:W-:Y:S06]  /*f530*/  MUFU.EX2 R153, R153 ;  /* 0x0000009900997308 */ /* 0x000fec0000000800 */
        /* <DEDUP_REMOVED lines=180> */
[----:B------:R-:W-:Y:S01]  /*10080*/  IMAD.MOV.U32 R192, RZ, RZ, RZ ;  /* 0x000000ffffc07224 */ /* 0x000fe200078e00ff */
[----:B------:R-:W-:-:S02]  /*10090*/  ISETP.NE.AND P2, PT, R190, 0x1, PT ;  /* 0x00000001be00780c */ /* 0x000fc40003f45270 */
[----:B------:R-:W-:-:S04]  /*100a0*/  LEA.HI R0, R0, R133, RZ, 0x6 ;  /* 0x0000008500007211 */ /* 0x000fc800078f30ff */
[----:B------:R-:W-:-:S04]  /*100b0*/  LOP3.LUT R0, R0, 0xffffffc0, RZ, 0xc0, !PT ;  /* 0xffffffc000007812 */ /* 0x000fc800078ec0ff */
[----:B------:R-:W-:-:S04]  /*100c0*/  IADD3 R0, R196, R0, R185 ;  /* 0x00000000c4007210 */ /* 0x000fc80007ffe0b9 */
[----:B------:R-:W-:-:S05]  /*100d0*/  IADD3 R193, R0, -0xc0, RZ ;  /* 0xffffff4000c17810 */ /* 0x000fca0007ffe0ff */
        /* <DEDUP_REMOVED lines=18> */
[----:B------:R-:W-:Y:S01]  /*10200*/  LOP3.LUT R16, R16, 0xf, RZ, 0xc0, !PT ;  /* 0x0000000f10107812 */ /* 0x000fe200078ec0ff */
[----:B------:R-:W-:Y:S02]  /*10210*/  IMAD.MOV.U32 R8, RZ, RZ, R4 ;  /* 0x000000ffff087224 */ /* 0x000fe400078e0004 */
[----:B------:R-:W-:Y:S02]  /*10220*/  IMAD R0, R0, c[0x0][0x1e0], RZ ;  /* 0x0000780000007a24 */ /* 0x000fe400078e02ff */
[----:B------:R-:W-:Y:S02]  /*10230*/  IMAD.SHL.U32 R10, R144, 0x2, RZ ;  /* 0x00000002900a7824 */ /* 0x000fe400078e00ff */
[----:B------:R-:W-:-:S04]  /*10240*/  IMAD R0, R193, c[0x0][0x1e4], R0 ;  /* 0x00007900c1007a24 */ /* 0x000fc800078e0200 */
[----:B------:R-:W-:Y:S01]  /*10250*/  IMAD.IADD R9, R5, 0x1, R0 ;  /* 0x0000000105097824 */ /* 0x000fe200078e0200 */
[----:B------:R-:W-:-:S04]  /*10260*/  SEL R0, RZ, 0x10, P5 ;  /* 0x00000010ff007807 */ /* 0x000fc80002800000 */
[----:B------:R-:W-:-:S04]  /*10270*/  IADD3 R18, -R0, 0x10, RZ ;  /* 0x0000001000127810 */ /* 0x000fc80007ffe1ff */
[----:B------:R-:W-:Y:S02]  /*10280*/  LOP3.LUT R18, R18, 0xf, RZ, 0xc0, !PT ;  /* 0x0000000f12127812 */ /* 0x000fe400078ec0ff */
[----:B--2---:R-:W-:Y:S01]  /*10290*/  SHF.R.S32.HI R5, RZ, 0x1f, R192 ;  /* 0x0000001fff057819 */ /* 0x004fe200000114c0 */
[----:B------:R-:W-:Y:S01]  /*102a0*/  IMAD.WIDE.U32 R6, R192, c[0x0][0x1f0], R8 ;  /* 0x00007c00c0067a25 */ /* 0x000fe200078e0008 */
[----:B------:R-:W-:Y:S02]  /*102b0*/  SEL R8, RZ, 0x10, P6 ;  /* 0x00000010ff087807 */ /* 0x000fe40003000000 */
[----:B------:R-:W-:Y:S01]  /*102c0*/  SHF.L.U64.HI R9, R144, 0x1, R147 ;  /* 0x0000000190097819 */ /* 0x000fe20000010293 */
[----:B------:R-:W-:Y:S01]  /*102d0*/  IMAD R5, R5, c[0x0][0x1f0], RZ ;  /* 0x00007c0005057a24 */ /* 0x000fe200078e02ff */
[----:B------:R-:W-:Y:S02]  /*102e0*/  IADD3 R4, P0, R150, R6, RZ ;  /* 0x0000000696047210 */ /* 0x000fe40007f1e0ff */
[----:B------:R-:W-:Y:S01]  /*102f0*/  IADD3 R14, -R8, 0x10, RZ ;  /* 0x00000010080e7810 */ /* 0x000fe20007ffe1ff */
[----:B------:R-:W-:-:S03]  /*10300*/  IMAD R5, R192, c[0x0][0x1f4], R5 ;  /* 0x00007d00c0057a24 */ /* 0x000fc600078e0205 */
[----:B------:R-:W-:Y:S02]  /*10310*/  LOP3.LUT R14, R14, 0xf, RZ, 0xc0, !PT ;  /* 0x0000000f0e0e7812 */ /* 0x000fe400078ec0ff */
[----:B------:R-:W-:Y:S02]  /*10320*/  IADD3.X R7, R188, R7, R5, P0, !PT ;  /* 0x00000007bc077210 */ /* 0x000fe400007fe405 */
        /* <DEDUP_REMOVED lines=14> */
[----:B------:R-:W-:-:S05]  /*10410*/  IADD3 R12, P0, R5, R12, RZ ;  /* 0x0000000c050c7210 */ /* 0x000fca0007f1e0ff */
[----:B------:R-:W-:Y:S01]  /*10420*/  IMAD.X R13, R4, 0x1, R13, P0 ;  /* 0x00000001040d7824 */ /* 0x000fe200000e060d */
[----:B------:R-:W-:-:S05]  /*10430*/  IADD3 R20, P0, R5, R10, RZ ;  /* 0x0000000a05147210 */ /* 0x000fca0007f1e0ff */
[----:B------:R-:W-:Y:S01]  /*10440*/  IMAD.X R21, R4, 0x1, R9, P0 ;  /* 0x0000000104157824 */ /* 0x000fe200000e0609 */
[----:B------:R-:W-:Y:S01]  /*10450*/  ISETP.NE.U32.AND P0, PT, R0, RZ, PT ;  /* 0x000000ff0000720c */ /* 0x000fe20003f05070 */
[----:B------:R-:W-:-:S05]  /*10460*/  IMAD.SHL.U32 R9, R194, 0x2, RZ ;  /* 0x00000002c2097824 */ /* 0x000fca00078e00ff */
        /* <DEDUP_REMOVED lines=8> */
.L_x_877:
[----:B------:R-:W-:Y:S01]  /*104f0*/  LOP3.LUT P0, RZ, R135, 0x1, RZ, 0xc0, !PT ;  /* 0x0000000187ff7812 */ /* 0x000fe2000780c0ff */
[----:B------:R-:W0:-:S12]  /*10500*/  LDGDEPBAR ;  /* 0x00000000000079af */ /* 0x000e180000000000 */
[----:B------:R-:W-:Y:S05]  /*10510*/  @!P0 BRA `(.L_x_878) ;  /* 0x00002ca000008947 */ /* 0x000fea0003800000 */
[----:B------:R-:W-:Y:S01]  /*10520*/  SHF.R.S32.HI R206, RZ, 0x1f, R133 ;  /* 0x0000001fffce7819 */ /* 0x000fe20000011485 */
[C---:B------:R-:W-:Y:S01]  /*10530*/  IMAD.SHL.U32 R202, R145.reuse, 0x2, RZ ;  /* 0x0000000291ca7824 */ /* 0x040fe200078e00ff */
[----:B------:R-:W-:Y:S01]  /*10540*/  MOV R135, 0x20 ;  /* 0x0000002000877802 */ /* 0x000fe20000000f00 */
[----:B------:R-:W-:Y:S01]  /*10550*/  IMAD.SHL.U32 R195, R144, 0x2, RZ ;  /* 0x0000000290c37824 */ /* 0x000fe200078e00ff */
[----:B------:R-:W-:Y:S01]  /*10560*/  LEA.HI R206, R206, R133, RZ, 0x6 ;  /* 0x00000085cece7211 */ /* 0x000fe200078f30ff */
[----:B------:R-:W-:Y:S01]  /*10570*/  IMAD.MOV.U32 R0, RZ, RZ, R3 ;  /* 0x000000ffff007224 */ /* 0x000fe200078e0003 */
[----:B------:R-:W-:Y:S01]  /*10580*/  SHF.L.U64.HI R203, R145, 0x1, R148 ;  /* 0x0000000191cb7819 */ /* 0x000fe20000010294 */
[----:B------:R-:W-:Y:S01]  /*10590*/  IMAD.MOV.U32 R133, RZ, RZ, R132 ;  /* 0x000000ffff857224 */ /* 0x000fe200078e0084 */
[----:B------:R-:W-:Y:S01]  /*105a0*/  SHF.L.U64.HI R197, R144, 0x1, R147 ;  /* 0x0000000190c57819 */ /* 0x000fe20000010293 */
[----:B------:R-:W-:Y:S01]  /*105b0*/  IMAD.MOV.U32 R204, RZ, RZ, RZ ;  /* 0x000000ffffcc7224 */ /* 0x000fe200078e00ff */
[----:B------:R-:W-:Y:S01]  /*105c0*/  IADD3 R134, R182, R181, RZ ;  /* 0x000000b5b6867210 */ /* 0x000fe20007ffe0ff */
[----:B------:R-:W-:Y:S01]  /*105d0*/  UMOV UR5, 0x1 ;  /* 0x0000000100057882 */ /* 0x000fe20000000000 */
[----:B------:R-:W-:-:S02]  /*105e0*/  SEL R135, R135, 0xffffffe0, !P1 ;  /* 0xffffffe087877807 */ /* 0x000fc40004800000 */
[----:B------:R-:W-:Y:S02]  /*105f0*/  LEA.HI.SX32 R206, R206, 0xfffffffe, 0x1a ;  /* 0xfffffffecece7811 */ /* 0x000fe400078fd2ff */
.L_x_881:
        /* <DEDUP_REMOVED lines=18> */
[----:B-1----:R-:W-:Y:S01]  /*10720*/  IMAD.WIDE.U32 R6, R193, c[0x0][0x208], RZ ;  /* 0x00008200c1067a25 */ /* 0x002fe200078e00ff */
[----:B------:R-:W-:Y:S02]  /*10730*/  SHF.R.S32.HI R2, RZ, 0x1f, R192 ;  /* 0x0000001fff027819 */ /* 0x000fe400000114c0 */
[----:B------:R-:W-:Y:S01]  /*10740*/  SEL R4, RZ, 0x10, P4 ;  /* 0x00000010ff047807 */ /* 0x000fe20002000000 */
[----:B------:R-:W-:Y:S02]  /*10750*/  IMAD R5, R5, c[0x0][0x208], RZ ;  /* 0x0000820005057a24 */ /* 0x000fe400078e02ff */
[----:B------:R-:W-:Y:S02]  /*10760*/  IMAD R2, R2, c[0x0][0x218], RZ ;  /* 0x0000860002027a24 */ /* 0x000fe400078e02ff */
[----:B------:R-:W-:Y:S02]  /*10770*/  IMAD R5, R193, c[0x0][0x20c], R5 ;  /* 0x00008300c1057a24 */ /* 0x000fe400078e0205 */
[----:B------:R-:W-:Y:S02]  /*10780*/  IMAD R2, R192, c[0x0][0x21c], R2 ;  /* 0x00008700c0027a24 */ /* 0x000fe400078e0202 */
[----:B------:R-:W-:Y:S02]  /*10790*/  IMAD.IADD R7, R7, 0x1, R5 ;  /* 0x0000000107077824 */ /* 0x000fe400078e0205 */
[----:B------:R-:W-:Y:S02]  /*107a0*/  IMAD R5, R184, c[0x0][0x210], RZ ;  /* 0x00008400b8057a24 */ /* 0x000fe400078e02ff */
[----:B------:R-:W-:Y:S05]  /*107b0*/  IMAD.WIDE.U32 R6, R192, c[0x0][0x218], R6 ;  /* 0x00008600c0067a25 */ /* 0x000fea00078e0006 */
[----:B------:R-:W-:Y:S04]  /*107c0*/  IADD3 R5, P0, R5, R6, RZ ;  /* 0x0000000605057210 */ /* 0x000fe80007f1e0ff */
[----:B------:R-:W-:Y:S02]  /*107d0*/  IADD3.X R2, R187, R7, R2, P0, !PT ;  /* 0x00000007bb027210 */ /* 0x000fe400007fe402 */
[C---:B------:R-:W-:Y:S02]  /*107e0*/  LEA R13, P0, R5.reuse, c[0x0][0x1f8], 0x1 ;  /* 0x00007e00050d7a11 */ /* 0x040fe400078008ff */
[----:B------:R-:W-:Y:S02]  /*107f0*/  IADD3 R7, -R4, 0x10, RZ ;  /* 0x0000001004077810 */ /* 0x000fe40007ffe1ff */
[----:B------:R-:W-:Y:S01]  /*10800*/  LEA.HI.X R11, R5, c[0x0][0x1fc], R2, 0x1, P0 ;  /* 0x00007f00050b7a11 */ /* 0x000fe200000f0c02 */
[----:B------:R-:W1:Y:S01]  /*10810*/  SHFL.IDX PT, R8, R13, 0x1, 0x181f ;  /* 0x00381f000d087f89 */ /* 0x000e6200000e0000 */
[----:B------:R-:W-:Y:S02]  /*10820*/  SEL R5, RZ, 0x10, P5 ;  /* 0x00000010ff057807 */ /* 0x000fe40002800000 */
[----:B------:R-:W-:Y:S01]  /*10830*/  SEL R2, RZ, 0x10, P6 ;  /* 0x00000010ff027807 */ /* 0x000fe20003000000 */
[----:B------:R-:W5:Y:S01]  /*10840*/  SHFL.IDX PT, R10, R11, 0x1, 0x181f ;  /* 0x00381f000b0a7f89 */ /* 0x000f6200000e0000 */
[C---:B------:R-:W-:Y:S02]  /*10850*/  IADD3 R15, -R5.reuse, 0x10, RZ ;  /* 0x00000010050f7810 */ /* 0x040fe40007ffe1ff */
[----:B------:R-:W-:Y:S01]  /*10860*/  ISETP.NE.U32.AND P2, PT, R5, RZ, PT ;  /* 0x000000ff0500720c */ /* 0x000fe20003f45070 */
[----:B------:R-:W2:Y:S01]  /*10870*/  SHFL.IDX PT, R9, R13, RZ, 0x181f ;  /* 0x00181fff0d097589 */ /* 0x000ea200000e0000 */
[----:B------:R-:W-:Y:S01]  /*10880*/  LOP3.LUT R15, R15, 0xf, RZ, 0xc0, !PT ;  /* 0x0000000f0f0f7812 */ /* 0x000fe200078ec0ff */
[----:B------:R-:W-:Y:S01]  /*10890*/  IMAD R5, R204, 0x6000, R191 ;  /* 0x00006000cc057824 */ /* 0x000fe200078e02bf */
[----:B------:R-:W-:Y:S01]  /*108a0*/  LOP3.LUT R7, R7, 0xf, RZ, 0xc0, !PT ;  /* 0x0000000f07077812 */ /* 0x000fe200078ec0ff */
[----:B------:R-:W4:Y:S01]  /*108b0*/  SHFL.IDX PT, R12, R11, RZ, 0x181f ;  /* 0x00181fff0b0c7589 */ /* 0x000f2200000e0000 */
[----:B------:R-:W-:Y:S04]  /*108c0*/  IADD3 R6, -R2, 0x10, RZ ;  /* 0x0000001002067810 */ /* 0x000fe80007ffe1ff */
[----:B------:R-:W-:Y:S02]  /*108d0*/  LOP3.LUT R6, R6, 0xf, RZ, 0xc0, !PT ;  /* 0x0000000f06067812 */ /* 0x000fe400078ec0ff */
[----:B-1----:R-:W-:Y:S04]  /*108e0*/  IADD3 R14, P1, P0, R15, R8, R200 ;  /* 0x000000080f0e7210 */ /* 0x002fe8000783e0c8 */
[----:B-----5:R-:W-:Y:S02]  /*108f0*/  IADD3.X R15, RZ, R10, R201, P1, P0 ;  /* 0x0000000aff0f7210 */ /* 0x020fe40000fe04c9 */
[----:B------:R-:W-:Y:S04]  /*10900*/  IADD3 R16, P1, P0, R7, R8, R202 ;  /* 0x0000000807107210 */ /* 0x000fe8000783e0ca */
[----:B------:R-:W-:Y:S02]  /*10910*/  IADD3.X R17, RZ, R10, R203, P1, P0 ;  /* 0x0000000aff117210 */ /* 0x000fe40000fe04cb */
[----:B------:R-:W-:Y:S04]  /*10920*/  IADD3 R6, P1, P0, R6, R8, R195 ;  /* 0x0000000806067210 */ /* 0x000fe8000783e0c3 */
[----:B------:R-:W-:Y:S02]  /*10930*/  IADD3.X R7, RZ, R10, R197, P1, P0 ;  /* 0x0000000aff077210 */ /* 0x000fe40000fe04c5 */
[----:B--2---:R-:W-:Y:S02]  /*10940*/  IADD3 R18, P1, R200, R9, RZ ;  /* 0x00000009c8127210 */ /* 0x004fe40007f3e0ff */
[----:B------:R-:W-:Y:S03]  /*10950*/  IADD3 R10, P0, R9, R202, RZ ;  /* 0x000000ca090a7210 */ /* 0x000fe60007f1e0ff */
[----:B----4-:R-:W-:Y:S01]  /*10960*/  IMAD.X R19, R201, 0x1, R12, P1 ;  /* 0x00000001c9137824 */ /* 0x010fe200008e060c */
        /* <DEDUP_REMOVED lines=11> */
.L_x_879:
        /* <DEDUP_REMOVED lines=20> */
[C---:B------:R-:W-:Y:S08]  /*10b60*/  HMMA.16816.F32 R4, R152.reuse, R156, R4 ;  /* 0x0000009c9804723c */ /* 0x040ff00000001804 */
[C---:B------:R-:W-:Y:S01]  /*10b70*/  HMMA.16816.F32 R8, R152.reuse, R158, R8 ;  /* 0x0000009e9808723c */ /* 0x040fe20000001808 */
[----:B------:R-:W3:Y:S07]  /*10b80*/  LDSM.16.M88.4 R156, [R2+0xd900] ;  /* 0x00d90000029c783b */ /* 0x000eee0000000200 */
        /* <DEDUP_REMOVED lines=8> */
[----:B------:R-:W5:Y:S07]  /*10c10*/  LDSM.16.M88.4 R152, [R172+0xc900] ;  /* 0x00c90000ac98783b */ /* 0x000f6e0000000200 */
[C---:B-1----:R-:W-:Y:S01]  /*10c20*/  HMMA.16816.F32 R4, R136.reuse, R140, R4 ;  /* 0x0000008c8804723c */ /* 0x042fe20000001804 */
[----:B------:R-:W1:Y:S07]  /*10c30*/  LDSM.16.M88.4 R168, [R172+0xd100] ;  /* 0x00d10000aca8783b */ /* 0x000e6e0000000200 */
[C---:B------:R-:W-:Y:S01]  /*10c40*/  HMMA.16816.F32 R8, R136.reuse, R142, R8 ;  /* 0x0000008e8808723c */ /* 0x040fe20000001808 */
[----:B------:R-:W2:Y:S07]  /*10c50*/  LDSM.16.M88.4 R140, [R172+0xd900] ;  /* 0x00d90000ac8c783b */ /* 0x000eae0000000200 */
        /* <DEDUP_REMOVED lines=10> */
[----:B------:R-:W-:Y:S07]  /*10d00*/  LDSM.16.M88.4 R156, [R183+UR4+0xf900] ;  /* 0x00f90004b79c783b */ /* 0x000fee0008000200 */
[C---:B------:R-:W-:Y:S01]  /*10d10*/  HMMA.16816.F32 R8, R160.reuse, R166, R8 ;  /* 0x000000a6a008723c */ /* 0x040fe20000001808 */
[----:B------:R-:W-:Y:S07]  /*10d20*/  LDSM.16.M88.4 R164, [R134+0x4000] ;  /* 0x0040000086a4783b */ /* 0x000fee0000000200 */
[C---:B-----5:R-:W-:Y:S08]  /*10d30*/  HMMA.16816.F32 R12, R160.reuse, R152, R12 ;  /* 0x00000098a00c723c */ /* 0x060ff0000000180c */
[C---:B------:R-:W-:Y:S01]  /*10d40*/  HMMA.16816.F32 R16, R160.reuse, R154, R16 ;  /* 0x0000009aa010723c */ /* 0x040fe20000001810 */
[----:B------:R-:W4:Y:S07]  /*10d50*/  LDSM.16.M88.4 R152, [R183+UR4+0xf100] ;  /* 0x00f10004b798783b */ /* 0x000f2e0008000200 */
[C---:B-1----:R-:W-:Y:S08]  /*10d60*/  HMMA.16816.F32 R20, R160.reuse, R168, R20 ;  /* 0x000000a8a014723c */ /* 0x042ff00000001814 */
[C---:B------:R-:W-:Y:S01]  /*10d70*/  HMMA.16816.F32 R24, R160.reuse, R170, R24 ;  /* 0x000000aaa018723c */ /* 0x040fe20000001818 */
[----:B------:R-:W1:Y:S07]  /*10d80*/  LDSM.16.M88.4 R168, [R3+0xe100] ;  /* 0x00e1000003a8783b */ /* 0x000e6e0000000200 */
[C---:B--2---:R-:W-:Y:S08]  /*10d90*/  HMMA.16816.F32 R28, R160.reuse, R140, R28 ;  /* 0x0000008ca01c723c */ /* 0x044ff0000000181c */
[----:B------:R-:W-:Y:S01]  /*10da0*/  HMMA.16816.F32 R32, R160, R142, R32 ;  /* 0x0000008ea020723c */ /* 0x000fe20000001820 */
[----:B------:R-:W2:Y:S07]  /*10db0*/  LDSM.16.M88.4 R140, [R3+0xe900] ;  /* 0x00e90000038c783b */ /* 0x000eae0000000200 */
        /* <DEDUP_REMOVED lines=10> */
[C---:B------:R-:W-:Y:S08]  /*10e60*/  HMMA.16816.F32 R28, R136.reuse, R156, R28 ;  /* 0x0000009c881c723c */ /* 0x040ff0000000181c */
[----:B------:R-:W-:Y:S01]  /*10e70*/  HMMA.16816.F32 R32, R136, R158, R32 ;  /* 0x0000009e8820723c */ /* 0x000fe20000001820 */
[----:B------:R-:W5:Y:S07]  /*10e80*/  LDSM.16.M88.4 R136, [R2+0xe900] ;  /* 0x00e900000288783b */ /* 0x000f6e0000000200 */
[C---:B-1----:R-:W-:Y:S01]  /*10e90*/  HMMA.16816.F32 R4, R164.reuse, R168, R4 ;  /* 0x000000a8a404723c */ /* 0x042fe20000001804 */
[----:B------:R-:W-:Y:S07]  /*10ea0*/  LDSM.16.M88.4 R156, [R178+0x4000] ;  /* 0x00400000b29c783b */ /* 0x000fee0000000200 */
[C---:B------:R-:W-:Y:S01]  /*10eb0*/  HMMA.16816.F32 R8, R164.reuse, R170, R8 ;  /* 0x000000aaa408723c */ /* 0x040fe20000001808 */
[----:B------:R-:W-:Y:S07]  /*10ec0*/  LDSM.16.M88.4 R168, [R172+0xe100] ;  /* 0x00e10000aca8783b */ /* 0x000fee0000000200 */
[C---:B--2---:R-:W-:Y:S01]  /*10ed0*/  HMMA.16816.F32 R12, R164.reuse, R140, R12 ;  /* 0x0000008ca40c723c */ /* 0x044fe2000000180c */
[----:B------:R-:W-:Y:S07]  /*10ee0*/  LDSM.16.M88.4 R172, [R172+0x10100] ;  /* 0x01010000acac783b */ /* 0x000fee0000000200 */
        /* <DEDUP_REMOVED lines=68> */
[----:B------:R1:W4:Y:S01]  /*11330*/  LDSM.16.M88.4 R140, [R132+0x11900] ;  /* 0x01190000848c783b */ /* 0x0003220000000200 */
        /* <DEDUP_REMOVED lines=13> */
[C---:B------:R-:W-:Y:S04]  /*11410*/  HMMA.16816.F32 R24, R168.reuse, R146, R24 ;  /* 0x00000092a818723c */ /* 0x040fe80000001818 */
[----:B------:R-:W-:Y:S02]  /*11420*/  FMNMX.FTZ R2, R8, R3, !PT ;  /* 0x0000000308027209 */ /* 0x000fe40007810000 */
[----:B-1----:R-:W-:Y:S02]  /*11430*/  FMNMX.FTZ R132, R10, R151, !PT ;  /* 0x000000970a847209 */ /* 0x002fe40007810000 */
[C---:B----4-:R-:W-:Y:S04]  /*11440*/  HMMA.16816.F32 R28, R168.reuse, R140, R28 ;  /* 0x0000008ca81c723c */ /* 0x050fe8000000181c */
        /* <DEDUP_REMOVED lines=33> */
[----:B------:R-:W2:Y:S01]  /*11660*/  SHFL.BFLY PT, R3, R150, 0x1, 0x1f ;  /* 0x0c201f0096037f89 */ /* 0x000ea200000e0000 */
[----:B-1----:R-:W-:Y:S05]  /*11670*/  FMNMX.FTZ R132, R151, R132, !PT ;  /* 0x0000008497847209 */ /* 0x002fea0007810000 */
[C---:B------:R-:W-:Y:S02]  /*11680*/  FADD.FTZ R133, -R132.reuse, R133 ;  /* 0x0000008584857221 */ /* 0x040fe40000010100 */
[----:B------:R-:W-:Y:S01]  /*11690*/  FMUL.FTZ R170, R132, c[0x0][0x2d0] ;  /* 0x0000b40084aa7a20 */ /* 0x000fe20000410000 */
[----:B--2---:R-:W-:Y:S01]  /*116a0*/  FMNMX.FTZ R3, R150, R3, !PT ;  /* 0x0000000396037209 */ /* 0x004fe20007810000 */
[----:B------:R-:W-:Y:S01]  /*116b0*/  FMUL.FTZ R2, R133, c[0x0][0x2d0] ;  /* 0x0000b40085027a20 */ /* 0x000fe20000410000 */
[----:B------:R-:W-:Y:S01]  /*116c0*/  LDSM.16.MT88.4 R148, [R177+UR4+0x2900] ;  /* 0x00290004b194783b */ /* 0x000fe20008004200 */
[----:B------:R-:W-:Y:S02]  /*116d0*/  FFMA.FTZ R161, R4, c[0x0][0x2d0], -R170 ;  /* 0x0000b40004a17a23 */ /* 0x000fe400000108aa */
        /* <DEDUP_REMOVED lines=19> */
[--C-:B------:R-:W-:Y:S02]  /*11810*/  FFMA.FTZ R218, R31, c[0x0][0x2d0], -R169.reuse ;  /* 0x0000b4001fda7a23 */ /* 0x100fe400000108a9 */
        /* <DEDUP_REMOVED lines=21> */
[--C-:B------:R-:W-:Y:S01]  /*11970*/  FFMA.FTZ R219, R32, c[0x0][0x2d0], -R170.reuse ;  /* 0x0000b40020db7a23 */ /* 0x100fe200000108aa */
[----:B------:R-:W-:Y:S01]  /*11980*/  MUFU.EX2 R165, R165 ;  /* 0x000000a500a57308 */ /* 0x000fe20000000800 */
[--C-:B------:R-:W-:Y:S02]  /*11990*/  FFMA.FTZ R220, R34, c[0x0][0x2d0], -R169.reuse ;  /* 0x0000b40022dc7a23 */ /* 0x100fe400000108a9 */
        /* <DEDUP_REMOVED lines=42> */
[----:B------:R-:W-:Y:S03]  /*11c40*/  MUFU.EX2 R218, R218 ;  /* 0x000000da00da7308 */ /* 0x000fe60000000800 */
[----:B------:R-:W-:Y:S01]  /*11c50*/  IADD3 R160, R181, R136, RZ ;  /* 0x00000088b5a07210 */ /* 0x000fe20007ffe0ff */
[C---:B------:R-:W-:Y:S02]  /*11c60*/  FMUL.FTZ R74, R0.reuse, R74 ;  /* 0x0000004a004a7220 */ /* 0x040fe40000410000 */
[----:B------:R-:W-:Y:S01]  /*11c70*/  FMUL.FTZ R75, R0, R75 ;  /* 0x0000004b004b7220 */ /* 0x000fe20000410000 */
[C---:B--2---:R-:W-:Y:S01]  /*11c80*/  HMMA.16816.F32 R36, R128.reuse, R140, R36 ;  /* 0x0000008c8024723c */ /* 0x044fe20000001824 */
[----:B------:R-:W1:Y:S02]  /*11c90*/  LDSM.16.MT88.4 R136, [R160+0x100] ;  /* 0x00010000a088783b */ /* 0x000e640000004200 */
[----:B------:R-:W-:Y:S01]  /*11ca0*/  MUFU.EX2 R219, R219 ;  /* 0x000000db00db7308 */ /* 0x000fe20000000800 */
[C---:B------:R-:W-:Y:S02]  /*11cb0*/  FMUL.FTZ R76, R2.reuse, R76 ;  /* 0x0000004c024c7220 */ /* 0x040fe40000410000 */
[----:B------:R-:W-:Y:S02]  /*11cc0*/  FMUL.FTZ R77, R2, R77 ;  /* 0x0000004d024d7220 */ /* 0x000fe40000410000 */
[C---:B------:R-:W-:Y:S01]  /*11cd0*/  HMMA.16816.F32 R40, R128.reuse, R142, R40 ;  /* 0x0000008e8028723c */ /* 0x040fe20000001828 */
[----:B------:R-:W2:Y:S03]  /*11ce0*/  LDSM.16.MT88.4 R140, [R177+UR4+0x2100] ;  /* 0x00210004b18c783b */ /* 0x000ea60008004200 */
[C---:B------:R-:W-:Y:S01]  /*11cf0*/  FMUL.FTZ R78, R0.reuse, R78 ;  /* 0x0000004e004e7220 */ /* 0x040fe20000410000 */
[----:B------:R-:W-:Y:S01]  /*11d00*/  MUFU.EX2 R220, R220 ;  /* 0x000000dc00dc7308 */ /* 0x000fe20000000800 */
        /* <DEDUP_REMOVED lines=19> */
[----:B------:R-:W1:Y:S03]  /*11e40*/  LDSM.16.MT88.4 R136, [R176+UR4+0x2100] ;  /* 0x00210004b088783b */ /* 0x000e660008004200 */
        /* <DEDUP_REMOVED lines=15> */
[--C-:B------:R-:W-:Y:S02]  /*11f40*/  FFMA.FTZ R171, R12, c[0x0][0x2d0], -R170.reuse ;  /* 0x0000b4000cab7a23 */ /* 0x100fe400000108aa */
[C---:B------:R-:W-:Y:S01]  /*11f50*/  FMUL.FTZ R12, R2.reuse, R120 ;  /* 0x00000078020c7220 */ /* 0x040fe20000410000 */
[C---:B-1----:R-:W-:Y:S03]  /*11f60*/  HMMA.16816.F32 R76, R128.reuse, R136, R76 ;  /* 0x00000088804c723c */ /* 0x042fe6000000184c */
[--C-:B------:R-:W-:Y:S01]  /*11f70*/  FFMA.FTZ R172, R13, c[0x0][0x2d0], -R170.reuse ;  /* 0x0000b4000dac7a23 */ /* 0x100fe200000108aa */
[----:B------:R-:W-:Y:S01]  /*11f80*/  MUFU.EX2 R171, R171 ;  /* 0x000000ab00ab7308 */ /* 0x000fe20000000800 */
[----:B------:R-:W-:Y:S02]  /*11f90*/  FMUL.FTZ R13, R2, R121 ;  /* 0x00000079020d7220 */ /* 0x000fe40000410000 */
[--C-:B------:R-:W-:Y:S01]  /*11fa0*/  FFMA.FTZ R173, R14, c[0x0][0x2d0], -R169.reuse ;  /* 0x0000b4000ead7a23 */ /* 0x100fe200000108a9 */
[C---:B------:R-:W-:Y:S01]  /*11fb0*/  HMMA.16816.F32 R80, R128.reuse, R138, R80 ;  /* 0x0000008a8050723c */ /* 0x040fe20000001850 */
[----:B------:R-:W1:Y:S03]  /*11fc0*/  LDSM.16.MT88.4 R136, [R133+0x4100] ;  /* 0x004100008588783b */ /* 0x000e660000004200 */
[C---:B------:R-:W-:Y:S02]  /*11fd0*/  FMUL.FTZ R14, R0.reuse, R122 ;  /* 0x0000007a000e7220 */ /* 0x040fe40000410000 */
[--C-:B------:R-:W-:Y:S01]  /*11fe0*/  FFMA.FTZ R174, R15, c[0x0][0x2d0], -R169.reuse ;  /* 0x0000b4000fae7a23 */ /* 0x100fe200000108a9 */
[----:B------:R-:W4:Y:S01]  /*11ff0*/  MUFU.EX2 R172, R172 ;  /* 0x000000ac00ac7308 */ /* 0x000f220000000800 */
[C---:B--2---:R-:W-:Y:S04]  /*12000*/  HMMA.16816.F32 R84, R128.reuse, R140, R84 ;  /* 0x0000008c8054723c */ /* 0x044fe80000001854 */
[----:B------:R-:W-:Y:S02]  /*12010*/  FMUL.FTZ R15, R0, R123 ;  /* 0x0000007b000f7220 */ /* 0x000fe40000410000 */
[----:B------:R-:W-:Y:S01]  /*12020*/  LDSM.16.MT88.4 R120, [R160+0x4100] ;  /* 0x00410000a078783b */ /* 0x000fe20000004200 */
[C---:B------:R-:W-:Y:S01]  /*12030*/  FMUL.FTZ R100, R2.reuse, R100 ;  /* 0x0000006402647220 */ /* 0x040fe20000410000 */
[C---:B------:R-:W-:Y:S01]  /*12040*/  HMMA.16816.F32 R88, R128.reuse, R142, R88 ;  /* 0x0000008e8058723c */ /* 0x040fe20000001858 */
[----:B------:R-:W-:Y:S03]  /*12050*/  MUFU.EX2 R173, R173 ;  /* 0x000000ad00ad7308 */ /* 0x000fe60000000800 */
[----:B------:R-:W-:Y:S02]  /*12060*/  FMUL.FTZ R101, R2, R101 ;  /* 0x0000006502657220 */ /* 0x000fe40000410000 */
[----:B------:R-:W2:Y:S01]  /*12070*/  LDSM.16.MT88.4 R140, [R176+UR4+0x4100] ;  /* 0x00410004b08c783b */ /* 0x000ea20008004200 */
[C---:B------:R-:W-:Y:S01]  /*12080*/  FMUL.FTZ R102, R0.reuse, R102 ;  /* 0x0000006600667220 */ /* 0x040fe20000410000 */
[C---:B---3--:R-:W-:Y:S03]  /*12090*/  HMMA.16816.F32 R92, R128.reuse, R124, R92 ;  /* 0x0000007c805c723c */ /* 0x048fe6000000185c */
[----:B------:R-:W3:Y:S01]  /*120a0*/  MUFU.EX2 R174, R174 ;  /* 0x000000ae00ae7308 */ /* 0x000ee20000000800 */
[----:B------:R-:W-:Y:S02]  /*120b0*/  FMUL.FTZ R103, R0, R103 ;  /* 0x0000006700677220 */ /* 0x000fe40000410000 */
[C---:B------:R-:W-:Y:S02]  /*120c0*/  FMUL.FTZ R104, R2.reuse, R104 ;  /* 0x0000006802687220 */ /* 0x040fe40000410000 */
[C---:B------:R-:W-:Y:S01]  /*120d0*/  HMMA.16816.F32 R96, R128.reuse, R126, R96 ;  /* 0x0000007e8060723c */ /* 0x040fe20000001860 */
[----:B------:R-:W5:Y:S03]  /*120e0*/  LDSM.16.MT88.4 R124, [R177+UR4+0x900] ;  /* 0x00090004b17c783b */ /* 0x000f660008004200 */
[----:B------:R-:W-:Y:S02]  /*120f0*/  FMUL.FTZ R105, R2, R105 ;  /* 0x0000006902697220 */ /* 0x000fe40000410000 */
[C---:B------:R-:W-:Y:S02]  /*12100*/  FMUL.FTZ R106, R0.reuse, R106 ;  /* 0x0000006a006a7220 */ /* 0x040fe40000410000 */
[----:B------:R-:W-:Y:S01]  /*12110*/  FMUL.FTZ R107, R0, R107 ;  /* 0x0000006b006b7220 */ /* 0x000fe20000410000 */
[C---:B-1----:R-:W-:Y:S03]  /*12120*/  HMMA.16816.F32 R12, R128.reuse, R136, R12 ;  /* 0x00000088800c723c */ /* 0x042fe6000000180c */
[--C-:B------:R-:W-:Y:S02]  /*12130*/  FFMA.FTZ R175, R16, c[0x0][0x2d0], -R170.reuse ;  /* 0x0000b40010af7a23 */ /* 0x100fe400000108aa */
[--C-:B------:R-:W-:Y:S02]  /*12140*/  FFMA.FTZ R208, R17, c[0x0][0x2d0], -R170.reuse ;  /* 0x0000b40011d07a23 */ /* 0x100fe400000108aa */
[--C-:B------:R-:W-:Y:S01]  /*12150*/  FFMA.FTZ R209, R18, c[0x0][0x2d0], -R169.reuse ;  /* 0x0000b40012d17a23 */ /* 0x100fe200000108a9 */
[C---:B------:R-:W-:Y:S01]  /*12160*/  HMMA.16816.F32 R100, R128.reuse, R138, R100 ;  /* 0x0000008a8064723c */ /* 0x040fe20000001864 */
[----:B------:R-:W1:Y:S01]  /*12170*/  LDSM.16.MT88.4 R136, [R133+0x900] ;  /* 0x000900008588783b */ /* 0x000e620000004200 */
[----:B------:R-:W-:Y:S02]  /*12180*/  MUFU.EX2 R175, R175 ;  /* 0x000000af00af7308 */ /* 0x000fe40000000800 */
[--C-:B------:R-:W-:Y:S02]  /*12190*/  FFMA.FTZ R210, R19, c[0x0][0x2d0], -R169.reuse ;  /* 0x0000b40013d27a23 */ /* 0x100fe400000108a9 */
[C---:B------:R-:W-:Y:S02]  /*121a0*/  FMUL.FTZ R108, R2.reuse, R108 ;  /* 0x0000006c026c7220 */ /* 0x040fe40000410000 */
[----:B------:R-:W-:Y:S04]  /*121b0*/  FMUL.FTZ R109, R2, R109 ;  /* 0x0000006d026d7220 */ /* 0x000fe80000410000 */
[----:B------:R-:W5:Y:S01]  /*121c0*/  MUFU.EX2 R208, R208 ;  /* 0x000000d000d07308 */ /* 0x000f620000000800 */
[C---:B--2---:R-:W-:Y:S03]  /*121d0*/  HMMA.16816.F32 R104, R128.reuse, R140, R104 ;  /* 0x0000008c8068723c */ /* 0x044fe60000001868 */
[C---:B------:R-:W-:Y:S02]  /*121e0*/  FMUL.FTZ R110, R0.reuse, R110 ;  /* 0x0000006e006e7220 */ /* 0x040fe40000410000 */
[----:B------:R-:W-:Y:S02]  /*121f0*/  FMUL.FTZ R111, R0, R111 ;  /* 0x0000006f006f7220 */ /* 0x000fe40000410000 */
[----:B------:R-:W-:Y:S01]  /*12200*/  FMUL.FTZ R16, R2, R116 ;  /* 0x0000007402107220 */ /* 0x000fe20000410000 */
[----:B----4-:R-:W-:Y:S01]  /*12210*/  F2FP.PACK_AB R116, R172, R171 ;  /* 0x000000abac74723e */ /* 0x010fe200000000ff */
[----:B------:R-:W-:Y:S03]  /*12220*/  MUFU.EX2 R209, R209 ;  /* 0x000000d100d17308 */ /* 0x000fe60000000800 */
[C---:B------:R-:W-:Y:S01]  /*12230*/  HMMA.16816.F32 R108, R128.reuse, R142, R108 ;  /* 0x0000008e806c723c */ /* 0x040fe2000000186c */
[----:B------:R-:W2:Y:S02]  /*12240*/  LDSM.16.MT88.4 R140, [R176+UR4+0x900] ;  /* 0x00090004b08c783b */ /* 0x000ea40008004200 */
[----:B------:R-:W-:Y:S01]  /*12250*/  FMUL.FTZ R17, R2, R117 ;  /* 0x0000007502117220 */ /* 0x000fe20000410000 */
[----:B---3--:R-:W-:Y:S01]  /*12260*/  F2FP.PACK_AB R117, R174, R173 ;  /* 0x000000adae75723e */ /* 0x008fe200000000ff */
[C---:B------:R-:W-:Y:S02]  /*12270*/  FMUL.FTZ R18, R0.reuse, R118 ;  /* 0x0000007600127220 */ /* 0x040fe40000410000 */
[----:B------:R-:W3:Y:S01]  /*12280*/  MUFU.EX2 R210, R210 ;  /* 0x000000d200d27308 */ /* 0x000ee20000000800 */
[----:B------:R-:W-:Y:S01]  /*12290*/  FMUL.FTZ R19, R0, R119 ;  /* 0x0000007700137220 */ /* 0x000fe20000410000 */
[----:B-----5:R-:W-:Y:S03]  /*122a0*/  F2FP.PACK_AB R118, R208, R175 ;  /* 0x000000afd076723e */ /* 0x020fe600000000ff */
[C---:B------:R-:W-:Y:S03]  /*122b0*/  FMUL.FTZ R112, R2.reuse, R112 ;  /* 0x0000007002707220 */ /* 0x040fe60000410000 */
[C---:B------:R-:W-:Y:S03]  /*122c0*/  HMMA.16816.F32 R16, R128.reuse, R120, R16 ;  /* 0x000000788010723c */ /* 0x040fe60000001810 */
[----:B------:R-:W-:Y:S02]  /*122d0*/  FMUL.FTZ R113, R2, R113 ;  /* 0x0000007102717220 */ /* 0x000fe40000410000 */
[C---:B------:R-:W-:Y:S02]  /*122e0*/  FMUL.FTZ R114, R0.reuse, R114 ;  /* 0x0000007200727220 */ /* 0x040fe40000410000 */
[----:B------:R-:W-:Y:S02]  /*122f0*/  FMUL.FTZ R115, R0, R115 ;  /* 0x0000007300737220 */ /* 0x000fe40000410000 */
[--C-:B------:R-:W-:Y:S03]  /*12300*/  FFMA.FTZ R211, R20, c[0x0][0x2d0], -R170.reuse ;  /* 0x0000b40014d37a23 */ /* 0x100fe600000108aa */
[----:B------:R-:W-:Y:S02]  /*12310*/  FFMA.FTZ R212, R25, c[0x0][0x2d0], -R170 ;  /* 0x0000b40019d47a23 */ /* 0x000fe400000108aa */
[----:B------:R-:W-:Y:S01]  /*12320*/  HMMA.16816.F32 R112, R128, R122, R112 ;  /* 0x0000007a8070723c */ /* 0x000fe20000001870 */
[----:B------:R-:W4:Y:S01]  /*12330*/  LDSM.16.MT88.4 R120, [R160+0x2900] ;  /* 0x00290000a078783b */ /* 0x000f220000004200 */
[----:B------:R-:W-:Y:S01]  /*12340*/  MUFU.EX2 R211, R211 ;  /* 0x000000d300d37308 */ /* 0x000fe20000000800 */
[----:B---3--:R-:W-:Y:S01]  /*12350*/  F2FP.PACK_AB R119, R210, R209 ;  /* 0x000000d1d277723e */ /* 0x008fe200000000ff */
[--C-:B------:R-:W-:Y:S02]  /*12360*/  FFMA.FTZ R213, R26, c[0x0][0x2d0], -R169.reuse ;  /* 0x0000b4001ad57a23 */ /* 0x100fe400000108a9 */
[----:B------:R-:W-:Y:S02]  /*12370*/  FFMA.FTZ R214, R27, c[0x0][0x2d0], -R169 ;  /* 0x0000b4001bd67a23 */ /* 0x000fe400000108a9 */
[----:B------:R-:W-:Y:S01]  /*12380*/  FFMA.FTZ R161, R2, R207, R161 ;  /* 0x000000cf02a17223 */ /* 0x000fe200000100a1 */
[----:B------:R-:W-:Y:S01]  /*12390*/  LDSM.16.MT88.4 R128, [R133+0x4900] ;  /* 0x004900008580783b */ /* 0x000fe20000004200 */
[C---:B------:R-:W-:Y:S02]  /*123a0*/  HMMA.16816.F32 R4, R116.reuse, R124, R4 ;  /* 0x0000007c7404723c */ /* 0x040fe40000001804 */
[----:B------:R-:W-:Y:S03]  /*123b0*/  MUFU.EX2 R212, R212 ;  /* 0x000000d400d47308 */ /* 0x000fe60000000800 */
[----:B------:R-:W-:Y:S02]  /*123c0*/  FFMA.FTZ R165, R0, R205, R165 ;  /* 0x000000cd00a57223 */ /* 0x000fe400000100a5 */
[----:B------:R-:W-:Y:S01]  /*123d0*/  FADD.FTZ R162, R162, R161 ;  /* 0x000000a1a2a27221 */ /* 0x000fe20000010000 */
[C---:B------:R-:W-:Y:S01]  /*123e0*/  HMMA.16816.F32 R8, R116.reuse, R126, R8 ;  /* 0x0000007e7408723c */ /* 0x040fe20000001808 */
[----:B------:R-:W3:Y:S03]  /*123f0*/  LDSM.16.MT88.4 R124, [R177+UR4+0x4900] ;  /* 0x00490004b17c783b */ /* 0x000ee60008004200 */
[----:B------:R-:W-:Y:S01]  /*12400*/  MUFU.EX2 R213, R213 ;  /* 0x000000d500d57308 */ /* 0x000fe20000000800 */
[----:B------:R-:W-:Y:S02]  /*12410*/  FADD.FTZ R166, R166, R165 ;  /* 0x000000a5a6a67221 */ /* 0x000fe40000010000 */
[----:B------:R-:W-:Y:S01]  /*12420*/  FADD.FTZ R163, R163, R162 ;  /* 0x000000a2a3a37221 */ /* 0x000fe20000010000 */
[C---:B-1----:R-:W-:Y:S04]  /*12430*/  HMMA.16816.F32 R36, R116.reuse, R136, R36 ;  /* 0x000000887424723c */ /* 0x042fe80000001824 */
[----:B------:R-:W-:Y:S02]  /*12440*/  FADD.FTZ R167, R167, R166 ;  /* 0x000000a6a7a77221 */ /* 0x000fe40000010000 */
[----:B------:R-:W1:Y:S01]  /*12450*/  MUFU.EX2 R214, R214 ;  /* 0x000000d600d67308 */ /* 0x000e620000000800 */
[----:B------:R-:W-:Y:S01]  /*12460*/  FADD.FTZ R164, R164, R163 ;  /* 0x000000a3a4a47221 */ /* 0x000fe20000010000 */
[C---:B------:R-:W-:Y:S01]  /*12470*/  HMMA.16816.F32 R40, R116.reuse, R138, R40 ;  /* 0x0000008a7428723c */ /* 0x040fe20000001828 */
[----:B------:R-:W5:Y:S03]  /*12480*/  LDSM.16.MT88.4 R136, [R176+UR4+0x4900] ;  /* 0x00490004b088783b */ /* 0x000f660008004200 */
[----:B------:R-:W-:Y:S02]  /*12490*/  FADD.FTZ R168, R168, R167 ;  /* 0x000000a7a8a87221 */ /* 0x000fe40000010000 */
[----:B------:R-:W-:Y:S02]  /*124a0*/  FADD.FTZ R171, R171, R164 ;  /* 0x000000a4abab7221 */ /* 0x000fe40000010000 */
[C---:B--2---:R-:W-:Y:S04]  /*124b0*/  HMMA.16816.F32 R44, R116.reuse, R140, R44 ;  /* 0x0000008c742c723c */ /* 0x044fe8000000182c */
[----:B------:R-:W-:Y:S02]  /*124c0*/  FADD.FTZ R173, R173, R168 ;  /* 0x000000a8adad7221 */ /* 0x000fe40000010000 */
[----:B------:R-:W-:Y:S02]  /*124d0*/  FADD.FTZ R172, R172, R171 ;  /* 0x000000abacac7221 */ /* 0x000fe40000010000 */
[C---:B------:R-:W-:Y:S01]  /*124e0*/  HMMA.16816.F32 R48, R116.reuse, R142, R48 ;  /* 0x0000008e7430723c */ /* 0x040fe20000001830 */
[----:B------:R-:W-:Y:S03]  /*124f0*/  LDSM.16.MT88.4 R140, [R133+0x1100] ;  /* 0x00110000858c783b */ /* 0x000fe60000004200 */
[----:B------:R-:W-:Y:S01]  /*12500*/  FADD.FTZ R174, R174, R173 ;  /* 0x000000adaeae7221 */ /* 0x000fe20000010000 */
[----:B-1----:R-:W-:Y:S01]  /*12510*/  F2FP.PACK_AB R27, R214, R213 ;  /* 0x000000d5d61b723e */ /* 0x002fe200000000ff */
[----:B------:R-:W-:Y:S02]  /*12520*/  FADD.FTZ R175, R175, R172 ;  /* 0x000000acafaf7221 */ /* 0x000fe40000010000 */
[C---:B------:R-:W-:Y:S04]  /*12530*/  HMMA.16816.F32 R52, R116.reuse, R144, R52 ;  /* 0x000000907434723c */ /* 0x040fe80000001834 */
[----:B------:R-:W-:Y:S02]  /*12540*/  FADD.FTZ R209, R209, R174 ;  /* 0x000000aed1d17221 */ /* 0x000fe40000010000 */
[----:B------:R-:W-:Y:S02]  /*12550*/  FADD.FTZ R208, R208, R175 ;  /* 0x000000afd0d07221 */ /* 0x000fe40000010000 */
[C---:B------:R-:W-:Y:S01]  /*12560*/  HMMA.16816.F32 R56, R116.reuse, R146, R56 ;  /* 0x000000927438723c */ /* 0x040fe20000001838 */
[----:B------:R-:W-:Y:S03]  /*12570*/  LDSM.16.MT88.4 R144, [R176+UR4+0x1100] ;  /* 0x00110004b090783b */ /* 0x000fe60008004200 */
[----:B------:R-:W-:Y:S04]  /*12580*/  FADD.FTZ R210, R210, R209 ;  /* 0x000000d1d2d27221 */ /* 0x000fe80000010000 */
[C---:B------:R-:W-:Y:S08]  /*12590*/  HMMA.16816.F32 R60, R116.reuse, R148, R60 ;  /* 0x00000094743c723c */ /* 0x040ff0000000183c */
[C---:B------:R-:W-:Y:S01]  /*125a0*/  HMMA.16816.F32 R64, R116.reuse, R150, R64 ;  /* 0x000000967440723c */ /* 0x040fe20000001840 */
[----:B------:R-:W-:Y:S07]  /*125b0*/  LDSM.16.MT88.4 R148, [R177+UR4+0x5900] ;  /* 0x00590004b194783b */ /* 0x000fee0008004200 */
[C---:B------:R-:W-:Y:S08]  /*125c0*/  HMMA.16816.F32 R68, R116.reuse, R152, R68 ;  /* 0x000000987444723c */ /* 0x040ff00000001844 */
[C---:B------:R-:W-:Y:S01]  /*125d0*/  HMMA.16816.F32 R72, R116.reuse, R154, R72 ;  /* 0x0000009a7448723c */ /* 0x040fe20000001848 */
[----:B------:R-:W-:Y:S07]  /*125e0*/  LDSM.16.MT88.4 R152, [R133+0x5900] ;  /* 0x005900008598783b */ /* 0x000fee0000004200 */
[C---:B------:R-:W-:Y:S07]  /*125f0*/  HMMA.16816.F32 R76, R116.reuse, R156, R76 ;  /* 0x0000009c744c723c */ /* 0x040fee000000184c */
[--C-:B------:R-:W-:Y:S01]  /*12600*/  FFMA.FTZ R156, R21, c[0x0][0x2d0], -R170.reuse ;  /* 0x0000b400159c7a23 */ /* 0x100fe200000108aa */
[C---:B------:R-:W-:Y:S04]  /*12610*/  HMMA.16816.F32 R80, R116.reuse, R158, R80 ;  /* 0x0000009e7450723c */ /* 0x040fe80000001850 */
[--C-:B------:R-:W-:Y:S01]  /*12620*/  FFMA.FTZ R157, R22, c[0x0][0x2d0], -R169.reuse ;  /* 0x0000b400169d7a23 */ /* 0x100fe200000108a9 */
[----:B------:R-:W1:Y:S02]  /*12630*/  MUFU.EX2 R156, R156 ;  /* 0x0000009c009c7308 */ /* 0x000e640000000800 */
[--C-:B------:R-:W-:Y:S01]  /*12640*/  FFMA.FTZ R158, R23, c[0x0][0x2d0], -R169.reuse ;  /* 0x0000b400179e7a23 */ /* 0x100fe200000108a9 */
[C---:B----4-:R-:W-:Y:S04]  /*12650*/  HMMA.16816.F32 R84, R116.reuse, R120, R84 ;  /* 0x000000787454723c */ /* 0x050fe80000001854 */
[----:B------:R-:W-:Y:S02]  /*12660*/  FFMA.FTZ R169, R35, c[0x0][0x2d0], -R169 ;  /* 0x0000b40023a97a23 */ /* 0x000fe400000108a9 */
[--C-:B------:R-:W-:Y:S01]  /*12670*/  FFMA.FTZ R159, R24, c[0x0][0x2d0], -R170.reuse ;  /* 0x0000b400189f7a23 */ /* 0x100fe200000108aa */
[----:B------:R-:W-:Y:S01]  /*12680*/  MUFU.EX2 R157, R157 ;  /* 0x0000009d009d7308 */ /* 0x000fe20000000800 */
[C---:B------:R-:W-:Y:S01]  /*12690*/  HMMA.16816.F32 R88, R116.reuse, R122, R88 ;  /* 0x0000007a7458723c */ /* 0x040fe20000001858 */
[----:B------:R-:W2:Y:S03]  /*126a0*/  LDSM.16.MT88.4 R120, [R160+0x4900] ;  /* 0x00490000a078783b */ /* 0x000ea60000004200 */
[----:B------:R-:W-:Y:S04]  /*126b0*/  FFMA.FTZ R170, R33, c[0x0][0x2d0], -R170 ;  /* 0x0000b40021aa7a23 */ /* 0x000fe800000108aa */
[C---:B---3--:R-:W-:Y:S01]  /*126c0*/  HMMA.16816.F32 R92, R116.reuse, R124, R92 ;  /* 0x0000007c745c723c */ /* 0x048fe2000000185c */
[----:B------:R-:W-:Y:S01]  /*126d0*/  LDSM.16.MT88.4 R32, [R133+0x1900] ;  /* 0x001900008520783b */ /* 0x000fe20000004200 */
[----:B------:R-:W3:Y:S02]  /*126e0*/  MUFU.EX2 R158, R158 ;  /* 0x0000009e009e7308 */ /* 0x000ee40000000800 */
[C---:B-1----:R-:W-:Y:S01]  /*126f0*/  F2FP.PACK_AB R24, R156.reuse, R211 ;  /* 0x000000d39c18723e */ /* 0x042fe200000000ff */
[----:B------:R-:W-:Y:S03]  /*12700*/  FADD.FTZ R211, R211, R208 ;  /* 0x000000d0d3d37221 */ /* 0x000fe60000010000 */
[C---:B------:R-:W-:Y:S01]  /*12710*/  HMMA.16816.F32 R96, R116.reuse, R126, R96 ;  /* 0x0000007e7460723c */ /* 0x040fe20000001860 */
[----:B------:R-:W1:Y:S03]  /*12720*/  LDSM.16.MT88.4 R124, [R177+UR4+0x1100] ;  /* 0x00110004b17c783b */ /* 0x000e660008004200 */
[----:B------:R-:W4:Y:S01]  /*12730*/  MUFU.EX2 R159, R159 ;  /* 0x0000009f009f7308 */ /* 0x000f220000000800 */
[----:B------:R-:W-:Y:S03]  /*12740*/  FADD.FTZ R156, R156, R211 ;  /* 0x000000d39c9c7221 */ /* 0x000fe60000010000 */
[C---:B------:R-:W-:Y:S06]  /*12750*/  HMMA.16816.F32 R12, R116.reuse, R128, R12 ;  /* 0x00000080740c723c */ /* 0x040fec000000180c */
[----:B------:R-:W1:Y:S02]  /*12760*/  MUFU.EX2 R170, R170 ;  /* 0x000000aa00aa7308 */ /* 0x000e640000000800 */
[C---:B------:R-:W-:Y:S01]  /*12770*/  HMMA.16816.F32 R100, R116.reuse, R130, R100 ;  /* 0x000000827464723c */ /* 0x040fe20000001864 */
[----:B------:R-:W1:Y:S03]  /*12780*/  LDSM.16.MT88.4 R128, [R160+0x1100] ;  /* 0x00110000a080783b */ /* 0x000e660000004200 */
[----:B---3--:R-:W-:Y:S01]  /*12790*/  F2FP.PACK_AB R25, R158, R157 ;  /* 0x0000009d9e19723e */ /* 0x008fe200000000ff */
[----:B------:R-:W-:Y:S03]  /*127a0*/  FADD.FTZ R157, R157, R210 ;  /* 0x000000d29d9d7221 */ /* 0x000fe60000010000 */
[C---:B-----5:R-:W-:Y:S01]  /*127b0*/  HMMA.16816.F32 R104, R116.reuse, R136, R104 ;  /* 0x000000887468723c */ /* 0x060fe20000001868 */
[----:B------:R-:W3:Y:S03]  /*127c0*/  MUFU.EX2 R169, R169 ;  /* 0x000000a900a97308 */ /* 0x000ee60000000800 */
[----:B----4-:R-:W-:Y:S01]  /*127d0*/  F2FP.PACK_AB R26, R212, R159 ;  /* 0x0000009fd41a723e */ /* 0x010fe200000000ff */
[----:B------:R-:W-:Y:S02]  /*127e0*/  FADD.FTZ R158, R158, R157 ;  /* 0x0000009d9e9e7221 */ /* 0x000fe40000010000 */
[----:B------:R-:W-:Y:S01]  /*127f0*/  FADD.FTZ R159, R159, R156 ;  /* 0x0000009c9f9f7221 */ /* 0x000fe20000010000 */
[C---:B------:R-:W-:Y:S01]  /*12800*/  HMMA.16816.F32 R108, R116.reuse, R138, R108 ;  /* 0x0000008a746c723c */ /* 0x040fe2000000186c */
[----:B------:R-:W4:Y:S03]  /*12810*/  LDSM.16.MT88.4 R136, [R177+UR4+0x3100] ;  /* 0x00310004b188783b */ /* 0x000f260008004200 */
[----:B------:R-:W-:Y:S02]  /*12820*/  FADD.FTZ R213, R213, R158 ;  /* 0x0000009ed5d57221 */ /* 0x000fe40000010000 */
[----:B------:R-:W-:Y:S02]  /*12830*/  FADD.FTZ R212, R212, R159 ;  /* 0x0000009fd4d47221 */ /* 0x000fe40000010000 */
[C---:B--2---:R-:W-:Y:S04]  /*12840*/  HMMA.16816.F32 R16, R116.reuse, R120, R16 ;  /* 0x000000787410723c */ /* 0x044fe80000001810 */
[----:B------:R-:W-:Y:S04]  /*12850*/  FADD.FTZ R214, R214, R213 ;  /* 0x000000d5d6d67221 */ /* 0x000fe80000010000 */
[----:B------:R-:W-:Y:S01]  /*12860*/  HMMA.16816.F32 R112, R116, R122, R112 ;  /* 0x0000007a7470723c */ /* 0x000fe20000001870 */
[----:B------:R-:W2:Y:S07]  /*12870*/  LDSM.16.MT88.4 R116, [R133+0x3100] ;  /* 0x003100008574783b */ /* 0x000eae0000004200 */
[C---:B-1----:R-:W-:Y:S01]  /*12880*/  HMMA.16816.F32 R4, R24.reuse, R124, R4 ;  /* 0x0000007c1804723c */ /* 0x042fe20000001804 */
[----:B------:R-:W1:Y:S07]  /*12890*/  LDSM.16.MT88.4 R120, [R176+UR4+0x3100] ;  /* 0x00310004b078783b */ /* 0x000e6e0008004200 */
[C---:B------:R-:W-:Y:S01]  /*128a0*/  HMMA.16816.F32 R8, R24.reuse, R126, R8 ;  /* 0x0000007e1808723c */ /* 0x040fe20000001808 */
[----:B------:R-:W5:Y:S07]  /*128b0*/  LDSM.16.MT88.4 R124, [R160+0x3100] ;  /* 0x00310000a07c783b */ /* 0x000f6e0000004200 */
[C---:B------:R-:W-:Y:S08]  /*128c0*/  HMMA.16816.F32 R36, R24.reuse, R140, R36 ;  /* 0x0000008c1824723c */ /* 0x040ff00000001824 */
[C---:B------:R-:W-:Y:S01]  /*128d0*/  HMMA.16816.F32 R40, R24.reuse, R142, R40 ;  /* 0x0000008e1828723c */ /* 0x040fe20000001828 */
[----:B------:R-:W-:Y:S07]  /*128e0*/  LDSM.16.MT88.4 R140, [R176+UR4+0x3900] ;  /* 0x00390004b08c783b */ /* 0x000fee0008004200 */
[C---:B------:R-:W-:Y:S08]  /*128f0*/  HMMA.16816.F32 R44, R24.reuse, R144, R44 ;  /* 0x00000090182c723c */ /* 0x040ff0000000182c */
[C---:B------:R-:W-:Y:S01]  /*12900*/  HMMA.16816.F32 R48, R24.reuse, R146, R48 ;  /* 0x000000921830723c */ /* 0x040fe20000001830 */
[----:B------:R-:W-:Y:S07]  /*12910*/  LDSM.16.MT88.4 R144, [R160+0x3900] ;  /* 0x00390000a090783b */ /* 0x000fee0000004200 */
[C---:B------:R-:W-:Y:S08]  /*12920*/  HMMA.16816.F32 R52, R24.reuse, R128, R52 ;  /* 0x000000801834723c */ /* 0x040ff00000001834 */
[C---:B------:R-:W-:Y:S01]  /*12930*/  HMMA.16816.F32 R56, R24.reuse, R130, R56 ;  /* 0x000000821838723c */ /* 0x040fe20000001838 */
[----:B------:R-:W3:Y:S07]  /*12940*/  LDSM.16.MT88.4 R128, [R177+UR4+0x5100] ;  /* 0x00510004b180783b */ /* 0x000eee0008004200 */
[C---:B----4-:R-:W-:Y:S08]  /*12950*/  HMMA.16816.F32 R60, R24.reuse, R136, R60 ;  /* 0x00000088183c723c */ /* 0x050ff0000000183c */
[C---:B------:R-:W-:Y:S01]  /*12960*/  HMMA.16816.F32 R64, R24.reuse, R138, R64 ;  /* 0x0000008a1840723c */ /* 0x040fe20000001840 */
[----:B------:R-:W-:Y:S07]  /*12970*/  LDSM.16.MT88.4 R136, [R160+0x1900] ;  /* 0x00190000a088783b */ /* 0x000fee0000004200 */
[C---:B--2---:R-:W-:Y:S08]  /*12980*/  HMMA.16816.F32 R68, R24.reuse, R116, R68 ;  /* 0x000000741844723c */ /* 0x044ff00000001844 */
[C---:B------:R-:W-:Y:S01]  /*12990*/  HMMA.16816.F32 R72, R24.reuse, R118, R72 ;  /* 0x000000761848723c */ /* 0x040fe20000001848 */
[----:B------:R-:W2:Y:S07]  /*129a0*/  LDSM.16.MT88.4 R116, [R133+0x5100] ;  /* 0x005100008574783b */ /* 0x000eae0000004200 */
[C---:B-1----:R-:W-:Y:S08]  /*129b0*/  HMMA.16816.F32 R76, R24.reuse, R120, R76 ;  /* 0x00000078184c723c */ /* 0x042ff0000000184c */
[C---:B------:R-:W-:Y:S01]  /*129c0*/  HMMA.16816.F32 R80, R24.reuse, R122, R80 ;  /* 0x0000007a1850723c */ /* 0x040fe20000001850 */
[----:B------:R-:W1:Y:S07]  /*129d0*/  LDSM.16.MT88.4 R120, [R176+UR4+0x5100] ;  /* 0x00510004b078783b */ /* 0x000e6e0008004200 */
[C---:B-----5:R-:W-:Y:S08]  /*129e0*/  HMMA.16816.F32 R84, R24.reuse, R124, R84 ;  /* 0x0000007c1854723c */ /* 0x060ff00000001854 */
[C---:B------:R-:W-:Y:S01]  /*129f0*/  HMMA.16816.F32 R88, R24.reuse, R126, R88 ;  /* 0x0000007e1858723c */ /* 0x040fe20000001858 */
[----:B------:R-:W4:Y:S07]  /*12a00*/  LDSM.16.MT88.4 R124, [R177+UR4+0x1900] ;  /* 0x00190004b17c783b */ /* 0x000f2e0008004200 */
[C---:B---3--:R-:W-:Y:S08]  /*12a10*/  HMMA.16816.F32 R92, R24.reuse, R128, R92 ;  /* 0x00000080185c723c */ /* 0x048ff0000000185c */
[C---:B------:R-:W-:Y:S08]  /*12a20*/  HMMA.16816.F32 R96, R24.reuse, R130, R96 ;  /* 0x000000821860723c */ /* 0x040ff00000001860 */
[C---:B--2---:R-:W-:Y:S08]  /*12a30*/  HMMA.16816.F32 R12, R24.reuse, R116, R12 ;  /* 0x00000074180c723c */ /* 0x044ff0000000180c */
[C---:B------:R-:W-:Y:S01]  /*12a40*/  HMMA.16816.F32 R100, R24.reuse, R118, R100 ;  /* 0x000000761864723c */ /* 0x040fe20000001864 */
[----:B------:R-:W2:Y:S07]  /*12a50*/  LDSM.16.MT88.4 R116, [R176+UR4+0x1900] ;  /* 0x00190004b074783b */ /* 0x000eae0008004200 */
[C---:B-1----:R-:W-:Y:S08]  /*12a60*/  HMMA.16816.F32 R104, R24.reuse, R120, R104 ;  /* 0x000000781868723c */ /* 0x042ff00000001868 */
[C---:B------:R-:W-:Y:S01]  /*12a70*/  HMMA.16816.F32 R108, R24.reuse, R122, R108 ;  /* 0x0000007a186c723c */ /* 0x040fe2000000186c */
[----:B------:R-:W1:Y:S07]  /*12a80*/  LDSM.16.MT88.4 R120, [R177+UR4+0x3900] ;  /* 0x00390004b178783b */ /* 0x000e6e0008004200 */
[C---:B------:R-:W-:Y:S08]  /*12a90*/  HMMA.16816.F32 R16, R24.reuse, R28, R16 ;  /* 0x0000001c1810723c */ /* 0x040ff00000001810 */
[----:B------:R-:W-:Y:S01]  /*12aa0*/  HMMA.16816.F32 R112, R24, R30, R112 ;  /* 0x0000001e1870723c */ /* 0x000fe20000001870 */
[----:B------:R-:W3:Y:S06]  /*12ab0*/  LDSM.16.MT88.4 R28, [R133+0x3900] ;  /* 0x00390000851c783b */ /* 0x000eec0000004200 */
        /* <DEDUP_REMOVED lines=9> */
[C---:B----4-:R-:W-:Y:S03]  /*12b50*/  HMMA.16816.F32 R128, R24.reuse, R124, R4 ;  /* 0x0000007c1880723c */ /* 0x050fe60000001804 */
[----:B------:R-:W-:Y:S02]  /*12b60*/  FADD.FTZ R220, R220, R217 ;  /* 0x000000d9dcdc7221 */ /* 0x000fe40000010000 */
[----:B------:R-:W-:Y:S02]  /*12b70*/  FADD.FTZ R207, R170, R207 ;  /* 0x000000cfaacf7221 */ /* 0x000fe40000010000 */
[----:B------:R-:W-:Y:S01]  /*12b80*/  FADD.FTZ R205, R169, R220 ;  /* 0x000000dca9cd7221 */ /* 0x000fe20000010000 */
[C---:B------:R-:W-:Y:S08]  /*12b90*/  HMMA.16816.F32 R124, R24.reuse, R126, R8 ;  /* 0x0000007e187c723c */ /* 0x040ff00000001808 */
[C---:B------:R-:W-:Y:S08]  /*12ba0*/  HMMA.16816.F32 R36, R24.reuse, R32, R36 ;  /* 0x000000201824723c */ /* 0x040ff00000001824 */
[C---:B------:R-:W-:Y:S01]  /*12bb0*/  HMMA.16816.F32 R40, R24.reuse, R34, R40 ;  /* 0x000000221828723c */ /* 0x040fe20000001828 */
[----:B------:R-:W4:Y:S07]  /*12bc0*/  LDSM.16.MT88.4 R32, [R176+UR4+0x5900] ;  /* 0x00590004b020783b */ /* 0x000f2e0008004200 */
[C---:B--2---:R-:W-:Y:S08]  /*12bd0*/  HMMA.16816.F32 R44, R24.reuse, R116, R44 ;  /* 0x00000074182c723c */ /* 0x044ff0000000182c */
[C---:B------:R-:W-:Y:S08]  /*12be0*/  HMMA.16816.F32 R48, R24.reuse, R118, R48 ;  /* 0x000000761830723c */ /* 0x040ff00000001830 */
[C---:B------:R-:W-:Y:S08]  /*12bf0*/  HMMA.16816.F32 R52, R24.reuse, R136, R52 ;  /* 0x000000881834723c */ /* 0x040ff00000001834 */
[C---:B------:R-:W-:Y:S08]  /*12c00*/  HMMA.16816.F32 R56, R24.reuse, R138, R56 ;  /* 0x0000008a1838723c */ /* 0x040ff00000001838 */
[C---:B-1----:R-:W-:Y:S08]  /*12c10*/  HMMA.16816.F32 R60, R24.reuse, R120, R60 ;  /* 0x00000078183c723c */ /* 0x042ff0000000183c */
[C---:B------:R-:W-:Y:S08]  /*12c20*/  HMMA.16816.F32 R64, R24.reuse, R122, R64 ;  /* 0x0000007a1840723c */ /* 0x040ff00000001840 */
[C---:B---3--:R-:W-:Y:S08]  /*12c30*/  HMMA.16816.F32 R68, R24.reuse, R28, R68 ;  /* 0x0000001c1844723c */ /* 0x048ff00000001844 */
[C---:B------:R-:W-:Y:S01]  /*12c40*/  HMMA.16816.F32 R72, R24.reuse, R30, R72 ;  /* 0x0000001e1848723c */ /* 0x040fe20000001848 */
[----:B------:R-:W1:Y:S07]  /*12c50*/  LDSM.16.MT88.4 R28, [R160+0x5900] ;  /* 0x00590000a01c783b */ /* 0x000e6e0000004200 */
        /* <DEDUP_REMOVED lines=10> */
[C---:B-1----:R-:W-:Y:S08]  /*12d00*/  HMMA.16816.F32 R116, R24.reuse, R28, R16 ;  /* 0x0000001c1874723c */ /* 0x042ff00000001810 */
[----:B------:R-:W-:Y:S01]  /*12d10*/  HMMA.16816.F32 R112, R24, R30, R112 ;  /* 0x0000001e1870723c */ /* 0x000fe20000001870 */
[----:B------:R-:W-:-:S07]  /*12d20*/  @!P0 BRA `(.L_x_880) ;  /* 0x0000040000008947 */ /* 0x000fce0003800000 */
[----:B------:R-:W-:Y:S01]  /*12d30*/  ISETP.NE.AND P2, PT, R190, 0x1, PT ;  /* 0x00000001be00780c */ /* 0x000fe20003f45270 */
[----:B------:R-:W-:Y:S01]  /*12d40*/  IMAD R193, R206, 0x40, R185 ;  /* 0x00000040cec17824 */ /* 0x000fe200078e02b9 */
[----:B------:R-:W-:Y:S01]  /*12d50*/  SEL R4, RZ, 0x10, P5 ;  /* 0x00000010ff047807 */ /* 0x000fe20002800000 */
[----:B------:R-:W-:Y:S03]  /*12d60*/  IMAD.MOV.U32 R192, RZ, RZ, RZ ;  /* 0x000000ffffc07224 */ /* 0x000fe600078e00ff */
[----:B------:R-:W-:Y:S02]  /*12d70*/  IADD3 R193, R193, -0x80, R196 ;  /* 0xffffff80c1c17810 */ /* 0x000fe40007ffe0c4 */
[C---:B------:R-:W-:Y:S03]  /*12d80*/  IADD3 R13, -R4.reuse, 0x10, RZ ;  /* 0x00000010040d7810 */ /* 0x040fe60007ffe1ff */
[--C-:B------:R-:W-:Y:S01]  /*12d90*/  IMAD.MOV.U32 R0, RZ, RZ, R193.reuse ;  /* 0x000000ffff007224 */ /* 0x100fe200078e00c1 */
[----:B------:R-:W-:Y:S01]  /*12da0*/  LOP3.LUT R13, R13, 0xf, RZ, 0xc0, !PT ;  /* 0x0000000f0d0d7812 */ /* 0x000fe200078ec0ff */
[----:B------:R-:W-:Y:S05]  /*12db0*/  @P2 IMAD.HI.U32 R2, R193, c[0x0][0x2bc], RZ ;  /* 0x0000af00c1022a27 */ /* 0x000fea00078e00ff */
[----:B------:R-:W-:Y:S02]  /*12dc0*/  @P2 SHF.R.U32.HI R0, RZ, c[0x0][0x2c0], R2 ;  /* 0x0000b000ff002a19 */ /* 0x000fe40000011602 */
[----:B------:R-:W-:Y:S02]  /*12dd0*/  ISETP.NE.U32.AND P2, PT, R4, RZ, PT ;  /* 0x000000ff0400720c */ /* 0x000fe40003f45070 */
[C---:B------:R-:W-:Y:S04]  /*12de0*/  @!P3 IADD3 R5, P0, R0.reuse, R198, RZ ;  /* 0x000000c60005b210 */ /* 0x040fe80007f1e0ff */
[----:B------:R-:W-:Y:S01]  /*12df0*/  @!P3 LEA.HI.X.SX32 R2, R0, R189, 0x1, P0 ;  /* 0x000000bd0002b211 */ /* 0x000fe200000f0eff */
[----:B------:R-:W-:Y:S01]  /*12e00*/  IMAD.MOV R0, RZ, RZ, -R0 ;  /* 0x000000ffff007224 */ /* 0x000fe200078e0a00 */
[C---:B------:R-:W-:Y:S03]  /*12e10*/  @!P3 LEA R10, P0, R5.reuse, c[0x0][0x2a0], 0x2 ;  /* 0x0000a800050aba11 */ /* 0x040fe600078010ff */
[----:B------:R-:W-:Y:S01]  /*12e20*/  IMAD R193, R0, c[0x0][0x2b8], R193 ;  /* 0x0000ae0000c17a24 */ /* 0x000fe200078e02c1 */
[----:B------:R-:W-:Y:S02]  /*12e30*/  @!P3 LEA.HI.X R11, R5, c[0x0][0x2a4], R2, 0x2, P0 ;  /* 0x0000a900050bba11 */ /* 0x000fe400000f1402 */
[----:B------:R-:W-:Y:S01]  /*12e40*/  SEL R2, RZ, 0x10, P4 ;  /* 0x00000010ff027807 */ /* 0x000fe20002000000 */
[----:B------:R-:W-:Y:S01]  /*12e50*/  IMAD.WIDE.U32 R8, R193, c[0x0][0x1e0], RZ ;  /* 0x00007800c1087a25 */ /* 0x000fe200078e00ff */
[----:B------:R-:W-:Y:S01]  /*12e60*/  SHF.R.S32.HI R5, RZ, 0x1f, R193 ;  /* 0x0000001fff057819 */ /* 0x000fe200000114c1 */
[----:B------:R-:W2:Y:S04]  /*12e70*/  @!P3 LDG.E R192, [R10.64] ;  /* 0x000000060ac0b981 */ /* 0x000ea8000c1e1900 */
[----:B------:R-:W-:Y:S04]  /*12e80*/  IMAD R5, R5, c[0x0][0x1e0], RZ ;  /* 0x0000780005057a24 */ /* 0x000fe800078e02ff */
[----:B------:R-:W-:Y:S04]  /*12e90*/  IMAD R5, R193, c[0x0][0x1e4], R5 ;  /* 0x00007900c1057a24 */ /* 0x000fe800078e0205 */
[----:B------:R-:W-:Y:S02]  /*12ea0*/  IMAD.IADD R9, R9, 0x1, R5 ;  /* 0x0000000109097824 */ /* 0x000fe400078e0205 */
[----:B------:R-:W-:Y:S01]  /*12eb0*/  IMAD R5, R184, c[0x0][0x1e8], RZ ;  /* 0x00007a00b8057a24 */ /* 0x000fe200078e02ff */
[----:B--2---:R-:W-:Y:S01]  /*12ec0*/  SHF.R.S32.HI R7, RZ, 0x1f, R192 ;  /* 0x0000001fff077819 */ /* 0x004fe200000114c0 */
[C---:B------:R-:W-:Y:S04]  /*12ed0*/  IMAD.WIDE.U32 R8, R192.reuse, c[0x0][0x1f0], R8 ;  /* 0x00007c00c0087a25 */ /* 0x040fe800078e0008 */
        /* <DEDUP_REMOVED lines=15> */
[----:B-1----:R-:W-:Y:S04]  /*12fd0*/  IADD3 R12, P1, P0, R13, R6, R200 ;  /* 0x000000060d0c7210 */ /* 0x002fe8000783e0c8 */
[----:B--2---:R-:W-:Y:S02]  /*12fe0*/  IADD3.X R13, RZ, R8, R201, P1, P0 ;  /* 0x00000008ff0d7210 */ /* 0x004fe40000fe04c9 */
[----:B---3--:R-:W-:Y:S04]  /*12ff0*/  IADD3 R14, P1, P0, R7, R6, R202 ;  /* 0x00000006070e7210 */ /* 0x008fe8000783e0ca */
[----:B------:R-:W-:Y:S02]  /*13000*/  IADD3.X R15, RZ, R8, R203, P1, P0 ;  /* 0x00000008ff0f7210 */ /* 0x000fe40000fe04cb */
        /* <DEDUP_REMOVED lines=18> */
.L_x_880:
        /* <DEDUP_REMOVED lines=9> */
.L_x_878:
[----:B-1----:R-:W1:Y:S01]  /*131c0*/  SHFL.BFLY PT, R6, R207, 0x2, 0x1f ;  /* 0x0c401f00cf067f89 */ /* 0x002e6200000e0000 */
        /* <DEDUP_REMOVED lines=17> */
[----:B------:R-:W2:Y:S01]  /*132e0*/  @P1 MUFU.LG2 R5, R5 ;  /* 0x0000000500051308 */ /* 0x000ea20000000c00 */
[----:B------:R-:W-:-:S07]  /*132f0*/  @P0 FMUL.FTZ R16, R16, c[0x0][0x2d0] ;  /* 0x0000b40010100a20 */ /* 0x000fce0000410000 */
[----:B------:R-:W3:Y:S01]  /*13300*/  @P0 MUFU.LG2 R13, R0 ;  /* 0x00000000000d0308 */ /* 0x000ee20000000c00 */
[C---:B-1----:R-:W-:Y:S02]  /*13310*/  FMUL.FTZ R128, R4.reuse, R128 ;  /* 0x0000008004807220 */ /* 0x042fe40000410000 */
[C---:B------:R-:W-:Y:S02]  /*13320*/  FMUL.FTZ R129, R4.reuse, R129 ;  /* 0x0000008104817220 */ /* 0x040fe40000410000 */
[C---:B------:R-:W-:Y:S02]  /*13330*/  FMUL.FTZ R124, R4.reuse, R124 ;  /* 0x0000007c047c7220 */ /* 0x040fe40000410000 */
[C---:B------:R-:W-:Y:S01]  /*13340*/  FMUL.FTZ R125, R4.reuse, R125 ;  /* 0x0000007d047d7220 */ /* 0x040fe20000410000 */
[----:B------:R1:W4:Y:S01]  /*13350*/  @P0 MUFU.RCP R2, R0 ;  /* 0x0000000000020308 */ /* 0x0003220000001000 */
[----:B--2---:R-:W-:Y:S02]  /*13360*/  @P1 FMUL.FTZ R5, R5, 0.69314718246459960938 ;  /* 0x3f31721805051820 */ /* 0x004fe40000410000 */
[----:B------:R-:W-:-:S02]  /*13370*/  FMUL.FTZ R36, R4, R36 ;  /* 0x0000002404247220 */ /* 0x000fc40000410000 */
[C---:B------:R-:W-:Y:S02]  /*13380*/  FMUL.FTZ R37, R4.reuse, R37 ;  /* 0x0000002504257220 */ /* 0x040fe40000410000 */
        /* <DEDUP_REMOVED lines=43> */
[----:B------:R-:W-:Y:S02]  /*13640*/  FMUL.FTZ R113, R4, R113 ;  /* 0x0000007104717220 */ /* 0x000fe40000410000 */
[C---:B----4-:R-:W-:Y:S02]  /*13650*/  FMUL.FTZ R130, R2.reuse, R130 ;  /* 0x0000008202827220 */ /* 0x050fe40000410000 */
        /* <DEDUP_REMOVED lines=47> */
[----:B------:R-:W-:Y:S02]  /*13950*/  @P1 FFMA.FTZ R0, R14, R132, R5 ;  /* 0x000000840e001223 */ /* 0x000fe40000010005 */
[----:B------:R-:W-:Y:S02]  /*13960*/  @P0 FFMA.FTZ R12, R16, R3, R13 ;  /* 0x00000003100c0223 */ /* 0x000fe4000001000d */
.L_x_828:
        /* <DEDUP_REMOVED lines=19> */
[----:B------:R-:W-:Y:S02]  /*13aa0*/  LEA.HI R7, R14, R3, RZ, 0x5 ;  /* 0x000000030e077211 */ /* 0x000fe400078f28ff */
[--C-:B------:R-:W-:Y:S02]  /*13ab0*/  SHF.R.S32.HI R16, RZ, 0x2, R5.reuse ;  /* 0x00000002ff107819 */ /* 0x100fe40000011405 */
[----:B------:R-:W-:Y:S02]  /*13ac0*/  SHF.R.S32.HI R13, RZ, 0x1f, R5 ;  /* 0x0000001fff0d7819 */ /* 0x000fe40000011405 */
[----:B------:R-:W-:Y:S02]  /*13ad0*/  F2FP.PACK_AB R48, R49, R48 ;  /* 0x000000303130723e */ /* 0x000fe400000000ff */
[----:B------:R-:W-:Y:S02]  /*13ae0*/  LEA.HI R13, R13, R16, RZ, 0x3 ;  /* 0x000000100d0d7211 */ /* 0x000fe400078f18ff */
[----:B------:R-:W-:-:S02]  /*13af0*/  F2FP.PACK_AB R50, R51, R50 ;  /* 0x000000323332723e */ /* 0x000fc400000000ff */
[----:B------:R-:W-:Y:S02]  /*13b00*/  LOP3.LUT R13, R13, 0xfffffff8, RZ, 0xc0, !PT ;  /* 0xfffffff80d0d7812 */ /* 0x000fe400078ec0ff */
[----:B------:R-:W-:Y:S02]  /*13b10*/  F2FP.PACK_AB R52, R53, R52 ;  /* 0x000000343534723e */ /* 0x000fe400000000ff */
[----:B------:R-:W-:Y:S01]  /*13b20*/  F2FP.PACK_AB R54, R55, R54 ;  /* 0x000000363736723e */ /* 0x000fe200000000ff */
[----:B------:R-:W-:Y:S01]  /*13b30*/  IMAD.IADD R13, R16, 0x1, -R13 ;  /* 0x00000001100d7824 */ /* 0x000fe200078e0a0d */
[----:B------:R-:W-:Y:S02]  /*13b40*/  LOP3.LUT R16, R5, 0xfffffffc, RZ, 0xc0, !PT ;  /* 0xfffffffc05107812 */ /* 0x000fe400078ec0ff */
[----:B------:R-:W-:Y:S01]  /*13b50*/  SHF.R.S32.HI R5, RZ, 0x5, R7 ;  /* 0x00000005ff057819 */ /* 0x000fe20000011407 */
[C---:B------:R-:W-:Y:S01]  /*13b60*/  IMAD.SHL.U32 R9, R13.reuse, 0x40, RZ ;  /* 0x000000400d097824 */ /* 0x040fe200078e00ff */
[----:B------:R-:W-:Y:S01]  /*13b70*/  LOP3.LUT R15, R13, 0x1, RZ, 0xc0, !PT ;  /* 0x000000010d0f7812 */ /* 0x000fe200078ec0ff */
[----:B------:R-:W-:Y:S01]  /*13b80*/  IMAD.IADD R16, R3, 0x1, -R16 ;  /* 0x0000000103107824 */ /* 0x000fe200078e0a10 */
[----:B------:R-:W-:-:S02]  /*13b90*/  F2FP.PACK_AB R56, R57, R56 ;  /* 0x000000383938723e */ /* 0x000fc400000000ff */
        /* <DEDUP_REMOVED lines=11> */
[----:B------:R-:W-:Y:S01]  /*13c50*/  F2FP.PACK_AB R62, R63, R62 ;  /* 0x0000003e3f3e723e */ /* 0x000fe200000000ff */
[----:B------:R-:W-:Y:S01]  /*13c60*/  IMAD.MOV.U32 R13, RZ, RZ, 0x40 ;  /* 0x00000040ff0d7424 */ /* 0x000fe200078e00ff */
[----:B------:R-:W-:Y:S02]  /*13c70*/  F2FP.PACK_AB R64, R65, R64 ;  /* 0x000000404140723e */ /* 0x000fe400000000ff */
[C---:B------:R-:W-:Y:S01]  /*13c80*/  IADD3 R15, R11.reuse, 0x80, RZ ;  /* 0x000000800b0f7810 */ /* 0x040fe20007ffe0ff */
[----:B------:R-:W-:Y:S01]  /*13c90*/  STS [R11+0x80], R128 ;  /* 0x000080800b007388 */ /* 0x000fe20000000800 */
[----:B------:R-:W-:Y:S02]  /*13ca0*/  IADD3 R9, R11, 0x70, RZ ;  /* 0x000000700b097810 */ /* 0x000fe40007ffe0ff */
[----:B------:R-:W-:Y:S01]  /*13cb0*/  @P0 IADD3 R9, R15, 0x10, RZ ;  /* 0x000000100f090810 */ /* 0x000fe20007ffe0ff */
[----:B------:R-:W-:Y:S01]  /*13cc0*/  IMAD.IADD R15, R11, 0x1, R18 ;  /* 0x000000010b0f7824 */ /* 0x000fe200078e0212 */
[----:B------:R-:W-:Y:S01]  /*13cd0*/  SEL R20, R13, 0xffffffc0, !P2 ;  /* 0xffffffc00d147807 */ /* 0x000fe20005000000 */
[----:B------:R-:W-:Y:S01]  /*13ce0*/  STS [R11+0x480], R130 ;  /* 0x000480820b007388 */ /* 0x000fe20000000800 */
[----:B------:R-:W-:Y:S01]  /*13cf0*/  F2FP.PACK_AB R66, R67, R66 ;  /* 0x000000424342723e */ /* 0x000fe200000000ff */
[--C-:B------:R-:W-:Y:S01]  /*13d00*/  IMAD.IADD R13, R18, 0x1, R9.reuse ;  /* 0x00000001120d7824 */ /* 0x100fe200078e0209 */
[----:B------:R-:W-:Y:S01]  /*13d10*/  F2FP.PACK_AB R68, R69, R68 ;  /* 0x000000444544723e */ /* 0x000fe200000000ff */
[--C-:B------:R-:W-:Y:S01]  /*13d20*/  IMAD.IADD R17, R11, 0x1, R20.reuse ;  /* 0x000000010b117824 */ /* 0x100fe200078e0214 */
[----:B------:R-:W-:Y:S01]  /*13d30*/  STS [R9], R124 ;  /* 0x0000007c09007388 */ /* 0x000fe20000000800 */
[C---:B------:R-:W-:Y:S01]  /*13d40*/  IMAD.IADD R19, R20.reuse, 0x1, R9 ;  /* 0x0000000114137824 */ /* 0x040fe200078e0209 */
[----:B------:R-:W-:Y:S01]  /*13d50*/  F2FP.PACK_AB R70, R71, R70 ;  /* 0x000000464746723e */ /* 0x000fe200000000ff */
[----:B------:R-:W-:Y:S01]  /*13d60*/  IMAD.IADD R21, R20, 0x1, R15 ;  /* 0x0000000114157824 */ /* 0x000fe200078e020f */
[----:B------:R-:W-:Y:S01]  /*13d70*/  STS [R9+0x400], R126 ;  /* 0x0004007e09007388 */ /* 0x000fe20000000800 */
[----:B------:R-:W-:Y:S01]  /*13d80*/  IMAD.IADD R23, R13, 0x1, R20 ;  /* 0x000000010d177824 */ /* 0x000fe200078e0214 */
[----:B------:R-:W-:-:S02]  /*13d90*/  F2FP.PACK_AB R72, R73, R72 ;  /* 0x000000484948723e */ /* 0x000fc400000000ff */
[----:B------:R-:W-:Y:S01]  /*13da0*/  STS [R15+0x80], R36 ;  /* 0x000080240f007388 */ /* 0x000fe20000000800 */
[----:B------:R-:W-:Y:S02]  /*13db0*/  F2FP.PACK_AB R74, R75, R74 ;  /* 0x0000004a4b4a723e */ /* 0x000fe400000000ff */
        /* <DEDUP_REMOVED lines=32> */
[----:B------:R-:W-:Y:S02]  /*13fc0*/  ISETP.NE.U32.AND P1, PT, RZ, c[0x0][0x508], PT ;  /* 0x00014200ff007a0c */ /* 0x000fe40003f25070 */
[----:B------:R-:W-:Y:S01]  /*13fd0*/  ISETP.NE.U32.AND P0, PT, RZ, c[0x0][0x500], PT ;  /* 0x00014000ff007a0c */ /* 0x000fe20003f05070 */
[----:B------:R-:W-:Y:S01]  /*13fe0*/  STS [R11+0x4080], R60 ;  /* 0x0040803c0b007388 */ /* 0x000fe20000000800 */
[----:B------:R-:W-:-:S02]  /*13ff0*/  ISETP.NE.AND.EX P1, PT, RZ, c[0x0][0x50c], PT, P1 ;  /* 0x00014300ff007a0c */ /* 0x000fc40003f25310 */
        /* <DEDUP_REMOVED lines=20> */
[----:B------:R-:W-:Y:S04]  /*14140*/  STS [R15+0x8080], R120 ;  /* 0x008080780f007388 */ /* 0x000fe80000000800 */
[----:B------:R-:W-:Y:S04]  /*14150*/  STS [R15+0x8480], R122 ;  /* 0x0084807a0f007388 */ /* 0x000fe80000000800 */
[----:B------:R-:W-:Y:S04]  /*14160*/  STS [R13+0x8000], R100 ;  /* 0x008000640d007388 */ /* 0x000fe80000000800 */
[----:B------:R3:W-:Y:S01]  /*14170*/  STS [R13+0x8400], R102 ;  /* 0x008400660d007388 */ /* 0x0007e20000000800 */
[----:B-1----:R-:W-:-:S03]  /*14180*/  IMAD.MOV.U32 R11, RZ, RZ, 0x4 ;  /* 0x00000004ff0b7424 */ /* 0x002fc600078e00ff */
[----:B------:R1:W-:Y:S04]  /*14190*/  STS [R17+0x8080], R104 ;  /* 0x0080806811007388 */ /* 0x0003e80000000800 */
[----:B------:R1:W-:Y:S01]  /*141a0*/  STS [R17+0x8480], R106 ;  /* 0x0084806a11007388 */ /* 0x0003e20000000800 */
[----:B--2---:R-:W-:-:S03]  /*141b0*/  IMAD.WIDE R8, R186, R11, c[0x0][0x500] ;  /* 0x00014000ba087625 */ /* 0x004fc600078e020b */
[----:B------:R1:W-:Y:S04]  /*141c0*/  STS [R19+0x8000], R108 ;  /* 0x0080006c13007388 */ /* 0x0003e80000000800 */
[----:B------:R1:W-:Y:S04]  /*141d0*/  STS [R19+0x8400], R110 ;  /* 0x0084006e13007388 */ /* 0x0003e80000000800 */
[----:B------:R1:W-:Y:S04]  /*141e0*/  STS [R21+0x8080], R116 ;  /* 0x0080807415007388 */ /* 0x0003e80000000800 */
[----:B------:R1:W-:Y:S04]  /*141f0*/  STS [R21+0x8480], R118 ;  /* 0x0084807615007388 */ /* 0x0003e80000000800 */
[----:B------:R1:W-:Y:S04]  /*14200*/  STS [R23+0x8000], R112 ;  /* 0x0080007017007388 */ /* 0x0003e80000000800 */
[----:B------:R1:W-:Y:S04]  /*14210*/  STS [R23+0x8400], R114 ;  /* 0x0084007217007388 */ /* 0x0003e80000000800 */
[----:B------:R-:W-:Y:S01]  /*14220*/  BAR.SYNC.DEFER_BLOCKING 0x1, 0x100 ;  /* 0x0044000000007b1d */ /* 0x000fe20000010000 */
[----:B------:R-:W-:-:S02]  /*14230*/  IMAD.MOV.U32 R4, RZ, RZ, c[0x0][0x388] ;  /* 0x0000e200ff047624 */ /* 0x000fc400078e00ff */
[----:B------:R-:W-:-:S03]  /*14240*/  @P1 IMAD.WIDE R24, R186, R11, c[0x0][0x508] ;  /* 0x00014200ba181625 */ /* 0x000fc600078e020b */
[----:B---3--:R-:W2:Y:S04]  /*14250*/  @P0 LDG.E R13, [R8.64] ;  /* 0x00000006080d0981 */ /* 0x008ea8000c1e1900 */
        /* <DEDUP_REMOVED lines=9> */
.L_x_883:
[----:B-1----:R-:W-:Y:S01]  /*142f0*/  LOP3.LUT R6, R7, 0xffffffe0, RZ, 0xc0, !PT ;  /* 0xffffffe007067812 */ /* 0x002fe200078ec0ff */
        /* <DEDUP_REMOVED lines=8> */
[----:B------:R-:W-:Y:S01]  /*14380*/  IMAD R17, R2, c[0x0][0x3e8], RZ ;  /* 0x0000fa0002117a24 */ /* 0x000fe200078e02ff */
[----:B------:R-:W-:Y:S01]  /*14390*/  SHF.R.S32.HI R6, RZ, 0x1f, R7 ;  /* 0x0000001fff067819 */ /* 0x000fe20000011407 */
[----:B------:R-:W-:Y:S01]  /*143a0*/  BSSY B0, `(.L_x_884) ;  /* 0x000007e000007945 */ /* 0x000fe20003800000 */
[----:B------:R-:W-:Y:S01]  /*143b0*/  LOP3.LUT R18, R18, 0xffffff8, RZ, 0xc0, !PT ;  /* 0x0ffffff812127812 */ /* 0x000fe200078ec0ff */
[----:B------:R-:W-:Y:S01]  /*143c0*/  IMAD.IADD R16, R16, 0x1, -R9 ;  /* 0x0000000110107824 */ /* 0x000fe200078e0a09 */
[----:B------:R-:W-:Y:S01]  /*143d0*/  LEA.HI R6, R6, R7, RZ, 0x2 ;  /* 0x0000000706067211 */ /* 0x000fe200078f10ff */
[----:B------:R-:W-:Y:S01]  /*143e0*/  IMAD R9, R2, c[0x0][0x490], RZ ;  /* 0x0001240002097a24 */ /* 0x000fe200078e02ff */
[----:B------:R-:W-:Y:S01]  /*143f0*/  IADD3 R5, -R18, R5, RZ ;  /* 0x0000000512057210 */ /* 0x000fe20007ffe1ff */
[C---:B------:R-:W-:Y:S01]  /*14400*/  IMAD R17, R184.reuse, c[0x0][0x3ec], R17 ;  /* 0x0000fb00b8117a24 */ /* 0x040fe200078e0211 */
[----:B------:R-:W-:Y:S01]  /*14410*/  SHF.R.S32.HI R6, RZ, 0x2, R6 ;  /* 0x00000002ff067819 */ /* 0x000fe20000011406 */
[----:B------:R-:W-:Y:S01]  /*14420*/  IMAD R9, R184, c[0x0][0x494], R9 ;  /* 0x00012500b8097a24 */ /* 0x000fe200078e0209 */
[----:B------:R-:W-:-:S02]  /*14430*/  ISETP.NE.AND P1, PT, R8, 0x1, PT ;  /* 0x000000010800780c */ /* 0x000fc40003f25270 */
[----:B------:R-:W-:Y:S01]  /*14440*/  MOV R18, R10 ;  /* 0x0000000a00127202 */ /* 0x000fe20000000f00 */
[----:B------:R-:W-:Y:S01]  /*14450*/  IMAD R5, R5, 0x10, R6 ;  /* 0x0000001005057824 */ /* 0x000fe200078e0206 */
[----:B------:R-:W-:Y:S01]  /*14460*/  LOP3.LUT P2, RZ, R7, 0x3, RZ, 0xc0, !PT ;  /* 0x0000000307ff7812 */ /* 0x000fe2000784c0ff */
[----:B------:R-:W-:Y:S01]  /*14470*/  IMAD R7, R11, c[0x0][0x3a0], RZ ;  /* 0x0000e8000b077a24 */ /* 0x000fe200078e02ff */
[-C--:B------:R-:W-:Y:S01]  /*14480*/  LEA.HI R13, R14, R3.reuse, RZ, 0x3 ;  /* 0x000000030e0d7211 */ /* 0x080fe200078f18ff */
[----:B------:R-:W-:Y:S01]  /*14490*/  IMAD R15, R16, 0x8, R5 ;  /* 0x00000008100f7824 */ /* 0x000fe200078e0205 */
[----:B------:R-:W-:Y:S01]  /*144a0*/  LEA.HI R14, R14, R3, RZ, 0x6 ;  /* 0x000000030e0e7211 */ /* 0x000fe200078f30ff */
[----:B------:R-:W-:Y:S01]  /*144b0*/  IMAD.WIDE.U32 R18, R184, c[0x0][0x490], R18 ;  /* 0x00012400b8127a25 */ /* 0x000fe200078e0012 */
[----:B------:R-:W-:Y:S02]  /*144c0*/  LOP3.LUT R6, R13, 0xfffffff8, RZ, 0xc0, !PT ;  /* 0xfffffff80d067812 */ /* 0x000fe400078ec0ff */
[----:B-1----:R-:W-:Y:S01]  /*144d0*/  LEA R8, R54, R15, 0x7 ;  /* 0x0000000f36087211 */ /* 0x002fe200078e38ff */
[C---:B------:R-:W-:Y:S01]  /*144e0*/  IMAD R7, R10.reuse, c[0x0][0x3a4], R7 ;  /* 0x0000e9000a077a24 */ /* 0x040fe200078e0207 */
[----:B------:R-:W-:Y:S01]  /*144f0*/  SHF.R.S32.HI R13, RZ, 0x3, R13 ;  /* 0x00000003ff0d7819 */ /* 0x000fe2000001140d */
        /* <DEDUP_REMOVED lines=8> */
[----:B------:R-:W-:Y:S01]  /*14580*/  IMAD.WIDE.U32 R10, R184, c[0x0][0x3e8], R10 ;  /* 0x0000fa00b80a7a25 */ /* 0x000fe200078e000a */
[----:B------:R-:W-:Y:S02]  /*14590*/  SEL R186, R186, RZ, !P0 ;  /* 0x000000ffbaba7207 */ /* 0x000fe40004000000 */
[----:B------:R-:W-:Y:S01]  /*145a0*/  SEL R3, R3, RZ, !P0 ;  /* 0x000000ff03037207 */ /* 0x000fe20004000000 */
[----:B------:R-:W-:Y:S01]  /*145b0*/  IMAD.MOV R9, RZ, RZ, -R7 ;  /* 0x000000ffff097224 */ /* 0x000fe200078e0a07 */
[----:B------:R-:W-:Y:S01]  /*145c0*/  LEA R21, R6, R13, 0x5 ;  /* 0x0000000d06157211 */ /* 0x000fe200078e28ff */
[----:B------:R-:W-:Y:S01]  /*145d0*/  IMAD.WIDE.U32 R18, R186, c[0x0][0x498], R18 ;  /* 0x00012600ba127a25 */ /* 0x000fe200078e0012 */
[----:B------:R-:W-:-:S02]  /*145e0*/  SHF.R.S32.HI R16, RZ, 0x1f, R7 ;  /* 0x0000001fff107819 */ /* 0x000fc40000011407 */
[----:B------:R-:W-:Y:S01]  /*145f0*/  IADD3 R11, R11, R17, RZ ;  /* 0x000000110b0b7210 */ /* 0x000fe20007ffe0ff */
[----:B------:R-:W-:Y:S01]  /*14600*/  IMAD R9, R9, c[0x0][0x4e8], R8 ;  /* 0x00013a0009097a24 */ /* 0x000fe200078e0208 */
[----:B------:R-:W-:Y:S01]  /*14610*/  IADD3 R20, P0, R7, R18, RZ ;  /* 0x0000001207147210 */ /* 0x000fe20007f1e0ff */
[----:B------:R-:W-:Y:S02]  /*14620*/  IMAD R15, R3, c[0x0][0x498], RZ ;  /* 0x00012600030f7a24 */ /* 0x000fe400078e02ff */
[----:B------:R-:W-:Y:S01]  /*14630*/  IMAD.SHL.U32 R2, R13, 0x40, RZ ;  /* 0x000000400d027824 */ /* 0x000fe200078e00ff */
[----:B------:R-:W-:Y:S01]  /*14640*/  SHF.R.S32.HI R18, RZ, 0x1f, R9 ;  /* 0x0000001fff127819 */ /* 0x000fe20000011409 */
[----:B------:R-:W-:Y:S02]  /*14650*/  IMAD R15, R186, c[0x0][0x49c], R15 ;  /* 0x00012700ba0f7a24 */ /* 0x000fe400078e020f */
[----:B------:R-:W-:Y:S02]  /*14660*/  IMAD R8, R54, 0x80, R21 ;  /* 0x0000008036087824 */ /* 0x000fe400078e0215 */
[----:B------:R-:W-:Y:S01]  /*14670*/  IMAD R18, R18, c[0x0][0x488], RZ ;  /* 0x0001220012127a24 */ /* 0x000fe200078e02ff */
[----:B------:R-:W-:Y:S01]  /*14680*/  IADD3.X R21, R16, R19, R15, P0, !PT ;  /* 0x0000001310157210 */ /* 0x000fe200007fe40f */
[----:B------:R-:W-:Y:S01]  /*14690*/  @P1 IMAD.HI.U32 R17, R8, c[0x0][0x4ec], RZ ;  /* 0x00013b0008111a27 */ /* 0x000fe200078e00ff */
[----:B------:R-:W-:-:S03]  /*146a0*/  LOP3.LUT R15, R2, 0x1c0, RZ, 0xc0, !PT ;  /* 0x000001c0020f7812 */ /* 0x000fc600078ec0ff */
[----:B------:R-:W-:Y:S02]  /*146b0*/  IMAD.SHL.U32 R2, R6, 0x8, RZ ;  /* 0x0000000806027824 */ /* 0x000fe400078e00ff */
[----:B------:R-:W-:-:S03]  /*146c0*/  IMAD.WIDE.U32 R20, R9, c[0x0][0x488], R20 ;  /* 0x0001220009147a25 */ /* 0x000fc600078e0014 */
[----:B------:R-:W-:Y:S01]  /*146d0*/  LOP3.LUT R6, R15, 0x38, R2, 0xf8, !PT ;  /* 0x000000380f067812 */ /* 0x000fe200078ef802 */
[----:B------:R-:W-:Y:S02]  /*146e0*/  IMAD R18, R9, c[0x0][0x48c], R18 ;  /* 0x0001230009127a24 */ /* 0x000fe400078e0212 */
[----:B------:R-:W-:Y:S01]  /*146f0*/  IMAD.MOV.U32 R7, RZ, RZ, R8 ;  /* 0x000000ffff077224 */ /* 0x000fe200078e0008 */
[----:B------:R-:W-:Y:S01]  /*14700*/  @P1 SHF.R.U32.HI R7, RZ, c[0x0][0x4f0], R17 ;  /* 0x00013c00ff071a19 */ /* 0x000fe20000011611 */
[----:B------:R-:W-:Y:S01]  /*14710*/  IMAD R9, R3, c[0x0][0x3f0], RZ ;  /* 0x0000fc0003097a24 */ /* 0x000fe200078e02ff */
[----:B------:R-:W-:Y:S01]  /*14720*/  SHF.R.U32.HI R3, RZ, 0x3, R15 ;  /* 0x00000003ff037819 */ /* 0x000fe2000001160f */
[----:B------:R-:W-:Y:S01]  /*14730*/  IMAD.WIDE.U32 R10, R186, c[0x0][0x3f0], R10 ;  /* 0x0000fc00ba0a7a25 */ /* 0x000fe200078e000a */
[----:B------:R-:W-:Y:S02]  /*14740*/  LEA R15, P0, R20, c[0x0][0x450], 0x2 ;  /* 0x00011400140f7a11 */ /* 0x000fe400078010ff */
[----:B------:R-:W-:Y:S01]  /*14750*/  IADD3 R17, R21, R18, RZ ;  /* 0x0000001215117210 */ /* 0x000fe20007ffe0ff */
[----:B------:R-:W-:Y:S01]  /*14760*/  IMAD R9, R186, c[0x0][0x3f4], R9 ;  /* 0x0000fd00ba097a24 */ /* 0x000fe200078e0209 */
[----:B------:R-:W-:Y:S01]  /*14770*/  LOP3.LUT R6, R6, R3, RZ, 0x3c, !PT ;  /* 0x0000000306067212 */ /* 0x000fe200078e3cff */
[----:B------:R-:W-:Y:S01]  /*14780*/  IMAD.MOV R3, RZ, RZ, -R7 ;  /* 0x000000ffff037224 */ /* 0x000fe200078e0a07 */
[----:B------:R-:W-:Y:S01]  /*14790*/  LEA.HI.X R17, R20, c[0x0][0x454], R17, 0x2, P0 ;  /* 0x0001150014117a11 */ /* 0x000fe200000f1411 */
[----:B------:R-:W-:Y:S01]  /*147a0*/  SHFL.IDX PT, R32, R15, RZ, 0x1c1f ;  /* 0x001c1fff0f207589 */ /* 0x000fe200000e0000 */
[----:B------:R-:W-:Y:S01]  /*147b0*/  SHF.R.S32.HI R16, RZ, 0x1f, R7 ;  /* 0x0000001fff107819 */ /* 0x000fe20000011407 */
[----:B------:R-:W-:Y:S01]  /*147c0*/  IMAD R56, R3, c[0x0][0x4e8], R8 ;  /* 0x00013a0003387a24 */ /* 0x000fe200078e0208 */
[----:B------:R-:W-:Y:S01]  /*147d0*/  IADD3 R11, R11, R9, RZ ;  /* 0x000000090b0b7210 */ /* 0x000fe20007ffe0ff */
[----:B------:R-:W1:Y:S01]  /*147e0*/  SHFL.IDX PT, R33, R17, RZ, 0x1c1f ;  /* 0x001c1fff11217589 */ /* 0x000e6200000e0000 */
[C---:B------:R-:W-:Y:S01]  /*147f0*/  IMAD R8, R54.reuse, 0x80, R5 ;  /* 0x0000008036087824 */ /* 0x040fe200078e0205 */
[----:B------:R-:W-:Y:S01]  /*14800*/  LEA R54, R54, R13, 0x7 ;  /* 0x0000000d36367211 */ /* 0x000fe200078e38ff */
[----:B-----5:R-:W-:Y:S01]  /*14810*/  IMAD R3, R4, c[0x0][0x4e8], RZ ;  /* 0x00013a0004037a24 */ /* 0x020fe200078e02ff */
[----:B------:R-:W-:Y:S01]  /*14820*/  SHFL.IDX PT, R34, R15, 0x1, 0x1c1f ;  /* 0x003c1f000f227f89 */ /* 0x000fe200000e0000 */
[----:B------:R-:W-:Y:S01]  /*14830*/  IMAD R16, R16, c[0x0][0x3e0], RZ ;  /* 0x0000f80010107a24 */ /* 0x000fe200078e02ff */
[C---:B------:R-:W-:Y:S01]  /*14840*/  IADD3 R4, R8.reuse, 0x8, RZ ;  /* 0x0000000808047810 */ /* 0x040fe20007ffe0ff */
[----:B------:R-:W-:Y:S01]  /*14850*/  IMAD.WIDE.U32 R10, R7, c[0x0][0x3e0], R10 ;  /* 0x0000f800070a7a25 */ /* 0x000fe200078e000a */
[----:B------:R-:W2:Y:S01]  /*14860*/  SHFL.IDX PT, R35, R17, 0x1, 0x1c1f ;  /* 0x003c1f0011237f89 */ /* 0x000ea200000e0000 */
[----:B------:R-:W-:-:S02]  /*14870*/  ISETP.GE.OR P1, PT, R8, R3, P2 ;  /* 0x000000030800720c */ /* 0x000fc40001726670 */
[----:B------:R-:W-:Y:S01]  /*14880*/  IMAD R16, R7, c[0x0][0x3e4], R16 ;  /* 0x0000f90007107a24 */ /* 0x000fe200078e0210 */
[----:B------:R-:W-:Y:S02]  /*14890*/  ISETP.GE.OR P0, PT, R4, R3, P2 ;  /* 0x000000030400720c */ /* 0x000fe40001706670 */
[----:B------:R-:W-:Y:S01]  /*148a0*/  SHF.L.U32 R7, R14, 0x3, RZ ;  /* 0x000000030e077819 */ /* 0x000fe200000006ff */
[----:B------:R-:W-:Y:S01]  /*148b0*/  IMAD.IADD R11, R11, 0x1, R16 ;  /* 0x000000010b0b7824 */ /* 0x000fe200078e0210 */
[----:B------:R-:W-:Y:S02]  /*148c0*/  SHF.R.S32.HI R5, RZ, 0x1f, R56 ;  /* 0x0000001fff057819 */ /* 0x000fe40000011438 */
[----:B------:R-:W-:-:S03]  /*148d0*/  LOP3.LUT R6, R6, 0x7ffffe00, R7, 0xf8, !PT ;  /* 0x7ffffe0006067812 */ /* 0x000fc600078ef807 */
[----:B------:R-:W-:Y:S01]  /*148e0*/  IMAD R5, R5, c[0x0][0x3d8], RZ ;  /* 0x0000f60005057a24 */ /* 0x000fe200078e02ff */
[----:B------:R-:W-:Y:S01]  /*148f0*/  SHF.L.U32 R58, R6, 0x1, RZ ;  /* 0x00000001063a7819 */ /* 0x000fe200000006ff */
[----:B-1----:R1:W-:Y:S02]  /*14900*/  @!P1 ST.E [R32.64], R0 ;  /* 0x0000000020009985 */ /* 0x0023e4000c101906 */
[C---:B------:R-:W-:Y:S02]  /*14910*/  IMAD R14, R56.reuse, c[0x0][0x3dc], R5 ;  /* 0x0000f700380e7a24 */ /* 0x040fe400078e0205 */
        /* <DEDUP_REMOVED lines=38> */
.L_x_885:
[----:B--2---:R-:W-:Y:S05]  /*14b80*/  BSYNC B0 ;  /* 0x0000000000007941 */ /* 0x004fea0003800000 */
.L_x_884:
        /* <DEDUP_REMOVED lines=23> */
.L_x_887:
[----:B------:R-:W-:Y:S05]  /*14d00*/  BSYNC B0 ;  /* 0x0000000000007941 */ /* 0x000fea0003800000 */
.L_x_886:
        /* <DEDUP_REMOVED lines=23> */
.L_x_889:
[----:B------:R-:W-:Y:S05]  /*14e80*/  BSYNC B0 ;  /* 0x0000000000007941 */ /* 0x000fea0003800000 */
.L_x_888:
        /* <DEDUP_REMOVED lines=24> */
.L_x_882:
        /* <DEDUP_REMOVED lines=18> */
.L_x_890:
        /* <DEDUP_REMOVED lines=19> */
[----:B------:R-:W-:-:S04]  /*15260*/  IMAD.WIDE.U32 R12, R184, c[0x0][0x490], R12 ;  /* 0x00012400b80c7a25 */ /* 0x000fc800078e000c */
[----:B------:R-:W-:Y:S02]  /*15270*/  IMAD.IADD R15, R4, 0x1, R13 ;  /* 0x00000001040f7824 */ /* 0x000fe400078e020d */
[----:B------:R-:W-:Y:S02]  /*15280*/  IMAD.MOV.U32 R14, RZ, RZ, R12 ;  /* 0x000000ffff0e7224 */ /* 0x000fe400078e000c */
[----:B------:R-:W-:Y:S02]  /*15290*/  IMAD R13, R5, c[0x0][0x498], RZ ;  /* 0x00012600050d7a24 */ /* 0x000fe400078e02ff */
[----:B------:R-:W-:-:S04]  /*152a0*/  @P0 IMAD.HI.U32 R6, R8, c[0x0][0x4ec], RZ ;  /* 0x00013b0008060a27 */ /* 0x000fc800078e00ff */
[----:B------:R-:W-:Y:S01]  /*152b0*/  IMAD.WIDE.U32 R14, R186, c[0x0][0x498], R14 ;  /* 0x00012600ba0e7a25 */ /* 0x000fe200078e000e */
[----:B------:R-:W-:-:S03]  /*152c0*/  @P0 SHF.R.U32.HI R7, RZ, c[0x0][0x4f0], R6 ;  /* 0x00013c00ff070a19 */ /* 0x000fc60000011606 */
[----:B------:R-:W-:Y:S01]  /*152d0*/  IMAD R13, R186, c[0x0][0x49c], R13 ;  /* 0x00012700ba0d7a24 */ /* 0x000fe200078e020d */
[C---:B------:R-:W-:Y:S02]  /*152e0*/  IADD3 R9, -R7.reuse, RZ, RZ ;  /* 0x000000ff07097210 */ /* 0x040fe40007ffe1ff */
[----:B------:R-:W-:Y:S02]  /*152f0*/  SHF.R.S32.HI R4, RZ, 0x1f, R7 ;  /* 0x0000001fff047819 */ /* 0x000fe40000011407 */
[----:B------:R-:W-:Y:S01]  /*15300*/  IADD3 R12, P0, R7, R14, RZ ;  /* 0x0000000e070c7210 */ /* 0x000fe20007f1e0ff */
        /* <DEDUP_REMOVED lines=11> */
.L_x_892:
[----:B------:R-:W-:Y:S05]  /*153c0*/  BSYNC B0 ;  /* 0x0000000000007941 */ /* 0x000fea0003800000 */
.L_x_891:
        /* <DEDUP_REMOVED lines=15> */
[----:B------:R-:W-:Y:S02]  /*154c0*/  IMAD R7, R2, c[0x0][0x3e8], RZ ;  /* 0x0000fa0002077a24 */ /* 0x000fe400078e02ff */
[C---:B------:R-:W-:Y:S01]  /*154d0*/  IMAD.WIDE.U32 R10, R184.reuse, c[0x0][0x3e8], R10 ;  /* 0x0000fa00b80a7a25 */ /* 0x040fe200078e000a */
[CC--:B------:R-:W-:Y:S02]  /*154e0*/  LEA R13, R9.reuse, R4.reuse, 0x5 ;  /* 0x00000004090d7211 */ /* 0x0c0fe400078e28ff */
[----:B------:R-:W-:Y:S01]  /*154f0*/  SHF.L.U32 R9, R9, 0x3, RZ ;  /* 0x0000000309097819 */ /* 0x000fe200000006ff */
[----:B------:R-:W-:Y:S02]  /*15500*/  IMAD R7, R184, c[0x0][0x3ec], R7 ;  /* 0x0000fb00b8077a24 */ /* 0x000fe400078e0207 */
[C---:B-1----:R-:W-:Y:S01]  /*15510*/  IMAD R13, R6.reuse, 0x80, R13 ;  /* 0x00000080060d7824 */ /* 0x042fe200078e020d */
[----:B------:R-:W-:Y:S01]  /*15520*/  LEA R4, R6, R4, 0x7 ;  /* 0x0000000406047211 */ /* 0x000fe200078e38ff */
[----:B-----5:R-:W-:Y:S01]  /*15530*/  IMAD R3, R3, c[0x0][0x4e8], RZ ;  /* 0x00013a0003037a24 */ /* 0x020fe200078e02ff */
[----:B------:R-:W-:Y:S01]  /*15540*/  IADD3 R11, R7, R11, RZ ;  /* 0x0000000b070b7210 */ /* 0x000fe20007ffe0ff */
[----:B------:R-:W-:Y:S01]  /*15550*/  @P0 IMAD.HI.U32 R0, R13, c[0x0][0x4ec], RZ ;  /* 0x00013b000d000a27 */ /* 0x000fe200078e00ff */
[----:B------:R-:W-:-:S02]  /*15560*/  MOV R2, R13 ;  /* 0x0000000d00027202 */ /* 0x000fc40000000f00 */
[----:B------:R-:W-:Y:S01]  /*15570*/  IADD3 R6, R9, 0x40, RZ ;  /* 0x0000004009067810 */ /* 0x000fe20007ffe0ff */
[----:B------:R-:W-:Y:S01]  /*15580*/  IMAD.WIDE.U32 R10, R186, c[0x0][0x3f0], R10 ;  /* 0x0000fc00ba0a7a25 */ /* 0x000fe200078e000a */
[----:B------:R-:W-:-:S04]  /*15590*/  @P0 SHF.R.U32.HI R2, RZ, c[0x0][0x4f0], R0 ;  /* 0x00013c00ff020a19 */ /* 0x000fc80000011600 */
        /* <DEDUP_REMOVED lines=35> */
.L_x_894:
[----:B------:R-:W-:Y:S05]  /*157d0*/  BSYNC B0 ;  /* 0x0000000000007941 */ /* 0x000fea0003800000 */
.L_x_893:
        /* <DEDUP_REMOVED lines=21> */
.L_x_896:
[----:B------:R-:W-:Y:S05]  /*15930*/  BSYNC B0 ;  /* 0x0000000000007941 */ /* 0x000fea0003800000 */
.L_x_895:
        /* <DEDUP_REMOVED lines=21> */
.L_x_898:
[----:B------:R-:W-:Y:S05]  /*15a90*/  BSYNC B0 ;  /* 0x0000000000007941 */ /* 0x000fea0003800000 */
.L_x_897:
        /* <DEDUP_REMOVED lines=22> */
.L_x_899:
        /* <DEDUP_REMOVED lines=16> */
.L_x_1507:


//--------------------- .text._ZN7cutlass13device_kernelIN5flash19enable_sm80_to_sm89INS1_16FlashAttnFwdSm80INS1_25CollectiveMainloopFwdSm80ILi8ELi2ELb0EN4cute5tupleIJNS5_1CILi128EEENS7_ILi64EEENS7_ILi192EEEEEELi192ENS_6half_tEfNS_4arch4Sm80ELb0ELb1ELb0ELb0ELb1ELb0ELb1ELb0EEENS1_21CollectiveEpilogueFwdINS6_IJS8_SA_S9_EEENS6_IJNS7_ILi1EEESI_SI_EEESC_SE_Li256ELb0ELb1ELb0ELb0EEENS1_19SingleTileSchedulerILb0ELb0ELb1ELi128EEEEEEEEEvNT_6ParamsE --------------------------
	.section	.text._ZN7cutlass13device_kernelIN5flash19enable_sm80_to_sm89INS1_16FlashAttnFwdSm80INS1_25CollectiveMainloopFwdSm80ILi8ELi2ELb0EN4cute5tupleIJNS5_1CILi128EEENS7_ILi64EEENS7_ILi192EEEEEELi192ENS_6half_tEfNS_4arch4Sm80ELb0ELb1ELb0ELb0ELb1ELb0ELb1ELb0EEENS1_21CollectiveEpilogueFwdINS6_IJS8_SA_S9_EEENS6_IJNS7_ILi1EEESI_SI_EEESC_SE_Li256ELb0ELb1ELb0ELb0EEENS1_19SingleTileSchedulerILb0ELb0ELb1ELi128EEEEEEEEEvNT_6ParamsE,"ax",@progbits
	.sectioninfo	@"SHI_REGISTERS=236"
	.align	128
.text._ZN7cutlass13device_kernelIN5flash19enable_sm80_to_sm89INS1_16FlashAttnFwdSm80INS1_25CollectiveMainloopFwdSm80ILi8ELi2ELb0EN4cute5tupleIJNS5_1CILi128EEENS7_ILi64EEENS7_ILi192EEEEEELi192ENS_6half_tEfNS_4arch4Sm80ELb0ELb1ELb0ELb0ELb1ELb0ELb1ELb0EEENS1_21CollectiveEpilogueFwdINS6_IJS8_SA_S9_EEENS6_IJNS7_ILi1EEESI_SI_EEESC_SE_Li256ELb0ELb1ELb0ELb0EEENS1_19SingleTileSchedulerILb0ELb0ELb1ELi128EEEEEEEEEvNT_6ParamsE:
        .type           _ZN7cutlass13device_kernelIN5flash19enable_sm80_to_sm89INS1_16FlashAttnFwdSm80INS1_25CollectiveMainloopFwdSm80ILi8ELi2ELb0EN4cute5tupleIJNS5_1CILi128EEENS7_ILi64EEENS7_ILi192EEEEEELi192ENS_6half_tEfNS_4arch4Sm80ELb0ELb1ELb0ELb0ELb1ELb0ELb1ELb0EEENS1_21CollectiveEpilogueFwdINS6_IJS8_SA_S9_EEENS6_IJNS7_ILi1EEESI_SI_EEESC_SE_Li256ELb0ELb1ELb0ELb0EEENS1_19SingleTileSchedulerILb0ELb0ELb1ELi128EEEEEEEEEvNT_6ParamsE,@function
        .size           _ZN7cutlass13device_kernelIN5flash19enable_sm80_to_sm89INS1_16FlashAttnFwdSm80INS1_25CollectiveMainloopFwdSm80ILi8ELi2ELb0EN4cute5tupleIJNS5_1CILi128EEENS7_ILi64EEENS7_ILi192EEEEEELi192ENS_6half_tEfNS_4arch4Sm80ELb0ELb1ELb0ELb0ELb1ELb0ELb1ELb0EEENS1_21CollectiveEpilogueFwdINS6_IJS8_SA_S9_EEENS6_IJNS7_ILi1EEESI_SI_EEESC_SE_Li256ELb0ELb1ELb0ELb0EEENS1_19SingleTileSchedulerILb0ELb0ELb1ELi128EEEEEEEEEvNT_6ParamsE,(.L_x_1508 - _ZN7cutlass13device_kernelIN5flash19enable_sm80_to_sm89INS1_16FlashAttnFwdSm80INS1_25CollectiveMainloopFwdSm80ILi8ELi2ELb0EN4cute5tupleIJNS5_1CILi128EEENS7_ILi64EEENS7_ILi192EEEEEELi192ENS_6half_tEfNS_4arch4Sm80ELb0ELb1ELb0ELb0ELb1ELb0ELb1ELb0EEENS1_21CollectiveEpilogueFwdINS6_IJS8_SA_S9_EEENS6_IJNS7_ILi1EEESI_SI_EEESC_SE_Li256ELb0ELb1ELb0ELb0EEENS1_19SingleTileSchedulerILb0ELb0ELb1ELi128EEEEEEEEEvNT_6ParamsE)
        .other          _ZN7cutlass13device_kernelIN5flash19enable_sm80_to_sm89INS1_16FlashAttnFwdSm80INS1_25CollectiveMainloopFwdSm80ILi8ELi2ELb0EN4cute5tupleIJNS5_1CILi128EEENS7_ILi64EEENS7_ILi192EEEEEELi192ENS_6half_tEfNS_4arch4Sm80ELb0ELb1ELb0ELb0ELb1ELb0ELb1ELb0EEENS1_21CollectiveEpilogueFwdINS6_IJS8_SA_S9_EEENS6_IJNS7_ILi1EEESI_SI_EEESC_SE_Li256ELb0ELb1ELb0ELb0EEENS1_19SingleTileSchedulerILb0ELb0ELb1ELi128EEEEEEEEEvNT_6ParamsE,@"STO_CUDA_ENTRY STV_DEFAULT"
_ZN7cutlass13device_kernelIN5flash19enable_sm80_to_sm89INS1_16FlashAttnFwdSm80INS1_25CollectiveMainloopFwdSm80ILi8ELi2ELb0EN4cute5tupleIJNS5_1CILi128EEENS7_ILi64EEENS7_ILi192EEEEEELi192ENS_6half_tEfNS_4arch4Sm80ELb0ELb1ELb0ELb0ELb1ELb0ELb1ELb0EEENS1_21CollectiveEpilogueFwdINS6_IJS8_SA_S9_EEENS6_IJNS7_ILi1EEESI_SI_EEESC_SE_Li256ELb0ELb1ELb0ELb0EEENS1_19SingleTileSchedulerILb0ELb0ELb1ELi128EEEEEEEEEvNT_6ParamsE:
[----:B------:R-:W-:Y:S02]  /*0000*/  MOV R1, c[0x0][0x28] ;  /* 0x00000a0000017a02 */ /* 0x000fe40000000f00 */
[----:B------:R-:W1:Y:S02]  /*0010*/  S2UR UR6, SR_CTAID.Z ;  /* 0x00000000000679c3 */ /* 0x000e640000002700 */
[----:B-1----:R-:W-:-:S13]  /*0020*/  ISETP.LE.AND P0, PT, RZ, UR6, PT ;  /* 0x00000006ff007c0c */ /* 0x002fda000bf03270 */
[----:B------:R-:W-:Y:S05]  /*0030*/  @!P0 EXIT ;  /* 0x000000000000894d */ /* 0x000fea0003800000 */
[----:B------:R-:W1:Y:S01]  /*0040*/  S2R R182, SR_CTAID.X ;  /* 0x0000000000b67919 */ /* 0x000e620000002500 */
[----:B------:R-:W-:Y:S01]  /*0050*/  ULDC.64 UR4, c[0x0][0x370] ;  /* 0x0000dc0000047ab9 */ /* 0x000fe20000000a00 */
[----:B------:R-:W-:Y:S01]  /*0060*/  IMAD.MOV.U32 R204, RZ, RZ, RZ ;  /* 0x000000ffffcc7224 */ /* 0x000fe200078e00ff */
[----:B------:R-:W-:Y:S01]  /*0070*/  UISETP.NE.U32.AND UP0, UPT, URZ, UR4, UPT ;  /* 0x000000043f00728c */ /* 0x000fe2000bf05070 */
[----:B------:R-:W-:Y:S01]  /*0080*/  IMAD.MOV.U32 R197, RZ, RZ, c[0x0][0x2c4] ;  /* 0x0000b100ffc57624 */ /* 0x000fe200078e00ff */
[----:B------:R-:W-:Y:S02]  /*0090*/  ULDC.64 UR8, c[0x0][0x370] ;  /* 0x0000dc0000087ab9 */ /* 0x000fe40000000a00 */
[----:B------:R-:W-:Y:S02]  /*00a0*/  UISETP.NE.AND.EX UP0, UPT, URZ, UR5, UPT, UP0 ;  /* 0x000000053f00728c */ /* 0x000fe4000bf05300 */
[----:B------:R-:W-:Y:S01]  /*00b0*/  ISETP.NE.AND P1, PT, R197, 0x1, PT ;  /* 0x00000001c500780c */ /* 0x000fe20003f25270 */
[----:B------:R-:W2:Y:S01]  /*00c0*/  S2UR UR7, SR_CTAID.Y ;  /* 0x00000000000779c3 */ /* 0x000ea20000002600 */
[----:B------:R-:W-:-:S02]  /*00d0*/  ULDC.64 UR12, c[0x0][0x118] ;  /* 0x00004600000c7ab9 */ /* 0x000fc40000000a00 */
[----:B------:R-:W-:-:S05]  /*00e0*/  PLOP3.LUT P0, PT, PT, PT, UP0, 0x80, 0x0 ;  /* 0x000000000000781c */ /* 0x000fca0003f0f008 */
[----:B------:R-:W-:Y:S02]  /*00f0*/  @UP0 UMOV UR4, 0x4 ;  /* 0x0000000400040882 */ /* 0x000fe40000000000 */
[----:B------:R-:W-:Y:S01]  /*0100*/  @UP0 UIMAD.WIDE UR4, UR6, UR4, UR8 ;  /* 0x00000004060402a5 */ /* 0x000fe2000f8e0208 */
[----:B-1----:R-:W-:Y:S01]  /*0110*/  IMAD.SHL.U32 R148, R182, 0x80, RZ ;  /* 0x00000080b6947824 */ /* 0x002fe200078e00ff */
[----:B------:R-:W-:Y:S01]  /*0120*/  P2R R0, PR, RZ, 0x2 ;  /* 0x00000002ff007803 */ /* 0x000fe20000000000 */
[----:B------:R-:W1:Y:S01]  /*0130*/  S2R R6, SR_TID.X ;  /* 0x0000000000067919 */ /* 0x000e620000002100 */
[----:B------:R-:W-:Y:S02]  /*0140*/  IMAD.MOV.U32 R196, RZ, RZ, 0x1 ;  /* 0x00000001ffc47424 */ /* 0x000fe400078e00ff */
[----:B------:R-:W-:Y:S01]  /*0150*/  @P1 IADD3 R0, R148, 0x7f, RZ ;  /* 0x0000007f94001810 */ /* 0x000fe20007ffe0ff */
[----:B------:R-:W-:Y:S02]  /*0160*/  IMAD.MOV.U32 R181, RZ, RZ, c[0x0][0x2ac] ;  /* 0x0000ab00ffb57624 */ /* 0x000fe400078e00ff */
[----:B------:R-:W-:-:S02]  /*0170*/  IMAD.U32 R2, RZ, RZ, UR4 ;  /* 0x00000004ff027e24 */ /* 0x000fc4000f8e00ff */
[----:B------:R-:W-:Y:S01]  /*0180*/  IMAD.U32 R3, RZ, RZ, UR5 ;  /* 0x00000005ff037e24 */ /* 0x000fe2000f8e00ff */
[----:B------:R-:W-:Y:S01]  /*0190*/  ISETP.LE.AND P2, PT, R196, c[0x0][0x32c], PT ;  /* 0x0000cb00c4007a0c */ /* 0x000fe20003f43270 */
[----:B------:R-:W-:-:S03]  /*01a0*/  @P1 IMAD.HI.U32 R0, R0, c[0x0][0x2c8], RZ ;  /* 0x0000b20000001a27 */ /* 0x000fc600078e00ff */
[----:B------:R3:W5:Y:S01]  /*01b0*/  @P0 LDG.E R204, [R2.64] ;  /* 0x0000000c02cc0981 */ /* 0x000762000c1e1900 */
[----:B------:R-:W-:Y:S01]  /*01c0*/  IMAD R199, R181, c[0x0][0x1d0], RZ ;  /* 0x00007400b5c77a24 */ /* 0x000fe200078e02ff */
[----:B--2---:R-:W-:Y:S01]  /*01d0*/  USHF.R.S32.HI UR11, URZ, 0x1f, UR7 ;  /* 0x0000001f3f0b7899 */ /* 0x004fe20008011407 */
[----:B---3--:R-:W-:Y:S02]  /*01e0*/  IADD3 R3, R148, 0x7f, RZ ;  /* 0x0000007f94037810 */ /* 0x008fe40007ffe0ff */
[----:B------:R-:W-:Y:S02]  /*01f0*/  @P1 SHF.R.U32.HI R3, RZ, c[0x0][0x2cc], R0 ;  /* 0x0000b300ff031a19 */ /* 0x000fe40000011600 */
[----:B------:R-:W-:Y:S02]  /*0200*/  IADD3 R0, R199, -c[0x0][0x168], R196 ;  /* 0x80005a00c7007a10 */ /* 0x000fe40007ffe0c4 */
[----:B------:R-:W-:-:S03]  /*0210*/  P2R R2, PR, RZ, 0x4 ;  /* 0x00000004ff027803 */ /* 0x000fc60000000000 */
[----:B------:R-:W-:-:S05]  /*0220*/  IMAD.IADD R0, R0, 0x1, R3 ;  /* 0x0000000100007824 */ /* 0x000fca00078e0203 */
[----:B------:R-:W-:Y:S01]  /*0230*/  IADD3 R5, R0, c[0x0][0x328], RZ ;  /* 0x0000ca0000057a10 */ /* 0x000fe20007ffe0ff */
[----:B------:R-:W-:Y:S05]  /*0240*/  @!P2 BRA `(.L_x_900) ;  /* 0x000000f00000a947 */ /* 0x000fea0003800000 */
[C---:B-1----:R-:W-:Y:S02]  /*0250*/  ISETP.GT.AND P0, PT, R0.reuse, RZ, PT ;  /* 0x000000ff0000720c */ /* 0x042fe40003f04270 */
[----:B------:R-:W-:-:S11]  /*0260*/  IADD3 R2, R0, -0x1, RZ ;  /* 0xffffffff00027810 */ /* 0x000fd60007ffe0ff */
[----:B------:R-:W-:Y:S05]  /*0270*/  @P0 BRA `(.L_x_901) ;  /* 0x0000006000000947 */ /* 0x000fea0003800000 */
[----:B------:R-:W-:Y:S01]  /*0280*/  ISETP.NE.AND P0, PT, R196, c[0x0][0x32c], PT ;  /* 0x0000cb00c4007a0c */ /* 0x000fe20003f05270 */
[----:B------:R-:W-:-:S12]  /*0290*/  IMAD.MOV R2, RZ, RZ, -R0 ;  /* 0x000000ffff027224 */ /* 0x000fd800078e0a00 */
[----:B------:R-:W-:-:S05]  /*02a0*/  @P0 IMAD.HI.U32 R0, R2, c[0x0][0x330], RZ ;  /* 0x0000cc0002000a27 */ /* 0x000fca00078e00ff */
[----:B------:R-:W-:-:S04]  /*02b0*/  @P0 SHF.R.U32.HI R2, RZ, c[0x0][0x334], R0 ;  /* 0x0000cd00ff020a19 */ /* 0x000fc80000011600 */
[----:B------:R-:W-:Y:S01]  /*02c0*/  LOP3.LUT R2, RZ, R2, RZ, 0x33, !PT ;  /* 0x00000002ff027212 */ /* 0x000fe200078e33ff */
[----:B------:R-:W-:Y:S05]  /*02d0*/  BRA `(.L_x_902) ;  /* 0x0000003000007947 */ /* 0x000fea0003800000 */
.L_x_901:
[----:B------:R-:W-:-:S13]  /*02e0*/  ISETP.NE.AND P0, PT, R196, c[0x0][0x32c], PT ;  /* 0x0000cb00c4007a0c */ /* 0x000fda0003f05270 */
[----:B------:R-:W-:-:S05]  /*02f0*/  @P0 IMAD.HI.U32 R0, R2, c[0x0][0x330], RZ ;  /* 0x0000cc0002000a27 */ /* 0x000fca00078e00ff */
[----:B------:R-:W-:Y:S02]  /*0300*/  @P0 SHF.R.U32.HI R2, RZ, c[0x0][0x334], R0 ;  /* 0x0000cd00ff020a19 */ /* 0x000fe40000011600 */
.L_x_902:
[----:B------:R-:W-:-:S05]  /*0310*/  MOV R3, c[0x0][0x32c] ;  /* 0x0000cb0000037a02 */ /* 0x000fca0000000f00 */
[----:B------:R-:W-:-:S05]  /*0320*/  IMAD R2, R2, R3, c[0x0][0x32c] ;  /* 0x0000cb0002027624 */ /* 0x000fca00078e0203 */
[----:B------:R-:W-:-:S04]  /*0330*/  IMNMX R5, R5, R2, PT ;  /* 0x0000000205057217 */ /* 0x000fc80003800200 */
.L_x_900:
[----:B-1----:R-:W-:Y:S01]  /*0340*/  IADD3 R5, R5, 0x3f, RZ ;  /* 0x0000003f05057810 */ /* 0x002fe20007ffe0ff */
[----:B------:R-:W-:Y:S01]  /*0350*/  @P1 IMAD.HI.U32 R4, R148, c[0x0][0x2c8], RZ ;  /* 0x0000b20094041a27 */ /* 0x000fe200078e00ff */
[C---:B------:R-:W-:Y:S02]  /*0360*/  IADD3 R7, R199.reuse, 0x3f, RZ ;  /* 0x0000003fc7077810 */ /* 0x040fe40007ffe0ff */
[----:B------:R-:W-:Y:S01]  /*0370*/  SHF.R.S32.HI R0, RZ, 0x1f, R5 ;  /* 0x0000001fff007819 */ /* 0x000fe20000011405 */
[----:B------:R-:W-:Y:S01]  /*0380*/  IMAD.MOV.U32 R3, RZ, RZ, R148 ;  /* 0x000000ffff037224 */ /* 0x000fe200078e0094 */
[----:B------:R-:W-:Y:S02]  /*0390*/  SHF.R.S32.HI R2, RZ, 0x1f, R7 ;  /* 0x0000001fff027819 */ /* 0x000fe40000011407 */
[----:B------:R-:W-:Y:S02]  /*03a0*/  @P1 SHF.R.U32.HI R3, RZ, c[0x0][0x2cc], R4 ;  /* 0x0000b300ff031a19 */ /* 0x000fe40000011604 */
[----:B------:R-:W-:-:S02]  /*03b0*/  IADD3 R146, R199, -c[0x0][0x168], RZ ;  /* 0x80005a00c7927a10 */ /* 0x000fc40007ffe0ff */
[----:B------:R-:W-:Y:S02]  /*03c0*/  LEA.HI R0, R0, R5, RZ, 0x6 ;  /* 0x0000000500007211 */ /* 0x000fe400078f30ff */
[----:B------:R-:W-:Y:S01]  /*03d0*/  LEA.HI R7, R2, R7, RZ, 0x6 ;  /* 0x0000000702077211 */ /* 0x000fe200078f30ff */
[----:B------:R-:W-:Y:S01]  /*03e0*/  IMAD.IADD R2, R146, 0x1, R3 ;  /* 0x0000000192027824 */ /* 0x000fe200078e0203 */
[----:B------:R-:W-:Y:S02]  /*03f0*/  SHF.R.S32.HI R0, RZ, 0x6, R0 ;  /* 0x00000006ff007819 */ /* 0x000fe40000011400 */
[----:B------:R-:W-:Y:S02]  /*0400*/  SHF.R.S32.HI R7, RZ, 0x6, R7 ;  /* 0x00000006ff077819 */ /* 0x000fe40000011407 */
[----:B------:R-:W-:Y:S02]  /*0410*/  IADD3 R194, R2, -c[0x0][0x324], RZ ;  /* 0x8000c90002c27a10 */ /* 0x000fe40007ffe0ff */
[----:B------:R-:W-:Y:S01]  /*0420*/  IMNMX R147, R7, R0, PT ;  /* 0x0000000007937217 */ /* 0x000fe20003800200 */
[----:B------:R-:W-:Y:S05]  /*0430*/  @!P2 BRA `(.L_x_903) ;  /* 0x000000f00000a947 */ /* 0x000fea0003800000 */
        /* <DEDUP_REMOVED lines=9> */
.L_x_904:
[----:B------:R-:W-:-:S04]  /*04d0*/  MOV R0, c[0x0][0x32c] ;  /* 0x0000cb0000007a02 */ /* 0x000fc80000000f00 */
[----:B------:R-:W-:-:S13]  /*04e0*/  ISETP.NE.AND P0, PT, R0, 0x1, PT ;  /* 0x000000010000780c */ /* 0x000fda0003f05270 */
[----:B------:R-:W-:-:S05]  /*04f0*/  @P0 IMAD.HI.U32 R0, R2, c[0x0][0x330], RZ ;  /* 0x0000cc0002000a27 */ /* 0x000fca00078e00ff */
[----:B------:R-:W-:-:S05]  /*0500*/  @P0 SHF.R.U32.HI R2, RZ, c[0x0][0x334], R0 ;  /* 0x0000cd00ff020a19 */ /* 0x000fca0000011600 */
.L_x_905:
[----:B------:R-:W-:-:S05]  /*0510*/  IMAD R3, R2, c[0x0][0x32c], RZ ;  /* 0x0000cb0002037a24 */ /* 0x000fca00078e02ff */
[----:B------:R-:W-:-:S04]  /*0520*/  IMNMX R194, R194, R3, !PT ;  /* 0x00000003c2c27217 */ /* 0x000fc80007800200 */
.L_x_903:
        /* <DEDUP_REMOVED lines=70> */
[----:B------:R1:W2:Y:S01]  /*0990*/  @P2 LDG.E R10, [R10.64] ;  /* 0x0000000c0a0a2981 */ /* 0x0002a2000c1e1900 */
[----:B------:R-:W-:Y:S01]  /*09a0*/  UIMAD UR8, UR11, UR4, URZ ;  /* 0x000000040b0872a4 */ /* 0x000fe2000f8e023f */
[----:B------:R-:W-:Y:S01]  /*09b0*/  IMAD.MOV.U32 R195, RZ, RZ, c[0x0][0x2b8] ;  /* 0x0000ae00ffc37624 */ /* 0x000fe200078e00ff */
[----:B------:R-:W-:Y:S01]  /*09c0*/  LOP3.LUT R179, R21, 0xfffffff8, RZ, 0xc0, !PT ;  /* 0xfffffff815b37812 */ /* 0x000fe200078ec0ff */
[----:B------:R-:W-:Y:S01]  /*09d0*/  UIMAD.WIDE.U32 UR14, UR7, UR4, URZ ;  /* 0x00000004070e72a5 */ /* 0x000fe2000f8e003f */
[----:B------:R-:W-:Y:S01]  /*09e0*/  SHF.R.S32.HI R21, RZ, 0x3, R21 ;  /* 0x00000003ff157819 */ /* 0x000fe20000011415 */
[----:B------:R-:W-:Y:S01]  /*09f0*/  UIMAD UR8, UR7, UR5, UR8 ;  /* 0x00000005070872a4 */ /* 0x000fe2000f8e0208 */
[----:B------:R-:W-:Y:S01]  /*0a00*/  ISETP.NE.AND P5, PT, R195, 0x1, PT ;  /* 0x00000001c300780c */ /* 0x000fe20003fa5270 */
[----:B------:R-:W-:Y:S01]  /*0a10*/  IMAD.IADD R179, R6, 0x1, -R179 ;  /* 0x0000000106b37824 */ /* 0x000fe200078e0ab3 */
[----:B------:R-:W-:Y:S01]  /*0a20*/  USHF.R.S32.HI UR9, URZ, 0x1f, UR6 ;  /* 0x0000001f3f097899 */ /* 0x000fe20008011406 */
[----:B------:R-:W-:Y:S01]  /*0a30*/  IMAD.MOV.U32 R200, RZ, RZ, RZ ;  /* 0x000000ffffc87224 */ /* 0x000fe200078e00ff */
[----:B------:R-:W-:Y:S01]  /*0a40*/  ULDC.64 UR4, c[0x0][0x1c0] ;  /* 0x0000700000047ab9 */ /* 0x000fe20000000a00 */
[C---:B------:R-:W-:Y:S01]  /*0a50*/  IMAD R203, R179.reuse, 0x20, R21 ;  /* 0x00000020b3cb7824 */ /* 0x040fe200078e0215 */
[----:B------:R-:W-:Y:S01]  /*0a60*/  UIADD3 UR15, UR15, UR8, URZ ;  /* 0x000000080f0f7290 */ /* 0x000fe2000fffe03f */
[----:B------:R-:W-:Y:S01]  /*0a70*/  IMAD.SHL.U32 R178, R179, 0x8, RZ ;  /* 0x00000008b3b27824 */ /* 0x000fe200078e00ff */
[----:B------:R-:W-:Y:S01]  /*0a80*/  UIMAD UR9, UR9, UR4, URZ ;  /* 0x00000004090972a4 */ /* 0x000fe2000f8e023f */
[----:B------:R-:W-:Y:S01]  /*0a90*/  IMAD.IADD R0, R148, 0x1, R203 ;  /* 0x0000000194007824 */ /* 0x000fe200078e02cb */
[----:B------:R-:W-:-:S02]  /*0aa0*/  UIMAD.WIDE.U32 UR14, UR6, UR4, UR14 ;  /* 0x00000004060e72a5 */ /* 0x000fc4000f8e000e */
[----:B------:R-:W-:Y:S01]  /*0ab0*/  UIMAD UR5, UR6, UR5, UR9 ;  /* 0x00000005060572a4 */ /* 0x000fe2000f8e0209 */
[----:B------:R-:W-:-:S03]  /*0ac0*/  @P1 IMAD.HI.U32 R2, R0, c[0x0][0x2c8], RZ ;  /* 0x0000b20000021a27 */ /* 0x000fc600078e00ff */
[----:B------:R-:W-:Y:S01]  /*0ad0*/  UIADD3 UR5, UR15, UR5, URZ ;  /* 0x000000050f057290 */ /* 0x000fe2000fffe03f */
[----:B------:R-:W-:Y:S01]  /*0ae0*/  IMAD.MOV.U32 R5, RZ, RZ, R0 ;  /* 0x000000ffff057224 */ /* 0x000fe200078e0000 */
[----:B------:R-:W-:Y:S01]  /*0af0*/  @P1 SHF.R.U32.HI R5, RZ, c[0x0][0x2cc], R2 ;  /* 0x0000b300ff051a19 */ /* 0x000fe20000011602 */
[----:B------:R-:W-:Y:S02]  /*0b00*/  IMAD.U32 R9, RZ, RZ, UR15 ;  /* 0x0000000fff097e24 */ /* 0x000fe4000f8e00ff */
[----:B------:R-:W-:Y:S01]  /*0b10*/  IMAD.U32 R8, RZ, RZ, UR14 ;  /* 0x0000000eff087e24 */ /* 0x000fe2000f8e00ff */
[--C-:B------:R-:W-:Y:S01]  /*0b20*/  SHF.R.S32.HI R2, RZ, 0x1f, R5.reuse ;  /* 0x0000001fff027819 */ /* 0x100fe20000011405 */
[----:B------:R-:W-:Y:S02]  /*0b30*/  IMAD.MOV R3, RZ, RZ, -R5 ;  /* 0x000000ffff037224 */ /* 0x000fe400078e0a05 */
[----:B------:R-:W-:Y:S01]  /*0b40*/  IMAD.U32 R9, RZ, RZ, UR5 ;  /* 0x00000005ff097e24 */ /* 0x000fe2000f8e00ff */
[----:B------:R-:W-:Y:S01]  /*0b50*/  ULDC.64 UR4, c[0x0][0x2b0] ;  /* 0x0000ac0000047ab9 */ /* 0x000fe20000000a00 */
[----:B------:R-:W-:-:S02]  /*0b60*/  IMAD R2, R2, c[0x0][0x1b0], RZ ;  /* 0x00006c0002027a24 */ /* 0x000fc400078e02ff */
[----:B------:R-:W-:Y:S02]  /*0b70*/  IMAD R3, R3, c[0x0][0x2c4], R0 ;  /* 0x0000b10003037a24 */ /* 0x000fe400078e0200 */
[----:B------:R-:W-:-:S04]  /*0b80*/  IMAD.WIDE.U32 R8, R5, c[0x0][0x1b0], R8 ;  /* 0x00006c0005087a25 */ /* 0x000fc800078e0008 */
[----:B------:R-:W-:Y:S01]  /*0b90*/  IMAD R5, R5, c[0x0][0x1b4], R2 ;  /* 0x00006d0005057a24 */ /* 0x000fe200078e0202 */
[----:B------:R-:W-:Y:S01]  /*0ba0*/  SHF.R.S32.HI R2, RZ, 0x1f, R3 ;  /* 0x0000001fff027819 */ /* 0x000fe20000011403 */
[----:B------:R-:W-:Y:S02]  /*0bb0*/  IMAD.SHL.U32 R0, R21, 0x40, RZ ;  /* 0x0000004015007824 */ /* 0x000fe400078e00ff */
[----:B------:R-:W-:Y:S02]  /*0bc0*/  IMAD.IADD R9, R9, 0x1, R5 ;  /* 0x0000000109097824 */ /* 0x000fe400078e0205 */
[----:B------:R-:W-:Y:S02]  /*0bd0*/  IMAD R2, R2, c[0x0][0x1a8], RZ ;  /* 0x00006a0002027a24 */ /* 0x000fe400078e02ff */
[C---:B------:R-:W-:Y:S01]  /*0be0*/  IMAD.WIDE.U32 R4, R3.reuse, c[0x0][0x1a8], R8 ;  /* 0x00006a0003047a25 */ /* 0x040fe200078e0008 */
[----:B------:R-:W-:Y:S02]  /*0bf0*/  LOP3.LUT R9, R0, 0x1c0, RZ, 0xc0, !PT ;  /* 0x000001c000097812 */ /* 0x000fe400078ec0ff */
[----:B------:R-:W-:Y:S01]  /*0c00*/  IADD3 R8, R178, 0x80, RZ ;  /* 0x00000080b2087810 */ /* 0x000fe20007ffe0ff */
[----:B------:R-:W-:Y:S01]  /*0c10*/  IMAD R7, R3, c[0x0][0x1ac], R2 ;  /* 0x00006b0003077a24 */ /* 0x000fe200078e0202 */
[----:B------:R-:W-:Y:S01]  /*0c20*/  SHF.R.U32.HI R3, RZ, 0x3, R9 ;  /* 0x00000003ff037819 */ /* 0x000fe20000011609 */
[----:B------:R-:W-:Y:S01]  /*0c30*/  IMAD.IADD R0, R148, 0x1, R21 ;  /* 0x0000000194007824 */ /* 0x000fe200078e0215 */
[----:B------:R-:W-:Y:S01]  /*0c40*/  LOP3.LUT R202, R9, 0x38, R178, 0xf8, !PT ;  /* 0x0000003809ca7812 */ /* 0x000fe200078ef8b2 */
[----:B------:R-:W-:Y:S01]  /*0c50*/  IMAD.IADD R2, R5, 0x1, R7 ;  /* 0x0000000105027824 */ /* 0x000fe200078e0207 */
[----:B------:R-:W-:-:S02]  /*0c60*/  LEA R7, P0, R4, c[0x0][0x160], 0x1 ;  /* 0x0000580004077a11 */ /* 0x000fc400078008ff */
[----:B------:R-:W-:Y:S02]  /*0c70*/  LEA.HI R5, R81, R6, RZ, 0x6 ;  /* 0x0000000651057211 */ /* 0x000fe400078f30ff */
[----:B------:R-:W-:Y:S01]  /*0c80*/  LEA.HI.X R2, R4, c[0x0][0x164], R2, 0x1, P0 ;  /* 0x0000590004027a11 */ /* 0x000fe200000f0c02 */
[----:B------:R-:W-:Y:S01]  /*0c90*/  SHFL.IDX PT, R14, R7, RZ, 0x181f ;  /* 0x00181fff070e7589 */ /* 0x000fe200000e0000 */
[----:B------:R-:W-:Y:S01]  /*0ca0*/  LOP3.LUT R202, R202, R3, RZ, 0x3c, !PT ;  /* 0x00000003caca7212 */ /* 0x000fe200078e3cff */
[----:B------:R-:W-:Y:S01]  /*0cb0*/  IMAD R3, R197, c[0x0][0x168], RZ ;  /* 0x00005a00c5037a24 */ /* 0x000fe200078e02ff */
[----:B------:R-:W-:Y:S01]  /*0cc0*/  IADD3 R4, R0, 0x20, RZ ;  /* 0x0000002000047810 */ /* 0x000fe20007ffe0ff */
[----:B------:R-:W3:Y:S01]  /*0cd0*/  SHFL.IDX PT, R15, R2, RZ, 0x181f ;  /* 0x00181fff020f7589 */ /* 0x000ee200000e0000 */
[----:B------:R-:W-:Y:S01]  /*0ce0*/  IMAD.SHL.U32 R5, R5, 0x8, RZ ;  /* 0x0000000805057824 */ /* 0x000fe200078e00ff */
[----:B------:R-:W-:Y:S02]  /*0cf0*/  IADD3 R9, R178, 0x40, RZ ;  /* 0x00000040b2097810 */ /* 0x000fe40007ffe0ff */
[-C--:B------:R-:W-:Y:S01]  /*0d00*/  ISETP.GE.AND P1, PT, R4, R3.reuse, PT ;  /* 0x000000030400720c */ /* 0x080fe20003f26270 */
[----:B------:R-:W-:Y:S01]  /*0d10*/  SHFL.IDX PT, R12, R7, 0x1, 0x181f ;  /* 0x00381f00070c7f89 */ /* 0x000fe200000e0000 */
[----:B------:R-:W-:-:S02]  /*0d20*/  ISETP.GE.AND P0, PT, R0, R3, PT ;  /* 0x000000030000720c */ /* 0x000fc40003f06270 */
[----:B------:R-:W-:Y:S01]  /*0d30*/  LOP3.LUT R202, R202, 0xfffffe00, R5, 0xf8, !PT ;  /* 0xfffffe00caca7812 */ /* 0x000fe200078ef805 */
[----:B------:R-:W4:Y:S01]  /*0d40*/  SHFL.IDX PT, R13, R2, 0x1, 0x181f ;  /* 0x00381f00020d7f89 */ /* 0x000f2200000e0000 */
[----:B------:R-:W-:Y:S02]  /*0d50*/  SHF.R.S32.HI R4, RZ, 0x1f, R9 ;  /* 0x0000001fff047819 */ /* 0x000fe40000011409 */
[----:B------:R-:W-:Y:S01]  /*0d60*/  SHF.R.S32.HI R5, RZ, 0x1f, R8 ;  /* 0x0000001fff057819 */ /* 0x000fe20000011408 */
[----:B------:R-:W-:Y:S01]  /*0d70*/  IMAD.SHL.U32 R144, R202, 0x2, RZ ;  /* 0x00000002ca907824 */ /* 0x000fe200078e00ff */
[----:B------:R-:W-:Y:S01]  /*0d80*/  LEA.HI R177, R4, R9, RZ, 0x3 ;  /* 0x0000000904b17211 */ /* 0x000fe200078f18ff */
[----:B-1----:R-:W-:Y:S01]  /*0d90*/  SHFL.IDX PT, R11, R2, 0x3, 0x181f ;  /* 0x00781f00020b7f89 */ /* 0x002fe200000e0000 */
[----:B------:R-:W-:Y:S02]  /*0da0*/  LEA.HI R176, R5, R8, RZ, 0x3 ;  /* 0x0000000805b07211 */ /* 0x000fe400078f18ff */
[----:B------:R-:W-:Y:S01]  /*0db0*/  ISETP.GE.AND P3, PT, R9, c[0x0][0x198], PT ;  /* 0x0000660009007a0c */ /* 0x000fe20003f66270 */
[----:B------:R-:W-:Y:S01]  /*0dc0*/  SHFL.IDX PT, R4, R7, 0x2, 0x181f ;  /* 0x00581f0007047f89 */ /* 0x000fe200000e0000 */
[----:B------:R-:W-:-:S02]  /*0dd0*/  ISETP.GE.AND P4, PT, R8, c[0x0][0x198], PT ;  /* 0x0000660008007a0c */ /* 0x000fc40003f86270 */
[----:B------:R-:W-:Y:S01]  /*0de0*/  LOP3.LUT R177, R177, 0xfffffff8, RZ, 0xc0, !PT ;  /* 0xfffffff8b1b17812 */ /* 0x000fe200078ec0ff */
[----:B------:R-:W1:Y:S01]  /*0df0*/  SHFL.IDX PT, R5, R2, 0x2, 0x181f ;  /* 0x00581f0002057f89 */ /* 0x000e6200000e0000 */
[----:B------:R-:W-:Y:S01]  /*0e00*/  LOP3.LUT R176, R176, 0xfffffff8, RZ, 0xc0, !PT ;  /* 0xfffffff8b0b07812 */ /* 0x000fe200078ec0ff */
[----:B---3--:R-:W-:-:S04]  /*0e10*/  @!P0 IMAD.WIDE R18, R178, 0x2, R14 ;  /* 0x00000002b2128825 */ /* 0x008fc800078e020e */
[----:B------:R-:W-:-:S04]  /*0e20*/  @!P0 IMAD.WIDE R16, R177, 0x2, R14 ;  /* 0x00000002b1108825 */ /* 0x000fc800078e020e */
[----:B------:R-:W-:-:S04]  /*0e30*/  @!P0 IMAD.WIDE R14, R176, 0x2, R14 ;  /* 0x00000002b00e8825 */ /* 0x000fc800078e020e */
[----:B----4-:R-:W-:-:S04]  /*0e40*/  @!P1 IMAD.WIDE R24, R178, 0x2, R12 ;  /* 0x00000002b2189825 */ /* 0x010fc800078e020c */
[----:B------:R-:W-:-:S04]  /*0e50*/  @!P1 IMAD.WIDE R22, R177, 0x2, R12 ;  /* 0x00000002b1169825 */ /* 0x000fc800078e020c */
[----:B------:R-:W-:Y:S01]  /*0e60*/  @!P1 IMAD.WIDE R12, R176, 0x2, R12 ;  /* 0x00000002b00c9825 */ /* 0x000fe200078e020c */
[----:B--2---:R2:W3:Y:S01]  /*0e70*/  @P2 R2UR UR10, R10 ;  /* 0x000000000a0a23c2 */ /* 0x0044e200000e0000 */
[----:B------:R-:W-:Y:S01]  /*0e80*/  ISETP.GE.AND P2, PT, R178, c[0x0][0x198], PT ;  /* 0x00006600b2007a0c */ /* 0x000fe20003f46270 */
[----:B---3--:R-:W-:Y:S02]  /*0e90*/  @!UP0 UMOV UR10, UR6 ;  /* 0x00000006000a8c82 */ /* 0x008fe40008000000 */
[----:B------:R-:W-:Y:S02]  /*0ea0*/  USHF.R.S32.HI UR6, URZ, 0x1f, UR10 ;  /* 0x0000001f3f067899 */ /* 0x000fe4000801140a */
[----:B------:R-:W-:Y:S02]  /*0eb0*/  UIMAD.WIDE.U32 UR8, UR10, UR4, URZ ;  /* 0x000000040a0872a5 */ /* 0x000fe4000f8e003f */
[----:B------:R-:W-:-:S04]  /*0ec0*/  UIMAD UR6, UR6, UR4, URZ ;  /* 0x00000004060672a4 */ /* 0x000fc8000f8e023f */
[----:B------:R-:W-:Y:S02]  /*0ed0*/  UIMAD UR6, UR10, UR5, UR6 ;  /* 0x000000050a0672a4 */ /* 0x000fe4000f8e0206 */
[----:B------:R1:W-:Y:S01]  /*0ee0*/  @!P0 LDGSTS.E.BYPASS.LTC128B.128 [R144+0x18100], [R18.64], !P2 ;  /* 0x1810000012908fae */ /* 0x0003e2000d101d4c */
[----:B------:R-:W-:Y:S02]  /*0ef0*/  ULDC.64 UR4, c[0x0][0x1e8] ;  /* 0x00007a0000047ab9 */ /* 0x000fe40000000a00 */
[----:B------:R-:W-:Y:S01]  /*0f00*/  UIADD3 UR6, UR9, UR6, URZ ;  /* 0x0000000609067290 */ /* 0x000fe2000fffe03f */
[----:B------:R3:W-:Y:S04]  /*0f10*/  @!P0 LDGSTS.E.BYPASS.LTC128B.128 [R144+0x1c100], [R16.64], !P3 ;  /* 0x1c10000010908fae */ /* 0x0007e8000d901d4c */
[----:B------:R4:W-:Y:S01]  /*0f20*/  @!P0 LDGSTS.E.BYPASS.LTC128B.128 [R144+0x20100], [R14.64], !P4 ;  /* 0x201000000e908fae */ /* 0x0009e2000e101d4c */
[----:B--2---:R-:W-:-:S02]  /*0f30*/  IADD3 R10, R0, 0x40, RZ ;  /* 0x00000040000a7810 */ /* 0x004fc40007ffe0ff */
[----:B------:R-:W-:Y:S01]  /*0f40*/  IADD3 R0, R0, 0x60, RZ ;  /* 0x0000006000007810 */ /* 0x000fe20007ffe0ff */
[----:B------:R2:W-:Y:S01]  /*0f50*/  @!P1 LDGSTS.E.BYPASS.LTC128B.128 [R144+0x19100], [R24.64], !P2 ;  /* 0x1910000018909fae */ /* 0x0005e2000d101d4c */
[----:B------:R-:W-:-:S03]  /*0f60*/  ISETP.GE.AND P0, PT, R10, R3, PT ;  /* 0x000000030a00720c */ /* 0x000fc60003f06270 */
[----:B------:R-:W2:Y:S04]  /*0f70*/  SHFL.IDX PT, R10, R7, 0x3, 0x181f ;  /* 0x00781f00070a7f89 */ /* 0x000ea800000e0000 */
[----:B------:R2:W-:Y:S04]  /*0f80*/  @!P1 LDGSTS.E.BYPASS.LTC128B.128 [R144+0x1d100], [R22.64], !P3 ;  /* 0x1d10000016909fae */ /* 0x0005e8000d901d4c */
[----:B------:R2:W-:Y:S01]  /*0f90*/  @!P1 LDGSTS.E.BYPASS.LTC128B.128 [R144+0x21100], [R12.64], !P4 ;  /* 0x211000000c909fae */ /* 0x0005e2000e101d4c */
[----:B------:R-:W-:Y:S02]  /*0fa0*/  ISETP.GE.AND P1, PT, R0, R3, PT ;  /* 0x000000030000720c */ /* 0x000fe40003f26270 */
[----:B------:R-:W-:Y:S01]  /*0fb0*/  IADD3 R3, R147, -0x1, RZ ;  /* 0xffffffff93037810 */ /* 0x000fe20007ffe0ff */
[----:B-1----:R-:W-:Y:S01]  /*0fc0*/  @!P0 IMAD.WIDE R18, R178, 0x2, R4 ;  /* 0x00000002b2128825 */ /* 0x002fe200078e0204 */
[----:B------:R-:W-:-:S03]  /*0fd0*/  P2R R0, PR, RZ, 0x20 ;  /* 0x00000020ff007803 */ /* 0x000fc60000000000 */
[----:B------:R-:W-:Y:S01]  /*0fe0*/  IMAD.SHL.U32 R134, R3, 0x40, RZ ;  /* 0x0000004003867824 */ /* 0x000fe200078e00ff */
[----:B------:R1:W-:Y:S01]  /*0ff0*/  @!P0 LDGSTS.E.BYPASS.LTC128B.128 [R144+0x1a100], [R18.64], !P2 ;  /* 0x1a10000012908fae */ /* 0x0003e2000d101d4c */
[----:B---3--:R-:W-:-:S04]  /*1000*/  @!P0 IMAD.WIDE R16, R176, 0x2, R4 ;  /* 0x00000002b0108825 */ /* 0x008fc800078e0204 */
[----:B----4-:R-:W-:-:S04]  /*1010*/  @!P0 IMAD.WIDE R14, R177, 0x2, R4 ;  /* 0x00000002b10e8825 */ /* 0x010fc800078e0204 */
[----:B------:R-:W-:Y:S01]  /*1020*/  IMAD.IADD R201, R203, 0x1, R134 ;  /* 0x00000001cbc97824 */ /* 0x000fe200078e0286 */
[----:B------:R3:W-:Y:S01]  /*1030*/  @!P0 LDGSTS.E.BYPASS.LTC128B.128 [R144+0x1e100], [R14.64], !P3 ;  /* 0x1e1000000e908fae */ /* 0x0007e2000d901d4c */
[----:B--2---:R-:W-:-:S03]  /*1040*/  @!P1 IMAD.WIDE R4, R178, 0x2, R10 ;  /* 0x00000002b2049825 */ /* 0x004fc600078e020a */
[----:B------:R2:W-:Y:S01]  /*1050*/  @!P0 LDGSTS.E.BYPASS.LTC128B.128 [R144+0x22100], [R16.64], !P4 ;  /* 0x2210000010908fae */ /* 0x0005e2000e101d4c */
[C---:B------:R-:W-:Y:S01]  /*1060*/  ISETP.GE.AND P0, PT, R201.reuse, R199, PT ;  /* 0x000000c7c900720c */ /* 0x040fe20003f06270 */
[----:B-----5:R-:W-:Y:S02]  /*1070*/  IMAD.IADD R201, R201, 0x1, R204 ;  /* 0x00000001c9c97824 */ /* 0x020fe400078e02cc */
[----:B------:R-:W-:Y:S01]  /*1080*/  @!P1 IMAD.WIDE R12, R176, 0x2, R10 ;  /* 0x00000002b00c9825 */ /* 0x000fe200078e020a */
[----:B------:R4:W-:Y:S01]  /*1090*/  @!P1 LDGSTS.E.BYPASS.LTC128B.128 [R144+0x1b100], [R4.64], !P2 ;  /* 0x1b10000004909fae */ /* 0x0009e2000d101d4c */
[----:B------:R-:W-:Y:S02]  /*10a0*/  ISETP.GT.OR P0, PT, R203, 0x3f, P0 ;  /* 0x0000003fcb00780c */ /* 0x000fe40000704670 */
[----:B------:R-:W-:-:S04]  /*10b0*/  @P5 IMAD.HI.U32 R2, R201, c[0x0][0x2bc], RZ ;  /* 0x0000af00c9025a27 */ /* 0x000fc800078e00ff */
[----:B------:R-:W-:Y:S01]  /*10c0*/  IMAD.MOV.U32 R0, RZ, RZ, R201 ;  /* 0x000000ffff007224 */ /* 0x000fe200078e00c9 */
[----:B------:R-:W-:Y:S01]  /*10d0*/  @P5 SHF.R.U32.HI R0, RZ, c[0x0][0x2c0], R2 ;  /* 0x0000b000ff005a19 */ /* 0x000fe20000011602 */
[----:B---3--:R-:W-:-:S05]  /*10e0*/  @!P1 IMAD.WIDE R14, R177, 0x2, R10 ;  /* 0x00000002b10e9825 */ /* 0x008fca00078e020a */
[----:B------:R3:W-:Y:S04]  /*10f0*/  @!P1 LDGSTS.E.BYPASS.LTC128B.128 [R144+0x1f100], [R14.64], !P3 ;  /* 0x1f1000000e909fae */ /* 0x0007e8000d901d4c */
[----:B------:R1:W-:Y:S01]  /*1100*/  @!P1 LDGSTS.E.BYPASS.LTC128B.128 [R144+0x23100], [R12.64], !P4 ;  /* 0x231000000c909fae */ /* 0x0003e2000e101d4c */
[----:B----4-:R-:W-:-:S03]  /*1110*/  @!P0 IADD3 R5, P2, R0, UR8, RZ ;  /* 0x0000000800058c10 */ /* 0x010fc6000ff5e0ff */
[----:B------:R-:W0:Y:S01]  /*1120*/  LDGDEPBAR ;  /* 0x00000000000079af */ /* 0x000e220000000000 */
[----:B------:R-:W-:Y:S02]  /*1130*/  @!P0 LEA.HI.X.SX32 R2, R0, UR6, 0x1, P2 ;  /* 0x0000000600028c11 */ /* 0x000fe400090f0eff */
[----:B------:R-:W-:-:S04]  /*1140*/  @!P0 LEA R4, P2, R5, c[0x0][0x2a0], 0x2 ;  /* 0x0000a80005048a11 */ /* 0x000fc800078410ff */
[----:B------:R-:W-:Y:S01]  /*1150*/  @!P0 LEA.HI.X R5, R5, c[0x0][0x2a4], R2, 0x2, P2 ;  /* 0x0000a90005058a11 */ /* 0x000fe200010f1402 */
[----:B------:R-:W-:Y:S06]  /*1160*/  BAR.SYNC.DEFER_BLOCKING 0x0 ;  /* 0x0000000000007b1d */ /* 0x000fec0000010000 */
[----:B------:R-:W4:Y:S01]  /*1170*/  @!P0 LDG.E R200, [R4.64] ;  /* 0x0000000c04c88981 */ /* 0x000f22000c1e1900 */
[----:B------:R-:W-:Y:S01]  /*1180*/  IMAD.MOV R0, RZ, RZ, -R0 ;  /* 0x000000ffff007224 */ /* 0x000fe200078e0a00 */
[----:B------:R-:W-:Y:S01]  /*1190*/  UIMAD UR10, UR11, UR4, URZ ;  /* 0x000000040b0a72a4 */ /* 0x000fe2000f8e023f */
[----:B------:R-:W-:Y:S01]  /*11a0*/  ISETP.GE.AND P5, PT, R178, c[0x0][0x1d4], PT ;  /* 0x00007500b2007a0c */ /* 0x000fe20003fa6270 */
[----:B------:R-:W-:Y:S01]  /*11b0*/  UIMAD.WIDE.U32 UR14, UR7, UR4, URZ ;  /* 0x00000004070e72a5 */ /* 0x000fe2000f8e003f */
[----:B------:R-:W-:Y:S01]  /*11c0*/  IMAD R201, R0, c[0x0][0x2b8], R201 ;  /* 0x0000ae0000c97a24 */ /* 0x000fe200078e02c9 */
[----:B------:R-:W-:Y:S01]  /*11d0*/  UIMAD UR10, UR7, UR5, UR10 ;  /* 0x00000005070a72a4 */ /* 0x000fe2000f8e020a */
[----:B------:R-:W-:Y:S01]  /*11e0*/  ISETP.GE.AND P4, PT, R9, c[0x0][0x1d4], PT ;  /* 0x0000750009007a0c */ /* 0x000fe20003f86270 */
[----:B------:R-:W-:Y:S01]  /*11f0*/  IMAD.MOV.U32 R190, RZ, RZ, 0x10 ;  /* 0x00000010ffbe7424 */ /* 0x000fe200078e00ff */
[----:B------:R-:W-:Y:S01]  /*1200*/  ISETP.GE.AND P6, PT, R8, c[0x0][0x1d4], PT ;  /* 0x0000750008007a0c */ /* 0x000fe20003fc6270 */
[C---:B------:R-:W-:Y:S01]  /*1210*/  IMAD.WIDE.U32 R10, R201.reuse, c[0x0][0x1e0], RZ ;  /* 0x00007800c90a7a25 */ /* 0x040fe200078e00ff */
[----:B--2---:R-:W-:Y:S01]  /*1220*/  SHF.R.S32.HI R17, RZ, 0x1f, R201 ;  /* 0x0000001fff117819 */ /* 0x004fe200000114c9 */
[----:B------:R-:W-:Y:S01]  /*1230*/  UIADD3 UR10, UR15, UR10, URZ ;  /* 0x0000000a0f0a7290 */ /* 0x000fe2000fffe03f */
[----:B------:R-:W-:Y:S01]  /*1240*/  ISETP.GE.AND P3, PT, R178, c[0x0][0x1d4], PT ;  /* 0x00007500b2007a0c */ /* 0x000fe20003f66270 */
[----:B-1----:R-:W-:Y:S01]  /*1250*/  IMAD.WIDE.U32 R18, R201, c[0x0][0x208], RZ ;  /* 0x00008200c9127a25 */ /* 0x002fe200078e00ff */
[----:B------:R-:W-:Y:S01]  /*1260*/  ULDC.64 UR4, c[0x0][0x210] ;  /* 0x0000840000047ab9 */ /* 0x000fe20000000a00 */
[----:B------:R-:W-:Y:S01]  /*1270*/  ISETP.GE.AND P2, PT, R9, c[0x0][0x1d4], PT ;  /* 0x0000750009007a0c */ /* 0x000fe20003f46270 */
[----:B------:R-:W-:Y:S01]  /*1280*/  UIMAD UR11, UR11, UR4, URZ ;  /* 0x000000040b0b72a4 */ /* 0x000fe2000f8e023f */
[C---:B------:R-:W-:Y:S01]  /*1290*/  IMAD R0, R17.reuse, c[0x0][0x1e0], RZ ;  /* 0x0000780011007a24 */ /* 0x040fe200078e02ff */
[----:B------:R-:W-:Y:S01]  /*12a0*/  UIMAD.WIDE.U32 UR20, UR7, UR4, URZ ;  /* 0x00000004071472a5 */ /* 0x000fe2000f8e003f */
[----:B------:R-:W-:Y:S01]  /*12b0*/  IMAD R12, R17, c[0x0][0x208], RZ ;  /* 0x00008200110c7a24 */ /* 0x000fe200078e02ff */
[----:B------:R-:W-:Y:S01]  /*12c0*/  UIMAD UR11, UR7, UR5, UR11 ;  /* 0x00000005070b72a4 */ /* 0x000fe2000f8e020b */
[C---:B------:R-:W-:Y:S01]  /*12d0*/  IMAD R0, R201.reuse, c[0x0][0x1e4], R0 ;  /* 0x00007900c9007a24 */ /* 0x040fe200078e0200 */
[----:B------:R-:W-:Y:S01]  /*12e0*/  SHF.R.S32.HI R145, RZ, 0x1f, R178 ;  /* 0x0000001fff917819 */ /* 0x000fe200000114b2 */
[----:B------:R-:W-:Y:S01]  /*12f0*/  IMAD R12, R201, c[0x0][0x20c], R12 ;  /* 0x00008300c90c7a24 */ /* 0x000fe200078e020c */
[----:B------:R-:W-:Y:S01]  /*1300*/  UIADD3 UR11, UR21, UR11, URZ ;  /* 0x0000000b150b7290 */ /* 0x000fe2000fffe03f */
[----:B------:R-:W-:Y:S01]  /*1310*/  IMAD.IADD R11, R11, 0x1, R0 ;  /* 0x000000010b0b7824 */ /* 0x000fe200078e0200 */
[----:B------:R-:W-:Y:S01]  /*1320*/  SEL R180, RZ, 0x10, P6 ;  /* 0x00000010ffb47807 */ /* 0x000fe20003000000 */
[----:B------:R-:W-:Y:S01]  /*1330*/  IMAD.IADD R13, R19, 0x1, R12 ;  /* 0x00000001130d7824 */ /* 0x000fe200078e020c */
[----:B------:R-:W-:Y:S01]  /*1340*/  SHF.R.S32.HI R132, RZ, 0x1f, R177 ;  /* 0x0000001fff847819 */ /* 0x000fe200000114b1 */
[----:B------:R-:W-:Y:S01]  /*1350*/  IMAD.MOV.U32 R12, RZ, RZ, R18 ;  /* 0x000000ffff0c7224 */ /* 0x000fe200078e0012 */
[----:B------:R-:W-:Y:S01]  /*1360*/  SHF.R.S32.HI R133, RZ, 0x1f, R176 ;  /* 0x0000001fff857819 */ /* 0x000fe200000114b0 */
[----:B------:R-:W-:Y:S01]  /*1370*/  IMAD.MOV.U32 R188, RZ, RZ, 0x20 ;  /* 0x00000020ffbc7424 */ /* 0x000fe200078e00ff */
[----:B------:R-:W-:-:S02]  /*1380*/  IADD3 R198, R144, 0x100, RZ ;  /* 0x0000010090c67810 */ /* 0x000fc40007ffe0ff */
[----:B----4-:R-:W-:Y:S01]  /*1390*/  SHF.R.S32.HI R16, RZ, 0x1f, R200 ;  /* 0x0000001fff107819 */ /* 0x010fe200000114c8 */
[----:B------:R-:W-:-:S04]  /*13a0*/  IMAD.WIDE.U32 R4, R200, c[0x0][0x1f0], R10 ;  /* 0x00007c00c8047a25 */ /* 0x000fc800078e000a */
[----:B------:R-:W-:Y:S01]  /*13b0*/  IMAD R7, R16, c[0x0][0x1f0], RZ ;  /* 0x00007c0010077a24 */ /* 0x000fe200078e02ff */
[----:B------:R-:W-:Y:S01]  /*13c0*/  IADD3 R4, P1, R4, UR14, RZ ;  /* 0x0000000e04047c10 */ /* 0x000fe2000ff3e0ff */
[----:B------:R-:W-:-:S03]  /*13d0*/  IMAD.WIDE.U32 R12, R200, c[0x0][0x218], R12 ;  /* 0x00008600c80c7a25 */ /* 0x000fc600078e000c */
[----:B------:R-:W-:Y:S01]  /*13e0*/  LEA R11, P0, R4, c[0x0][0x1c8], 0x1 ;  /* 0x00007200040b7a11 */ /* 0x000fe200078008ff */
[----:B------:R-:W-:-:S04]  /*13f0*/  IMAD R0, R200, c[0x0][0x1f4], R7 ;  /* 0x00007d00c8007a24 */ /* 0x000fc800078e0207 */
[----:B---3--:R-:W-:Y:S01]  /*1400*/  SHFL.IDX PT, R14, R11, RZ, 0x181f ;  /* 0x00181fff0b0e7589 */ /* 0x008fe200000e0000 */
[----:B------:R-:W-:Y:S02]  /*1410*/  IADD3.X R5, R5, UR10, R0, P1, !PT ;  /* 0x0000000a05057c10 */ /* 0x000fe40008ffe400 */
[----:B------:R-:W-:Y:S01]  /*1420*/  IADD3 R0, -R21, R199, -R134 ;  /* 0x000000c715007210 */ /* 0x000fe20007ffe986 */
[----:B------:R-:W-:Y:S01]  /*1430*/  SHFL.IDX PT, R28, R11, 0x1, 0x181f ;  /* 0x00381f000b1c7f89 */ /* 0x000fe200000e0000 */
[----:B------:R-:W-:Y:S01]  /*1440*/  LEA.HI.X R4, R4, c[0x0][0x1cc], R5, 0x1, P0 ;  /* 0x0000730004047a11 */ /* 0x000fe200000f0c05 */
[----:B------:R-:W-:Y:S01]  /*1450*/  IMAD R5, R16, c[0x0][0x218], RZ ;  /* 0x0000860010057a24 */ /* 0x000fe200078e02ff */
[----:B------:R-:W-:Y:S02]  /*1460*/  ISETP.GE.AND P0, PT, R0, 0x1, PT ;  /* 0x000000010000780c */ /* 0x000fe40003f06270 */
[----:B------:R-:W-:Y:S01]  /*1470*/  ISETP.GE.AND P1, PT, R8, c[0x0][0x1d4], PT ;  /* 0x0000750008007a0c */ /* 0x000fe20003f26270 */
[----:B------:R-:W1:Y:S01]  /*1480*/  SHFL.IDX PT, R15, R4, RZ, 0x181f ;  /* 0x00181fff040f7589 */ /* 0x000e6200000e0000 */
[----:B------:R-:W-:-:S03]  /*1490*/  IMAD R2, R200, c[0x0][0x21c], R5 ;  /* 0x00008700c8027a24 */ /* 0x000fc600078e0205 */
[----:B------:R-:W2:Y:S06]  /*14a0*/  SHFL.IDX PT, R29, R4, 0x1, 0x181f ;  /* 0x00381f00041d7f89 */ /* 0x000eac00000e0000 */
[----:B-1----:R-:W-:-:S04]  /*14b0*/  @P0 IMAD.WIDE R22, R178, 0x2, R14 ;  /* 0x00000002b2160825 */ /* 0x002fc800078e020e */
[--C-:B------:R-:W-:Y:S01]  /*14c0*/  @P0 IMAD.WIDE R18, R177, 0x2, R14.reuse ;  /* 0x00000002b1120825 */ /* 0x100fe200078e020e */
[----:B------:R1:W-:Y:S03]  /*14d0*/  @P0 LDGSTS.E.BYPASS.LTC128B.128 [R144+0xc100], [R22.64], !P5 ;  /* 0x0c10000016900fae */ /* 0x0003e6000e901d4c */
[----:B------:R-:W-:Y:S01]  /*14e0*/  @P0 IMAD.WIDE R14, R176, 0x2, R14 ;  /* 0x00000002b00e0825 */ /* 0x000fe200078e020e */
[----:B------:R3:W-:Y:S04]  /*14f0*/  @P0 LDGSTS.E.BYPASS.LTC128B.128 [R144+0xe100], [R18.64], !P4 ;  /* 0x0e10000012900fae */ /* 0x0007e8000e101d4c */
[----:B------:R4:W-:Y:S01]  /*1500*/  @P0 LDGSTS.E.BYPASS.LTC128B.128 [R144+0x10100], [R14.64], !P6 ;  /* 0x101000000e900fae */ /* 0x0009e2000f101d4c */
[----:B------:R-:W-:-:S04]  /*1510*/  IADD3 R20, P0, R12, UR20, RZ ;  /* 0x000000140c147c10 */ /* 0x000fc8000ff1e0ff */
[----:B------:R-:W-:Y:S02]  /*1520*/  IADD3.X R13, R13, UR11, R2, P0, !PT ;  /* 0x0000000b0d0d7c10 */ /* 0x000fe400087fe402 */
[----:B------:R-:W-:-:S04]  /*1530*/  LEA R10, P0, R20, c[0x0][0x1f8], 0x1 ;  /* 0x00007e00140a7a11 */ /* 0x000fc800078008ff */
[----:B------:R-:W-:Y:S01]  /*1540*/  LEA.HI.X R20, R20, c[0x0][0x1fc], R13, 0x1, P0 ;  /* 0x00007f0014147a11 */ /* 0x000fe200000f0c0d */
[----:B------:R-:W4:Y:S01]  /*1550*/  SHFL.IDX PT, R5, R10, RZ, 0x181f ;  /* 0x00181fff0a057589 */ /* 0x000f2200000e0000 */
[----:B------:R-:W-:-:S03]  /*1560*/  ISETP.GT.AND P0, PT, R0, 0x20, PT ;  /* 0x000000200000780c */ /* 0x000fc60003f04270 */
[----:B------:R-:W4:Y:S01]  /*1570*/  SHFL.IDX PT, R7, R20, RZ, 0x181f ;  /* 0x00181fff14077589 */ /* 0x000f2200000e0000 */
[----:B-1----:R-:W-:-:S03]  /*1580*/  IMAD.WIDE R22, R178, 0x2, RZ ;  /* 0x00000002b2167825 */ /* 0x002fc600078e02ff */
[----:B------:R1:W1:Y:S01]  /*1590*/  SHFL.IDX PT, R2, R10, 0x1, 0x181f ;  /* 0x00381f000a027f89 */ /* 0x00026200000e0000 */
[----:B---3--:R-:W-:-:S03]  /*15a0*/  IMAD.WIDE R18, R177, 0x2, RZ ;  /* 0x00000002b1127825 */ /* 0x008fc600078e02ff */
[----:B------:R-:W3:Y:S02]  /*15b0*/  SHFL.IDX PT, R4, R20, 0x1, 0x181f ;  /* 0x00381f0014047f89 */ /* 0x000ee400000e0000 */
[----:B--2---:R-:W-:-:S04]  /*15c0*/  @P0 IMAD.WIDE R26, R178, 0x2, R28 ;  /* 0x00000002b21a0825 */ /* 0x004fc800078e021c */
[--C-:B------:R-:W-:Y:S01]  /*15d0*/  @P0 IMAD.WIDE R30, R177, 0x2, R28.reuse ;  /* 0x00000002b11e0825 */ /* 0x100fe200078e021c */
[----:B------:R2:W-:Y:S03]  /*15e0*/  @P0 LDGSTS.E.BYPASS.LTC128B.128 [R144+0xd100], [R26.64], !P5 ;  /* 0x0d1000001a900fae */ /* 0x0005e6000e901d4c */
[C---:B------:R-:W-:Y:S01]  /*15f0*/  @P0 IMAD.WIDE R28, R176.reuse, 0x2, R28 ;  /* 0x00000002b01c0825 */ /* 0x040fe200078e021c */
[----:B------:R3:W-:Y:S03]  /*1600*/  @P0 LDGSTS.E.BYPASS.LTC128B.128 [R144+0xf100], [R30.64], !P4 ;  /* 0x0f1000001e900fae */ /* 0x0007e6000e101d4c */
[----:B----4-:R-:W-:Y:S01]  /*1610*/  IMAD.WIDE R14, R176, 0x2, RZ ;  /* 0x00000002b00e7825 */ /* 0x010fe200078e02ff */
[----:B------:R4:W-:Y:S01]  /*1620*/  @P0 LDGSTS.E.BYPASS.LTC128B.128 [R144+0x11100], [R28.64], !P6 ;  /* 0x111000001c900fae */ /* 0x0009e2000f101d4c */
[----:B------:R-:W-:-:S03]  /*1630*/  IADD3 R12, P0, R5, R22, RZ ;  /* 0x00000016050c7210 */ /* 0x000fc60007f1e0ff */
[----:B------:R-:W0:Y:S02]  /*1640*/  LDGDEPBAR ;  /* 0x00000000000079af */ /* 0x000e240000000000 */
[----:B------:R-:W-:Y:S01]  /*1650*/  IMAD.X R13, R7, 0x1, R23, P0 ;  /* 0x00000001070d7824 */ /* 0x000fe200000e0617 */
[----:B-1----:R-:W-:-:S05]  /*1660*/  IADD3 R10, P0, R5, R18, RZ ;  /* 0x00000012050a7210 */ /* 0x002fca0007f1e0ff */
[----:B------:R-:W-:Y:S01]  /*1670*/  IMAD.X R11, R7, 0x1, R19, P0 ;  /* 0x00000001070b7824 */ /* 0x000fe200000e0613 */
[----:B------:R-:W-:-:S05]  /*1680*/  IADD3 R24, P0, R5, R14, RZ ;  /* 0x0000000e05187210 */ /* 0x000fca0007f1e0ff */
[----:B------:R-:W-:Y:S01]  /*1690*/  IMAD.X R25, R7, 0x1, R15, P0 ;  /* 0x0000000107197824 */ /* 0x000fe200000e060f */
[----:B--2---:R-:W-:Y:S02]  /*16a0*/  IADD3 R26, P0, R22, R2, RZ ;  /* 0x00000002161a7210 */ /* 0x004fe40007f1e0ff */
[----:B------:R-:W-:-:S03]  /*16b0*/  LEA.HI R7, R81, R6, RZ, 0x5 ;  /* 0x0000000651077211 */ /* 0x000fc600078f28ff */
[----:B---3--:R-:W-:Y:S01]  /*16c0*/  IMAD.X R27, R23, 0x1, R4, P0 ;  /* 0x00000001171b7824 */ /* 0x008fe200000e0604 */
[----:B------:R-:W-:Y:S02]  /*16d0*/  IADD3 R18, P0, R18, R2, RZ ;  /* 0x0000000212127210 */ /* 0x000fe40007f1e0ff */
[----:B------:R-:W-:-:S03]  /*16e0*/  LEA.HI R23, R81, R6, RZ, 0x4 ;  /* 0x0000000651177211 */ /* 0x000fc600078f20ff */
[----:B------:R-:W-:Y:S01]  /*16f0*/  IMAD.X R19, R19, 0x1, R4, P0 ;  /* 0x0000000113137824 */ /* 0x000fe200000e0604 */
[----:B------:R-:W-:Y:S02]  /*1700*/  IADD3 R14, P0, R14, R2, RZ ;  /* 0x000000020e0e7210 */ /* 0x000fe40007f1e0ff */
[----:B------:R-:W-:-:S03]  /*1710*/  LOP3.LUT R5, R23, 0xfffffff0, RZ, 0xc0, !PT ;  /* 0xfffffff017057812 */ /* 0x000fc600078ec0ff */
[----:B------:R-:W-:Y:S01]  /*1720*/  IMAD.X R15, R15, 0x1, R4, P0 ;  /* 0x000000010f0f7824 */ /* 0x000fe200000e0604 */
[----:B------:R-:W-:Y:S01]  /*1730*/  ISETP.LT.OR P0, PT, R0, 0x1, P3 ;  /* 0x000000010000780c */ /* 0x000fe20001f01670 */
[----:B------:R-:W-:-:S05]  /*1740*/  IMAD.IADD R22, R6, 0x1, -R5 ;  /* 0x0000000106167824 */ /* 0x000fca00078e0a05 */
[----:B------:R-:W-:-:S07]  /*1750*/  SHF.R.S32.HI R5, RZ, 0x1f, R22 ;  /* 0x0000001fff057819 */ /* 0x000fce0000011416 */
[----:B------:R4:W-:Y:S01]  /*1760*/  LDGSTS.E.BYPASS.LTC128B.128 [R144+0x100], [R12.64], !P0 ;  /* 0x001000000c907fae */ /* 0x0009e2000c101d4c */
[----:B------:R-:W-:-:S13]  /*1770*/  ISETP.LT.OR P0, PT, R0, 0x1, P2 ;  /* 0x000000010000780c */ /* 0x000fda0001701670 */
[----:B------:R4:W-:Y:S01]  /*1780*/  LDGSTS.E.BYPASS.LTC128B.128 [R144+0x2100], [R10.64], !P0 ;  /* 0x021000000a907fae */ /* 0x0009e2000c101d4c */
[----:B------:R-:W-:-:S13]  /*1790*/  ISETP.LT.OR P0, PT, R0, 0x1, P1 ;  /* 0x000000010000780c */ /* 0x000fda0000f01670 */
[----:B------:R1:W-:Y:S01]  /*17a0*/  LDGSTS.E.BYPASS.LTC128B.128 [R144+0x4100], [R24.64], !P0 ;  /* 0x0410000018907fae */ /* 0x0003e2000c101d4c */
[----:B------:R-:W-:Y:S02]  /*17b0*/  ISETP.LT.OR P0, PT, R0, 0x21, P3 ;  /* 0x000000210000780c */ /* 0x000fe40001f01670 */
[----:B------:R-:W-:-:S11]  /*17c0*/  ISETP.GT.AND P3, PT, R203, 0x3f, PT ;  /* 0x0000003fcb00780c */ /* 0x000fd60003f64270 */
[----:B------:R4:W-:Y:S01]  /*17d0*/  LDGSTS.E.BYPASS.LTC128B.128 [R144+0x1100], [R26.64], !P0 ;  /* 0x011000001a907fae */ /* 0x0009e2000c101d4c */
[----:B------:R-:W-:Y:S02]  /*17e0*/  ISETP.LT.OR P0, PT, R0, 0x21, P2 ;  /* 0x000000210000780c */ /* 0x000fe40001701670 */
[----:B------:R-:W-:-:S04]  /*17f0*/  ISETP.GT.AND P2, PT, R3, R194, PT ;  /* 0x000000c20300720c */ /* 0x000fc80003f44270 */
[----:B-1----:R-:W-:-:S07]  /*1800*/  P2R R24, PR, RZ, 0x4 ;  /* 0x00000004ff187803 */ /* 0x002fce0000000000 */
[----:B------:R4:W-:Y:S01]  /*1810*/  LDGSTS.E.BYPASS.LTC128B.128 [R144+0x3100], [R18.64], !P0 ;  /* 0x0310000012907fae */ /* 0x0009e2000c101d4c */
[----:B------:R-:W-:Y:S02]  /*1820*/  ISETP.LT.OR P0, PT, R0, 0x21, P1 ;  /* 0x000000210000780c */ /* 0x000fe40000f01670 */
[----:B------:R-:W-:Y:S02]  /*1830*/  LEA.HI R0, R5, R22, RZ, 0x3 ;  /* 0x0000001605007211 */ /* 0x000fe400078f18ff */
[----:B------:R-:W-:Y:S02]  /*1840*/  LOP3.LUT P1, RZ, R179, 0x4, RZ, 0xc0, !PT ;  /* 0x00000004b3ff7812 */ /* 0x000fe4000782c0ff */
[----:B------:R-:W-:-:S05]  /*1850*/  LOP3.LUT R5, R0, 0xfffffff8, RZ, 0xc0, !PT ;  /* 0xfffffff800057812 */ /* 0x000fca00078ec0ff */
[----:B------:R-:W-:Y:S01]  /*1860*/  IMAD.IADD R22, R22, 0x1, -R5 ;  /* 0x0000000116167824 */ /* 0x000fe200078e0a05 */
[----:B------:R-:W-:Y:S01]  /*1870*/  SHF.R.S32.HI R5, RZ, 0x5, R7 ;  /* 0x00000005ff057819 */ /* 0x000fe20000011407 */
[----:B------:R4:W-:Y:S03]  /*1880*/  LDGSTS.E.BYPASS.LTC128B.128 [R144+0x5100], [R14.64], !P0 ;  /* 0x051000000e907fae */ /* 0x0009e6000c101d4c */
[----:B------:R-:W-:Y:S01]  /*1890*/  LOP3.LUT P0, RZ, R22, 0x2, RZ, 0xc0, !PT ;  /* 0x0000000216ff7812 */ /* 0x000fe2000780c0ff */
[----:B------:R-:W0:Y:S03]  /*18a0*/  LDGDEPBAR ;  /* 0x00000000000079af */ /* 0x000e260000000000 */
[----:B------:R-:W-:Y:S02]  /*18b0*/  SEL R190, R190, 0xfffffff0, !P0 ;  /* 0xfffffff0bebe7807 */ /* 0x000fe40004000000 */
[----:B------:R-:W-:-:S04]  /*18c0*/  LOP3.LUT P0, RZ, R22, 0x4, RZ, 0xc0, !PT ;  /* 0x0000000416ff7812 */ /* 0x000fc8000780c0ff */
[----:B------:R-:W-:Y:S02]  /*18d0*/  SEL R4, R188, 0xffffffe0, !P0 ;  /* 0xffffffe0bc047807 */ /* 0x000fe40004000000 */
[----:B------:R-:W-:-:S04]  /*18e0*/  LOP3.LUT P0, RZ, R179, 0x2, RZ, 0xc0, !PT ;  /* 0x00000002b3ff7812 */ /* 0x000fc8000780c0ff */
[----:B------:R-:W-:Y:S01]  /*18f0*/  P2R R2, PR, RZ, 0x1 ;  /* 0x00000001ff027803 */ /* 0x000fe20000000000 */
        /* <DEDUP_REMOVED lines=10> */
[----:B----4-:R-:W-:-:S04]  /*19a0*/  @!P3 LEA R10, P0, R8, c[0x0][0x2a0], 0x2 ;  /* 0x0000a800080aba11 */ /* 0x010fc800078010ff */
[----:B------:R-:W-:-:S05]  /*19b0*/  @!P3 LEA.HI.X R11, R8, c[0x0][0x2a4], R3, 0x2, P0 ;  /* 0x0000a900080bba11 */ /* 0x000fca00000f1403 */
[----:B------:R1:W2:Y:S01]  /*19c0*/  @!P3 LDG.E R200, [R10.64] ;  /* 0x0000000c0ac8b981 */ /* 0x0002a2000c1e1900 */
[----:B------:R-:W-:Y:S01]  /*19d0*/  IMAD.MOV R2, RZ, RZ, -R2 ;  /* 0x000000ffff027224 */ /* 0x000fe200078e0a02 */
[----:B------:R-:W-:Y:S01]  /*19e0*/  SEL R20, RZ, 0x10, P5 ;  /* 0x00000010ff147807 */ /* 0x000fe20002800000 */
[----:B------:R-:W-:Y:S01]  /*19f0*/  IMAD.SHL.U32 R13, R176, 0x2, RZ ;  /* 0x00000002b00d7824 */ /* 0x000fe200078e00ff */
        /* <DEDUP_REMOVED lines=9> */
[----:B------:R-:W-:Y:S02]  /*1a90*/  IADD3 R14, -R180, 0x10, RZ ;  /* 0x00000010b40e7810 */ /* 0x000fe40007ffe1ff */
[----:B------:R-:W-:Y:S01]  /*1aa0*/  SHF.L.U64.HI R12, R176, 0x1, R133 ;  /* 0x00000001b00c7819 */ /* 0x000fe20000010285 */
[----:B------:R-:W-:Y:S01]  /*1ab0*/  IMAD R3, R201, c[0x0][0x1e4], R2 ;  /* 0x00007900c9037a24 */ /* 0x000fe200078e0202 */
[----:B------:R-:W-:-:S03]  /*1ac0*/  LOP3.LUT R14, R14, 0xf, RZ, 0xc0, !PT ;  /* 0x0000000f0e0e7812 */ /* 0x000fc600078ec0ff */
[----:B------:R-:W-:Y:S02]  /*1ad0*/  IMAD.IADD R9, R9, 0x1, R3 ;  /* 0x0000000109097824 */ /* 0x000fe400078e0203 */
[C---:B-1----:R-:W-:Y:S01]  /*1ae0*/  IMAD.SHL.U32 R11, R177.reuse, 0x2, RZ ;  /* 0x00000002b10b7824 */ /* 0x042fe200078e00ff */
[----:B------:R-:W-:Y:S02]  /*1af0*/  SHF.L.U64.HI R10, R177, 0x1, R132 ;  /* 0x00000001b10a7819 */ /* 0x000fe40000010284 */
[----:B--2---:R-:W-:Y:S01]  /*1b00*/  SHF.R.S32.HI R16, RZ, 0x1f, R200 ;  /* 0x0000001fff107819 */ /* 0x004fe200000114c8 */
[----:B------:R-:W-:-:S04]  /*1b10*/  IMAD.WIDE.U32 R8, R200, c[0x0][0x1f0], R8 ;  /* 0x00007c00c8087a25 */ /* 0x000fc800078e0008 */
[----:B------:R-:W-:Y:S01]  /*1b20*/  IMAD R3, R16, c[0x0][0x1f0], RZ ;  /* 0x00007c0010037a24 */ /* 0x000fe200078e02ff */
[----:B------:R-:W-:Y:S02]  /*1b30*/  IADD3 R2, P0, R8, UR14, RZ ;  /* 0x0000000e08027c10 */ /* 0x000fe4000ff1e0ff */
[----:B------:R-:W-:Y:S01]  /*1b40*/  SHF.L.U64.HI R8, R178, 0x1, R145 ;  /* 0x00000001b2087819 */ /* 0x000fe20000010291 */
[----:B------:R-:W-:-:S05]  /*1b50*/  IMAD R3, R200, c[0x0][0x1f4], R3 ;  /* 0x00007d00c8037a24 */ /* 0x000fca00078e0203 */
[----:B------:R-:W-:Y:S02]  /*1b60*/  IADD3.X R9, R9, UR10, R3, P0, !PT ;  /* 0x0000000a09097c10 */ /* 0x000fe400087fe403 */
[----:B------:R-:W-:-:S04]  /*1b70*/  LEA R3, P0, R2, c[0x0][0x1c8], 0x1 ;  /* 0x0000720002037a11 */ /* 0x000fc800078008ff */
        /* <DEDUP_REMOVED lines=27> */
.L_x_907:
[----:B------:R-:W-:Y:S01]  /*1d30*/  SHF.R.S32.HI R2, RZ, 0x4, R23 ;  /* 0x00000004ff027819 */ /* 0x000fe20000011417 */
[----:B------:R-:W0:Y:S01]  /*1d40*/  LDGDEPBAR ;  /* 0x00000000000079af */ /* 0x000e220000000000 */
[C---:B------:R-:W-:Y:S01]  /*1d50*/  IMAD.SHL.U32 R3, R179.reuse, 0x40, RZ ;  /* 0x00000040b3037824 */ /* 0x040fe200078e00ff */
[----:B------:R-:W-:Y:S01]  /*1d60*/  LOP3.LUT P2, RZ, R179, 0x2, RZ, 0xc0, !PT ;  /* 0x00000002b3ff7812 */ /* 0x000fe2000784c0ff */
[----:B------:R-:W-:Y:S01]  /*1d70*/  IMAD.SHL.U32 R21, R21, 0x8, RZ ;  /* 0x0000000815157824 */ /* 0x000fe200078e00ff */
[----:B------:R-:W-:Y:S01]  /*1d80*/  LEA.HI R23, R23, R2, RZ, 0x1 ;  /* 0x0000000217177211 */ /* 0x000fe200078f08ff */
[----:B------:R-:W-:Y:S01]  /*1d90*/  IMAD.SHL.U32 R22, R22, 0x40, RZ ;  /* 0x0000004016167824 */ /* 0x000fe200078e00ff */
[----:B-1----:R-:W-:Y:S01]  /*1da0*/  LOP3.LUT R8, R3, 0x1c0, RZ, 0xc0, !PT ;  /* 0x000001c003087812 */ /* 0x002fe200078ec0ff */
[----:B------:R-:W-:Y:S01]  /*1db0*/  IMAD.SHL.U32 R190, R190, 0x2, RZ ;  /* 0x00000002bebe7824 */ /* 0x000fe200078e00ff */
[----:B------:R-:W-:Y:S02]  /*1dc0*/  LOP3.LUT R23, R23, 0xfffffffe, RZ, 0xc0, !PT ;  /* 0xfffffffe17177812 */ /* 0x000fe400078ec0ff */
[----:B------:R-:W-:-:S02]  /*1dd0*/  SHF.R.U32.HI R9, RZ, 0x3, R8 ;  /* 0x00000003ff097819 */ /* 0x000fc40000011608 */
[----:B------:R-:W-:Y:S01]  /*1de0*/  LOP3.LUT R22, R22, 0x1c0, RZ, 0xc0, !PT ;  /* 0x000001c016167812 */ /* 0x000fe200078ec0ff */
[----:B------:R-:W-:Y:S01]  /*1df0*/  IMAD.IADD R23, R2, 0x1, -R23 ;  /* 0x0000000102177824 */ /* 0x000fe200078e0a17 */
[----:B------:R-:W-:Y:S02]  /*1e00*/  LOP3.LUT R2, R8, 0x8, R21, 0xf8, !PT ;  /* 0x0000000808027812 */ /* 0x000fe400078ef815 */
[----:B------:R-:W-:Y:S01]  /*1e10*/  ISETP.NE.AND P0, PT, R24, RZ, PT ;  /* 0x000000ff1800720c */ /* 0x000fe20003f05270 */
[C---:B------:R-:W-:Y:S01]  /*1e20*/  IMAD.SHL.U32 R3, R23.reuse, 0x8, RZ ;  /* 0x0000000817037824 */ /* 0x040fe200078e00ff */
[----:B------:R-:W-:Y:S02]  /*1e30*/  LOP3.LUT R2, R2, R9, RZ, 0x3c, !PT ;  /* 0x0000000902027212 */ /* 0x000fe400078e3cff */
[----:B------:R-:W-:Y:S02]  /*1e40*/  SEL R188, R188, 0xffffffe0, !P2 ;  /* 0xffffffe0bcbc7807 */ /* 0x000fe40005000000 */
[----:B------:R-:W-:Y:S01]  /*1e50*/  LOP3.LUT R8, R22, 0x8, R3, 0xf8, !PT ;  /* 0x0000000816087812 */ /* 0x000fe200078ef803 */
[----:B------:R-:W-:Y:S01]  /*1e60*/  IMAD R191, R23, 0x200, R2 ;  /* 0x0000020017bf7824 */ /* 0x000fe200078e0202 */
[----:B------:R-:W-:-:S04]  /*1e70*/  DEPBAR.LE SB0, 0x3 ;  /* 0x000080c00000791a */ /* 0x000fc80000000000 */
[----:B------:R-:W-:Y:S01]  /*1e80*/  IMAD.SHL.U32 R2, R0, 0x40, RZ ;  /* 0x0000004000027824 */ /* 0x000fe200078e00ff */
[----:B------:R-:W-:-:S04]  /*1e90*/  DEPBAR.LE SB0, 0x2 ;  /* 0x000080800000791a */ /* 0x000fc80000000000 */
[----:B------:R-:W-:Y:S01]  /*1ea0*/  SHF.R.U32.HI R3, RZ, 0x3, R22 ;  /* 0x00000003ff037819 */ /* 0x000fe20000011616 */
[----:B------:R-:W-:Y:S01]  /*1eb0*/  IMAD.SHL.U32 R191, R191, 0x2, RZ ;  /* 0x00000002bfbf7824 */ /* 0x000fe200078e00ff */
[----:B------:R-:W-:Y:S01]  /*1ec0*/  LOP3.LUT R2, R2, 0xfffffe00, RZ, 0xc0, !PT ;  /* 0xfffffe0002027812 */ /* 0x000fe200078ec0ff */
[----:B------:R-:W-:Y:S01]  /*1ed0*/  BAR.SYNC.DEFER_BLOCKING 0x0 ;  /* 0x0000000000007b1d */ /* 0x000fe20000010000 */
[----:B------:R-:W-:Y:S01]  /*1ee0*/  LOP3.LUT R3, R8, R3, RZ, 0x3c, !PT ;  /* 0x0000000308037212 */ /* 0x000fe200078e3cff */
[----:B------:R-:W-:Y:S02]  /*1ef0*/  IMAD.IADD R82, R191, 0x1, R188 ;  /* 0x00000001bf527824 */ /* 0x000fe400078e02bc */
[----:B------:R-:W-:-:S04]  /*1f00*/  IMAD R0, R5, 0x400, R2 ;  /* 0x0000040005007824 */ /* 0x000fc800078e0202 */
[----:B------:R-:W-:-:S04]  /*1f10*/  IMAD.IADD R0, R3, 0x1, R0 ;  /* 0x0000000103007824 */ /* 0x000fc800078e0200 */
[C---:B----4-:R-:W-:Y:S01]  /*1f20*/  IMAD.SHL.U32 R12, R0.reuse, 0x2, RZ ;  /* 0x00000002000c7824 */ /* 0x050fe200078e00ff */
        /* <DEDUP_REMOVED lines=20> */
[----:B------:R-:W-:Y:S01]  /*2070*/  IMAD.SHL.U32 R26, R178, 0x2, RZ ;  /* 0x00000002b21a7824 */ /* 0x000fe200078e00ff */
[----:B------:R-:W-:Y:S01]  /*2080*/  LOP3.LUT R55, R55, 0xf, RZ, 0xc0, !PT ;  /* 0x0000000f37377812 */ /* 0x000fe200078ec0ff */
[----:B------:R-:W-:Y:S02]  /*2090*/  IMAD.IADD R17, R19, 0x1, R0 ;  /* 0x0000000113117824 */ /* 0x000fe400078e0200 */
[----:B------:R-:W-:Y:S02]  /*20a0*/  IMAD R19, R16, c[0x0][0x218], RZ ;  /* 0x0000860010137a24 */ /* 0x000fe400078e02ff */
[----:B------:R-:W-:Y:S01]  /*20b0*/  IMAD.MOV.U32 R16, RZ, RZ, R18 ;  /* 0x000000ffff107224 */ /* 0x000fe200078e0012 */
[----:B------:R-:W-:Y:S01]  /*20c0*/  SEL R18, RZ, 0x10, P4 ;  /* 0x00000010ff127807 */ /* 0x000fe20002000000 */
[----:B------:R-:W-:-:S02]  /*20d0*/  IMAD R0, R200, c[0x0][0x21c], R19 ;  /* 0x00008700c8007a24 */ /* 0x000fc400078e0213 */
[----:B------:R-:W-:Y:S01]  /*20e0*/  IMAD.WIDE.U32 R16, R200, c[0x0][0x218], R16 ;  /* 0x00008600c8107a25 */ /* 0x000fe200078e0010 */
[----:B------:R-:W-:-:S03]  /*20f0*/  IADD3 R52, -R18, 0x10, RZ ;  /* 0x0000001012347810 */ /* 0x000fc60007ffe1ff */
[----:B------:R-:W-:Y:S01]  /*2100*/  IMAD.SHL.U32 R19, R177, 0x2, RZ ;  /* 0x00000002b1137824 */ /* 0x000fe200078e00ff */
[----:B------:R-:W-:Y:S02]  /*2110*/  IADD3 R32, P0, R16, UR20, RZ ;  /* 0x0000001410207c10 */ /* 0x000fe4000ff1e0ff */
[----:B------:R-:W-:Y:S02]  /*2120*/  LOP3.LUT R52, R52, 0xf, RZ, 0xc0, !PT ;  /* 0x0000000f34347812 */ /* 0x000fe400078ec0ff */
        /* <DEDUP_REMOVED lines=32> */
.L_x_908:
[C---:B-12-4-:R-:W-:Y:S01]  /*2330*/  HMMA.16816.F32 R32, R12.reuse, R28, RZ ;  /* 0x0000001c0c20723c */ /* 0x056fe200000018ff */
[----:B------:R-:W-:Y:S01]  /*2340*/  IMAD.MOV.U32 R0, RZ, RZ, 0x40 ;  /* 0x00000040ff007424 */ /* 0x000fe200078e00ff */
[----:B------:R-:W-:Y:S01]  /*2350*/  LDSM.16.M88.4 R76, [R82+0x11100] ;  /* 0x01110000524c783b */ /* 0x000fe20000000200 */
[C---:B------:R-:W-:Y:S01]  /*2360*/  IMAD R187, R4.reuse, 0x2, R193 ;  /* 0x0000000204bb7824 */ /* 0x040fe200078e02c1 */
[----:B------:R-:W-:Y:S01]  /*2370*/  LOP3.LUT R7, R7, 0xffffffe0, RZ, 0xc0, !PT ;  /* 0xffffffe007077812 */ /* 0x000fe200078ec0ff */
[----:B------:R-:W-:Y:S01]  /*2380*/  IMAD R186, R4, 0x2, R189 ;  /* 0x0000000204ba7824 */ /* 0x000fe200078e02bd */
[----:B------:R-:W-:Y:S01]  /*2390*/  SEL R135, R0, 0xffffffc0, !P1 ;  /* 0xffffffc000877807 */ /* 0x000fe20004800000 */
[----:B------:R-:W-:Y:S01]  /*23a0*/  ULDC UR17, c[0x0][0x324] ;  /* 0x0000c90000117ab9 */ /* 0x000fe20000000800 */
[C---:B------:R-:W-:Y:S01]  /*23b0*/  HMMA.16816.F32 R28, R12.reuse, R30, RZ ;  /* 0x0000001e0c1c723c */ /* 0x040fe200000018ff */
[----:B------:R-:W-:Y:S01]  /*23c0*/  IMAD.IADD R7, R6, 0x1, -R7 ;  /* 0x0000000106077824 */ /* 0x000fe200078e0a07 */
[----:B------:R-:W-:Y:S01]  /*23d0*/  ISETP.NE.AND P0, PT, R197, 0x1, PT ;  /* 0x00000001c500780c */ /* 0x000fe20003f05270 */
[----:B------:R-:W-:Y:S01]  /*23e0*/  IMAD.IADD R80, R191, 0x1, R135 ;  /* 0x00000001bf507824 */ /* 0x000fe200078e0287 */
[----:B------:R-:W-:Y:S01]  /*23f0*/  ISETP.LE.AND P2, PT, R196, c[0x0][0x32c], PT ;  /* 0x0000cb00c4007a0c */ /* 0x000fe20003f43270 */
[----:B------:R-:W-:Y:S01]  /*2400*/  IMAD.IADD R0, R135, 0x1, R82 ;  /* 0x0000000187007824 */ /* 0x000fe200078e0252 */
[----:B------:R-:W-:Y:S01]  /*2410*/  ULOP3.LUT UR17, URZ, UR17, URZ, 0x33, !UPT ;  /* 0x000000113f117292 */ /* 0x000fe2000f8e333f */
[----:B------:R-:W0:Y:S01]  /*2420*/  LDGDEPBAR ;  /* 0x00000000000079af */ /* 0x000e220000000000 */
[----:B---3--:R-:W-:Y:S01]  /*2430*/  HMMA.16816.F32 R24, R12, R20, RZ ;  /* 0x000000140c18723c */ /* 0x008fe200000018ff */
[----:B------:R-:W-:-:S02]  /*2440*/  IMAD.IADD R3, R2, 0x1, R3 ;  /* 0x0000000102037824 */ /* 0x000fc400078e0203 */
[----:B------:R-:W-:Y:S04]  /*2450*/  LDSM.16.M88.4 R72, [R80+0xc100] ;  /* 0x00c100005048783b */ /* 0x000fe80000000200 */
[----:B------:R-:W-:Y:S01]  /*2460*/  LDSM.16.M88.4 R68, [R80+0xc900] ;  /* 0x00c900005044783b */ /* 0x000fe20000000200 */
[C---:B------:R-:W-:Y:S03]  /*2470*/  HMMA.16816.F32 R16, R12.reuse, R64, RZ ;  /* 0x000000400c10723c */ /* 0x040fe600000018ff */
[----:B------:R-:W-:Y:S05]  /*2480*/  LDSM.16.M88.4 R52, [R80+0xd100] ;  /* 0x00d100005034783b */ /* 0x000fea0000000200 */
[C---:B------:R-:W-:Y:S08]  /*2490*/  HMMA.16816.F32 R20, R12.reuse, R22, RZ ;  /* 0x000000160c14723c */ /* 0x040ff000000018ff */
[C---:B------:R-:W-:Y:S08]  /*24a0*/  HMMA.16816.F32 R64, R12.reuse, R66, RZ ;  /* 0x000000420c40723c */ /* 0x040ff000000018ff */
[C---:B------:R-:W-:Y:S08]  /*24b0*/  HMMA.16816.F32 R60, R12.reuse, R48, RZ ;  /* 0x000000300c3c723c */ /* 0x040ff000000018ff */
[----:B------:R-:W-:Y:S01]  /*24c0*/  HMMA.16816.F32 R12, R12, R50, RZ ;  /* 0x000000320c0c723c */ /* 0x000fe200000018ff */
[----:B------:R-:W-:Y:S07]  /*24d0*/  LDSM.16.M88.4 R48, [R80+0xd900] ;  /* 0x00d900005030783b */ /* 0x000fee0000000200 */
[C---:B------:R-:W-:Y:S08]  /*24e0*/  HMMA.16816.F32 R32, R56.reuse, R8, R32 ;  /* 0x000000083820723c */ /* 0x040ff00000001820 */
[C---:B------:R-:W-:Y:S01]  /*24f0*/  HMMA.16816.F32 R28, R56.reuse, R10, R28 ;  /* 0x0000000a381c723c */ /* 0x040fe2000000181c */
[----:B------:R-:W1:Y:S07]  /*2500*/  LDSM.16.M88.4 R8, [R187] ;  /* 0x00000000bb08783b */ /* 0x000e6e0000000200 */
[C---:B------:R-:W-:Y:S08]  /*2510*/  HMMA.16816.F32 R24, R56.reuse, R44, R24 ;  /* 0x0000002c3818723c */ /* 0x040ff00000001818 */
[C---:B------:R-:W-:Y:S01]  /*2520*/  HMMA.16816.F32 R20, R56.reuse, R46, R20 ;  /* 0x0000002e3814723c */ /* 0x040fe20000001814 */
[----:B------:R-:W-:Y:S07]  /*2530*/  LDSM.16.M88.4 R44, [R0+0xc100] ;  /* 0x00c10000002c783b */ /* 0x000fee0000000200 */
[C---:B------:R-:W-:Y:S08]  /*2540*/  HMMA.16816.F32 R16, R56.reuse, R36, R16 ;  /* 0x000000243810723c */ /* 0x040ff00000001810 */
[C---:B------:R-:W-:Y:S01]  /*2550*/  HMMA.16816.F32 R64, R56.reuse, R38, R64 ;  /* 0x000000263840723c */ /* 0x040fe20000001840 */
[----:B------:R-:W2:Y:S07]  /*2560*/  LDSM.16.M88.4 R36, [R186] ;  /* 0x00000000ba24783b */ /* 0x000eae0000000200 */
[C---:B------:R-:W-:Y:S08]  /*2570*/  HMMA.16816.F32 R60, R56.reuse, R40, R60 ;  /* 0x00000028383c723c */ /* 0x040ff0000000183c */
[----:B------:R-:W-:Y:S01]  /*2580*/  HMMA.16816.F32 R56, R56, R42, R12 ;  /* 0x0000002a3838723c */ /* 0x000fe2000000180c */
[----:B------:R-:W3:Y:S04]  /*2590*/  LDSM.16.M88.4 R40, [R0+0xc900] ;  /* 0x00c900000028783b */ /* 0x000ee80000000200 */
[----:B------:R-:W4:Y:S03]  /*25a0*/  LDSM.16.M88.4 R12, [R0+0xd100] ;  /* 0x00d10000000c783b */ /* 0x000f260000000200 */
[C---:B-1----:R-:W-:Y:S08]  /*25b0*/  HMMA.16816.F32 R32, R8.reuse, R72, R32 ;  /* 0x000000480820723c */ /* 0x042ff00000001820 */
[C---:B------:R-:W-:Y:S01]  /*25c0*/  HMMA.16816.F32 R28, R8.reuse, R74, R28 ;  /* 0x0000004a081c723c */ /* 0x040fe2000000181c */
[----:B------:R-:W1:Y:S07]  /*25d0*/  LDSM.16.M88.4 R72, [R0+0xd900] ;  /* 0x00d900000048783b */ /* 0x000e6e0000000200 */
        /* <DEDUP_REMOVED lines=8> */
[----:B------:R-:W-:Y:S04]  /*2660*/  LDSM.16.M88.4 R48, [R193+0x4000] ;  /* 0x00400000c130783b */ /* 0x000fe80000000200 */
[----:B------:R-:W5:Y:S03]  /*2670*/  LDSM.16.M88.4 R8, [R191+0xe100] ;  /* 0x00e10000bf08783b */ /* 0x000f660000000200 */
[C---:B--2---:R-:W-:Y:S08]  /*2680*/  HMMA.16816.F32 R32, R36.reuse, R44, R32 ;  /* 0x0000002c2420723c */ /* 0x044ff00000001820 */
[C---:B------:R-:W-:Y:S01]  /*2690*/  HMMA.16816.F32 R28, R36.reuse, R46, R28 ;  /* 0x0000002e241c723c */ /* 0x040fe2000000181c */
[----:B------:R-:W2:Y:S07]  /*26a0*/  LDSM.16.M88.4 R44, [R191+0xf100] ;  /* 0x00f10000bf2c783b */ /* 0x000eae0000000200 */
[C---:B---3--:R-:W-:Y:S08]  /*26b0*/  HMMA.16816.F32 R24, R36.reuse, R40, R24 ;  /* 0x000000282418723c */ /* 0x048ff00000001818 */
[C---:B------:R-:W-:Y:S01]  /*26c0*/  HMMA.16816.F32 R20, R36.reuse, R42, R20 ;  /* 0x0000002a2414723c */ /* 0x040fe20000001814 */
[----:B------:R-:W-:Y:S07]  /*26d0*/  LDSM.16.M88.4 R40, [R189+0x4000] ;  /* 0x00400000bd28783b */ /* 0x000fee0000000200 */
[C---:B----4-:R-:W-:Y:S08]  /*26e0*/  HMMA.16816.F32 R16, R36.reuse, R12, R16 ;  /* 0x0000000c2410723c */ /* 0x050ff00000001810 */
[C---:B------:R-:W-:Y:S01]  /*26f0*/  HMMA.16816.F32 R64, R36.reuse, R14, R64 ;  /* 0x0000000e2440723c */ /* 0x040fe20000001840 */
[----:B------:R-:W3:Y:S07]  /*2700*/  LDSM.16.M88.4 R12, [R82+0xe100] ;  /* 0x00e10000520c783b */ /* 0x000eee0000000200 */
[C---:B-1----:R-:W-:Y:S08]  /*2710*/  HMMA.16816.F32 R60, R36.reuse, R72, R60 ;  /* 0x00000048243c723c */ /* 0x042ff0000000183c */
[----:B------:R-:W-:Y:S01]  /*2720*/  HMMA.16816.F32 R56, R36, R74, R56 ;  /* 0x0000004a2438723c */ /* 0x000fe20000001838 */
[----:B------:R-:W1:Y:S04]  /*2730*/  LDSM.16.M88.4 R36, [R82+0xe900] ;  /* 0x00e900005224783b */ /* 0x000e680000000200 */
[----:B------:R-:W-:Y:S03]  /*2740*/  LDSM.16.M88.4 R72, [R82+0xf900] ;  /* 0x00f900005248783b */ /* 0x000fe60000000200 */
[C---:B-----5:R-:W-:Y:S08]  /*2750*/  HMMA.16816.F32 R32, R48.reuse, R8, R32 ;  /* 0x000000083020723c */ /* 0x060ff00000001820 */
[C---:B------:R-:W-:Y:S01]  /*2760*/  HMMA.16816.F32 R28, R48.reuse, R10, R28 ;  /* 0x0000000a301c723c */ /* 0x040fe2000000181c */
[----:B------:R-:W4:Y:S07]  /*2770*/  LDSM.16.M88.4 R8, [R82+0xf100] ;  /* 0x00f100005208783b */ /* 0x000f2e0000000200 */
[C---:B------:R-:W-:Y:S08]  /*2780*/  HMMA.16816.F32 R24, R48.reuse, R68, R24 ;  /* 0x000000443018723c */ /* 0x040ff00000001818 */
[C---:B------:R-:W-:Y:S01]  /*2790*/  HMMA.16816.F32 R20, R48.reuse, R70, R20 ;  /* 0x000000463014723c */ /* 0x040fe20000001814 */
[----:B------:R-:W-:Y:S07]  /*27a0*/  LDSM.16.M88.4 R68, [R80+0xe100] ;  /* 0x00e100005044783b */ /* 0x000fee0000000200 */
[C---:B--2---:R-:W-:Y:S08]  /*27b0*/  HMMA.16816.F32 R16, R48.reuse, R44, R16 ;  /* 0x0000002c3010723c */ /* 0x044ff00000001810 */
[----:B------:R-:W-:Y:S01]  /*27c0*/  HMMA.16816.F32 R64, R48, R46, R64 ;  /* 0x0000002e3040723c */ /* 0x000fe20000001840 */
[----:B------:R-:W2:Y:S07]  /*27d0*/  LDSM.16.M88.4 R44, [R187+0x4000] ;  /* 0x00400000bb2c783b */ /* 0x000eae0000000200 */
[C---:B---3--:R-:W-:Y:S08]  /*27e0*/  HMMA.16816.F32 R32, R40.reuse, R12, R32 ;  /* 0x0000000c2820723c */ /* 0x048ff00000001820 */
[----:B------:R-:W-:Y:S01]  /*27f0*/  HMMA.16816.F32 R28, R40, R14, R28 ;  /* 0x0000000e281c723c */ /* 0x000fe2000000181c */
[----:B------:R-:W3:Y:S07]  /*2800*/  LDSM.16.M88.4 R12, [R80+0xe900] ;  /* 0x00e90000500c783b */ /* 0x000eee0000000200 */
[C---:B------:R-:W-:Y:S08]  /*2810*/  HMMA.16816.F32 R60, R48.reuse, R52, R60 ;  /* 0x00000034303c723c */ /* 0x040ff0000000183c */
[----:B------:R-:W-:Y:S01]  /*2820*/  HMMA.16816.F32 R56, R48, R54, R56 ;  /* 0x000000363038723c */ /* 0x000fe20000001838 */
[----:B------:R-:W5:Y:S04]  /*2830*/  LDSM.16.M88.4 R52, [R80+0xf100] ;  /* 0x00f100005034783b */ /* 0x000f680000000200 */
[----:B------:R-:W-:Y:S03]  /*2840*/  LDSM.16.M88.4 R48, [R80+0xf900] ;  /* 0x00f900005030783b */ /* 0x000fe60000000200 */
[C---:B-1----:R-:W-:Y:S08]  /*2850*/  HMMA.16816.F32 R24, R40.reuse, R36, R24 ;  /* 0x000000242818723c */ /* 0x042ff00000001818 */
[C---:B------:R-:W-:Y:S01]  /*2860*/  HMMA.16816.F32 R20, R40.reuse, R38, R20 ;  /* 0x000000262814723c */ /* 0x040fe20000001814 */
[----:B------:R-:W-:Y:S07]  /*2870*/  LDSM.16.M88.4 R36, [R0+0xe100] ;  /* 0x00e100000024783b */ /* 0x000fee0000000200 */
[C---:B----4-:R-:W-:Y:S08]  /*2880*/  HMMA.16816.F32 R16, R40.reuse, R8, R16 ;  /* 0x000000082810723c */ /* 0x050ff00000001810 */
[----:B------:R-:W-:Y:S01]  /*2890*/  HMMA.16816.F32 R64, R40, R10, R64 ;  /* 0x0000000a2840723c */ /* 0x000fe20000001840 */
[----:B------:R-:W1:Y:S07]  /*28a0*/  LDSM.16.M88.4 R8, [R186+0x4000] ;  /* 0x00400000ba08783b */ /* 0x000e6e0000000200 */
[C---:B--2---:R-:W-:Y:S08]  /*28b0*/  HMMA.16816.F32 R32, R44.reuse, R68, R32 ;  /* 0x000000442c20723c */ /* 0x044ff00000001820 */
[----:B------:R-:W-:Y:S01]  /*28c0*/  HMMA.16816.F32 R28, R44, R70, R28 ;  /* 0x000000462c1c723c */ /* 0x000fe2000000181c */
[----:B------:R-:W-:Y:S07]  /*28d0*/  LDSM.16.M88.4 R68, [R0+0xf900] ;  /* 0x00f900000044783b */ /* 0x000fee0000000200 */
[C---:B------:R-:W-:Y:S08]  /*28e0*/  HMMA.16816.F32 R60, R40.reuse, R72, R60 ;  /* 0x00000048283c723c */ /* 0x040ff0000000183c */
[----:B------:R-:W-:Y:S01]  /*28f0*/  HMMA.16816.F32 R56, R40, R74, R56 ;  /* 0x0000004a2838723c */ /* 0x000fe20000001838 */
[----:B------:R-:W2:Y:S04]  /*2900*/  LDSM.16.M88.4 R40, [R0+0xe900] ;  /* 0x00e900000028783b */ /* 0x000ea80000000200 */
[----:B------:R-:W-:Y:S03]  /*2910*/  LDSM.16.M88.4 R72, [R189+0x8000] ;  /* 0x00800000bd48783b */ /* 0x000fe60000000200 */
[C---:B---3--:R-:W-:Y:S08]  /*2920*/  HMMA.16816.F32 R24, R44.reuse, R12, R24 ;  /* 0x0000000c2c18723c */ /* 0x048ff00000001818 */
[C---:B------:R-:W-:Y:S01]  /*2930*/  HMMA.16816.F32 R20, R44.reuse, R14, R20 ;  /* 0x0000000e2c14723c */ /* 0x040fe20000001814 */
[----:B------:R-:W3:Y:S07]  /*2940*/  LDSM.16.M88.4 R12, [R0+0xf100] ;  /* 0x00f10000000c783b */ /* 0x000eee0000000200 */
[C---:B-----5:R-:W-:Y:S08]  /*2950*/  HMMA.16816.F32 R16, R44.reuse, R52, R16 ;  /* 0x000000342c10723c */ /* 0x060ff00000001810 */
[----:B------:R-:W-:Y:S01]  /*2960*/  HMMA.16816.F32 R64, R44, R54, R64 ;  /* 0x000000362c40723c */ /* 0x000fe20000001840 */
[----:B------:R-:W-:Y:S07]  /*2970*/  LDSM.16.M88.4 R52, [R191+0x10100] ;  /* 0x01010000bf34783b */ /* 0x000fee0000000200 */
[C---:B-1----:R-:W-:Y:S08]  /*2980*/  HMMA.16816.F32 R32, R8.reuse, R36, R32 ;  /* 0x000000240820723c */ /* 0x042ff00000001820 */
[----:B------:R-:W-:Y:S01]  /*2990*/  HMMA.16816.F32 R28, R8, R38, R28 ;  /* 0x00000026081c723c */ /* 0x000fe2000000181c */
[----:B------:R-:W1:Y:S07]  /*29a0*/  LDSM.16.M88.4 R36, [R193+0x8000] ;  /* 0x00800000c124783b */ /* 0x000e6e0000000200 */
[C---:B------:R-:W-:Y:S08]  /*29b0*/  HMMA.16816.F32 R60, R44.reuse, R48, R60 ;  /* 0x000000302c3c723c */ /* 0x040ff0000000183c */
[----:B------:R-:W-:Y:S01]  /*29c0*/  HMMA.16816.F32 R56, R44, R50, R56 ;  /* 0x000000322c38723c */ /* 0x000fe20000001838 */
[----:B------:R-:W4:Y:S04]  /*29d0*/  LDSM.16.M88.4 R48, [R191+0x10900] ;  /* 0x01090000bf30783b */ /* 0x000f280000000200 */
[----:B------:R-:W-:Y:S03]  /*29e0*/  LDSM.16.M88.4 R44, [R191+0x11100] ;  /* 0x01110000bf2c783b */ /* 0x000fe60000000200 */
[C---:B--2---:R-:W-:Y:S08]  /*29f0*/  HMMA.16816.F32 R24, R8.reuse, R40, R24 ;  /* 0x000000280818723c */ /* 0x044ff00000001818 */
[C---:B------:R-:W-:Y:S01]  /*2a00*/  HMMA.16816.F32 R20, R8.reuse, R42, R20 ;  /* 0x0000002a0814723c */ /* 0x040fe20000001814 */
[----:B------:R-:W-:Y:S07]  /*2a10*/  LDSM.16.M88.4 R40, [R191+0x11900] ;  /* 0x01190000bf28783b */ /* 0x000fee0000000200 */
[C---:B---3--:R-:W-:Y:S08]  /*2a20*/  HMMA.16816.F32 R16, R8.reuse, R12, R16 ;  /* 0x0000000c0810723c */ /* 0x048ff00000001810 */
[C---:B------:R-:W-:Y:S01]  /*2a30*/  HMMA.16816.F32 R64, R8.reuse, R14, R64 ;  /* 0x0000000e0840723c */ /* 0x040fe20000001840 */
[----:B------:R-:W2:Y:S07]  /*2a40*/  LDSM.16.M88.4 R12, [R82+0x10100] ;  /* 0x01010000520c783b */ /* 0x000eae0000000200 */
[C---:B------:R-:W-:Y:S08]  /*2a50*/  HMMA.16816.F32 R60, R8.reuse, R68, R60 ;  /* 0x00000044083c723c */ /* 0x040ff0000000183c */
[----:B------:R-:W-:Y:S01]  /*2a60*/  HMMA.16816.F32 R56, R8, R70, R56 ;  /* 0x000000460838723c */ /* 0x000fe20000001838 */
[----:B------:R-:W3:Y:S04]  /*2a70*/  LDSM.16.M88.4 R8, [R82+0x10900] ;  /* 0x010900005208783b */ /* 0x000ee80000000200 */
        /* <DEDUP_REMOVED lines=8> */
[C---:B------:R-:W-:Y:S01]  /*2b00*/  HMMA.16816.F32 R28, R72.reuse, R14, R28 ;  /* 0x0000000e481c723c */ /* 0x040fe2000000181c */
[----:B------:R-:W-:Y:S07]  /*2b10*/  LDSM.16.M88.4 R12, [R0+0x10100] ;  /* 0x01010000000c783b */ /* 0x000fee0000000200 */
[C---:B---3--:R-:W-:Y:S08]  /*2b20*/  HMMA.16816.F32 R24, R72.reuse, R8, R24 ;  /* 0x000000084818723c */ /* 0x048ff00000001818 */
[----:B------:R-:W-:Y:S01]  /*2b30*/  HMMA.16816.F32 R20, R72, R10, R20 ;  /* 0x0000000a4814723c */ /* 0x000fe20000001814 */
[----:B------:R-:W2:Y:S07]  /*2b40*/  LDSM.16.M88.4 R8, [R186+0x8000] ;  /* 0x00800000ba08783b */ /* 0x000eae0000000200 */
        /* <DEDUP_REMOVED lines=8> */
[----:B------:R-:W-:Y:S08]  /*2bd0*/  HMMA.16816.F32 R28, R52, R50, R28 ;  /* 0x00000032341c723c */ /* 0x000ff0000000181c */
[C---:B------:R-:W-:Y:S08]  /*2be0*/  HMMA.16816.F32 R16, R72.reuse, R76, R16 ;  /* 0x0000004c4810723c */ /* 0x040ff00000001810 */
[C---:B------:R-:W-:Y:S08]  /*2bf0*/  HMMA.16816.F32 R64, R72.reuse, R78, R64 ;  /* 0x0000004e4840723c */ /* 0x040ff00000001840 */
[C---:B------:R-:W-:Y:S08]  /*2c00*/  HMMA.16816.F32 R60, R72.reuse, R68, R60 ;  /* 0x00000044483c723c */ /* 0x040ff0000000183c */
[----:B------:R-:W-:Y:S01]  /*2c10*/  HMMA.16816.F32 R56, R72, R70, R56 ;  /* 0x000000464838723c */ /* 0x000fe20000001838 */
[----:B------:R-:W-:Y:S07]  /*2c20*/  LDSM.16.M88.4 R68, [R0+0x10900] ;  /* 0x010900000044783b */ /* 0x000fee0000000200 */
[C---:B--2---:R-:W-:Y:S07]  /*2c30*/  HMMA.16816.F32 R32, R8.reuse, R12, R32 ;  /* 0x0000000c0820723c */ /* 0x044fee0000001820 */
[----:B------:R-:W-:Y:S01]  /*2c40*/  LEA.HI R13, R81, R6, RZ, 0x2 ;  /* 0x00000006510d7211 */ /* 0x000fe200078f10ff */
[----:B------:R-:W-:Y:S01]  /*2c50*/  HMMA.16816.F32 R28, R8, R14, R28 ;  /* 0x0000000e081c723c */ /* 0x000fe2000000181c */
[----:B------:R-:W-:-:S02]  /*2c60*/  SHF.R.S32.HI R12, RZ, 0x1f, R5 ;  /* 0x0000001fff0c7819 */ /* 0x000fc40000011405 */
[----:B------:R-:W-:Y:S02]  /*2c70*/  LOP3.LUT R13, R13, 0xfffffffc, RZ, 0xc0, !PT ;  /* 0xfffffffc0d0d7812 */ /* 0x000fe400078ec0ff */
[----:B------:R-:W-:Y:S02]  /*2c80*/  LEA.HI R12, R12, R5, RZ, 0x3 ;  /* 0x000000050c0c7211 */ /* 0x000fe400078f18ff */
[----:B------:R-:W-:Y:S01]  /*2c90*/  SHF.R.S32.HI R14, RZ, 0x1f, R7 ;  /* 0x0000001fff0e7819 */ /* 0x000fe20000011407 */
[----:B------:R-:W-:Y:S01]  /*2ca0*/  IMAD.IADD R6, R6, 0x1, -R13 ;  /* 0x0000000106067824 */ /* 0x000fe200078e0a0d */
[----:B---3--:R-:W-:Y:S02]  /*2cb0*/  HMMA.16816.F32 R16, R52, R40, R16 ;  /* 0x000000283410723c */ /* 0x008fe40000001810 */
[----:B------:R-:W-:-:S04]  /*2cc0*/  LEA.HI R13, R14, R7, RZ, 0x2 ;  /* 0x000000070e0d7211 */ /* 0x000fc800078f10ff */
[----:B------:R-:W-:Y:S02]  /*2cd0*/  LOP3.LUT R206, R13, 0x7ffffffc, RZ, 0xc0, !PT ;  /* 0x7ffffffc0dce7812 */ /* 0x000fe400078ec0ff */
[----:B------:R-:W-:Y:S01]  /*2ce0*/  HMMA.16816.F32 R64, R52, R42, R64 ;  /* 0x0000002a3440723c */ /* 0x000fe20000001840 */
[----:B------:R-:W1:Y:S02]  /*2cf0*/  LDSM.16.M88.4 R40, [R0+0x11100] ;  /* 0x011100000028783b */ /* 0x000e640000000200 */
[----:B------:R-:W-:-:S04]  /*2d00*/  IMAD.IADD R206, R7, 0x1, -R206 ;  /* 0x0000000107ce7824 */ /* 0x000fc800078e0ace */
[----:B------:R-:W-:Y:S01]  /*2d10*/  IMAD.SHL.U32 R206, R206, 0x2, RZ ;  /* 0x00000002cece7824 */ /* 0x000fe200078e00ff */
[C---:B----4-:R-:W-:Y:S08]  /*2d20*/  HMMA.16816.F32 R60, R52.reuse, R36, R60 ;  /* 0x00000024343c723c */ /* 0x050ff0000000183c */
[C---:B------:R-:W-:Y:S01]  /*2d30*/  HMMA.16816.F32 R56, R52.reuse, R38, R56 ;  /* 0x000000263438723c */ /* 0x040fe20000001838 */
[----:B------:R2:W3:Y:S07]  /*2d40*/  LDSM.16.M88.4 R36, [R0+0x11900] ;  /* 0x011900000024783b */ /* 0x0004ee0000000200 */
[C---:B------:R-:W-:Y:S07]  /*2d50*/  HMMA.16816.F32 R24, R52.reuse, R44, R24 ;  /* 0x0000002c3418723c */ /* 0x040fee0000001818 */
[----:B------:R-:W-:Y:S01]  /*2d60*/  LOP3.LUT R44, R12, 0xffffff8, RZ, 0xc0, !PT ;  /* 0x0ffffff80c2c7812 */ /* 0x000fe200078ec0ff */
[----:B------:R-:W-:Y:S01]  /*2d70*/  HMMA.16816.F32 R20, R52, R46, R20 ;  /* 0x0000002e3414723c */ /* 0x000fe20000001814 */
[----:B------:R-:W-:-:S03]  /*2d80*/  LEA.HI R12, R6, R6, RZ, 0x1 ;  /* 0x00000006060c7211 */ /* 0x000fc600078f08ff */
[----:B------:R-:W-:Y:S01]  /*2d90*/  IMAD.IADD R5, R5, 0x1, -R44 ;  /* 0x0000000105057824 */ /* 0x000fe200078e0a2c */
[----:B------:R-:W-:Y:S02]  /*2da0*/  LOP3.LUT R15, R12, 0x1ffffffe, RZ, 0xc0, !PT ;  /* 0x1ffffffe0c0f7812 */ /* 0x000fe400078ec0ff */
[----:B--2---:R-:W-:Y:S01]  /*2db0*/  LEA.HI.SX32 R0, R13, R148, 0x1e ;  /* 0x000000940d007211 */ /* 0x004fe200078ff2ff */
[----:B-1----:R-:W-:Y:S02]  /*2dc0*/  HMMA.16816.F32 R16, R8, R40, R16 ;  /* 0x000000280810723c */ /* 0x002fe40000001810 */
[----:B------:R-:W-:Y:S02]  /*2dd0*/  IMAD.IADD R6, R6, 0x1, -R15 ;  /* 0x0000000106067824 */ /* 0x000fe400078e0a0f */
[----:B------:R-:W-:-:S04]  /*2de0*/  IMAD R5, R5, 0x10, R0 ;  /* 0x0000001005057824 */ /* 0x000fc800078e0200 */
[----:B------:R-:W-:Y:S01]  /*2df0*/  IMAD R205, R6, 0x8, R5 ;  /* 0x0000000806cd7824 */ /* 0x000fe200078e0205 */
[----:B------:R-:W-:Y:S03]  /*2e00*/  HMMA.16816.F32 R24, R8, R68, R24 ;  /* 0x000000440818723c */ /* 0x000fe60000001818 */
[----:B------:R-:W-:-:S04]  /*2e10*/  @P0 IMAD.HI.U32 R5, R205, c[0x0][0x2c8], RZ ;  /* 0x0000b200cd050a27 */ /* 0x000fc800078e00ff */
[----:B------:R-:W-:Y:S01]  /*2e20*/  IMAD.MOV.U32 R0, RZ, RZ, R205 ;  /* 0x000000ffff007224 */ /* 0x000fe200078e00cd */
[----:B------:R-:W-:Y:S01]  /*2e30*/  @P0 SHF.R.U32.HI R0, RZ, c[0x0][0x2cc], R5 ;  /* 0x0000b300ff000a19 */ /* 0x000fe20000011605 */
[----:B------:R-:W-:Y:S01]  /*2e40*/  HMMA.16816.F32 R20, R8, R70, R20 ;  /* 0x000000460814723c */ /* 0x000fe20000001814 */
[----:B------:R-:W-:-:S03]  /*2e50*/  IMAD R5, R181, c[0x0][0x1d0], -R134 ;  /* 0x00007400b5057a24 */ /* 0x000fc600078e0a86 */
[----:B------:R-:W1:Y:S04]  /*2e60*/  SHFL.IDX PT, R6, R0, RZ, 0x1c1f ;  /* 0x001c1fff00067589 */ /* 0x000e6800000e0000 */
[C---:B------:R-:W-:Y:S08]  /*2e70*/  HMMA.16816.F32 R64, R8.reuse, R42, R64 ;  /* 0x0000002a0840723c */ /* 0x040ff00000001840 */
[C---:B---3--:R-:W-:Y:S08]  /*2e80*/  HMMA.16816.F32 R60, R8.reuse, R36, R60 ;  /* 0x00000024083c723c */ /* 0x048ff0000000183c */
[----:B------:R-:W-:Y:S07]  /*2e90*/  HMMA.16816.F32 R56, R8, R38, R56 ;  /* 0x000000260838723c */ /* 0x000fee0000001838 */
[----:B------:R-:W-:Y:S01]  /*2ea0*/  IADD3 R11, R199, 0x1, -R134 ;  /* 0x00000001c70b7810 */ /* 0x000fe20007ffe886 */
[----:B------:R-:W-:-:S03]  /*2eb0*/  IMAD.IADD R8, R5, 0x1, -R206 ;  /* 0x0000000105087824 */ /* 0x000fc600078e0ace */
[----:B------:R-:W-:-:S04]  /*2ec0*/  IADD3 R11, R11, -c[0x0][0x168], -R206 ;  /* 0x80005a000b0b7a10 */ /* 0x000fc80007ffe8ce */
[C---:B------:R-:W-:Y:S02]  /*2ed0*/  IADD3 R13, R11.reuse, c[0x0][0x328], RZ ;  /* 0x0000ca000b0d7a10 */ /* 0x040fe40007ffe0ff */
[----:B------:R-:W-:-:S03]  /*2ee0*/  IADD3 R11, R11, UR17, RZ ;  /* 0x000000110b0b7c10 */ /* 0x000fc6000fffe0ff */
[--C-:B-1----:R-:W-:Y:S02]  /*2ef0*/  IMAD.IADD R5, R13, 0x1, R6.reuse ;  /* 0x000000010d057824 */ /* 0x102fe400078e0206 */
[----:B------:R-:W-:-:S03]  /*2f00*/  IMAD.IADD R2, R11, 0x1, R6 ;  /* 0x000000010b027824 */ /* 0x000fc600078e0206 */
[----:B------:R-:W-:Y:S01]  /*2f10*/  IMNMX R10, R5, R8, PT ;  /* 0x00000008050a7217 */ /* 0x000fe20003800200 */
[----:B------:R-:W-:Y:S05]  /*2f20*/  @!P2 BRA `(.L_x_909) ;  /* 0x000001500000a947 */ /* 0x000fea0003800000 */
[----:B------:R-:W-:Y:S01]  /*2f30*/  IADD3 R7, R199, -c[0x0][0x168], R6 ;  /* 0x80005a00c7077a10 */ /* 0x000fe20007ffe006 */
[----:B------:R-:W-:Y:S03]  /*2f40*/  BSSY B0, `(.L_x_910) ;  /* 0x000000e000007945 */ /* 0x000fe60003800000 */
        /* <DEDUP_REMOVED lines=9> */
.L_x_911:
[----:B------:R-:W-:-:S04]  /*2fe0*/  MOV R5, c[0x0][0x32c] ;  /* 0x0000cb0000057a02 */ /* 0x000fc80000000f00 */
[----:B------:R-:W-:-:S13]  /*2ff0*/  ISETP.NE.AND P0, PT, R5, 0x1, PT ;  /* 0x000000010500780c */ /* 0x000fda0003f05270 */
[----:B------:R-:W-:-:S05]  /*3000*/  @P0 IMAD.HI.U32 R5, R7, c[0x0][0x330], RZ ;  /* 0x0000cc0007050a27 */ /* 0x000fca00078e00ff */
[----:B------:R-:W-:Y:S02]  /*3010*/  @P0 SHF.R.U32.HI R7, RZ, c[0x0][0x334], R5 ;  /* 0x0000cd00ff070a19 */ /* 0x000fe40000011605 */
.L_x_912:
[----:B------:R-:W-:Y:S05]  /*3020*/  BSYNC B0 ;  /* 0x0000000000007941 */ /* 0x000fea0003800000 */
.L_x_910:
[----:B------:R-:W-:-:S04]  /*3030*/  IMAD R7, R7, c[0x0][0x32c], -R134 ;  /* 0x0000cb0007077a24 */ /* 0x000fc800078e0a86 */
[----:B------:R-:W-:-:S05]  /*3040*/  IMAD.IADD R7, R7, 0x1, -R206 ;  /* 0x0000000107077824 */ /* 0x000fca00078e0ace */
[----:B------:R-:W-:Y:S02]  /*3050*/  IADD3 R5, R7, c[0x0][0x32c], RZ ;  /* 0x0000cb0007057a10 */ /* 0x000fe40007ffe0ff */
[----:B------:R-:W-:Y:S02]  /*3060*/  IMNMX R2, R2, R7, !PT ;  /* 0x0000000702027217 */ /* 0x000fe40007800200 */
[----:B------:R-:W-:Y:S02]  /*3070*/  IMNMX R10, R10, R5, PT ;  /* 0x000000050a0a7217 */ /* 0x000fe40003800200 */
.L_x_909:
[----:B------:R-:W-:Y:S01]  /*3080*/  ISETP.GT.AND P1, PT, R147, RZ, PT ;  /* 0x000000ff9300720c */ /* 0x000fe20003f24270 */
        /* <DEDUP_REMOVED lines=49> */
[----:B------:R-:W-:Y:S02]  /*33a0*/  IMNMX R2, R13, R8, PT ;  /* 0x000000080d027217 */ /* 0x000fe40003800200 */
[----:B------:R-:W-:-:S04]  /*33b0*/  ISETP.LT.OR P0, PT, R10, 0x3a, P0 ;  /* 0x0000003a0a00780c */ /* 0x000fc80000701670 */
[----:B------:R-:W-:Y:S01]  /*33c0*/  FSEL R141, R57, -INF , !P0 ;  /* 0xff800000398d7808 */ /* 0x000fe20004000000 */
        /* <DEDUP_REMOVED lines=12> */
.L_x_915:
[----:B------:R-:W-:-:S04]  /*3490*/  MOV R0, c[0x0][0x32c] ;  /* 0x0000cb0000007a02 */ /* 0x000fc80000000f00 */
[----:B------:R-:W-:-:S13]  /*34a0*/  ISETP.NE.AND P0, PT, R0, 0x1, PT ;  /* 0x000000010000780c */ /* 0x000fda0003f05270 */
[----:B------:R-:W-:-:S05]  /*34b0*/  @P0 IMAD.HI.U32 R0, R13, c[0x0][0x330], RZ ;  /* 0x0000cc000d000a27 */ /* 0x000fca00078e00ff */
[----:B------:R-:W-:Y:S02]  /*34c0*/  @P0 SHF.R.U32.HI R13, RZ, c[0x0][0x334], R0 ;  /* 0x0000cd00ff0d0a19 */ /* 0x000fe40000011600 */
.L_x_916:
[----:B------:R-:W-:Y:S05]  /*34d0*/  BSYNC B0 ;  /* 0x0000000000007941 */ /* 0x000fea0003800000 */
.L_x_914:
[----:B------:R-:W-:-:S04]  /*34e0*/  IMAD R13, R13, c[0x0][0x32c], -R134 ;  /* 0x0000cb000d0d7a24 */ /* 0x000fc800078e0a86 */
[----:B------:R-:W-:-:S05]  /*34f0*/  IMAD.IADD R0, R13, 0x1, -R206 ;  /* 0x000000010d007824 */ /* 0x000fca00078e0ace */
[----:B------:R-:W-:Y:S02]  /*3500*/  IADD3 R13, R0, c[0x0][0x32c], RZ ;  /* 0x0000cb00000d7a10 */ /* 0x000fe40007ffe0ff */
[----:B------:R-:W-:Y:S02]  /*3510*/  IMNMX R11, R11, R0, !PT ;  /* 0x000000000b0b7217 */ /* 0x000fe40007800200 */
[----:B------:R-:W-:Y:S02]  /*3520*/  IMNMX R2, R2, R13, PT ;  /* 0x0000000d02027217 */ /* 0x000fe40003800200 */
.L_x_913:
[----:B------:R-:W-:Y:S01]  /*3530*/  ISETP.GT.AND P0, PT, R11, 0x8, P1 ;  /* 0x000000080b00780c */ /* 0x000fe20000f04270 */
[----:B------:R-:W-:-:S04]  /*3540*/  DEPBAR.LE SB0, 0x2 ;  /* 0x000080800000791a */ /* 0x000fc80000000000 */
[----:B------:R-:W-:Y:S01]  /*3550*/  BAR.SYNC.DEFER_BLOCKING 0x0 ;  /* 0x0000000000007b1d */ /* 0x000fe20000010000 */
[----:B------:R-:W-:Y:S01]  /*3560*/  ISETP.LT.OR P0, PT, R2, 0x9, P0 ;  /* 0x000000090200780c */ /* 0x000fe20000701670 */
[----:B------:R-:W-:Y:S01]  /*3570*/  IMAD.SHL.U32 R185, R3, 0x2, RZ ;  /* 0x0000000203b97824 */ /* 0x000fe200078e00ff */
[----:B------:R-:W-:Y:S02]  /*3580*/  FMNMX.FTZ R0, R32, R33, !PT ;  /* 0x0000002120007209 */ /* 0x000fe40007810000 */
[----:B------:R-:W-:Y:S01]  /*3590*/  FSEL R30, R30, -INF , !P0 ;  /* 0xff8000001e1e7808 */ /* 0x000fe20004000000 */
[--C-:B------:R-:W-:Y:S01]  /*35a0*/  IMAD R184, R4, 0x2, R185.reuse ;  /* 0x0000000204b87824 */ /* 0x100fe200078e02b9 */
[----:B------:R-:W-:Y:S01]  /*35b0*/  ISETP.GT.AND P0, PT, R11, 0x9, P1 ;  /* 0x000000090b00780c */ /* 0x000fe20000f04270 */
[C---:B------:R-:W-:Y:S01]  /*35c0*/  IMAD.IADD R171, R190.reuse, 0x1, R185 ;  /* 0x00000001beab7824 */ /* 0x040fe200078e02b9 */
[----:B------:R-:W-:Y:S01]  /*35d0*/  FMNMX.FTZ R0, R9, R0, !PT ;  /* 0x0000000009007209 */ /* 0x000fe20007810000 */
[----:B------:R-:W-:Y:S01]  /*35e0*/  IMAD.IADD R163, R190, 0x1, R184 ;  /* 0x00000001bea37824 */ /* 0x000fe200078e02b8 */
[----:B------:R-:W-:Y:S01]  /*35f0*/  ISETP.LT.OR P0, PT, R2, 0xa, P0 ;  /* 0x0000000a0200780c */ /* 0x000fe20000701670 */
[----:B------:R-:W-:Y:S01]  /*3600*/  IMAD R4, R4, 0x2, R171 ;  /* 0x0000000204047824 */ /* 0x000fe200078e02ab */
[----:B------:R-:W-:-:S02]  /*3610*/  FMNMX.FTZ R0, R29, R0, !PT ;  /* 0x000000001d007209 */ /* 0x000fc40007810000 */
[----:B------:R-:W-:Y:S02]  /*3620*/  FSEL R6, R31, -INF , !P0 ;  /* 0xff8000001f067808 */ /* 0x000fe40004000000 */
[----:B------:R-:W-:Y:S02]  /*3630*/  ISETP.GT.AND P0, PT, R11, 0x10, P1 ;  /* 0x000000100b00780c */ /* 0x000fe40000f04270 */
[----:B------:R-:W-:Y:S02]  /*3640*/  FMNMX.FTZ R0, R7, R0, !PT ;  /* 0x0000000007007209 */ /* 0x000fe40007810000 */
[----:B------:R-:W-:Y:S02]  /*3650*/  ISETP.LT.OR P0, PT, R2, 0x11, P0 ;  /* 0x000000110200780c */ /* 0x000fe40000701670 */
        /* <DEDUP_REMOVED lines=15> */
[----:B------:R-:W-:Y:S01]  /*3750*/  FMNMX.FTZ R0, R175, R0, !PT ;  /* 0x00000000af007209 */ /* 0x000fe20007810000 */
[----:B------:R-:W-:Y:S01]  /*3760*/  LDSM.16.MT88.4 R48, [R171+0x2100] ;  /* 0x00210000ab30783b */ /* 0x000fe20000004200 */
[----:B------:R-:W-:Y:S02]  /*3770*/  FSEL R10, R22, -INF , !P0 ;  /* 0xff800000160a7808 */ /* 0x000fe40004000000 */
[----:B------:R-:W-:Y:S01]  /*3780*/  ISETP.GT.AND P0, PT, R11, 0x19, P1 ;  /* 0x000000190b00780c */ /* 0x000fe20000f04270 */
[----:B------:R-:W-:Y:S01]  /*3790*/  LDSM.16.MT88.4 R72, [R185+0x4100] ;  /* 0x00410000b948783b */ /* 0x000fe20000004200 */
[----:B------:R-:W-:-:S02]  /*37a0*/  FMNMX.FTZ R0, R173, R0, !PT ;  /* 0x00000000ad007209 */ /* 0x000fc40007810000 */
[C---:B------:R-:W-:Y:S01]  /*37b0*/  ISETP.LT.OR P0, PT, R2.reuse, 0x1a, P0 ;  /* 0x0000001a0200780c */ /* 0x040fe20000701670 */
[----:B------:R-:W-:Y:S01]  /*37c0*/  LDSM.16.MT88.4 R80, [R171+0x4100] ;  /* 0x00410000ab50783b */ /* 0x000fe20000004200 */
[----:B------:R-:W-:Y:S02]  /*37d0*/  FMNMX.FTZ R0, R167, R0, !PT ;  /* 0x00000000a7007209 */ /* 0x000fe40007810000 */
[----:B------:R-:W-:Y:S01]  /*37e0*/  FSEL R8, R23, -INF , !P0 ;  /* 0xff80000017087808 */ /* 0x000fe20004000000 */
[----:B------:R-:W-:Y:S01]  /*37f0*/  LDSM.16.MT88.4 R88, [R184+0x4100] ;  /* 0x00410000b858783b */ /* 0x000fe20000004200 */
[----:B------:R-:W-:Y:S02]  /*3800*/  ISETP.GT.AND P0, PT, R11, 0x20, P1 ;  /* 0x000000200b00780c */ /* 0x000fe40000f04270 */
[----:B------:R-:W-:Y:S01]  /*3810*/  FMNMX.FTZ R0, R207, R0, !PT ;  /* 0x00000000cf007209 */ /* 0x000fe20007810000 */
[----:B------:R-:W-:Y:S01]  /*3820*/  LDSM.16.MT88.4 R136, [R171+0x900] ;  /* 0x00090000ab88783b */ /* 0x000fe20000004200 */
[----:B------:R-:W-:-:S02]  /*3830*/  ISETP.LT.OR P0, PT, R2, 0x21, P0 ;  /* 0x000000210200780c */ /* 0x000fc40000701670 */
[----:B------:R-:W-:Y:S02]  /*3840*/  FMNMX.FTZ R0, R183, R0, !PT ;  /* 0x00000000b7007209 */ /* 0x000fe40007810000 */
[----:B------:R-:W-:Y:S02]  /*3850*/  FSEL R172, R18, -INF , !P0 ;  /* 0xff80000012ac7808 */ /* 0x000fe40004000000 */
[----:B------:R-:W-:Y:S02]  /*3860*/  ISETP.GT.AND P0, PT, R11, 0x21, P1 ;  /* 0x000000210b00780c */ /* 0x000fe40000f04270 */
[----:B------:R-:W-:Y:S02]  /*3870*/  FMNMX.FTZ R0, R143, R0, !PT ;  /* 0x000000008f007209 */ /* 0x000fe40007810000 */
[----:B------:R-:W-:Y:S02]  /*3880*/  ISETP.LT.OR P0, PT, R2, 0x22, P0 ;  /* 0x000000220200780c */ /* 0x000fe40000701670 */
[----:B------:R-:W-:-:S02]  /*3890*/  FMNMX.FTZ R0, R141, R0, !PT ;  /* 0x000000008d007209 */ /* 0x000fc40007810000 */
[----:B------:R-:W-:Y:S02]  /*38a0*/  FSEL R212, R19, -INF , !P0 ;  /* 0xff80000013d47808 */ /* 0x000fe40004000000 */
[----:B------:R-:W-:Y:S01]  /*38b0*/  ISETP.GT.AND P0, PT, R11, 0x28, P1 ;  /* 0x000000280b00780c */ /* 0x000fe20000f04270 */
[----:B------:R-:W1:Y:S03]  /*38c0*/  SHFL.BFLY PT, R13, R0, 0x2, 0x1f ;  /* 0x0c401f00000d7f89 */ /* 0x000e6600000e0000 */
[----:B------:R-:W-:-:S04]  /*38d0*/  ISETP.LT.OR P0, PT, R2, 0x29, P0 ;  /* 0x000000290200780c */ /* 0x000fc80000701670 */
[----:B------:R-:W-:Y:S02]  /*38e0*/  FSEL R174, R66, -INF , !P0 ;  /* 0xff80000042ae7808 */ /* 0x000fe40004000000 */
[----:B------:R-:W-:-:S04]  /*38f0*/  ISETP.GT.AND P0, PT, R11, 0x29, P1 ;  /* 0x000000290b00780c */ /* 0x000fc80000f04270 */
[----:B------:R-:W-:-:S04]  /*3900*/  ISETP.LT.OR P0, PT, R2, 0x2a, P0 ;  /* 0x0000002a0200780c */ /* 0x000fc80000701670 */
[----:B------:R-:W-:Y:S02]  /*3910*/  FSEL R210, R67, -INF , !P0 ;  /* 0xff80000043d27808 */ /* 0x000fe40004000000 */
[----:B------:R-:W-:Y:S01]  /*3920*/  ISETP.GT.AND P0, PT, R11, 0x30, P1 ;  /* 0x000000300b00780c */ /* 0x000fe20000f04270 */
[----:B------:R-:W-:Y:S03]  /*3930*/  LDSM.16.MT88.4 R64, [R163+0x2100] ;  /* 0x00210000a340783b */ /* 0x000fe60000004200 */
[----:B------:R-:W-:Y:S02]  /*3940*/  ISETP.LT.OR P0, PT, R2, 0x31, P0 ;  /* 0x000000310200780c */ /* 0x000fe40000701670 */
[----:B-1----:R-:W-:Y:S02]  /*3950*/  FMNMX.FTZ R13, R0, R13, !PT ;  /* 0x0000000d000d7209 */ /* 0x002fe40007810000 */
[----:B------:R-:W-:-:S02]  /*3960*/  FSEL R192, R62, -INF , !P0 ;  /* 0xff8000003ec07808 */ /* 0x000fc40004000000 */
[----:B------:R-:W-:-:S04]  /*3970*/  ISETP.GT.AND P0, PT, R11, 0x31, P1 ;  /* 0x000000310b00780c */ /* 0x000fc80000f04270 */
[----:B------:R-:W-:-:S04]  /*3980*/  ISETP.LT.OR P0, PT, R2, 0x32, P0 ;  /* 0x000000320200780c */ /* 0x000fc80000701670 */
[----:B------:R-:W-:Y:S02]  /*3990*/  FSEL R142, R63, -INF , !P0 ;  /* 0xff8000003f8e7808 */ /* 0x000fe40004000000 */
[----:B------:R-:W-:-:S04]  /*39a0*/  ISETP.GT.AND P0, PT, R11, 0x1, P1 ;  /* 0x000000010b00780c */ /* 0x000fc80000f04270 */
[----:B------:R-:W-:-:S04]  /*39b0*/  ISETP.LT.OR P0, PT, R2, 0x2, P0 ;  /* 0x000000020200780c */ /* 0x000fc80000701670 */
[----:B------:R-:W-:Y:S02]  /*39c0*/  FSEL R14, R35, -INF , !P0 ;  /* 0xff800000230e7808 */ /* 0x000fe40004000000 */
[----:B------:R-:W-:-:S04]  /*39d0*/  ISETP.GT.AND P0, PT, R11, RZ, P1 ;  /* 0x000000ff0b00720c */ /* 0x000fc80000f04270 */
        /* <DEDUP_REMOVED lines=8> */
[----:B------:R-:W-:Y:S01]  /*3a60*/  FMNMX.FTZ R11, R30, R11, !PT ;  /* 0x0000000b1e0b7209 */ /* 0x000fe20007810000 */
[----:B------:R-:W1:Y:S01]  /*3a70*/  SHFL.BFLY PT, R2, R13, 0x1, 0x1f ;  /* 0x0c201f000d027f89 */ /* 0x000e6200000e0000 */
[----:B------:R-:W-:-:S02]  /*3a80*/  FSEL R170, R59, -INF , !P0 ;  /* 0xff8000003baa7808 */ /* 0x000fc40004000000 */
[----:B------:R-:W-:Y:S01]  /*3a90*/  FMNMX.FTZ R11, R6, R11, !PT ;  /* 0x0000000b060b7209 */ /* 0x000fe20007810000 */
[----:B------:R-:W-:Y:S03]  /*3aa0*/  LDSM.16.MT88.4 R56, [R184+0x2100] ;  /* 0x00210000b838783b */ /* 0x000fe60000004200 */
        /* <DEDUP_REMOVED lines=13> */
[--C-:B------:R-:W-:Y:S01]  /*3b80*/  FFMA.FTZ R160, R32, c[0x0][0x2d0], -R208.reuse ;  /* 0x0000b40020a07a23 */ /* 0x100fe200000108d0 */
[----:B------:R-:W-:Y:S01]  /*3b90*/  FMNMX.FTZ R11, R142, R11, !PT ;  /* 0x0000000b8e0b7209 */ /* 0x000fe20007810000 */
[--C-:B------:R-:W-:Y:S02]  /*3ba0*/  FFMA.FTZ R159, R33, c[0x0][0x2d0], -R208.reuse ;  /* 0x0000b400219f7a23 */ /* 0x100fe400000108d0 */
[--C-:B------:R-:W-:Y:S01]  /*3bb0*/  FFMA.FTZ R157, R9, c[0x0][0x2d0], -R208.reuse ;  /* 0x0000b400099d7a23 */ /* 0x100fe200000108d0 */
[----:B------:R-:W-:Y:S01]  /*3bc0*/  FMNMX.FTZ R11, R140, R11, !PT ;  /* 0x0000000b8c0b7209 */ /* 0x000fe20007810000 */
[--C-:B------:R-:W-:Y:S01]  /*3bd0*/  FFMA.FTZ R154, R29, c[0x0][0x2d0], -R208.reuse ;  /* 0x0000b4001d9a7a23 */ /* 0x100fe200000108d0 */
[----:B------:R-:W-:Y:S01]  /*3be0*/  MUFU.EX2 R160, R160 ;  /* 0x000000a000a07308 */ /* 0x000fe20000000800 */
[--C-:B------:R-:W-:Y:S01]  /*3bf0*/  FFMA.FTZ R158, R7, c[0x0][0x2d0], -R208.reuse ;  /* 0x0000b400079e7a23 */ /* 0x100fe200000108d0 */
[----:B------:R-:W-:Y:S01]  /*3c00*/  FMNMX.FTZ R16, R170, R11, !PT ;  /* 0x0000000baa107209 */ /* 0x000fe20007810000 */
[----:B------:R-:W-:-:S02]  /*3c10*/  FFMA.FTZ R152, R5, c[0x0][0x2d0], -R208 ;  /* 0x0000b40005987a23 */ /* 0x000fc400000108d0 */
[--C-:B------:R-:W-:Y:S02]  /*3c20*/  FFMA.FTZ R153, R25, c[0x0][0x2d0], -R208.reuse ;  /* 0x0000b40019997a23 */ /* 0x100fe400000108d0 */
[----:B------:R-:W1:Y:S01]  /*3c30*/  SHFL.BFLY PT, R11, R16, 0x2, 0x1f ;  /* 0x0c401f00100b7f89 */ /* 0x000e6200000e0000 */
[----:B------:R-:W2:Y:S01]  /*3c40*/  MUFU.EX2 R159, R159 ;  /* 0x0000009f009f7308 */ /* 0x000ea20000000800 */
[--C-:B------:R-:W-:Y:S02]  /*3c50*/  FFMA.FTZ R149, R21, c[0x0][0x2d0], -R208.reuse ;  /* 0x0000b40015957a23 */ /* 0x100fe400000108d0 */
[----:B------:R-:W-:Y:S01]  /*3c60*/  LDSM.16.MT88.4 R20, [R185+0x900] ;  /* 0x00090000b914783b */ /* 0x000fe20000004200 */
[--C-:B------:R-:W-:Y:S02]  /*3c70*/  FFMA.FTZ R168, R175, c[0x0][0x2d0], -R208.reuse ;  /* 0x0000b400afa87a23 */ /* 0x100fe400000108d0 */
[--C-:B------:R-:W-:Y:S02]  /*3c80*/  FFMA.FTZ R166, R173, c[0x0][0x2d0], -R208.reuse ;  /* 0x0000b400ada67a23 */ /* 0x100fe400000108d0 */
[----:B------:R-:W-:Y:S01]  /*3c90*/  MUFU.EX2 R157, R157 ;  /* 0x0000009d009d7308 */ /* 0x000fe20000000800 */
[----:B------:R-:W-:-:S02]  /*3ca0*/  FFMA.FTZ R165, R165, c[0x0][0x2d0], -R208 ;  /* 0x0000b400a5a57a23 */ /* 0x000fc400000108d0 */
[--C-:B------:R-:W-:Y:S02]  /*3cb0*/  FFMA.FTZ R167, R167, c[0x0][0x2d0], -R208.reuse ;  /* 0x0000b400a7a77a23 */ /* 0x100fe400000108d0 */
[----:B------:R-:W-:-:S03]  /*3cc0*/  FFMA.FTZ R207, R207, c[0x0][0x2d0], -R208 ;  /* 0x0000b400cfcf7a23 */ /* 0x000fc600000108d0 */
[----:B------:R-:W3:Y:S01]  /*3cd0*/  MUFU.EX2 R154, R154 ;  /* 0x0000009a009a7308 */ /* 0x000ee20000000800 */
[----:B--2---:R-:W-:Y:S01]  /*3ce0*/  F2FP.PACK_AB R96, R159, R160 ;  /* 0x000000a09f60723e */ /* 0x004fe200000000ff */
[----:B------:R-:W-:Y:S01]  /*3cf0*/  FADD.FTZ R160, R160, R159 ;  /* 0x0000009fa0a07221 */ /* 0x000fe20000010000 */
[----:B-1----:R-:W-:-:S05]  /*3d00*/  FMNMX.FTZ R11, R16, R11, !PT ;  /* 0x0000000b100b7209 */ /* 0x002fca0007810000 */
[----:B------:R-:W-:Y:S01]  /*3d10*/  MUFU.EX2 R158, R158 ;  /* 0x0000009e009e7308 */ /* 0x000fe20000000800 */
[----:B------:R-:W-:Y:S04]  /*3d20*/  LDSM.16.MT88.4 R16, [R184+0x2900] ;  /* 0x00290000b810783b */ /* 0x000fe80000004200 */
[----:B------:R-:W1:Y:S01]  /*3d30*/  SHFL.BFLY PT, R0, R11, 0x1, 0x1f ;  /* 0x0c201f000b007f89 */ /* 0x000e6200000e0000 */
[----:B---3--:R-:W-:Y:S02]  /*3d40*/  F2FP.PACK_AB R98, R154, R157 ;  /* 0x0000009d9a62723e */ /* 0x008fe400000000ff */
[----:B------:R-:W-:Y:S01]  /*3d50*/  MUFU.EX2 R153, R153 ;  /* 0x0000009900997308 */ /* 0x000fe20000000800 */
[----:B------:R-:W-:-:S04]  /*3d60*/  FADD.FTZ R157, R157, R160 ;  /* 0x000000a09d9d7221 */ /* 0x000fc80000010000 */
[----:B------:R-:W-:-:S03]  /*3d70*/  FADD.FTZ R157, R154, R157 ;  /* 0x0000009d9a9d7221 */ /* 0x000fc60000010000 */
[----:B------:R-:W-:Y:S08]  /*3d80*/  MUFU.EX2 R152, R152 ;  /* 0x0000009800987308 */ /* 0x000ff00000000800 */
[----:B------:R-:W-:Y:S01]  /*3d90*/  MUFU.EX2 R149, R149 ;  /* 0x0000009500957308 */ /* 0x000fe20000000800 */
[----:B-1----:R-:W-:-:S04]  /*3da0*/  FMNMX.FTZ R0, R11, R0, !PT ;  /* 0x000000000b007209 */ /* 0x002fc80007810000 */
[C---:B------:R-:W-:Y:S01]  /*3db0*/  FSETP.NEU.FTZ.AND P0, PT, R0.reuse, -INF , PT ;  /* 0xff8000000000780b */ /* 0x040fe20003f1d000 */
[----:B------:R-:W-:Y:S02]  /*3dc0*/  FMUL.FTZ R169, R0, c[0x0][0x2d0] ;  /* 0x0000b40000a97a20 */ /* 0x000fe40000410000 */
[----:B------:R-:W-:Y:S03]  /*3dd0*/  MUFU.EX2 R165, R165 ;  /* 0x000000a500a57308 */ /* 0x000fe60000000800 */
[----:B------:R-:W-:-:S05]  /*3de0*/  FSEL R169, R169, RZ, P0 ;  /* 0x000000ffa9a97208 */ /* 0x000fca0000000000 */
[----:B------:R-:W-:Y:S01]  /*3df0*/  MUFU.EX2 R168, R168 ;  /* 0x000000a800a87308 */ /* 0x000fe20000000800 */
[--C-:B------:R-:W-:Y:S02]  /*3e00*/  FFMA.FTZ R162, R34, c[0x0][0x2d0], -R169.reuse ;  /* 0x0000b40022a27a23 */ /* 0x100fe400000108a9 */
[--C-:B------:R-:W-:Y:S01]  /*3e10*/  FFMA.FTZ R161, R14, c[0x0][0x2d0], -R169.reuse ;  /* 0x0000b4000ea17a23 */ /* 0x100fe200000108a9 */
[----:B------:R-:W-:Y:S01]  /*3e20*/  LDSM.16.MT88.4 R32, [R184+0x900] ;  /* 0x00090000b820783b */ /* 0x000fe20000004200 */
[--C-:B------:R-:W-:Y:S02]  /*3e30*/  FFMA.FTZ R164, R30, c[0x0][0x2d0], -R169.reuse ;  /* 0x0000b4001ea47a23 */ /* 0x100fe400000108a9 */
[--C-:B------:R-:W-:Y:S01]  /*3e40*/  FFMA.FTZ R155, R6, c[0x0][0x2d0], -R169.reuse ;  /* 0x0000b400069b7a23 */ /* 0x100fe200000108a9 */
[----:B------:R-:W-:Y:S01]  /*3e50*/  MUFU.EX2 R162, R162 ;  /* 0x000000a200a27308 */ /* 0x000fe20000000800 */
[----:B------:R-:W1:Y:S01]  /*3e60*/  LDSM.16.MT88.4 R4, [R4+0x4100] ;  /* 0x004100000404783b */ /* 0x000e620000004200 */
[----:B------:R-:W-:-:S02]  /*3e70*/  FFMA.FTZ R150, R10, c[0x0][0x2d0], -R169 ;  /* 0x0000b4000a967a23 */ /* 0x000fc400000108a9 */
[--C-:B------:R-:W-:Y:S01]  /*3e80*/  FFMA.FTZ R3, R8, c[0x0][0x2d0], -R169.reuse ;  /* 0x0000b40008037a23 */ /* 0x100fe200000108a9 */
[----:B------:R-:W-:Y:S01]  /*3e90*/  LDSM.16.MT88.4 R28, [R163+0x900] ;  /* 0x00090000a31c783b */ /* 0x000fe20000004200 */
[--C-:B------:R-:W-:Y:S02]  /*3ea0*/  FFMA.FTZ R156, R26, c[0x0][0x2d0], -R169.reuse ;  /* 0x0000b4001a9c7a23 */ /* 0x100fe400000108a9 */
[----:B------:R-:W2:Y:S01]  /*3eb0*/  MUFU.EX2 R161, R161 ;  /* 0x000000a100a17308 */ /* 0x000ea20000000800 */
[----:B------:R-:W3:Y:S01]  /*3ec0*/  LDSM.16.MT88.4 R8, [R185+0x2900] ;  /* 0x00290000b908783b */ /* 0x000ee20000004200 */
[--C-:B------:R-:W-:Y:S02]  /*3ed0*/  FFMA.FTZ R151, R12, c[0x0][0x2d0], -R169.reuse ;  /* 0x0000b4000c977a23 */ /* 0x100fe400000108a9 */
[--C-:B------:R-:W-:Y:S01]  /*3ee0*/  FFMA.FTZ R172, R172, c[0x0][0x2d0], -R169.reuse ;  /* 0x0000b400acac7a23 */ /* 0x100fe200000108a9 */
[----:B------:R-:W4:Y:S01]  /*3ef0*/  LDSM.16.MT88.4 R12, [R163+0x2900] ;  /* 0x00290000a30c783b */ /* 0x000f220000004200 */
[----:B------:R-:W-:-:S02]  /*3f00*/  FFMA.FTZ R173, R212, c[0x0][0x2d0], -R169 ;  /* 0x0000b400d4ad7a23 */ /* 0x000fc400000108a9 */
[----:B------:R-:W-:Y:S01]  /*3f10*/  MUFU.EX2 R164, R164 ;  /* 0x000000a400a47308 */ /* 0x000fe20000000800 */
[----:B------:R-:W-:Y:S01]  /*3f20*/  LDSM.16.MT88.4 R24, [R171+0x2900] ;  /* 0x00290000ab18783b */ /* 0x000fe20000004200 */
[--C-:B------:R-:W-:Y:S02]  /*3f30*/  FFMA.FTZ R174, R174, c[0x0][0x2d0], -R169.reuse ;  /* 0x0000b400aeae7a23 */ /* 0x100fe400000108a9 */
[----:B------:R-:W-:Y:S02]  /*3f40*/  FFMA.FTZ R175, R210, c[0x0][0x2d0], -R169 ;  /* 0x0000b400d2af7a23 */ /* 0x000fe400000108a9 */
[--C-:B------:R-:W-:Y:S02]  /*3f50*/  FFMA.FTZ R210, R183, c[0x0][0x2d0], -R208.reuse ;  /* 0x0000b400b7d27a23 */ /* 0x100fe400000108d0 */
[----:B------:R-:W5:Y:S01]  /*3f60*/  MUFU.EX2 R155, R155 ;  /* 0x0000009b009b7308 */ /* 0x000f620000000800 */
[----:B--2---:R-:W-:Y:S01]  /*3f70*/  F2FP.PACK_AB R97, R161, R162 ;  /* 0x000000a2a161723e */ /* 0x004fe200000000ff */
[----:B------:R-:W-:-:S02]  /*3f80*/  FFMA.FTZ R183, R143, c[0x0][0x2d0], -R208 ;  /* 0x0000b4008fb77a23 */ /* 0x000fc400000108d0 */
[----:B------:R-:W-:Y:S02]  /*3f90*/  FFMA.FTZ R208, R141, c[0x0][0x2d0], -R208 ;  /* 0x0000b4008dd07a23 */ /* 0x000fe400000108d0 */
[--C-:B------:R-:W-:Y:S02]  /*3fa0*/  FFMA.FTZ R192, R192, c[0x0][0x2d0], -R169.reuse ;  /* 0x0000b400c0c07a23 */ /* 0x100fe400000108a9 */
[----:B------:R-:W-:Y:S01]  /*3fb0*/  MUFU.EX2 R156, R156 ;  /* 0x0000009c009c7308 */ /* 0x000fe20000000800 */
[--C-:B------:R-:W-:Y:S02]  /*3fc0*/  FFMA.FTZ R209, R142, c[0x0][0x2d0], -R169.reuse ;  /* 0x0000b4008ed17a23 */ /* 0x100fe400000108a9 */
[--C-:B------:R-:W-:Y:S02]  /*3fd0*/  FFMA.FTZ R211, R140, c[0x0][0x2d0], -R169.reuse ;  /* 0x0000b4008cd37a23 */ /* 0x100fe400000108a9 */
[----:B------:R-:W-:Y:S01]  /*3fe0*/  FFMA.FTZ R170, R170, c[0x0][0x2d0], -R169 ;  /* 0x0000b400aaaa7a23 */ /* 0x000fe200000108a9 */
[----:B------:R-:W-:Y:S01]  /*3ff0*/  LDSM.16.MT88.4 R140, [R171+0x3900] ;  /* 0x00390000ab8c783b */ /* 0x000fe20000004200 */
[----:B------:R-:W-:Y:S01]  /*4000*/  FADD.FTZ R161, R162, R161 ;  /* 0x000000a1a2a17221 */ /* 0x000fe20000010000 */
[----:B-----5:R-:W-:Y:S01]  /*4010*/  F2FP.PACK_AB R99, R155, R164 ;  /* 0x000000a49b63723e */ /* 0x020fe200000000ff */
[----:B------:R-:W2:Y:S02]  /*4020*/  MUFU.EX2 R151, R151 ;  /* 0x0000009700977308 */ /* 0x000ea40000000800 */
[----:B------:R-:W-:-:S04]  /*4030*/  FADD.FTZ R164, R164, R161 ;  /* 0x000000a1a4a47221 */ /* 0x000fc80000010000 */
[C---:B------:R-:W-:Y:S01]  /*4040*/  HMMA.16816.F32 R36, R96.reuse, R40, RZ ;  /* 0x000000286024723c */ /* 0x040fe200000018ff */
[----:B------:R-:W-:Y:S01]  /*4050*/  FADD.FTZ R155, R155, R164 ;  /* 0x000000a49b9b7221 */ /* 0x000fe20000010000 */
        /* <DEDUP_REMOVED lines=36> */
[C---:B------:R-:W-:Y:S08]  /*42a0*/  HMMA.16816.F32 R88, R96.reuse, R90, RZ ;  /* 0x0000005a6058723c */ /* 0x040ff000000018ff */
[C---:B-1----:R-:W-:Y:S07]  /*42b0*/  HMMA.16816.F32 R92, R96.reuse, R4, RZ ;  /* 0x00000004605c723c */ /* 0x042fee00000018ff */
[----:B------:R-:W-:Y:S01]  /*42c0*/  F2FP.PACK_AB R4, R153, R158 ;  /* 0x0000009e9904723e */ /* 0x000fe200000000ff */
[----:B------:R-:W-:Y:S01]  /*42d0*/  HMMA.16816.F32 R96, R96, R6, RZ ;  /* 0x000000066060723c */ /* 0x000fe200000018ff */
[----:B--2---:R-:W-:Y:S01]  /*42e0*/  F2FP.PACK_AB R5, R151, R156 ;  /* 0x0000009c9705723e */ /* 0x004fe200000000ff */
        /* <DEDUP_REMOVED lines=19> */
[C---:B----4-:R-:W-:Y:S08]  /*4420*/  HMMA.16816.F32 R60, R4.reuse, R12, R60 ;  /* 0x0000000c043c723c */ /* 0x050ff0000000183c */
        /* <DEDUP_REMOVED lines=32> */
[----:B------:R-:W-:Y:S01]  /*4630*/  FADD.FTZ R165, R168, R165 ;  /* 0x000000a5a8a57221 */ /* 0x000fe20000010000 */
[----:B------:R-:W-:Y:S01]  /*4640*/  IADD3 R3, R147, -0x3, RZ ;  /* 0xfffffffd93037810 */ /* 0x000fe20007ffe0ff */
[----:B------:R-:W-:Y:S02]  /*4650*/  FADD.FTZ R173, R173, R172 ;  /* 0x000000acadad7221 */ /* 0x000fe40000010000 */
[----:B------:R-:W-:Y:S01]  /*4660*/  FADD.FTZ R166, R166, R165 ;  /* 0x000000a5a6a67221 */ /* 0x000fe20000010000 */
[----:B------:R-:W-:Y:S01]  /*4670*/  ISETP.GE.AND P0, PT, R3, R194, PT ;  /* 0x000000c20300720c */ /* 0x000fe20003f06270 */
        /* <DEDUP_REMOVED lines=93> */
[----:B------:R-:W-:Y:S02]  /*4c50*/  IMAD.SHL.U32 R10, R178, 0x2, RZ ;  /* 0x00000002b20a7824 */ /* 0x000fe400078e00ff */
[----:B------:R-:W-:-:S04]  /*4c60*/  IMAD R201, R6, c[0x0][0x2b8], R201 ;  /* 0x0000ae0006c97a24 */ /* 0x000fc800078e02c9 */
[----:B------:R-:W-:Y:S01]  /*4c70*/  IMAD.WIDE.U32 R8, R201, c[0x0][0x1e0], RZ ;  /* 0x00007800c9087a25 */ /* 0x000fe200078e00ff */
[----:B------:R-:W-:-:S05]  /*4c80*/  SHF.R.S32.HI R6, RZ, 0x1f, R201 ;  /* 0x0000001fff067819 */ /* 0x000fca00000114c9 */
[----:B------:R-:W-:-:S04]  /*4c90*/  IMAD R6, R6, c[0x0][0x1e0], RZ ;  /* 0x0000780006067a24 */ /* 0x000fc800078e02ff */
[----:B------:R-:W-:-:S04]  /*4ca0*/  IMAD R6, R201, c[0x0][0x1e4], R6 ;  /* 0x00007900c9067a24 */ /* 0x000fc800078e0206 */
[----:B------:R-:W-:Y:S01]  /*4cb0*/  IMAD.IADD R7, R9, 0x1, R6 ;  /* 0x0000000109077824 */ /* 0x000fe200078e0206 */
[----:B------:R-:W-:Y:S01]  /*4cc0*/  SEL R9, RZ, 0x10, P5 ;  /* 0x00000010ff097807 */ /* 0x000fe20002800000 */
[----:B------:R-:W-:Y:S01]  /*4cd0*/  IMAD.MOV.U32 R6, RZ, RZ, R8 ;  /* 0x000000ffff067224 */ /* 0x000fe200078e0008 */
[----:B------:R-:W-:Y:S02]  /*4ce0*/  SHF.L.U64.HI R8, R177, 0x1, R132 ;  /* 0x00000001b1087819 */ /* 0x000fe40000010284 */
[----:B------:R-:W-:-:S04]  /*4cf0*/  IADD3 R21, -R9, 0x10, RZ ;  /* 0x0000001009157810 */ /* 0x000fc80007ffe1ff */
[----:B------:R-:W-:Y:S02]  /*4d00*/  LOP3.LUT R21, R21, 0xf, RZ, 0xc0, !PT ;  /* 0x0000000f15157812 */ /* 0x000fe400078ec0ff */
[----:B--2---:R-:W-:Y:S01]  /*4d10*/  SHF.R.S32.HI R3, RZ, 0x1f, R200 ;  /* 0x0000001fff037819 */ /* 0x004fe200000114c8 */
[----:B------:R-:W-:Y:S01]  /*4d20*/  IMAD.WIDE.U32 R4, R200, c[0x0][0x1f0], R6 ;  /* 0x00007c00c8047a25 */ /* 0x000fe200078e0006 */
[----:B------:R-:W-:-:S03]  /*4d30*/  SEL R6, RZ, 0x10, P4 ;  /* 0x00000010ff067807 */ /* 0x000fc60002000000 */
[----:B------:R-:W-:Y:S01]  /*4d40*/  IMAD R3, R3, c[0x0][0x1f0], RZ ;  /* 0x00007c0003037a24 */ /* 0x000fe200078e02ff */
[----:B------:R-:W-:Y:S01]  /*4d50*/  IADD3 R18, -R6, 0x10, RZ ;  /* 0x0000001006127810 */ /* 0x000fe20007ffe1ff */
[----:B------:R-:W-:Y:S02]  /*4d60*/  IMAD.SHL.U32 R7, R177, 0x2, RZ ;  /* 0x00000002b1077824 */ /* 0x000fe400078e00ff */
[----:B------:R-:W-:Y:S01]  /*4d70*/  IMAD R12, R200, c[0x0][0x1f4], R3 ;  /* 0x00007d00c80c7a24 */ /* 0x000fe200078e0203 */
[----:B------:R-:W-:Y:S01]  /*4d80*/  IADD3 R3, P0, R4, UR14, RZ ;  /* 0x0000000e04037c10 */ /* 0x000fe2000ff1e0ff */
[----:B------:R-:W-:Y:S01]  /*4d90*/  IMAD.SHL.U32 R4, R176, 0x2, RZ ;  /* 0x00000002b0047824 */ /* 0x000fe200078e00ff */
[----:B------:R-:W-:Y:S02]  /*4da0*/  LOP3.LUT R18, R18, 0xf, RZ, 0xc0, !PT ;  /* 0x0000000f12127812 */ /* 0x000fe400078ec0ff */
[----:B------:R-:W-:Y:S02]  /*4db0*/  IADD3.X R12, R5, UR10, R12, P0, !PT ;  /* 0x0000000a050c7c10 */ /* 0x000fe400087fe40c */
[----:B------:R-:W-:-:S02]  /*4dc0*/  LEA R13, P0, R3, c[0x0][0x1c8], 0x1 ;  /* 0x00007200030d7a11 */ /* 0x000fc400078008ff */
[----:B------:R-:W-:Y:S02]  /*4dd0*/  SHF.L.U64.HI R5, R176, 0x1, R133 ;  /* 0x00000001b0057819 */ /* 0x000fe40000010285 */
[----:B------:R-:W-:Y:S01]  /*4de0*/  LEA.HI.X R12, R3, c[0x0][0x1cc], R12, 0x1, P0 ;  /* 0x00007300030c7a11 */ /* 0x000fe200000f0c0c */
[----:B------:R-:W1:Y:S01]  /*4df0*/  SHFL.IDX PT, R14, R13, 0x1, 0x181f ;  /* 0x00381f000d0e7f89 */ /* 0x000e6200000e0000 */
[----:B------:R-:W-:-:S03]  /*4e00*/  IADD3 R3, -R180, 0x10, RZ ;  /* 0x00000010b4037810 */ /* 0x000fc60007ffe1ff */
        /* <DEDUP_REMOVED lines=25> */
.L_x_917:
[----:B------:R-:W-:Y:S01]  /*4fa0*/  ISETP.NE.AND P0, PT, R197, 0x1, PT ;  /* 0x00000001c500780c */ /* 0x000fe20003f05270 */
[----:B------:R-:W0:Y:S01]  /*4fb0*/  LDGDEPBAR ;  /* 0x00000000000079af */ /* 0x000e220000000000 */
[----:B------:R-:W-:-:S11]  /*4fc0*/  IADD3 R209, R147, -0x2, RZ ;  /* 0xfffffffe93d17810 */ /* 0x000fd60007ffe0ff */
[----:B------:R-:W-:-:S05]  /*4fd0*/  @P0 IMAD.HI.U32 R3, R148, c[0x0][0x2c8], RZ ;  /* 0x0000b20094030a27 */ /* 0x000fca00078e00ff */
[----:B------:R-:W-:-:S05]  /*4fe0*/  @P0 SHF.R.U32.HI R148, RZ, c[0x0][0x2cc], R3 ;  /* 0x0000b300ff940a19 */ /* 0x000fca0000011603 */
[----:B------:R-:W-:-:S05]  /*4ff0*/  IMAD.IADD R146, R146, 0x1, R148 ;  /* 0x0000000192927824 */ /* 0x000fca00078e0294 */
[----:B-1----:R-:W-:Y:S01]  /*5000*/  IADD3 R4, R146, c[0x0][0x328], RZ ;  /* 0x0000ca0092047a10 */ /* 0x002fe20007ffe0ff */
[----:B------:R-:W-:Y:S05]  /*5010*/  @!P2 BRA `(.L_x_918) ;  /* 0x000000f00000a947 */ /* 0x000fea0003800000 */
        /* <DEDUP_REMOVED lines=10> */
.L_x_919:
[----:B------:R-:W-:-:S13]  /*50c0*/  ISETP.NE.AND P0, PT, R3, 0x1, PT ;  /* 0x000000010300780c */ /* 0x000fda0003f05270 */
[----:B------:R-:W-:-:S05]  /*50d0*/  @P0 IMAD.HI.U32 R5, R6, c[0x0][0x330], RZ ;  /* 0x0000cc0006050a27 */ /* 0x000fca00078e00ff */
[----:B------:R-:W-:-:S05]  /*50e0*/  @P0 SHF.R.U32.HI R6, RZ, c[0x0][0x334], R5 ;  /* 0x0000cd00ff060a19 */ /* 0x000fca0000011605 */
.L_x_920:
[----:B------:R-:W-:-:S05]  /*50f0*/  IMAD R3, R6, R3, c[0x0][0x32c] ;  /* 0x0000cb0006037624 */ /* 0x000fca00078e0203 */
[----:B------:R-:W-:-:S04]  /*5100*/  IMNMX R4, R4, R3, PT ;  /* 0x0000000304047217 */ /* 0x000fc80003800200 */
.L_x_918:
[----:B------:R-:W-:Y:S01]  /*5110*/  SHF.R.S32.HI R3, RZ, 0x1f, R4 ;  /* 0x0000001fff037819 */ /* 0x000fe20000011404 */
[----:B------:R-:W-:Y:S02]  /*5120*/  UMOV UR5, 0x1 ;  /* 0x0000000100057882 */ /* 0x000fe40000000000 */
[----:B------:R-:W-:Y:S01]  /*5130*/  UMOV UR16, URZ ;  /* 0x0000003f00107c82 */ /* 0x000fe20008000000 */
[----:B------:R-:W-:-:S04]  /*5140*/  LEA.HI R3, R3, R4, RZ, 0x6 ;  /* 0x0000000403037211 */ /* 0x000fc800078f30ff */
[----:B------:R-:W-:-:S04]  /*5150*/  SHF.R.S32.HI R3, RZ, 0x6, R3 ;  /* 0x00000006ff037819 */ /* 0x000fc80000011403 */
[----:B------:R-:W-:-:S04]  /*5160*/  IMNMX R216, R194, R3, !PT ;  /* 0x00000003c2d87217 */ /* 0x000fc80007800200 */
[----:B------:R-:W-:-:S13]  /*5170*/  ISETP.GE.AND P0, PT, R209, R216, PT ;  /* 0x000000d8d100720c */ /* 0x000fda0003f06270 */
[----:B------:R-:W-:Y:S05]  /*5180*/  @!P0 BRA `(.L_x_921) ;  /* 0x0000378000008947 */ /* 0x000fea0003800000 */
[----:B------:R-:W-:Y:S01]  /*5190*/  IMAD.MOV.U32 R188, RZ, RZ, 0x20 ;  /* 0x00000020ffbc7424 */ /* 0x000fe200078e00ff */
[----:B------:R-:W-:Y:S01]  /*51a0*/  LOP3.LUT P1, RZ, R179, 0x2, RZ, 0xc0, !PT ;  /* 0x00000002b3ff7812 */ /* 0x000fe2000782c0ff */
[----:B------:R-:W-:Y:S01]  /*51b0*/  IMAD.MOV.U32 R3, RZ, RZ, R0 ;  /* 0x000000ffff037224 */ /* 0x000fe200078e0000 */
[C---:B------:R-:W-:Y:S01]  /*51c0*/  SHF.L.U64.HI R212, R177.reuse, 0x1, R132 ;  /* 0x00000001b1d47819 */ /* 0x040fe20000010284 */
[----:B------:R-:W-:Y:S01]  /*51d0*/  IMAD.MOV.U32 R132, RZ, RZ, R2 ;  /* 0x000000ffff847224 */ /* 0x000fe200078e0002 */
[----:B------:R-:W-:Y:S01]  /*51e0*/  SEL R188, R188, 0xffffffe0, !P1 ;  /* 0xffffffe0bcbc7807 */ /* 0x000fe20004800000 */
[----:B------:R-:W-:Y:S01]  /*51f0*/  IMAD.MOV.U32 R217, RZ, RZ, R209 ;  /* 0x000000ffffd97224 */ /* 0x000fe200078e00d1 */
[C---:B------:R-:W-:Y:S01]  /*5200*/  SHF.L.U64.HI R215, R178.reuse, 0x1, R145 ;  /* 0x00000001b2d77819 */ /* 0x040fe20000010291 */
[----:B------:R-:W-:Y:S01]  /*5210*/  IMAD.SHL.U32 R214, R178, 0x2, RZ ;  /* 0x00000002b2d67824 */ /* 0x000fe200078e00ff */
[C---:B------:R-:W-:Y:S01]  /*5220*/  SHF.L.U64.HI R192, R176.reuse, 0x1, R133 ;  /* 0x00000001b0c07819 */ /* 0x040fe20000010285 */
[----:B------:R-:W-:Y:S01]  /*5230*/  IMAD.SHL.U32 R211, R177, 0x2, RZ ;  /* 0x00000002b1d37824 */ /* 0x000fe200078e00ff */
[----:B------:R-:W-:Y:S01]  /*5240*/  SEL R213, RZ, 0x10, P5 ;  /* 0x00000010ffd57807 */ /* 0x000fe20002800000 */
[----:B------:R-:W-:Y:S01]  /*5250*/  IMAD.SHL.U32 R183, R176, 0x2, RZ ;  /* 0x00000002b0b77824 */ /* 0x000fe200078e00ff */
[----:B------:R-:W-:Y:S01]  /*5260*/  SEL R210, RZ, 0x10, P4 ;  /* 0x00000010ffd27807 */ /* 0x000fe20002000000 */
[----:B------:R-:W-:-:S02]  /*5270*/  UMOV UR16, URZ ;  /* 0x0000003f00107c82 */ /* 0x000fc40008000000 */
[----:B------:R-:W-:Y:S02]  /*5280*/  UMOV UR5, 0x1 ;  /* 0x0000000100057882 */ /* 0x000fe40000000000 */
.L_x_932:
[----:B------:R-:W-:Y:S04]  /*5290*/  DEPBAR.LE SB0, 0x2 ;  /* 0x000080800000791a */ /* 0x000fe80000000000 */
[----:B------:R-:W-:Y:S01]  /*52a0*/  BAR.SYNC.DEFER_BLOCKING 0x0 ;  /* 0x0000000000007b1d */ /* 0x000fe20000010000 */
[----:B------:R-:W-:Y:S01]  /*52b0*/  UIMAD UR4, UR5, 0x6000, URZ ;  /* 0x00006000050478a4 */ /* 0x000fe2000f8e023f */
[----:B------:R-:W-:Y:S05]  /*52c0*/  ISETP.GE.AND P0, PT, R194, R217, PT ;  /* 0x000000d9c200720c */ /* 0x000fea0003f06270 */
[----:B------:R-:W-:Y:S05]  /*52d0*/  IADD3 R133, R191, UR4, RZ ;  /* 0x00000004bf857c10 */ /* 0x000fea000fffe0ff */
[----:B------:R-:W-:Y:S01]  /*52e0*/  IMAD.IADD R134, R188, 0x1, R133 ;  /* 0x00000001bc867824 */ /* 0x000fe200078e0285 */
[----:B-1----:R1:W2:Y:S04]  /*52f0*/  LDSM.16.M88.4 R136, [R193] ;  /* 0x00000000c188783b */ /* 0x0022a80000000200 */
[----:B------:R1:W3:Y:S04]  /*5300*/  LDSM.16.M88.4 R140, [R191+UR4+0xc100] ;  /* 0x00c10004bf8c783b */ /* 0x0002e80008000200 */
[----:B------:R1:W4:Y:S04]  /*5310*/  LDSM.16.M88.4 R144, [R191+UR4+0xc900] ;  /* 0x00c90004bf90783b */ /* 0x0003280008000200 */
[----:B------:R1:W1:Y:S04]  /*5320*/  LDSM.16.M88.4 R148, [R191+UR4+0xd100] ;  /* 0x00d10004bf94783b */ /* 0x0002680008000200 */
[----:B------:R1:W1:Y:S04]  /*5330*/  LDSM.16.M88.4 R152, [R191+UR4+0xd900] ;  /* 0x00d90004bf98783b */ /* 0x0002680008000200 */
[----:B------:R1:W1:Y:S04]  /*5340*/  LDSM.16.M88.4 R156, [R189] ;  /* 0x00000000bd9c783b */ /* 0x0002680000000200 */
[----:B------:R1:W1:Y:S04]  /*5350*/  LDSM.16.M88.4 R160, [R134+0xc100] ;  /* 0x00c1000086a0783b */ /* 0x0002680000000200 */
[----:B------:R1:W1:Y:S04]  /*5360*/  LDSM.16.M88.4 R164, [R134+0xc900] ;  /* 0x00c9000086a4783b */ /* 0x0002680000000200 */
[----:B------:R1:W1:Y:S04]  /*5370*/  LDSM.16.M88.4 R168, [R134+0xd100] ;  /* 0x00d1000086a8783b */ /* 0x0002680000000200 */
[----:B------:R1:W1:Y:S01]  /*5380*/  LDSM.16.M88.4 R172, [R134+0xd900] ;  /* 0x00d9000086ac783b */ /* 0x0002620000000200 */
[----:B------:R-:W-:-:S05]  /*5390*/  @P0 BRA `(.L_x_922) ;  /* 0x0000030000000947 */ /* 0x000fca0003800000 */
[----:B------:R-:W-:Y:S01]  /*53a0*/  SHF.R.S32.HI R9, RZ, 0x1f, R201 ;  /* 0x0000001fff097819 */ /* 0x000fe200000114c9 */
[----:B------:R-:W-:Y:S01]  /*53b0*/  IMAD.WIDE.U32 R6, R201, c[0x0][0x208], RZ ;  /* 0x00008200c9067a25 */ /* 0x000fe200078e00ff */
[----:B------:R-:W-:Y:S02]  /*53c0*/  SHF.R.S32.HI R5, RZ, 0x1f, R200 ;  /* 0x0000001fff057819 */ /* 0x000fe400000114c8 */
[----:B------:R-:W-:Y:S01]  /*53d0*/  IADD3 R10, -R213, 0x10, RZ ;  /* 0x00000010d50a7810 */ /* 0x000fe20007ffe1ff */
[----:B------:R-:W-:Y:S01]  /*53e0*/  IMAD R9, R9, c[0x0][0x208], RZ ;  /* 0x0000820009097a24 */ /* 0x000fe200078e02ff */
[----:B------:R-:W-:Y:S01]  /*53f0*/  IADD3 R8, -R210, 0x10, RZ ;  /* 0x00000010d2087810 */ /* 0x000fe20007ffe1ff */
[----:B------:R-:W-:Y:S01]  /*5400*/  IMAD R5, R5, c[0x0][0x218], RZ ;  /* 0x0000860005057a24 */ /* 0x000fe200078e02ff */
[----:B------:R-:W-:Y:S01]  /*5410*/  LOP3.LUT R10, R10, 0xf, RZ, 0xc0, !PT ;  /* 0x0000000f0a0a7812 */ /* 0x000fe200078ec0ff */
[----:B------:R-:W-:Y:S01]  /*5420*/  IMAD R9, R201, c[0x0][0x20c], R9 ;  /* 0x00008300c9097a24 */ /* 0x000fe200078e0209 */
[----:B------:R-:W-:Y:S01]  /*5430*/  LOP3.LUT R8, R8, 0xf, RZ, 0xc0, !PT ;  /* 0x0000000f08087812 */ /* 0x000fe200078ec0ff */
[C---:B------:R-:W-:Y:S02]  /*5440*/  IMAD R5, R200.reuse, c[0x0][0x21c], R5 ;  /* 0x00008700c8057a24 */ /* 0x040fe400078e0205 */
[----:B------:R-:W-:Y:S04]  /*5450*/  IMAD.IADD R7, R7, 0x1, R9 ;  /* 0x0000000107077824 */ /* 0x000fe800078e0209 */
[----:B------:R-:W-:Y:S05]  /*5460*/  IMAD.WIDE.U32 R6, R200, c[0x0][0x218], R6 ;  /* 0x00008600c8067a25 */ /* 0x000fea00078e0006 */
[----:B------:R-:W-:Y:S04]  /*5470*/  IADD3 R0, P0, R6, UR20, RZ ;  /* 0x0000001406007c10 */ /* 0x000fe8000ff1e0ff */
[----:B------:R-:W-:Y:S02]  /*5480*/  IADD3.X R5, R7, UR11, R5, P0, !PT ;  /* 0x0000000b07057c10 */ /* 0x000fe400087fe405 */
[C---:B------:R-:W-:Y:S04]  /*5490*/  LEA R4, P0, R0.reuse, c[0x0][0x1f8], 0x1 ;  /* 0x00007e0000047a11 */ /* 0x040fe800078008ff */
[----:B------:R-:W-:Y:S02]  /*54a0*/  LEA.HI.X R2, R0, c[0x0][0x1fc], R5, 0x1, P0 ;  /* 0x00007f0000027a11 */ /* 0x000fe400000f0c05 */
[----:B------:R-:W5:Y:S01]  /*54b0*/  SHFL.IDX PT, R5, R4, 0x1, 0x181f ;  /* 0x00381f0004057f89 */ /* 0x000f6200000e0000 */
[----:B------:R-:W-:Y:S03]  /*54c0*/  IADD3 R0, -R180, 0x10, RZ ;  /* 0x00000010b4007810 */ /* 0x000fe60007ffe1ff */
[----:B------:R-:W4:Y:S01]  /*54d0*/  SHFL.IDX PT, R7, R2, 0x1, 0x181f ;  /* 0x00381f0002077f89 */ /* 0x000f2200000e0000 */
[----:B------:R-:W-:Y:S03]  /*54e0*/  LOP3.LUT R0, R0, 0xf, RZ, 0xc0, !PT ;  /* 0x0000000f00007812 */ /* 0x000fe600078ec0ff */
[----:B------:R-:W3:Y:S01]  /*54f0*/  SHFL.IDX PT, R4, R4, RZ, 0x181f ;  /* 0x00181fff04047589 */ /* 0x000ee200000e0000 */
[----:B-----5:R-:W-:Y:S04]  /*5500*/  IADD3 R10, P1, P0, R10, R5, R214 ;  /* 0x000000050a0a7210 */ /* 0x020fe8000783e0d6 */
[----:B----4-:R-:W-:Y:S02]  /*5510*/  IADD3.X R11, RZ, R7, R215, P1, P0 ;  /* 0x00000007ff0b7210 */ /* 0x010fe40000fe04d7 */
[----:B------:R-:W-:Y:S04]  /*5520*/  IADD3 R8, P1, P0, R8, R5, R211 ;  /* 0x0000000508087210 */ /* 0x000fe8000783e0d3 */
[----:B------:R-:W-:Y:S02]  /*5530*/  IADD3.X R9, RZ, R7, R212, P1, P0 ;  /* 0x00000007ff097210 */ /* 0x000fe40000fe04d4 */
[----:B------:R-:W-:Y:S02]  /*5540*/  IADD3 R6, P1, P0, R0, R5, R183 ;  /* 0x0000000500067210 */ /* 0x000fe4000783e0b7 */
[----:B------:R-:W4:Y:S02]  /*5550*/  SHFL.IDX PT, R5, R2, RZ, 0x181f ;  /* 0x00181fff02057589 */ /* 0x000f2400000e0000 */
[----:B------:R-:W-:Y:S02]  /*5560*/  IADD3.X R7, RZ, R7, R192, P1, P0 ;  /* 0x00000007ff077210 */ /* 0x000fe40000fe04c0 */
[C---:B---3--:R-:W-:Y:S05]  /*5570*/  IADD3 R16, P0, R4.reuse, R214, RZ ;  /* 0x000000d604107210 */ /* 0x048fea0007f1e0ff */
[C---:B----4-:R-:W-:Y:S01]  /*5580*/  IMAD.X R17, R5.reuse, 0x1, R215, P0 ;  /* 0x0000000105117824 */ /* 0x050fe200000e06d7 */
[C---:B------:R-:W-:Y:S05]  /*5590*/  IADD3 R14, P0, R4.reuse, R211, RZ ;  /* 0x000000d3040e7210 */ /* 0x040fea0007f1e0ff */
[C---:B------:R-:W-:Y:S01]  /*55a0*/  IMAD.X R15, R5.reuse, 0x1, R212, P0 ;  /* 0x00000001050f7824 */ /* 0x040fe200000e06d4 */
[----:B------:R-:W-:Y:S05]  /*55b0*/  IADD3 R18, P0, R4, R183, RZ ;  /* 0x000000b704127210 */ /* 0x000fea0007f1e0ff */
[----:B------:R-:W-:Y:S01]  /*55c0*/  IMAD.X R19, R5, 0x1, R192, P0 ;  /* 0x0000000105137824 */ /* 0x000fe200000e06c0 */
[----:B------:R-:W-:Y:S01]  /*55d0*/  ISETP.NE.U32.AND P0, PT, R213, RZ, PT ;  /* 0x000000ffd500720c */ /* 0x000fe20003f05070 */
[----:B------:R-:W-:Y:S04]  /*55e0*/  IMAD.U32 R5, RZ, RZ, UR16 ;  /* 0x00000010ff057e24 */ /* 0x000fe8000f8e00ff */
[----:B------:R-:W-:Y:S05]  /*55f0*/  IMAD R13, R5, 0x6000, R198 ;  /* 0x00006000050d7824 */ /* 0x000fea00078e02c6 */
[----:B------:R3:W-:Y:S04]  /*5600*/  LDGSTS.E.BYPASS.LTC128B.128 [R13], [R16.64], !P5 ;  /* 0x00000000100d7fae */ /* 0x0007e8000e901d4c */
[----:B------:R3:W-:Y:S04]  /*5610*/  LDGSTS.E.BYPASS.LTC128B.128 [R13+0x2000], [R14.64], !P4 ;  /* 0x020000000e0d7fae */ /* 0x0007e8000e101d4c */
[----:B------:R3:W-:Y:S04]  /*5620*/  LDGSTS.E.BYPASS.LTC128B.128 [R13+0x4000], [R18.64], !P6 ;  /* 0x04000000120d7fae */ /* 0x0007e8000f101d4c */
[----:B------:R3:W-:Y:S01]  /*5630*/  LDGSTS.E.BYPASS.LTC128B.128.ZFILL [R13+0x1000], [R10.64], P0 ;  /* 0x010000000a0d7fae */ /* 0x0007e20008141d4c */
[----:B------:R-:W-:Y:S11]  /*5640*/  ISETP.NE.U32.AND P0, PT, R210, RZ, PT ;  /* 0x000000ffd200720c */ /* 0x000ff60003f05070 */
[----:B------:R-:W-:Y:S02]  /*5650*/  @!UPT UIADD3 URZ, URZ, URZ, URZ ;  /* 0x0000003f3f3ff290 */ /* 0x000fe4000fffe03f */
[----:B------:R3:W-:Y:S01]  /*5660*/  LDGSTS.E.BYPASS.LTC128B.128.ZFILL [R13+0x3000], [R8.64], P0 ;  /* 0x03000000080d7fae */ /* 0x0007e20008141d4c */
[----:B------:R-:W-:Y:S11]  /*5670*/  ISETP.NE.U32.AND P0, PT, R180, RZ, PT ;  /* 0x000000ffb400720c */ /* 0x000ff60003f05070 */
[----:B------:R-:W-:Y:S02]  /*5680*/  @!UPT UIADD3 URZ, URZ, URZ, URZ ;  /* 0x0000003f3f3ff290 */ /* 0x000fe4000fffe03f */
[----:B------:R3:W-:Y:S02]  /*5690*/  LDGSTS.E.BYPASS.LTC128B.128.ZFILL [R13+0x5000], [R6.64], P0 ;  /* 0x05000000060d7fae */ /* 0x0007e40008141d4c */
.L_x_922:
[C---:B--23--:R-:W-:Y:S01]  /*56a0*/  HMMA.16816.F32 R4, R136.reuse, R140, RZ ;  /* 0x0000008c8804723c */ /* 0x04cfe200000018ff */
[----:B------:R-:W0:Y:S01]  /*56b0*/  LDGDEPBAR ;  /* 0x00000000000079af */ /* 0x000e220000000000 */
[----:B------:R-:W-:Y:S01]  /*56c0*/  UIADD3 UR18, UR16, 0x1, URZ ;  /* 0x0000000110127890 */ /* 0x000fe2000fffe03f */
[----:B------:R-:W-:Y:S01]  /*56d0*/  ISETP.NE.AND P0, PT, R197, 0x1, PT ;  /* 0x00000001c500780c */ /* 0x000fe20003f05270 */
[C---:B------:R-:W-:Y:S01]  /*56e0*/  IMAD.IADD R0, R135.reuse, 0x1, R133 ;  /* 0x0000000187007824 */ /* 0x040fe200078e0285 */
[----:B------:R-:W-:Y:S01]  /*56f0*/  IADD3 R133, R188, R133, R135 ;  /* 0x00000085bc857210 */ /* 0x000fe20007ffe087 */
[----:B------:R-:W-:Y:S01]  /*5700*/  IMAD.IADD R2, R135, 0x1, R134 ;  /* 0x0000000187027824 */ /* 0x000fe200078e0286 */
[----:B------:R-:W-:Y:S01]  /*5710*/  ISETP.LE.AND P2, PT, R196, c[0x0][0x32c], PT ;  /* 0x0000cb00c4007a0c */ /* 0x000fe20003f43270 */
[C---:B------:R-:W-:Y:S01]  /*5720*/  HMMA.16816.F32 R8, R136.reuse, R142, RZ ;  /* 0x0000008e8808723c */ /* 0x040fe200000018ff */
[----:B------:R-:W-:Y:S01]  /*5730*/  LDSM.16.M88.4 R140, [R187] ;  /* 0x00000000bb8c783b */ /* 0x000fe20000000200 */
[----:B------:R-:W-:Y:S02]  /*5740*/  UISETP.GE.AND UP0, UPT, UR16, 0x1, UPT ;  /* 0x000000011000788c */ /* 0x000fe4000bf06270 */
[----:B------:R-:W-:Y:S02]  /*5750*/  IMAD.MOV.U32 R219, RZ, RZ, R205 ;  /* 0x000000ffffdb7224 */ /* 0x000fe400078e00cd */
[----:B------:R-:W-:Y:S02]  /*5760*/  USEL UR16, UR18, URZ, !UP0 ;  /* 0x0000003f12107287 */ /* 0x000fe4000c000000 */
[C---:B----4-:R-:W-:Y:S01]  /*5770*/  HMMA.16816.F32 R12, R136.reuse, R144, RZ ;  /* 0x00000090880c723c */ /* 0x050fe200000018ff */
[----:B------:R-:W-:Y:S05]  /*5780*/  @P0 IMAD.HI.U32 R209, R205, c[0x0][0x2c8], RZ ;  /* 0x0000b200cdd10a27 */ /* 0x000fea00078e00ff */
[----:B------:R-:W-:Y:S01]  /*5790*/  @P0 SHF.R.U32.HI R219, RZ, c[0x0][0x2cc], R209 ;  /* 0x0000b300ffdb0a19 */ /* 0x000fe200000116d1 */
[----:B------:R-:W-:Y:S01]  /*57a0*/  IMAD.SHL.U32 R209, R217, 0x40, RZ ;  /* 0x00000040d9d17824 */ /* 0x000fe200078e00ff */
[C---:B------:R-:W-:Y:S01]  /*57b0*/  HMMA.16816.F32 R16, R136.reuse, R146, RZ ;  /* 0x000000928810723c */ /* 0x040fe200000018ff */
[----:B------:R-:W2:Y:S03]  /*57c0*/  LDSM.16.M88.4 R144, [R0+0xc100] ;  /* 0x00c100000090783b */ /* 0x000ea60000000200 */
[----:B------:R-:W-:Y:S03]  /*57d0*/  IADD3 R220, -R206, 0x1, -R209 ;  /* 0x00000001cedc7810 */ /* 0x000fe60007ffe9d1 */
[----:B------:R-:W3:Y:S01]  /*57e0*/  SHFL.IDX PT, R218, R219, RZ, 0x1c1f ;  /* 0x001c1fffdbda7589 */ /* 0x000ee200000e0000 */
[C---:B-1----:R-:W-:Y:S01]  /*57f0*/  HMMA.16816.F32 R20, R136.reuse, R148, RZ ;  /* 0x000000948814723c */ /* 0x042fe200000018ff */
[----:B------:R-:W-:Y:S05]  /*5800*/  IMAD R220, R181, c[0x0][0x1d0], R220 ;  /* 0x00007400b5dc7a24 */ /* 0x000fea00078e02dc */
[----:B------:R-:W-:Y:S02]  /*5810*/  IADD3 R220, R220, -c[0x0][0x168], RZ ;  /* 0x80005a00dcdc7a10 */ /* 0x000fe40007ffe0ff */
[C---:B------:R-:W-:Y:S01]  /*5820*/  HMMA.16816.F32 R24, R136.reuse, R150, RZ ;  /* 0x000000968818723c */ /* 0x040fe200000018ff */
[----:B------:R-:W-:Y:S03]  /*5830*/  LDSM.16.M88.4 R148, [R0+0xd100] ;  /* 0x00d100000094783b */ /* 0x000fe60000000200 */
[C---:B------:R-:W-:Y:S02]  /*5840*/  IADD3 R221, R220.reuse, c[0x0][0x328], RZ ;  /* 0x0000ca00dcdd7a10 */ /* 0x040fe40007ffe0ff */
[----:B------:R-:W-:Y:S02]  /*5850*/  IADD3 R220, R220, UR17, RZ ;  /* 0x00000011dcdc7c10 */ /* 0x000fe4000fffe0ff */
[C---:B------:R-:W-:Y:S08]  /*5860*/  HMMA.16816.F32 R28, R136.reuse, R152, RZ ;  /* 0x00000098881c723c */ /* 0x040ff000000018ff */
[----:B------:R-:W-:Y:S01]  /*5870*/  HMMA.16816.F32 R32, R136, R154, RZ ;  /* 0x0000009a8820723c */ /* 0x000fe200000018ff */
[----:B------:R-:W1:Y:S06]  /*5880*/  LDSM.16.M88.4 R136, [R0+0xc900] ;  /* 0x00c900000088783b */ /* 0x000e6c0000000200 */
[----:B------:R-:W4:Y:S01]  /*5890*/  LDSM.16.M88.4 R152, [R0+0xd900] ;  /* 0x00d900000098783b */ /* 0x000f220000000200 */
[C---:B------:R-:W-:Y:S08]  /*58a0*/  HMMA.16816.F32 R4, R156.reuse, R160, R4 ;  /* 0x000000a09c04723c */ /* 0x040ff00000001804 */
[C---:B------:R-:W-:Y:S01]  /*58b0*/  HMMA.16816.F32 R8, R156.reuse, R162, R8 ;  /* 0x000000a29c08723c */ /* 0x040fe20000001808 */
[----:B------:R-:W-:Y:S07]  /*58c0*/  LDSM.16.M88.4 R160, [R186] ;  /* 0x00000000baa0783b */ /* 0x000fee0000000200 */
[C---:B------:R-:W-:Y:S08]  /*58d0*/  HMMA.16816.F32 R12, R156.reuse, R164, R12 ;  /* 0x000000a49c0c723c */ /* 0x040ff0000000180c */
[C---:B------:R-:W-:Y:S01]  /*58e0*/  HMMA.16816.F32 R16, R156.reuse, R166, R16 ;  /* 0x000000a69c10723c */ /* 0x040fe20000001810 */
[----:B------:R-:W5:Y:S07]  /*58f0*/  LDSM.16.M88.4 R164, [R2+0xc100] ;  /* 0x00c1000002a4783b */ /* 0x000f6e0000000200 */
[C---:B------:R-:W-:Y:S08]  /*5900*/  HMMA.16816.F32 R20, R156.reuse, R168, R20 ;  /* 0x000000a89c14723c */ /* 0x040ff00000001814 */
[C---:B------:R-:W-:Y:S01]  /*5910*/  HMMA.16816.F32 R24, R156.reuse, R170, R24 ;  /* 0x000000aa9c18723c */ /* 0x040fe20000001818 */
[----:B------:R-:W-:Y:S07]  /*5920*/  LDSM.16.M88.4 R168, [R2+0xd900] ;  /* 0x00d9000002a8783b */ /* 0x000fee0000000200 */
[C---:B------:R-:W-:Y:S08]  /*5930*/  HMMA.16816.F32 R28, R156.reuse, R172, R28 ;  /* 0x000000ac9c1c723c */ /* 0x040ff0000000181c */
[----:B------:R-:W-:Y:S01]  /*5940*/  HMMA.16816.F32 R32, R156, R174, R32 ;  /* 0x000000ae9c20723c */ /* 0x000fe20000001820 */
[----:B------:R-:W4:Y:S07]  /*5950*/  LDSM.16.M88.4 R156, [R2+0xc900] ;  /* 0x00c90000029c783b */ /* 0x000f2e0000000200 */
[C---:B--2---:R-:W-:Y:S05]  /*5960*/  HMMA.16816.F32 R4, R140.reuse, R144, R4 ;  /* 0x000000908c04723c */ /* 0x044fea0000001804 */
[--C-:B---3--:R-:W-:Y:S02]  /*5970*/  IMAD.IADD R223, R221, 0x1, R218.reuse ;  /* 0x00000001dddf7824 */ /* 0x108fe400078e02da */
[----:B------:R-:W-:Y:S01]  /*5980*/  IMAD.IADD R222, R220, 0x1, R218 ;  /* 0x00000001dcde7824 */ /* 0x000fe200078e02da */
[C---:B------:R-:W-:Y:S01]  /*5990*/  HMMA.16816.F32 R8, R140.reuse, R146, R8 ;  /* 0x000000928c08723c */ /* 0x040fe20000001808 */
[----:B------:R-:W2:Y:S07]  /*59a0*/  LDSM.16.M88.4 R144, [R2+0xd100] ;  /* 0x00d100000290783b */ /* 0x000eae0000000200 */
[C---:B-1----:R-:W-:Y:S08]  /*59b0*/  HMMA.16816.F32 R12, R140.reuse, R136, R12 ;  /* 0x000000888c0c723c */ /* 0x042ff0000000180c */
[C---:B------:R-:W-:Y:S01]  /*59c0*/  HMMA.16816.F32 R16, R140.reuse, R138, R16 ;  /* 0x0000008a8c10723c */ /* 0x040fe20000001810 */
[----:B------:R-:W-:Y:S07]  /*59d0*/  LDSM.16.M88.4 R136, [R193+0x4000] ;  /* 0x00400000c188783b */ /* 0x000fee0000000200 */
[C---:B------:R-:W-:Y:S08]  /*59e0*/  HMMA.16816.F32 R20, R140.reuse, R148, R20 ;  /* 0x000000948c14723c */ /* 0x040ff00000001814 */
[C---:B------:R-:W-:Y:S01]  /*59f0*/  HMMA.16816.F32 R24, R140.reuse, R150, R24 ;  /* 0x000000968c18723c */ /* 0x040fe20000001818 */
[----:B------:R-:W-:Y:S07]  /*5a00*/  LDSM.16.M88.4 R148, [R191+UR4+0xe900] ;  /* 0x00e90004bf94783b */ /* 0x000fee0008000200 */
[C---:B----4-:R-:W-:Y:S08]  /*5a10*/  HMMA.16816.F32 R28, R140.reuse, R152, R28 ;  /* 0x000000988c1c723c */ /* 0x050ff0000000181c */
[----:B------:R-:W-:Y:S01]  /*5a20*/  HMMA.16816.F32 R32, R140, R154, R32 ;  /* 0x0000009a8c20723c */ /* 0x000fe20000001820 */
[----:B------:R-:W1:Y:S06]  /*5a30*/  LDSM.16.M88.4 R140, [R191+UR4+0xe100] ;  /* 0x00e10004bf8c783b */ /* 0x000e6c0008000200 */
[----:B------:R-:W-:Y:S01]  /*5a40*/  LDSM.16.M88.4 R152, [R191+UR4+0xf900] ;  /* 0x00f90004bf98783b */ /* 0x000fe20008000200 */
[C---:B-----5:R-:W-:Y:S08]  /*5a50*/  HMMA.16816.F32 R4, R160.reuse, R164, R4 ;  /* 0x000000a4a004723c */ /* 0x060ff00000001804 */
[C---:B------:R-:W-:Y:S01]  /*5a60*/  HMMA.16816.F32 R8, R160.reuse, R166, R8 ;  /* 0x000000a6a008723c */ /* 0x040fe20000001808 */
[----:B------:R-:W-:Y:S07]  /*5a70*/  LDSM.16.M88.4 R164, [R0+0xf100] ;  /* 0x00f1000000a4783b */ /* 0x000fee0000000200 */
[C---:B------:R-:W-:Y:S08]  /*5a80*/  HMMA.16816.F32 R12, R160.reuse, R156, R12 ;  /* 0x0000009ca00c723c */ /* 0x040ff0000000180c */
[C---:B------:R-:W-:Y:S01]  /*5a90*/  HMMA.16816.F32 R16, R160.reuse, R158, R16 ;  /* 0x0000009ea010723c */ /* 0x040fe20000001810 */
[----:B------:R-:W-:Y:S07]  /*5aa0*/  LDSM.16.M88.4 R156, [R189+0x4000] ;  /* 0x00400000bd9c783b */ /* 0x000fee0000000200 */
[C---:B--2---:R-:W-:Y:S08]  /*5ab0*/  HMMA.16816.F32 R20, R160.reuse, R144, R20 ;  /* 0x00000090a014723c */ /* 0x044ff00000001814 */
[C---:B------:R-:W-:Y:S01]  /*5ac0*/  HMMA.16816.F32 R24, R160.reuse, R146, R24 ;  /* 0x00000092a018723c */ /* 0x040fe20000001818 */
[----:B------:R-:W2:Y:S07]  /*5ad0*/  LDSM.16.M88.4 R144, [R191+UR4+0xf100] ;  /* 0x00f10004bf90783b */ /* 0x000eae0008000200 */
[C---:B------:R-:W-:Y:S08]  /*5ae0*/  HMMA.16816.F32 R28, R160.reuse, R168, R28 ;  /* 0x000000a8a01c723c */ /* 0x040ff0000000181c */
[----:B------:R-:W-:Y:S01]  /*5af0*/  HMMA.16816.F32 R32, R160, R170, R32 ;  /* 0x000000aaa020723c */ /* 0x000fe20000001820 */
[----:B------:R-:W3:Y:S06]  /*5b00*/  LDSM.16.M88.4 R160, [R134+0xe100] ;  /* 0x00e1000086a0783b */ /* 0x000eec0000000200 */
[----:B------:R-:W-:Y:S01]  /*5b10*/  LDSM.16.M88.4 R168, [R2+0xe100] ;  /* 0x00e1000002a8783b */ /* 0x000fe20000000200 */
[C---:B-1----:R-:W-:Y:S08]  /*5b20*/  HMMA.16816.F32 R4, R136.reuse, R140, R4 ;  /* 0x0000008c8804723c */ /* 0x042ff00000001804 */
[C---:B------:R-:W-:Y:S01]  /*5b30*/  HMMA.16816.F32 R8, R136.reuse, R142, R8 ;  /* 0x0000008e8808723c */ /* 0x040fe20000001808 */
[----:B------:R-:W1:Y:S07]  /*5b40*/  LDSM.16.M88.4 R140, [R134+0xe900] ;  /* 0x00e90000868c783b */ /* 0x000e6e0000000200 */
[C---:B------:R-:W-:Y:S08]  /*5b50*/  HMMA.16816.F32 R12, R136.reuse, R148, R12 ;  /* 0x00000094880c723c */ /* 0x040ff0000000180c */
[C---:B------:R-:W-:Y:S01]  /*5b60*/  HMMA.16816.F32 R16, R136.reuse, R150, R16 ;  /* 0x000000968810723c */ /* 0x040fe20000001810 */
[----:B------:R-:W4:Y:S07]  /*5b70*/  LDSM.16.M88.4 R148, [R134+0xf100] ;  /* 0x00f100008694783b */ /* 0x000f2e0000000200 */
[C---:B--2---:R-:W-:Y:S08]  /*5b80*/  HMMA.16816.F32 R20, R136.reuse, R144, R20 ;  /* 0x000000908814723c */ /* 0x044ff00000001814 */
[C---:B------:R-:W-:Y:S01]  /*5b90*/  HMMA.16816.F32 R24, R136.reuse, R146, R24 ;  /* 0x000000928818723c */ /* 0x040fe20000001818 */
[----:B------:R-:W2:Y:S07]  /*5ba0*/  LDSM.16.M88.4 R144, [R134+0xf900] ;  /* 0x00f900008690783b */ /* 0x000eae0000000200 */
[C---:B------:R-:W-:Y:S08]  /*5bb0*/  HMMA.16816.F32 R28, R136.reuse, R152, R28 ;  /* 0x00000098881c723c */ /* 0x040ff0000000181c */
[----:B------:R-:W-:Y:S01]  /*5bc0*/  HMMA.16816.F32 R32, R136, R154, R32 ;  /* 0x0000009a8820723c */ /* 0x000fe20000001820 */
[----:B------:R-:W-:Y:S06]  /*5bd0*/  LDSM.16.M88.4 R136, [R187+0x4000] ;  /* 0x00400000bb88783b */ /* 0x000fec0000000200 */
[----:B------:R-:W5:Y:S01]  /*5be0*/  LDSM.16.M88.4 R152, [R0+0xe100] ;  /* 0x00e100000098783b */ /* 0x000f620000000200 */
[C---:B---3--:R-:W-:Y:S08]  /*5bf0*/  HMMA.16816.F32 R4, R156.reuse, R160, R4 ;  /* 0x000000a09c04723c */ /* 0x048ff00000001804 */
[C---:B------:R-:W-:Y:S01]  /*5c00*/  HMMA.16816.F32 R8, R156.reuse, R162, R8 ;  /* 0x000000a29c08723c */ /* 0x040fe20000001808 */
[----:B------:R-:W3:Y:S07]  /*5c10*/  LDSM.16.M88.4 R160, [R0+0xe900] ;  /* 0x00e9000000a0783b */ /* 0x000eee0000000200 */
[C---:B-1----:R-:W-:Y:S08]  /*5c20*/  HMMA.16816.F32 R12, R156.reuse, R140, R12 ;  /* 0x0000008c9c0c723c */ /* 0x042ff0000000180c */
[C---:B------:R-:W-:Y:S01]  /*5c30*/  HMMA.16816.F32 R16, R156.reuse, R142, R16 ;  /* 0x0000008e9c10723c */ /* 0x040fe20000001810 */
[----:B------:R-:W1:Y:S07]  /*5c40*/  LDSM.16.M88.4 R140, [R0+0xf900] ;  /* 0x00f90000008c783b */ /* 0x000e6e0000000200 */
[C---:B----4-:R-:W-:Y:S08]  /*5c50*/  HMMA.16816.F32 R20, R156.reuse, R148, R20 ;  /* 0x000000949c14723c */ /* 0x050ff00000001814 */
[C---:B------:R-:W-:Y:S01]  /*5c60*/  HMMA.16816.F32 R24, R156.reuse, R150, R24 ;  /* 0x000000969c18723c */ /* 0x040fe20000001818 */
[----:B------:R-:W4:Y:S07]  /*5c70*/  LDSM.16.M88.4 R148, [R186+0x4000] ;  /* 0x00400000ba94783b */ /* 0x000f2e0000000200 */
[C---:B--2---:R-:W-:Y:S08]  /*5c80*/  HMMA.16816.F32 R28, R156.reuse, R144, R28 ;  /* 0x000000909c1c723c */ /* 0x044ff0000000181c */
[----:B------:R-:W-:Y:S01]  /*5c90*/  HMMA.16816.F32 R32, R156, R146, R32 ;  /* 0x000000929c20723c */ /* 0x000fe20000001820 */
[----:B------:R-:W2:Y:S06]  /*5ca0*/  LDSM.16.M88.4 R144, [R133+0xe900] ;  /* 0x00e900008590783b */ /* 0x000eac0000000200 */
[----:B------:R-:W1:Y:S01]  /*5cb0*/  LDSM.16.M88.4 R156, [R133+0xf100] ;  /* 0x00f10000859c783b */ /* 0x000e620000000200 */
[C---:B-----5:R-:W-:Y:S08]  /*5cc0*/  HMMA.16816.F32 R4, R136.reuse, R152, R4 ;  /* 0x000000988804723c */ /* 0x060ff00000001804 */
[C---:B------:R-:W-:Y:S01]  /*5cd0*/  HMMA.16816.F32 R8, R136.reuse, R154, R8 ;  /* 0x0000009a8808723c */ /* 0x040fe20000001808 */
[----:B------:R-:W5:Y:S07]  /*5ce0*/  LDSM.16.M88.4 R152, [R133+0xf900] ;  /* 0x00f900008598783b */ /* 0x000f6e0000000200 */
[C---:B---3--:R-:W-:Y:S08]  /*5cf0*/  HMMA.16816.F32 R12, R136.reuse, R160, R12 ;  /* 0x000000a0880c723c */ /* 0x048ff0000000180c */
[C---:B------:R-:W-:Y:S01]  /*5d00*/  HMMA.16816.F32 R16, R136.reuse, R162, R16 ;  /* 0x000000a28810723c */ /* 0x040fe20000001810 */
[----:B------:R-:W-:Y:S07]  /*5d10*/  LDSM.16.M88.4 R160, [R191+UR4+0x10900] ;  /* 0x01090004bfa0783b */ /* 0x000fee0008000200 */
[C---:B------:R-:W-:Y:S08]  /*5d20*/  HMMA.16816.F32 R20, R136.reuse, R164, R20 ;  /* 0x000000a48814723c */ /* 0x040ff00000001814 */
[C---:B------:R-:W-:Y:S01]  /*5d30*/  HMMA.16816.F32 R24, R136.reuse, R166, R24 ;  /* 0x000000a68818723c */ /* 0x040fe20000001818 */
[----:B------:R-:W-:Y:S07]  /*5d40*/  LDSM.16.M88.4 R164, [R191+UR4+0x11100] ;  /* 0x01110004bfa4783b */ /* 0x000fee0008000200 */
[C---:B-1----:R-:W-:Y:S08]  /*5d50*/  HMMA.16816.F32 R28, R136.reuse, R140, R28 ;  /* 0x0000008c881c723c */ /* 0x042ff0000000181c */
[----:B------:R-:W-:Y:S01]  /*5d60*/  HMMA.16816.F32 R32, R136, R142, R32 ;  /* 0x0000008e8820723c */ /* 0x000fe20000001820 */
[----:B------:R-:W-:Y:S06]  /*5d70*/  LDSM.16.M88.4 R136, [R193+0x8000] ;  /* 0x00800000c188783b */ /* 0x000fec0000000200 */
[----:B------:R-:W1:Y:S01]  /*5d80*/  LDSM.16.M88.4 R140, [R191+UR4+0x10100] ;  /* 0x01010004bf8c783b */ /* 0x000e620008000200 */
[C---:B----4-:R-:W-:Y:S08]  /*5d90*/  HMMA.16816.F32 R4, R148.reuse, R168, R4 ;  /* 0x000000a89404723c */ /* 0x050ff00000001804 */
[C---:B------:R-:W-:Y:S01]  /*5da0*/  HMMA.16816.F32 R8, R148.reuse, R170, R8 ;  /* 0x000000aa9408723c */ /* 0x040fe20000001808 */
[----:B------:R-:W-:Y:S07]  /*5db0*/  LDSM.16.M88.4 R168, [R134+0x10100] ;  /* 0x0101000086a8783b */ /* 0x000fee0000000200 */
[C---:B--2---:R-:W-:Y:S08]  /*5dc0*/  HMMA.16816.F32 R12, R148.reuse, R144, R12 ;  /* 0x00000090940c723c */ /* 0x044ff0000000180c */
[C---:B------:R-:W-:Y:S01]  /*5dd0*/  HMMA.16816.F32 R16, R148.reuse, R146, R16 ;  /* 0x000000929410723c */ /* 0x040fe20000001810 */
[----:B------:R-:W2:Y:S07]  /*5de0*/  LDSM.16.M88.4 R144, [R191+UR4+0x11900] ;  /* 0x01190004bf90783b */ /* 0x000eae0008000200 */
[C---:B------:R-:W-:Y:S08]  /*5df0*/  HMMA.16816.F32 R20, R148.reuse, R156, R20 ;  /* 0x0000009c9414723c */ /* 0x040ff00000001814 */
[C---:B------:R-:W-:Y:S01]  /*5e00*/  HMMA.16816.F32 R24, R148.reuse, R158, R24 ;  /* 0x0000009e9418723c */ /* 0x040fe20000001818 */
[----:B------:R-:W3:Y:S07]  /*5e10*/  LDSM.16.M88.4 R156, [R189+0x8000] ;  /* 0x00800000bd9c783b */ /* 0x000eee0000000200 */
[C---:B-----5:R-:W-:Y:S08]  /*5e20*/  HMMA.16816.F32 R28, R148.reuse, R152, R28 ;  /* 0x00000098941c723c */ /* 0x060ff0000000181c */
[----:B------:R-:W-:Y:S01]  /*5e30*/  HMMA.16816.F32 R32, R148, R154, R32 ;  /* 0x0000009a9420723c */ /* 0x000fe20000001820 */
[----:B------:R-:W-:Y:S06]  /*5e40*/  LDSM.16.M88.4 R148, [R134+0x11100] ;  /* 0x011100008694783b */ /* 0x000fec0000000200 */
[----:B------:R-:W-:Y:S01]  /*5e50*/  LDSM.16.M88.4 R152, [R134+0x11900] ;  /* 0x011900008698783b */ /* 0x000fe20000000200 */
        /* <DEDUP_REMOVED lines=8> */
[----:B------:R-:W4:Y:S07]  /*5ee0*/  LDSM.16.M88.4 R164, [R0+0x10100] ;  /* 0x0101000000a4783b */ /* 0x000f2e0000000200 */
[C---:B--2---:R-:W-:Y:S08]  /*5ef0*/  HMMA.16816.F32 R28, R136.reuse, R144, R28 ;  /* 0x00000090881c723c */ /* 0x044ff0000000181c */
[----:B------:R-:W-:Y:S01]  /*5f00*/  HMMA.16816.F32 R32, R136, R146, R32 ;  /* 0x000000928820723c */ /* 0x000fe20000001820 */
[----:B------:R-:W2:Y:S06]  /*5f10*/  LDSM.16.M88.4 R136, [R0+0x10900] ;  /* 0x010900000088783b */ /* 0x000eac0000000200 */
[----:B------:R-:W5:Y:S01]  /*5f20*/  LDSM.16.M88.4 R144, [R0+0x11100] ;  /* 0x011100000090783b */ /* 0x000f620000000200 */
[C---:B---3--:R-:W-:Y:S08]  /*5f30*/  HMMA.16816.F32 R4, R156.reuse, R168, R4 ;  /* 0x000000a89c04723c */ /* 0x048ff00000001804 */
[C---:B------:R-:W-:Y:S08]  /*5f40*/  HMMA.16816.F32 R8, R156.reuse, R170, R8 ;  /* 0x000000aa9c08723c */ /* 0x040ff00000001808 */
[C---:B-1----:R-:W-:Y:S08]  /*5f50*/  HMMA.16816.F32 R12, R156.reuse, R140, R12 ;  /* 0x0000008c9c0c723c */ /* 0x042ff0000000180c */
[C---:B------:R-:W-:Y:S01]  /*5f60*/  HMMA.16816.F32 R16, R156.reuse, R142, R16 ;  /* 0x0000008e9c10723c */ /* 0x040fe20000001810 */
[----:B------:R-:W1:Y:S07]  /*5f70*/  LDSM.16.M88.4 R140, [R0+0x11900] ;  /* 0x01190000008c783b */ /* 0x000e6e0000000200 */
[C---:B------:R-:W-:Y:S08]  /*5f80*/  HMMA.16816.F32 R20, R156.reuse, R148, R20 ;  /* 0x000000949c14723c */ /* 0x040ff00000001814 */
[C---:B------:R-:W-:Y:S01]  /*5f90*/  HMMA.16816.F32 R24, R156.reuse, R150, R24 ;  /* 0x000000969c18723c */ /* 0x040fe20000001818 */
[----:B------:R-:W-:Y:S07]  /*5fa0*/  LDSM.16.M88.4 R148, [R186+0x8000] ;  /* 0x00800000ba94783b */ /* 0x000fee0000000200 */
[C---:B------:R-:W-:Y:S08]  /*5fb0*/  HMMA.16816.F32 R28, R156.reuse, R152, R28 ;  /* 0x000000989c1c723c */ /* 0x040ff0000000181c */
[----:B------:R-:W-:Y:S01]  /*5fc0*/  HMMA.16816.F32 R32, R156, R154, R32 ;  /* 0x0000009a9c20723c */ /* 0x000fe20000001820 */
[----:B------:R-:W3:Y:S06]  /*5fd0*/  LDSM.16.M88.4 R152, [R2+0x10100] ;  /* 0x010100000298783b */ /* 0x000eec0000000200 */
[----:B------:R-:W1:Y:S01]  /*5fe0*/  LDSM.16.M88.4 R156, [R133+0x10900] ;  /* 0x01090000859c783b */ /* 0x000e620000000200 */
[C---:B----4-:R-:W-:Y:S08]  /*5ff0*/  HMMA.16816.F32 R4, R160.reuse, R164, R4 ;  /* 0x000000a4a004723c */ /* 0x050ff00000001804 */
[C---:B------:R-:W-:Y:S01]  /*6000*/  HMMA.16816.F32 R8, R160.reuse, R166, R8 ;  /* 0x000000a6a008723c */ /* 0x040fe20000001808 */
[----:B------:R-:W4:Y:S07]  /*6010*/  LDSM.16.M88.4 R164, [R133+0x11100] ;  /* 0x0111000085a4783b */ /* 0x000f2e0000000200 */
[C---:B--2---:R-:W-:Y:S08]  /*6020*/  HMMA.16816.F32 R12, R160.reuse, R136, R12 ;  /* 0x00000088a00c723c */ /* 0x044ff0000000180c */
[C---:B------:R-:W-:Y:S01]  /*6030*/  HMMA.16816.F32 R16, R160.reuse, R138, R16 ;  /* 0x0000008aa010723c */ /* 0x040fe20000001810 */
[----:B------:R-:W2:Y:S07]  /*6040*/  LDSM.16.M88.4 R136, [R133+0x11900] ;  /* 0x011900008588783b */ /* 0x000eae0000000200 */
[C---:B-----5:R-:W-:Y:S08]  /*6050*/  HMMA.16816.F32 R20, R160.reuse, R144, R20 ;  /* 0x00000090a014723c */ /* 0x060ff00000001814 */
[C---:B------:R-:W-:Y:S08]  /*6060*/  HMMA.16816.F32 R24, R160.reuse, R146, R24 ;  /* 0x00000092a018723c */ /* 0x040ff00000001818 */
[C---:B-1----:R-:W-:Y:S08]  /*6070*/  HMMA.16816.F32 R28, R160.reuse, R140, R28 ;  /* 0x0000008ca01c723c */ /* 0x042ff0000000181c */
[----:B------:R-:W-:Y:S08]  /*6080*/  HMMA.16816.F32 R32, R160, R142, R32 ;  /* 0x0000008ea020723c */ /* 0x000ff00000001820 */
[C---:B---3--:R-:W-:Y:S08]  /*6090*/  HMMA.16816.F32 R4, R148.reuse, R152, R4 ;  /* 0x000000989404723c */ /* 0x048ff00000001804 */
[C---:B------:R-:W-:Y:S08]  /*60a0*/  HMMA.16816.F32 R8, R148.reuse, R154, R8 ;  /* 0x0000009a9408723c */ /* 0x040ff00000001808 */
[C---:B------:R-:W-:Y:S08]  /*60b0*/  HMMA.16816.F32 R12, R148.reuse, R156, R12 ;  /* 0x0000009c940c723c */ /* 0x040ff0000000180c */
[C---:B------:R-:W-:Y:S08]  /*60c0*/  HMMA.16816.F32 R16, R148.reuse, R158, R16 ;  /* 0x0000009e9410723c */ /* 0x040ff00000001810 */
[C---:B----4-:R-:W-:Y:S08]  /*60d0*/  HMMA.16816.F32 R20, R148.reuse, R164, R20 ;  /* 0x000000a49414723c */ /* 0x050ff00000001814 */
[C---:B------:R-:W-:Y:S08]  /*60e0*/  HMMA.16816.F32 R24, R148.reuse, R166, R24 ;  /* 0x000000a69418723c */ /* 0x040ff00000001818 */
[C---:B--2---:R-:W-:Y:S08]  /*60f0*/  HMMA.16816.F32 R28, R148.reuse, R136, R28 ;  /* 0x00000088941c723c */ /* 0x044ff0000000181c */
[----:B------:R-:W-:Y:S01]  /*6100*/  HMMA.16816.F32 R32, R148, R138, R32 ;  /* 0x0000008a9420723c */ /* 0x000fe20000001820 */
[----:B------:R-:W-:-:S07]  /*6110*/  @!P2 BRA `(.L_x_923) ;  /* 0x000001900000a947 */ /* 0x000fce0003800000 */
[----:B------:R-:W-:Y:S01]  /*6120*/  IMAD R218, R181, c[0x0][0x1d0], R218 ;  /* 0x00007400b5da7a24 */ /* 0x000fe200078e02da */
[----:B------:R-:W-:Y:S04]  /*6130*/  BSSY B0, `(.L_x_924) ;  /* 0x0000012000007945 */ /* 0x000fe80003800000 */
        /* <DEDUP_REMOVED lines=12> */
.L_x_925:
[----:B------:R-:W-:Y:S04]  /*6200*/  MOV R0, c[0x0][0x32c] ;  /* 0x0000cb0000007a02 */ /* 0x000fe80000000f00 */
[----:B------:R-:W-:Y:S11]  /*6210*/  ISETP.NE.AND P0, PT, R0, 0x1, PT ;  /* 0x000000010000780c */ /* 0x000ff60003f05270 */
[----:B------:R-:W-:Y:S02]  /*6220*/  @!UPT UIADD3 URZ, URZ, URZ, URZ ;  /* 0x0000003f3f3ff290 */ /* 0x000fe4000fffe03f */
[----:B------:R-:W-:Y:S05]  /*6230*/  @P0 IMAD.HI.U32 R0, R218, c[0x0][0x330], RZ ;  /* 0x0000cc00da000a27 */ /* 0x000fea00078e00ff */
[----:B------:R-:W-:Y:S02]  /*6240*/  @P0 SHF.R.U32.HI R218, RZ, c[0x0][0x334], R0 ;  /* 0x0000cd00ffda0a19 */ /* 0x000fe40000011600 */
.L_x_926:
[----:B------:R-:W-:Y:S05]  /*6250*/  BSYNC B0 ;  /* 0x0000000000007941 */ /* 0x000fea0003800000 */
.L_x_924:
[----:B------:R-:W-:Y:S04]  /*6260*/  IMAD R133, R218, c[0x0][0x32c], -R209 ;  /* 0x0000cb00da857a24 */ /* 0x000fe800078e0ad1 */
[----:B------:R-:W-:Y:S05]  /*6270*/  IMAD.IADD R133, R133, 0x1, -R206 ;  /* 0x0000000185857824 */ /* 0x000fea00078e0ace */
[----:B------:R-:W-:Y:S02]  /*6280*/  IADD3 R0, R133, c[0x0][0x32c], RZ ;  /* 0x0000cb0085007a10 */ /* 0x000fe40007ffe0ff */
[----:B------:R-:W-:Y:S02]  /*6290*/  IMNMX R222, R222, R133, !PT ;  /* 0x00000085dede7217 */ /* 0x000fe40007800200 */
[----:B------:R-:W-:Y:S02]  /*62a0*/  IMNMX R223, R223, R0, PT ;  /* 0x00000000dfdf7217 */ /* 0x000fe40003800200 */
.L_x_923:
[----:B------:R-:W-:Y:S01]  /*62b0*/  ISETP.GT.AND P1, PT, R217, -0x1, PT ;  /* 0xffffffffd900780c */ /* 0x000fe20003f24270 */
[----:B------:R-:W1:Y:S03]  /*62c0*/  SHFL.IDX PT, R0, R219, 0x1, 0x1c1f ;  /* 0x003c1f00db007f89 */ /* 0x000e6600000e0000 */
[----:B------:R-:W-:Y:S04]  /*62d0*/  ISETP.GT.AND P0, PT, R222, RZ, P1 ;  /* 0x000000ffde00720c */ /* 0x000fe80000f04270 */
[C---:B------:R-:W-:Y:S04]  /*62e0*/  ISETP.LT.OR P0, PT, R223.reuse, 0x1, P0 ;  /* 0x00000001df00780c */ /* 0x040fe80000701670 */
[----:B------:R-:W-:Y:S02]  /*62f0*/  FSEL R133, R4, -INF , !P0 ;  /* 0xff80000004857808 */ /* 0x000fe40004000000 */
[C---:B------:R-:W-:Y:S04]  /*6300*/  ISETP.GT.AND P0, PT, R222.reuse, 0x1, P1 ;  /* 0x00000001de00780c */ /* 0x040fe80000f04270 */
[----:B------:R-:W-:Y:S04]  /*6310*/  ISETP.LT.OR P0, PT, R223, 0x2, P0 ;  /* 0x00000002df00780c */ /* 0x000fe80000701670 */
[----:B------:R-:W-:Y:S02]  /*6320*/  FSEL R136, R5, -INF , !P0 ;  /* 0xff80000005887808 */ /* 0x000fe40004000000 */
[----:B------:R-:W-:Y:S01]  /*6330*/  ISETP.GT.AND P0, PT, R222, 0x8, P1 ;  /* 0x00000008de00780c */ /* 0x000fe20000f04270 */
[--C-:B-1----:R-:W-:Y:S02]  /*6340*/  IMAD.IADD R221, R221, 0x1, R0.reuse ;  /* 0x00000001dddd7824 */ /* 0x102fe400078e0200 */
[----:B------:R-:W-:Y:S01]  /*6350*/  IMAD.IADD R220, R220, 0x1, R0 ;  /* 0x00000001dcdc7824 */ /* 0x000fe200078e0200 */
[C---:B------:R-:W-:Y:S04]  /*6360*/  ISETP.LT.OR P0, PT, R223.reuse, 0x9, P0 ;  /* 0x00000009df00780c */ /* 0x040fe80000701670 */
[----:B------:R-:W-:Y:S02]  /*6370*/  FSEL R134, R8, -INF , !P0 ;  /* 0xff80000008867808 */ /* 0x000fe40004000000 */
[C---:B------:R-:W-:Y:S04]  /*6380*/  ISETP.GT.AND P0, PT, R222.reuse, 0x9, P1 ;  /* 0x00000009de00780c */ /* 0x040fe80000f04270 */
[----:B------:R-:W-:Y:S04]  /*6390*/  ISETP.LT.OR P0, PT, R223, 0xa, P0 ;  /* 0x0000000adf00780c */ /* 0x000fe80000701670 */
[----:B------:R-:W-:Y:S02]  /*63a0*/  FSEL R8, R9, -INF , !P0 ;  /* 0xff80000009087808 */ /* 0x000fe40004000000 */
[----:B------:R-:W-:Y:S04]  /*63b0*/  ISETP.GT.AND P0, PT, R222, 0x10, P1 ;  /* 0x00000010de00780c */ /* 0x000fe80000f04270 */
        /* <DEDUP_REMOVED lines=32> */
[----:B------:R-:W-:Y:S04]  /*65c0*/  ISETP.GT.AND P0, PT, R222, 0x39, P1 ;  /* 0x00000039de00780c */ /* 0x000fe80000f04270 */
[----:B------:R-:W-:Y:S04]  /*65d0*/  ISETP.LT.OR P0, PT, R223, 0x3a, P0 ;  /* 0x0000003adf00780c */ /* 0x000fe80000701670 */
[----:B------:R-:W-:Y:S01]  /*65e0*/  FSEL R146, R33, -INF , !P0 ;  /* 0xff80000021927808 */ /* 0x000fe20004000000 */
[----:B------:R-:W-:-:S05]  /*65f0*/  @!P2 BRA `(.L_x_927) ;  /* 0x000001900000a947 */ /* 0x000fca0003800000 */
        /* <DEDUP_REMOVED lines=14> */
.L_x_929:
[----:B------:R-:W-:Y:S04]  /*66e0*/  MOV R0, c[0x0][0x32c] ;  /* 0x0000cb0000007a02 */ /* 0x000fe80000000f00 */
[----:B------:R-:W-:Y:S11]  /*66f0*/  ISETP.NE.AND P0, PT, R0, 0x1, PT ;  /* 0x000000010000780c */ /* 0x000ff60003f05270 */
[----:B------:R-:W-:Y:S02]  /*6700*/  @!UPT UIADD3 URZ, URZ, URZ, URZ ;  /* 0x0000003f3f3ff290 */ /* 0x000fe4000fffe03f */
[----:B------:R-:W-:Y:S05]  /*6710*/  @P0 IMAD.HI.U32 R0, R2, c[0x0][0x330], RZ ;  /* 0x0000cc0002000a27 */ /* 0x000fea00078e00ff */
[----:B------:R-:W-:Y:S02]  /*6720*/  @P0 SHF.R.U32.HI R2, RZ, c[0x0][0x334], R0 ;  /* 0x0000cd00ff020a19 */ /* 0x000fe40000011600 */
.L_x_930:
[----:B------:R-:W-:Y:S05]  /*6730*/  BSYNC B0 ;  /* 0x0000000000007941 */ /* 0x000fea0003800000 */
.L_x_928:
[----:B------:R-:W-:Y:S04]  /*6740*/  IMAD R5, R2, c[0x0][0x32c], -R209 ;  /* 0x0000cb0002057a24 */ /* 0x000fe800078e0ad1 */
[----:B------:R-:W-:Y:S05]  /*6750*/  IMAD.IADD R5, R5, 0x1, -R206 ;  /* 0x0000000105057824 */ /* 0x000fea00078e0ace */
[----:B------:R-:W-:Y:S02]  /*6760*/  IADD3 R0, R5, c[0x0][0x32c], RZ ;  /* 0x0000cb0005007a10 */ /* 0x000fe40007ffe0ff */
[----:B------:R-:W-:Y:S02]  /*6770*/  IMNMX R220, R220, R5, !PT ;  /* 0x00000005dcdc7217 */ /* 0x000fe40007800200 */
[----:B------:R-:W-:Y:S02]  /*6780*/  IMNMX R221, R221, R0, PT ;  /* 0x00000000dddd7217 */ /* 0x000fe40003800200 */
.L_x_927:
[----:B------:R-:W-:Y:S01]  /*6790*/  FMNMX.FTZ R5, R133, R132, !PT ;  /* 0x0000008485057209 */ /* 0x000fe20007810000 */
[----:B------:R-:W-:Y:S04]  /*67a0*/  DEPBAR.LE SB0, 0x2 ;  /* 0x000080800000791a */ /* 0x000fe80000000000 */
[----:B------:R-:W-:Y:S01]  /*67b0*/  FMNMX.FTZ R5, R136, R5, !PT ;  /* 0x0000000588057209 */ /* 0x000fe20007810000 */
[----:B------:R-:W-:Y:S01]  /*67c0*/  BAR.SYNC.DEFER_BLOCKING 0x0 ;  /* 0x0000000000007b1d */ /* 0x000fe20000010000 */
[----:B------:R-:W-:Y:S02]  /*67d0*/  ISETP.GT.AND P0, PT, R220, RZ, P1 ;  /* 0x000000ffdc00720c */ /* 0x000fe40000f04270 */
[----:B------:R-:W-:Y:S02]  /*67e0*/  FMNMX.FTZ R5, R134, R5, !PT ;  /* 0x0000000586057209 */ /* 0x000fe40007810000 */
[C---:B------:R-:W-:Y:S02]  /*67f0*/  ISETP.LT.OR P0, PT, R221.reuse, 0x1, P0 ;  /* 0x00000001dd00780c */ /* 0x040fe40000701670 */
[----:B------:R-:W-:Y:S02]  /*6800*/  FMNMX.FTZ R5, R8, R5, !PT ;  /* 0x0000000508057209 */ /* 0x000fe40007810000 */
[----:B------:R-:W-:Y:S02]  /*6810*/  FSEL R6, R6, -INF , !P0 ;  /* 0xff80000006067808 */ /* 0x000fe40004000000 */
[----:B------:R-:W-:Y:S02]  /*6820*/  FMNMX.FTZ R5, R168, R5, !PT ;  /* 0x00000005a8057209 */ /* 0x000fe40007810000 */
[----:B------:R-:W-:Y:S02]  /*6830*/  ISETP.GT.AND P0, PT, R220, 0x1, P1 ;  /* 0x00000001dc00780c */ /* 0x000fe40000f04270 */
[----:B------:R-:W-:Y:S02]  /*6840*/  FMNMX.FTZ R5, R170, R5, !PT ;  /* 0x00000005aa057209 */ /* 0x000fe40007810000 */
[----:B------:R-:W-:Y:S02]  /*6850*/  ISETP.LT.OR P0, PT, R221, 0x2, P0 ;  /* 0x00000002dd00780c */ /* 0x000fe40000701670 */
[----:B------:R-:W-:Y:S02]  /*6860*/  FMNMX.FTZ R5, R142, R5, !PT ;  /* 0x000000058e057209 */ /* 0x000fe40007810000 */
[----:B------:R-:W-:Y:S02]  /*6870*/  FSEL R9, R7, -INF , !P0 ;  /* 0xff80000007097808 */ /* 0x000fe40004000000 */
[----:B------:R-:W-:Y:S02]  /*6880*/  FMNMX.FTZ R5, R140, R5, !PT ;  /* 0x000000058c057209 */ /* 0x000fe40007810000 */
[----:B------:R-:W-:Y:S02]  /*6890*/  ISETP.GT.AND P0, PT, R220, 0x8, P1 ;  /* 0x00000008dc00780c */ /* 0x000fe40000f04270 */
[----:B------:R-:W-:Y:S02]  /*68a0*/  FMNMX.FTZ R5, R218, R5, !PT ;  /* 0x00000005da057209 */ /* 0x000fe40007810000 */
[C---:B------:R-:W-:Y:S02]  /*68b0*/  ISETP.LT.OR P0, PT, R221.reuse, 0x9, P0 ;  /* 0x00000009dd00780c */ /* 0x040fe40000701670 */
        /* <DEDUP_REMOVED lines=15> */
[----:B------:R-:W-:Y:S02]  /*69b0*/  IADD3 R17, R184, UR4, RZ ;  /* 0x00000004b8117c10 */ /* 0x000fe4000fffe0ff */
[----:B------:R-:W-:Y:S02]  /*69c0*/  FSEL R173, R15, -INF , !P0 ;  /* 0xff8000000fad7808 */ /* 0x000fe40004000000 */
[----:B------:R-:W-:Y:S02]  /*69d0*/  FMNMX.FTZ R15, R146, R5, !PT ;  /* 0x00000005920f7209 */ /* 0x000fe40007810000 */
[----:B------:R-:W-:Y:S03]  /*69e0*/  ISETP.GT.AND P0, PT, R220, 0x18, P1 ;  /* 0x00000018dc00780c */ /* 0x000fe60000f04270 */
[----:B------:R-:W1:Y:S01]  /*69f0*/  SHFL.BFLY PT, R0, R15, 0x2, 0x1f ;  /* 0x0c401f000f007f89 */ /* 0x000e6200000e0000 */
[C---:B------:R-:W-:Y:S04]  /*6a00*/  ISETP.LT.OR P0, PT, R221.reuse, 0x19, P0 ;  /* 0x00000019dd00780c */ /* 0x040fe80000701670 */
[----:B------:R-:W-:Y:S02]  /*6a10*/  FSEL R143, R18, -INF , !P0 ;  /* 0xff800000128f7808 */ /* 0x000fe40004000000 */
[C---:B------:R-:W-:Y:S04]  /*6a20*/  ISETP.GT.AND P0, PT, R220.reuse, 0x19, P1 ;  /* 0x00000019dc00780c */ /* 0x040fe80000f04270 */
[----:B------:R-:W-:Y:S04]  /*6a30*/  ISETP.LT.OR P0, PT, R221, 0x1a, P0 ;  /* 0x0000001add00780c */ /* 0x000fe80000701670 */
[----:B------:R-:W-:Y:S02]  /*6a40*/  FSEL R141, R19, -INF , !P0 ;  /* 0xff800000138d7808 */ /* 0x000fe40004000000 */
[----:B------:R-:W-:Y:S04]  /*6a50*/  ISETP.GT.AND P0, PT, R220, 0x20, P1 ;  /* 0x00000020dc00780c */ /* 0x000fe80000f04270 */
[----:B------:R-:W-:Y:S02]  /*6a60*/  ISETP.LT.OR P0, PT, R221, 0x21, P0 ;  /* 0x00000021dd00780c */ /* 0x000fe40000701670 */
[----:B-1----:R-:W-:Y:S02]  /*6a70*/  FMNMX.FTZ R13, R15, R0, !PT ;  /* 0x000000000f0d7209 */ /* 0x002fe40007810000 */
[----:B------:R-:W-:Y:S02]  /*6a80*/  FSEL R219, R22, -INF , !P0 ;  /* 0xff80000016db7808 */ /* 0x000fe40004000000 */
[----:B------:R-:W-:Y:S01]  /*6a90*/  ISETP.GT.AND P0, PT, R220, 0x21, P1 ;  /* 0x00000021dc00780c */ /* 0x000fe20000f04270 */
[----:B------:R-:W1:Y:S01]  /*6aa0*/  SHFL.BFLY PT, R2, R13, 0x1, 0x1f ;  /* 0x0c201f000d027f89 */ /* 0x000e6200000e0000 */
        /* <DEDUP_REMOVED lines=9> */
[C---:B------:R-:W-:Y:S02]  /*6b40*/  ISETP.GT.AND P0, PT, R220.reuse, 0x29, P1 ;  /* 0x00000029dc00780c */ /* 0x040fe40000f04270 */
[----:B------:R-:W-:Y:S02]  /*6b50*/  FMNMX.FTZ R0, R175, R0, !PT ;  /* 0x00000000af007209 */ /* 0x000fe40007810000 */
[----:B------:R-:W-:Y:S02]  /*6b60*/  ISETP.LT.OR P0, PT, R221, 0x2a, P0 ;  /* 0x0000002add00780c */ /* 0x000fe40000701670 */
        /* <DEDUP_REMOVED lines=13> */
[----:B------:R-:W-:Y:S01]  /*6c40*/  ISETP.GT.AND P0, PT, R220, 0x38, P1 ;  /* 0x00000038dc00780c */ /* 0x000fe20000f04270 */
[----:B------:R-:W-:Y:S01]  /*6c50*/  LDSM.16.MT88.4 R28, [R184+UR4+0x100] ;  /* 0x00010004b81c783b */ /* 0x000fe20008004200 */
        /* <DEDUP_REMOVED lines=9> */
[----:B-1----:R-:W-:Y:S02]  /*6cf0*/  FMNMX.FTZ R2, R13, R2, !PT ;  /* 0x000000020d027209 */ /* 0x002fe40007810000 */
[----:B------:R-:W-:Y:S02]  /*6d00*/  FMNMX.FTZ R15, R145, R0, !PT ;  /* 0x00000000910f7209 */ /* 0x000fe40007810000 */
[C---:B------:R-:W-:Y:S01]  /*6d10*/  FSETP.NEU.FTZ.AND P0, PT, R2.reuse, -INF , PT ;  /* 0xff8000000200780b */ /* 0x040fe20003f1d000 */
[C---:B------:R-:W-:Y:S02]  /*6d20*/  FMUL.FTZ R153, R2.reuse, c[0x0][0x2d0] ;  /* 0x0000b40002997a20 */ /* 0x040fe40000410000 */
[----:B------:R-:W1:Y:S01]  /*6d30*/  SHFL.BFLY PT, R0, R15, 0x2, 0x1f ;  /* 0x0c401f000f007f89 */ /* 0x000e6200000e0000 */
[----:B------:R-:W-:Y:S02]  /*6d40*/  FSEL R5, R2, RZ, P0 ;  /* 0x000000ff02057208 */ /* 0x000fe40000000000 */
[----:B------:R-:W-:Y:S03]  /*6d50*/  FSEL R153, R153, RZ, P0 ;  /* 0x000000ff99997208 */ /* 0x000fe60000000000 */
[----:B------:R-:W-:Y:S02]  /*6d60*/  FADD.FTZ R5, -R5, R132 ;  /* 0x0000008405057221 */ /* 0x000fe40000010100 */
[--C-:B------:R-:W-:Y:S02]  /*6d70*/  FFMA.FTZ R165, R133, c[0x0][0x2d0], -R153.reuse ;  /* 0x0000b40085a57a23 */ /* 0x100fe40000010899 */
[--C-:B------:R-:W-:Y:S02]  /*6d80*/  FFMA.FTZ R162, R136, c[0x0][0x2d0], -R153.reuse ;  /* 0x0000b40088a27a23 */ /* 0x100fe40000010899 */
[--C-:B------:R-:W-:Y:S01]  /*6d90*/  FFMA.FTZ R161, R134, c[0x0][0x2d0], -R153.reuse ;  /* 0x0000b40086a17a23 */ /* 0x100fe20000010899 */
[----:B------:R-:W-:Y:S01]  /*6da0*/  IADD3 R134, R190, R17, RZ ;  /* 0x00000011be867210 */ /* 0x000fe20007ffe0ff */
[--C-:B------:R-:W-:Y:S01]  /*6db0*/  FFMA.FTZ R160, R8, c[0x0][0x2d0], -R153.reuse ;  /* 0x0000b40008a07a23 */ /* 0x100fe20000010899 */
[----:B------:R-:W-:Y:S01]  /*6dc0*/  MUFU.EX2 R165, R165 ;  /* 0x000000a500a57308 */ /* 0x000fe20000000800 */
[----:B------:R-:W-:Y:S01]  /*6dd0*/  FMUL.FTZ R132, R5, c[0x0][0x2d0] ;  /* 0x0000b40005847a20 */ /* 0x000fe20000410000 */
[----:B------:R-:W-:Y:S01]  /*6de0*/  IADD3 R5, R185, UR4, RZ ;  /* 0x00000004b9057c10 */ /* 0x000fe2000fffe0ff */
[--C-:B------:R-:W-:Y:S02]  /*6df0*/  FFMA.FTZ R171, R140, c[0x0][0x2d0], -R153.reuse ;  /* 0x0000b4008cab7a23 */ /* 0x100fe40000010899 */
[--C-:B------:R-:W-:Y:S01]  /*6e00*/  FFMA.FTZ R221, R158, c[0x0][0x2d0], -R153.reuse ;  /* 0x0000b4009edd7a23 */ /* 0x100fe20000010899 */
[----:B------:R-:W-:Y:S01]  /*6e10*/  IADD3 R133, R190, R5, RZ ;  /* 0x00000005be857210 */ /* 0x000fe20007ffe0ff */
[--C-:B------:R-:W-:Y:S01]  /*6e20*/  FFMA.FTZ R220, R156, c[0x0][0x2d0], -R153.reuse ;  /* 0x0000b4009cdc7a23 */ /* 0x100fe20000010899 */
[----:B-1----:R-:W-:Y:S02]  /*6e30*/  FMNMX.FTZ R13, R15, R0, !PT ;  /* 0x000000000f0d7209 */ /* 0x002fe40007810000 */
[----:B------:R-:W1:Y:S01]  /*6e40*/  MUFU.EX2 R162, R162 ;  /* 0x000000a200a27308 */ /* 0x000e620000000800 */
[----:B------:R-:W-:Y:S01]  /*6e50*/  LDSM.16.MT88.4 R20, [R133+0x100] ;  /* 0x000100008514783b */ /* 0x000fe20000004200 */
[--C-:B------:R-:W-:Y:S02]  /*6e60*/  FFMA.FTZ R223, R154, c[0x0][0x2d0], -R153.reuse ;  /* 0x0000b4009adf7a23 */ /* 0x100fe40000010899 */
[--C-:B------:R-:W-:Y:S02]  /*6e70*/  FFMA.FTZ R226, R152, c[0x0][0x2d0], -R153.reuse ;  /* 0x0000b40098e27a23 */ /* 0x100fe40000010899 */
[--C-:B------:R-:W-:Y:S02]  /*6e80*/  FFMA.FTZ R227, R150, c[0x0][0x2d0], -R153.reuse ;  /* 0x0000b40096e37a23 */ /* 0x100fe40000010899 */
[--C-:B------:R-:W-:Y:S01]  /*6e90*/  FFMA.FTZ R228, R148, c[0x0][0x2d0], -R153.reuse ;  /* 0x0000b40094e47a23 */ /* 0x100fe20000010899 */
[----:B------:R-:W2:Y:S01]  /*6ea0*/  SHFL.BFLY PT, R0, R13, 0x1, 0x1f ;  /* 0x0c201f000d007f89 */ /* 0x000ea200000e0000 */
[----:B------:R-:W-:Y:S01]  /*6eb0*/  MUFU.EX2 R161, R161 ;  /* 0x000000a100a17308 */ /* 0x000fe20000000800 */
[--C-:B------:R-:W-:Y:S02]  /*6ec0*/  FFMA.FTZ R168, R168, c[0x0][0x2d0], -R153.reuse ;  /* 0x0000b400a8a87a23 */ /* 0x100fe40000010899 */
[--C-:B------:R-:W-:Y:S02]  /*6ed0*/  FFMA.FTZ R169, R170, c[0x0][0x2d0], -R153.reuse ;  /* 0x0000b400aaa97a23 */ /* 0x100fe40000010899 */
[--C-:B------:R-:W-:Y:S02]  /*6ee0*/  FFMA.FTZ R170, R142, c[0x0][0x2d0], -R153.reuse ;  /* 0x0000b4008eaa7a23 */ /* 0x100fe40000010899 */
[--C-:B------:R-:W-:Y:S02]  /*6ef0*/  FFMA.FTZ R218, R218, c[0x0][0x2d0], -R153.reuse ;  /* 0x0000b400dada7a23 */ /* 0x100fe40000010899 */
[----:B------:R-:W-:Y:S01]  /*6f00*/  FFMA.FTZ R153, R146, c[0x0][0x2d0], -R153 ;  /* 0x0000b40092997a23 */ /* 0x000fe20000010899 */
[----:B------:R-:W3:Y:S01]  /*6f10*/  MUFU.EX2 R160, R160 ;  /* 0x000000a000a07308 */ /* 0x000ee20000000800 */
[----:B-1----:R-:W-:Y:S09]  /*6f20*/  F2FP.PACK_AB R136, R162, R165 ;  /* 0x000000a5a288723e */ /* 0x002ff200000000ff */
[----:B------:R-:W1:Y:S01]  /*6f30*/  MUFU.EX2 R132, R132 ;  /* 0x0000008400847308 */ /* 0x000e620000000800 */
[----:B--2---:R-:W-:Y:S02]  /*6f40*/  FMNMX.FTZ R0, R13, R0, !PT ;  /* 0x000000000d007209 */ /* 0x004fe40007810000 */
[----:B------:R-:W2:Y:S02]  /*6f50*/  LDSM.16.MT88.4 R12, [R185+UR4+0x100] ;  /* 0x00010004b90c783b */ /* 0x000ea40008004200 */
[C---:B------:R-:W-:Y:S01]  /*6f60*/  FSETP.NEU.FTZ.AND P0, PT, R0.reuse, -INF , PT ;  /* 0xff8000000000780b */ /* 0x040fe20003f1d000 */
[C---:B------:R-:W-:Y:S04]  /*6f70*/  FMUL.FTZ R144, R0.reuse, c[0x0][0x2d0] ;  /* 0x0000b40000907a20 */ /* 0x040fe80000410000 */
[----:B------:R-:W-:Y:S01]  /*6f80*/  MUFU.EX2 R229, R153 ;  /* 0x0000009900e57308 */ /* 0x000fe20000000800 */
[----:B------:R-:W-:Y:S02]  /*6f90*/  FSEL R4, R0, RZ, P0 ;  /* 0x000000ff00047208 */ /* 0x000fe40000000000 */
[----:B------:R-:W-:Y:S02]  /*6fa0*/  FSEL R144, R144, RZ, P0 ;  /* 0x000000ff90907208 */ /* 0x000fe40000000000 */
[----:B---3--:R-:W-:Y:S01]  /*6fb0*/  F2FP.PACK_AB R138, R160, R161 ;  /* 0x000000a1a08a723e */ /* 0x008fe200000000ff */
[----:B------:R-:W-:Y:S02]  /*6fc0*/  FADD.FTZ R4, -R4, R3 ;  /* 0x0000000304047221 */ /* 0x000fe40000010100 */
[--C-:B------:R-:W-:Y:S02]  /*6fd0*/  FFMA.FTZ R167, R6, c[0x0][0x2d0], -R144.reuse ;  /* 0x0000b40006a77a23 */ /* 0x100fe40000010890 */
[--C-:B------:R-:W-:Y:S01]  /*6fe0*/  FFMA.FTZ R164, R9, c[0x0][0x2d0], -R144.reuse ;  /* 0x0000b40009a47a23 */ /* 0x100fe20000010890 */
[----:B------:R-:W-:Y:S01]  /*6ff0*/  MUFU.EX2 R168, R168 ;  /* 0x000000a800a87308 */ /* 0x000fe20000000800 */
[--C-:B------:R-:W-:Y:S02]  /*7000*/  FFMA.FTZ R163, R7, c[0x0][0x2d0], -R144.reuse ;  /* 0x0000b40007a37a23 */ /* 0x100fe40000010890 */
[--C-:B------:R-:W-:Y:S02]  /*7010*/  FFMA.FTZ R166, R11, c[0x0][0x2d0], -R144.reuse ;  /* 0x0000b4000ba67a23 */ /* 0x100fe40000010890 */
[----:B------:R-:W-:Y:S02]  /*7020*/  FMUL.FTZ R3, R4, c[0x0][0x2d0] ;  /* 0x0000b40004037a20 */ /* 0x000fe40000410000 */
[C---:B-1----:R-:W-:Y:S02]  /*7030*/  FMUL.FTZ R4, R132.reuse, R128 ;  /* 0x0000008084047220 */ /* 0x042fe40000410000 */
[C---:B------:R-:W-:Y:S01]  /*7040*/  FMUL.FTZ R5, R132.reuse, R129 ;  /* 0x0000008184057220 */ /* 0x040fe20000410000 */
        /* <DEDUP_REMOVED lines=8> */
[C---:B------:R-:W-:Y:S02]  /*70d0*/  FMUL.FTZ R32, R132.reuse, R120 ;  /* 0x0000007884207220 */ /* 0x040fe40000410000 */
[----:B------:R-:W-:Y:S02]  /*70e0*/  FMUL.FTZ R33, R132, R121 ;  /* 0x0000007984217220 */ /* 0x000fe40000410000 */
[--C-:B------:R-:W-:Y:S02]  /*70f0*/  FFMA.FTZ R174, R143, c[0x0][0x2d0], -R144.reuse ;  /* 0x0000b4008fae7a23 */ /* 0x100fe40000010890 */
[--C-:B------:R-:W-:Y:S01]  /*7100*/  FFMA.FTZ R222, R159, c[0x0][0x2d0], -R144.reuse ;  /* 0x0000b4009fde7a23 */ /* 0x100fe20000010890 */
[----:B------:R-:W-:Y:S01]  /*7110*/  MUFU.EX2 R163, R163 ;  /* 0x000000a300a37308 */ /* 0x000fe20000000800 */
[--C-:B------:R-:W-:Y:S02]  /*7120*/  FFMA.FTZ R224, R157, c[0x0][0x2d0], -R144.reuse ;  /* 0x0000b4009de07a23 */ /* 0x100fe40000010890 */
[----:B------:R-:W-:Y:S01]  /*7130*/  LDSM.16.MT88.4 R156, [R185+UR4+0x5900] ;  /* 0x00590004b99c783b */ /* 0x000fe20008004200 */
[--C-:B------:R-:W-:Y:S02]  /*7140*/  FFMA.FTZ R225, R155, c[0x0][0x2d0], -R144.reuse ;  /* 0x0000b4009be17a23 */ /* 0x100fe40000010890 */
[--C-:B------:R-:W-:Y:S02]  /*7150*/  FFMA.FTZ R230, R151, c[0x0][0x2d0], -R144.reuse ;  /* 0x0000b40097e67a23 */ /* 0x100fe40000010890 */
[--C-:B------:R-:W-:Y:S02]  /*7160*/  FFMA.FTZ R231, R149, c[0x0][0x2d0], -R144.reuse ;  /* 0x0000b40095e77a23 */ /* 0x100fe40000010890 */
[----:B------:R-:W3:Y:S01]  /*7170*/  MUFU.EX2 R166, R166 ;  /* 0x000000a600a67308 */ /* 0x000ee20000000800 */
[----:B------:R-:W-:Y:S01]  /*7180*/  LDSM.16.MT88.4 R148, [R184+UR4+0x3900] ;  /* 0x00390004b894783b */ /* 0x000fe20008004200 */
[--C-:B------:R-:W-:Y:S01]  /*7190*/  FFMA.FTZ R232, R147, c[0x0][0x2d0], -R144.reuse ;  /* 0x0000b40093e87a23 */ /* 0x100fe20000010890 */
[----:B-1----:R-:W-:Y:S01]  /*71a0*/  F2FP.PACK_AB R137, R164, R167 ;  /* 0x000000a7a489723e */ /* 0x002fe200000000ff */
[C---:B------:R-:W-:Y:S02]  /*71b0*/  FMUL.FTZ R36, R132.reuse, R36 ;  /* 0x0000002484247220 */ /* 0x040fe40000410000 */
[C---:B------:R-:W-:Y:S03]  /*71c0*/  FMUL.FTZ R37, R132.reuse, R37 ;  /* 0x0000002584257220 */ /* 0x040fe60000410000 */
[----:B------:R-:W-:Y:S01]  /*71d0*/  LDSM.16.MT88.4 R152, [R134+0x3900] ;  /* 0x003900008698783b */ /* 0x000fe20000004200 */
[----:B------:R-:W1:Y:S01]  /*71e0*/  MUFU.EX2 R3, R3 ;  /* 0x0000000300037308 */ /* 0x000e620000000800 */
[C---:B------:R-:W-:Y:S02]  /*71f0*/  FMUL.FTZ R40, R132.reuse, R40 ;  /* 0x0000002884287220 */ /* 0x040fe40000410000 */
[C---:B------:R-:W-:Y:S02]  /*7200*/  FMUL.FTZ R41, R132.reuse, R41 ;  /* 0x0000002984297220 */ /* 0x040fe40000410000 */
[C---:B------:R-:W-:Y:S02]  /*7210*/  FMUL.FTZ R44, R132.reuse, R44 ;  /* 0x0000002c842c7220 */ /* 0x040fe40000410000 */
[C---:B------:R-:W-:Y:S02]  /*7220*/  FMUL.FTZ R45, R132.reuse, R45 ;  /* 0x0000002d842d7220 */ /* 0x040fe40000410000 */
[C---:B------:R-:W-:Y:S01]  /*7230*/  FMUL.FTZ R48, R132.reuse, R48 ;  /* 0x0000003084307220 */ /* 0x040fe20000410000 */
[----:B------:R-:W4:Y:S01]  /*7240*/  MUFU.EX2 R169, R169 ;  /* 0x000000a900a97308 */ /* 0x000f220000000800 */
[C---:B------:R-:W-:Y:S02]  /*7250*/  FMUL.FTZ R49, R132.reuse, R49 ;  /* 0x0000003184317220 */ /* 0x040fe40000410000 */
[----:B------:R-:W-:Y:S01]  /*7260*/  FMUL.FTZ R52, R132, R52 ;  /* 0x0000003484347220 */ /* 0x000fe20000410000 */
[----:B---3--:R-:W-:Y:S01]  /*7270*/  F2FP.PACK_AB R139, R166, R163 ;  /* 0x000000a3a68b723e */ /* 0x008fe200000000ff */
        /* <DEDUP_REMOVED lines=12> */
[C---:B--2---:R-:W-:Y:S03]  /*7340*/  HMMA.16816.F32 R4, R136.reuse, R12, R4 ;  /* 0x0000000c8804723c */ /* 0x044fe60000001804 */
[----:B------:R-:W-:Y:S02]  /*7350*/  LDSM.16.MT88.4 R124, [R185+UR4+0x2900] ;  /* 0x00290004b97c783b */ /* 0x000fe40008004200 */
[C---:B------:R-:W-:Y:S02]  /*7360*/  FMUL.FTZ R18, R3.reuse, R106 ;  /* 0x0000006a03127220 */ /* 0x040fe40000410000 */
[C---:B------:R-:W-:Y:S01]  /*7370*/  FMUL.FTZ R12, R132.reuse, R100 ;  /* 0x00000064840c7220 */ /* 0x040fe20000410000 */
[C---:B------:R-:W-:Y:S01]  /*7380*/  HMMA.16816.F32 R8, R136.reuse, R14, R8 ;  /* 0x0000000e8808723c */ /* 0x040fe20000001808 */
[----:B------:R-:W-:Y:S03]  /*7390*/  MUFU.EX2 R174, R174 ;  /* 0x000000ae00ae7308 */ /* 0x000fe60000000800 */
[C---:B------:R-:W-:Y:S02]  /*73a0*/  FMUL.FTZ R13, R132.reuse, R101 ;  /* 0x00000065840d7220 */ /* 0x040fe40000410000 */
[C---:B------:R-:W-:Y:S02]  /*73b0*/  FMUL.FTZ R19, R3.reuse, R107 ;  /* 0x0000006b03137220 */ /* 0x040fe40000410000 */
[C---:B------:R-:W-:Y:S01]  /*73c0*/  FMUL.FTZ R14, R3.reuse, R102 ;  /* 0x00000066030e7220 */ /* 0x040fe20000410000 */
[----:B------:R-:W-:Y:S02]  /*73d0*/  LDSM.16.MT88.4 R104, [R185+UR4+0x2100] ;  /* 0x00210004b968783b */ /* 0x000fe40008004200 */
[----:B------:R-:W-:Y:S01]  /*73e0*/  MUFU.EX2 R218, R218 ;  /* 0x000000da00da7308 */ /* 0x000fe20000000800 */
[C---:B------:R-:W-:Y:S02]  /*73f0*/  FMUL.FTZ R15, R3.reuse, R103 ;  /* 0x00000067030f7220 */ /* 0x040fe40000410000 */
[C---:B------:R-:W-:Y:S02]  /*7400*/  FMUL.FTZ R26, R3.reuse, R114 ;  /* 0x00000072031a7220 */ /* 0x040fe40000410000 */
[C---:B------:R-:W-:Y:S01]  /*7410*/  FMUL.FTZ R27, R3.reuse, R115 ;  /* 0x00000073031b7220 */ /* 0x040fe20000410000 */
[----:B------:R-:W2:Y:S01]  /*7420*/  LDSM.16.MT88.4 R100, [R134+0x100] ;  /* 0x000100008664783b */ /* 0x000ea20000004200 */
[C---:B------:R-:W-:Y:S01]  /*7430*/  FMUL.FTZ R34, R3.reuse, R122 ;  /* 0x0000007a03227220 */ /* 0x040fe20000410000 */
[C---:B------:R-:W-:Y:S02]  /*7440*/  HMMA.16816.F32 R12, R136.reuse, R20, R12 ;  /* 0x00000014880c723c */ /* 0x040fe4000000180c */
[----:B------:R-:W-:Y:S01]  /*7450*/  MUFU.EX2 R221, R221 ;  /* 0x000000dd00dd7308 */ /* 0x000fe20000000800 */
[C---:B------:R-:W-:Y:S02]  /*7460*/  FMUL.FTZ R35, R3.reuse, R123 ;  /* 0x0000007b03237220 */ /* 0x040fe40000410000 */
[C---:B------:R-:W-:Y:S01]  /*7470*/  FMUL.FTZ R38, R3.reuse, R38 ;  /* 0x0000002603267220 */ /* 0x040fe20000410000 */
[----:B------:R-:W-:Y:S01]  /*7480*/  LDSM.16.MT88.4 R112, [R185+UR4+0x900] ;  /* 0x00090004b970783b */ /* 0x000fe20008004200 */
[C---:B------:R-:W-:Y:S01]  /*7490*/  FMUL.FTZ R20, R132.reuse, R108 ;  /* 0x0000006c84147220 */ /* 0x040fe20000410000 */
[C---:B------:R-:W-:Y:S04]  /*74a0*/  HMMA.16816.F32 R16, R136.reuse, R22, R16 ;  /* 0x000000168810723c */ /* 0x040fe80000001810 */
[C---:B------:R-:W-:Y:S01]  /*74b0*/  FMUL.FTZ R21, R132.reuse, R109 ;  /* 0x0000006d84157220 */ /* 0x040fe20000410000 */
[----:B------:R-:W-:Y:S01]  /*74c0*/  MUFU.EX2 R220, R220 ;  /* 0x000000dc00dc7308 */ /* 0x000fe20000000800 */
[----:B------:R-:W-:Y:S01]  /*74d0*/  LDSM.16.MT88.4 R120, [R134+0x900] ;  /* 0x000900008678783b */ /* 0x000fe20000004200 */
[C---:B------:R-:W-:Y:S02]  /*74e0*/  FMUL.FTZ R22, R3.reuse, R110 ;  /* 0x0000006e03167220 */ /* 0x040fe40000410000 */
[C---:B------:R-:W-:Y:S03]  /*74f0*/  FMUL.FTZ R23, R3.reuse, R111 ;  /* 0x0000006f03177220 */ /* 0x040fe60000410000 */
[C---:B------:R-:W-:Y:S02]  /*7500*/  FMUL.FTZ R39, R3.reuse, R39 ;  /* 0x0000002703277220 */ /* 0x040fe40000410000 */
[----:B------:R-:W3:Y:S01]  /*7510*/  LDSM.16.MT88.4 R108, [R133+0x2100] ;  /* 0x00210000856c783b */ /* 0x000ee20000004200 */
[C---:B------:R-:W-:Y:S01]  /*7520*/  FMUL.FTZ R42, R3.reuse, R42 ;  /* 0x0000002a032a7220 */ /* 0x040fe20000410000 */
[C---:B------:R-:W-:Y:S01]  /*7530*/  HMMA.16816.F32 R20, R136.reuse, R28, R20 ;  /* 0x0000001c8814723c */ /* 0x040fe20000001814 */
[----:B------:R-:W-:Y:S02]  /*7540*/  MUFU.EX2 R223, R223 ;  /* 0x000000df00df7308 */ /* 0x000fe40000000800 */
        /* <DEDUP_REMOVED lines=19> */
[----:B------:R-:W2:Y:S03]  /*7680*/  LDSM.16.MT88.4 R100, [R184+UR4+0x2100] ;  /* 0x00210004b864783b */ /* 0x000ea60008004200 */
[C---:B------:R-:W-:Y:S02]  /*7690*/  FMUL.FTZ R59, R3.reuse, R59 ;  /* 0x0000003b033b7220 */ /* 0x040fe40000410000 */
[C---:B------:R-:W-:Y:S01]  /*76a0*/  FMUL.FTZ R62, R3.reuse, R62 ;  /* 0x0000003e033e7220 */ /* 0x040fe20000410000 */
[----:B------:R-:W-:Y:S01]  /*76b0*/  MUFU.EX2 R226, R226 ;  /* 0x000000e200e27308 */ /* 0x000fe20000000800 */
[C---:B------:R-:W-:Y:S04]  /*76c0*/  HMMA.16816.F32 R36, R136.reuse, R104, R36 ;  /* 0x000000688824723c */ /* 0x040fe80000001824 */
[C---:B------:R-:W-:Y:S02]  /*76d0*/  FMUL.FTZ R63, R3.reuse, R63 ;  /* 0x0000003f033f7220 */ /* 0x040fe40000410000 */
[C---:B------:R-:W-:Y:S02]  /*76e0*/  FMUL.FTZ R64, R132.reuse, R64 ;  /* 0x0000004084407220 */ /* 0x040fe40000410000 */
[C---:B------:R-:W-:Y:S01]  /*76f0*/  HMMA.16816.F32 R40, R136.reuse, R106, R40 ;  /* 0x0000006a8828723c */ /* 0x040fe20000001828 */
[----:B------:R-:W5:Y:S01]  /*7700*/  LDSM.16.MT88.4 R104, [R134+0x2100] ;  /* 0x002100008668783b */ /* 0x000f620000004200 */
[----:B------:R-:W-:Y:S02]  /*7710*/  MUFU.EX2 R227, R227 ;  /* 0x000000e300e37308 */ /* 0x000fe40000000800 */
[C---:B------:R-:W-:Y:S02]  /*7720*/  FMUL.FTZ R65, R132.reuse, R65 ;  /* 0x0000004184417220 */ /* 0x040fe40000410000 */
[C---:B------:R-:W-:Y:S02]  /*7730*/  FMUL.FTZ R66, R3.reuse, R66 ;  /* 0x0000004203427220 */ /* 0x040fe40000410000 */
[C---:B---3--:R-:W-:Y:S04]  /*7740*/  HMMA.16816.F32 R44, R136.reuse, R108, R44 ;  /* 0x0000006c882c723c */ /* 0x048fe8000000182c */
[C---:B------:R-:W-:Y:S01]  /*7750*/  FMUL.FTZ R67, R3.reuse, R67 ;  /* 0x0000004303437220 */ /* 0x040fe20000410000 */
[----:B------:R-:W-:Y:S01]  /*7760*/  MUFU.EX2 R228, R228 ;  /* 0x000000e400e47308 */ /* 0x000fe20000000800 */
[C---:B------:R-:W-:Y:S02]  /*7770*/  FMUL.FTZ R68, R132.reuse, R68 ;  /* 0x0000004484447220 */ /* 0x040fe40000410000 */
[C---:B------:R-:W-:Y:S01]  /*7780*/  HMMA.16816.F32 R48, R136.reuse, R110, R48 ;  /* 0x0000006e8830723c */ /* 0x040fe20000001830 */
[----:B------:R-:W3:Y:S03]  /*7790*/  LDSM.16.MT88.4 R108, [R185+UR4+0x4100] ;  /* 0x00410004b96c783b */ /* 0x000ee60008004200 */
        /* <DEDUP_REMOVED lines=18> */
[----:B------:R-:W5:Y:S03]  /*78c0*/  LDSM.16.MT88.4 R104, [R184+UR4+0x4100] ;  /* 0x00410004b868783b */ /* 0x000f660008004200 */
        /* <DEDUP_REMOVED lines=11> */
[C---:B------:R-:W-:Y:S02]  /*7980*/  FMUL.FTZ R86, R3.reuse, R86 ;  /* 0x0000005603567220 */ /* 0x040fe40000410000 */
[----:B------:R-:W-:Y:S02]  /*7990*/  FMUL.FTZ R87, R3, R87 ;  /* 0x0000005703577220 */ /* 0x000fe40000410000 */
[--C-:B------:R-:W-:Y:S01]  /*79a0*/  FFMA.FTZ R172, R175, c[0x0][0x2d0], -R144.reuse ;  /* 0x0000b400afac7a23 */ /* 0x100fe20000010890 */
[C---:B------:R-:W-:Y:S04]  /*79b0*/  HMMA.16816.F32 R80, R136.reuse, R102, R80 ;  /* 0x000000668850723c */ /* 0x040fe80000001850 */
[--C-:B------:R-:W-:Y:S01]  /*79c0*/  FFMA.FTZ R175, R141, c[0x0][0x2d0], -R144.reuse ;  /* 0x0000b4008daf7a23 */ /* 0x100fe20000010890 */
[----:B----4-:R-:W-:Y:S01]  /*79d0*/  F2FP.PACK_AB R100, R169, R168 ;  /* 0x000000a8a964723e */ /* 0x010fe200000000ff */
[--C-:B------:R-:W-:Y:S01]  /*79e0*/  FFMA.FTZ R173, R173, c[0x0][0x2d0], -R144.reuse ;  /* 0x0000b400adad7a23 */ /* 0x100fe20000010890 */
[----:B------:R-:W-:Y:S01]  /*79f0*/  LDSM.16.MT88.4 R140, [R184+UR4+0x2900] ;  /* 0x00290004b88c783b */ /* 0x000fe20008004200 */
[C---:B-----5:R-:W-:Y:S01]  /*7a00*/  HMMA.16816.F32 R84, R136.reuse, R104, R84 ;  /* 0x000000688854723c */ /* 0x060fe20000001854 */
[----:B------:R-:W-:Y:S03]  /*7a10*/  MUFU.EX2 R172, R172 ;  /* 0x000000ac00ac7308 */ /* 0x000fe60000000800 */
[C---:B------:R-:W-:Y:S01]  /*7a20*/  FMUL.FTZ R88, R132.reuse, R88 ;  /* 0x0000005884587220 */ /* 0x040fe20000410000 */
[----:B-1----:R-:W-:Y:S01]  /*7a30*/  F2FP.PACK_AB R102, R171, R170 ;  /* 0x000000aaab66723e */ /* 0x002fe200000000ff */
[C---:B------:R-:W-:Y:S02]  /*7a40*/  FMUL.FTZ R89, R132.reuse, R89 ;  /* 0x0000005984597220 */ /* 0x040fe40000410000 */
[C---:B------:R-:W-:Y:S03]  /*7a50*/  FMUL.FTZ R90, R3.reuse, R90 ;  /* 0x0000005a035a7220 */ /* 0x040fe60000410000 */
[----:B------:R-:W1:Y:S01]  /*7a60*/  MUFU.EX2 R173, R173 ;  /* 0x000000ad00ad7308 */ /* 0x000e620000000800 */
[C---:B------:R-:W-:Y:S02]  /*7a70*/  FMUL.FTZ R91, R3.reuse, R91 ;  /* 0x0000005b035b7220 */ /* 0x040fe40000410000 */
[C---:B------:R-:W-:Y:S02]  /*7a80*/  FMUL.FTZ R92, R132.reuse, R92 ;  /* 0x0000005c845c7220 */ /* 0x040fe40000410000 */
[C---:B------:R-:W-:Y:S02]  /*7a90*/  FMUL.FTZ R93, R132.reuse, R93 ;  /* 0x0000005d845d7220 */ /* 0x040fe40000410000 */
[C---:B------:R-:W-:Y:S01]  /*7aa0*/  FMUL.FTZ R94, R3.reuse, R94 ;  /* 0x0000005e035e7220 */ /* 0x040fe20000410000 */
[C---:B------:R-:W-:Y:S01]  /*7ab0*/  HMMA.16816.F32 R88, R136.reuse, R106, R88 ;  /* 0x0000006a8858723c */ /* 0x040fe20000001858 */
[----:B------:R-:W2:Y:S01]  /*7ac0*/  LDSM.16.MT88.4 R104, [R184+UR4+0x900] ;  /* 0x00090004b868783b */ /* 0x000ea20008004200 */
[----:B------:R-:W4:Y:S01]  /*7ad0*/  MUFU.EX2 R175, R175 ;  /* 0x000000af00af7308 */ /* 0x000f220000000800 */
[C---:B------:R-:W-:Y:S02]  /*7ae0*/  FMUL.FTZ R95, R3.reuse, R95 ;  /* 0x0000005f035f7220 */ /* 0x040fe40000410000 */
[C---:B------:R-:W-:Y:S02]  /*7af0*/  FMUL.FTZ R96, R132.reuse, R96 ;  /* 0x0000006084607220 */ /* 0x040fe40000410000 */
[C---:B------:R-:W-:Y:S02]  /*7b00*/  FMUL.FTZ R97, R132.reuse, R97 ;  /* 0x0000006184617220 */ /* 0x040fe40000410000 */
[C---:B------:R-:W-:Y:S01]  /*7b10*/  FMUL.FTZ R98, R3.reuse, R98 ;  /* 0x0000006203627220 */ /* 0x040fe20000410000 */
[C---:B---3--:R-:W-:Y:S03]  /*7b20*/  HMMA.16816.F32 R92, R136.reuse, R108, R92 ;  /* 0x0000006c885c723c */ /* 0x048fe6000000185c */
[----:B------:R-:W-:Y:S02]  /*7b30*/  FMUL.FTZ R99, R3, R99 ;  /* 0x0000006303637220 */ /* 0x000fe40000410000 */
[--C-:B------:R-:W-:Y:S01]  /*7b40*/  FFMA.FTZ R219, R219, c[0x0][0x2d0], -R144.reuse ;  /* 0x0000b400dbdb7a23 */ /* 0x100fe20000010890 */
[----:B-1----:R-:W-:Y:S01]  /*7b50*/  F2FP.PACK_AB R101, R173, R172 ;  /* 0x000000acad65723e */ /* 0x002fe200000000ff */
[----:B------:R-:W-:Y:S02]  /*7b60*/  FFMA.FTZ R144, R145, c[0x0][0x2d0], -R144 ;  /* 0x0000b40091907a23 */ /* 0x000fe40000010890 */
[----:B------:R-:W-:Y:S01]  /*7b70*/  FFMA.FTZ R165, R132, R207, R165 ;  /* 0x000000cf84a57223 */ /* 0x000fe200000100a5 */
[----:B------:R-:W-:Y:S01]  /*7b80*/  HMMA.16816.F32 R96, R136, R110, R96 ;  /* 0x0000006e8860723c */ /* 0x000fe20000001860 */
[----:B------:R-:W1:Y:S01]  /*7b90*/  LDSM.16.MT88.4 R108, [R134+0x2900] ;  /* 0x00290000866c783b */ /* 0x000e620000004200 */
[----:B------:R3:W-:Y:S01]  /*7ba0*/  MUFU.EX2 R233, R144 ;  /* 0x0000009000e97308 */ /* 0x0007e20000000800 */
[----:B------:R-:W-:Y:S01]  /*7bb0*/  FFMA.FTZ R167, R3, R208, R167 ;  /* 0x000000d003a77223 */ /* 0x000fe200000100a7 */
[----:B------:R-:W-:Y:S01]  /*7bc0*/  IADD3 R3, R217, -0x2, RZ ;  /* 0xfffffffed9037810 */ /* 0x000fe20007ffe0ff */
[----:B------:R-:W-:Y:S01]  /*7bd0*/  FADD.FTZ R162, R162, R165 ;  /* 0x000000a5a2a27221 */ /* 0x000fe20000010000 */
[----:B----4-:R-:W-:Y:S01]  /*7be0*/  F2FP.PACK_AB R103, R175, R174 ;  /* 0x000000aeaf67723e */ /* 0x010fe200000000ff */
[----:B------:R-:W-:Y:S01]  /*7bf0*/  FADD.FTZ R164, R164, R167 ;  /* 0x000000a7a4a47221 */ /* 0x000fe20000010000 */
[----:B------:R-:W-:Y:S01]  /*7c00*/  ISETP.GE.AND P0, PT, R3, R194, PT ;  /* 0x000000c20300720c */ /* 0x000fe20003f06270 */
[----:B------:R-:W-:Y:S03]  /*7c10*/  LDSM.16.MT88.4 R136, [R184+UR4+0x3100] ;  /* 0x00310004b888783b */ /* 0x000fe60008004200 */
[----:B------:R-:W4:Y:S01]  /*7c20*/  MUFU.EX2 R219, R219 ;  /* 0x000000db00db7308 */ /* 0x000f220000000800 */
[C---:B------:R-:W-:Y:S05]  /*7c30*/  HMMA.16816.F32 R4, R100.reuse, R112, R4 ;  /* 0x000000706404723c */ /* 0x040fea0000001804 */
[----:B------:R-:W-:Y:S02]  /*7c40*/  FADD.FTZ R161, R161, R162 ;  /* 0x000000a2a1a17221 */ /* 0x000fe40000010000 */
[----:B------:R-:W-:Y:S01]  /*7c50*/  FADD.FTZ R163, R163, R164 ;  /* 0x000000a4a3a37221 */ /* 0x000fe20000010000 */
[C---:B------:R-:W-:Y:S01]  /*7c60*/  HMMA.16816.F32 R8, R100.reuse, R114, R8 ;  /* 0x000000726408723c */ /* 0x040fe20000001808 */
[----:B------:R-:W-:Y:S03]  /*7c70*/  LDSM.16.MT88.4 R112, [R133+0x4900] ;  /* 0x004900008570783b */ /* 0x000fe60000004200 */
[----:B------:R-:W-:Y:S02]  /*7c80*/  FADD.FTZ R161, R160, R161 ;  /* 0x000000a1a0a17221 */ /* 0x000fe40000010000 */
[----:B------:R-:W-:Y:S02]  /*7c90*/  FADD.FTZ R163, R166, R163 ;  /* 0x000000a3a6a37221 */ /* 0x000fe40000010000 */
[C---:B------:R-:W-:Y:S01]  /*7ca0*/  HMMA.16816.F32 R12, R100.reuse, R116, R12 ;  /* 0x00000074640c723c */ /* 0x040fe2000000180c */
[----:B---3--:R-:W-:Y:S03]  /*7cb0*/  LDSM.16.MT88.4 R144, [R133+0x3900] ;  /* 0x003900008590783b */ /* 0x008fe60000004200 */
[----:B------:R-:W-:Y:S02]  /*7cc0*/  FADD.FTZ R168, R168, R161 ;  /* 0x000000a1a8a87221 */ /* 0x000fe40000010000 */
[----:B------:R-:W-:Y:S02]  /*7cd0*/  FADD.FTZ R172, R172, R163 ;  /* 0x000000a3acac7221 */ /* 0x000fe40000010000 */
[C---:B------:R-:W-:Y:S01]  /*7ce0*/  HMMA.16816.F32 R16, R100.reuse, R118, R16 ;  /* 0x000000766410723c */ /* 0x040fe20000001810 */
[----:B------:R-:W-:Y:S03]  /*7cf0*/  LDSM.16.MT88.4 R116, [R184+UR4+0x4900] ;  /* 0x00490004b874783b */ /* 0x000fe60008004200 */
[----:B------:R-:W-:Y:S02]  /*7d00*/  FADD.FTZ R169, R169, R168 ;  /* 0x000000a8a9a97221 */ /* 0x000fe40000010000 */
[----:B------:R-:W-:Y:S02]  /*7d10*/  FADD.FTZ R173, R173, R172 ;  /* 0x000000acadad7221 */ /* 0x000fe40000010000 */
[C---:B--2---:R-:W-:Y:S04]  /*7d20*/  HMMA.16816.F32 R20, R100.reuse, R104, R20 ;  /* 0x000000686414723c */ /* 0x044fe80000001814 */
[----:B------:R-:W-:Y:S02]  /*7d30*/  FADD.FTZ R170, R170, R169 ;  /* 0x000000a9aaaa7221 */ /* 0x000fe40000010000 */
[----:B------:R-:W-:Y:S02]  /*7d40*/  FADD.FTZ R174, R174, R173 ;  /* 0x000000adaeae7221 */ /* 0x000fe40000010000 */
[C---:B------:R-:W-:Y:S01]  /*7d50*/  HMMA.16816.F32 R24, R100.reuse, R106, R24 ;  /* 0x0000006a6418723c */ /* 0x040fe20000001818 */
[----:B------:R-:W2:Y:S03]  /*7d60*/  LDSM.16.MT88.4 R104, [R185+UR4+0x4900] ;  /* 0x00490004b968783b */ /* 0x000ea60008004200 */
[----:B------:R-:W-:Y:S02]  /*7d70*/  FADD.FTZ R171, R171, R170 ;  /* 0x000000aaabab7221 */ /* 0x000fe40000010000 */
[----:B------:R-:W-:Y:S02]  /*7d80*/  FADD.FTZ R174, R175, R174 ;  /* 0x000000aeafae7221 */ /* 0x000fe40000010000 */
        /* <DEDUP_REMOVED lines=11> */
[----:B------:R-:W-:Y:S07]  /*7e40*/  LDSM.16.MT88.4 R140, [R185+UR4+0x3900] ;  /* 0x00390004b98c783b */ /* 0x000fee0008004200 */
[C---:B-1----:R-:W-:Y:S08]  /*7e50*/  HMMA.16816.F32 R60, R100.reuse, R108, R60 ;  /* 0x0000006c643c723c */ /* 0x042ff0000000183c */
[C---:B------:R-:W-:Y:S01]  /*7e60*/  HMMA.16816.F32 R64, R100.reuse, R110, R64 ;  /* 0x0000006e6440723c */ /* 0x040fe20000001840 */
[----:B------:R-:W1:Y:S07]  /*7e70*/  LDSM.16.MT88.4 R108, [R134+0x4900] ;  /* 0x00490000866c783b */ /* 0x000e6e0000004200 */
[C---:B--2---:R-:W-:Y:S08]  /*7e80*/  HMMA.16816.F32 R68, R100.reuse, R104, R68 ;  /* 0x000000686444723c */ /* 0x044ff00000001844 */
[C---:B------:R-:W-:Y:S01]  /*7e90*/  HMMA.16816.F32 R72, R100.reuse, R106, R72 ;  /* 0x0000006a6448723c */ /* 0x040fe20000001848 */
[----:B------:R-:W2:Y:S07]  /*7ea0*/  LDSM.16.MT88.4 R104, [R185+UR4+0x1100] ;  /* 0x00110004b968783b */ /* 0x000eae0008004200 */
[C---:B------:R-:W-:Y:S08]  /*7eb0*/  HMMA.16816.F32 R76, R100.reuse, R112, R76 ;  /* 0x00000070644c723c */ /* 0x040ff0000000184c */
[C---:B------:R-:W-:Y:S01]  /*7ec0*/  HMMA.16816.F32 R80, R100.reuse, R114, R80 ;  /* 0x000000726450723c */ /* 0x040fe20000001850 */
[----:B------:R-:W3:Y:S07]  /*7ed0*/  LDSM.16.MT88.4 R112, [R184+UR4+0x1100] ;  /* 0x00110004b870783b */ /* 0x000eee0008004200 */
[C---:B------:R-:W-:Y:S08]  /*7ee0*/  HMMA.16816.F32 R84, R100.reuse, R116, R84 ;  /* 0x000000746454723c */ /* 0x040ff00000001854 */
[C---:B------:R-:W-:Y:S01]  /*7ef0*/  HMMA.16816.F32 R88, R100.reuse, R118, R88 ;  /* 0x000000766458723c */ /* 0x040fe20000001858 */
[----:B------:R-:W5:Y:S07]  /*7f00*/  LDSM.16.MT88.4 R116, [R185+UR4+0x3100] ;  /* 0x00310004b974783b */ /* 0x000f6e0008004200 */
[C---:B-1----:R-:W-:Y:S08]  /*7f10*/  HMMA.16816.F32 R92, R100.reuse, R108, R92 ;  /* 0x0000006c645c723c */ /* 0x042ff0000000185c */
[----:B------:R-:W-:Y:S01]  /*7f20*/  HMMA.16816.F32 R96, R100, R110, R96 ;  /* 0x0000006e6460723c */ /* 0x000fe20000001860 */
[----:B------:R-:W-:Y:S06]  /*7f30*/  LDSM.16.MT88.4 R108, [R185+UR4+0x5100] ;  /* 0x00510004b96c783b */ /* 0x000fec0008004200 */
[----:B------:R-:W-:Y:S01]  /*7f40*/  F2FP.PACK_AB R100, R221, R218 ;  /* 0x000000dadd64723e */ /* 0x000fe200000000ff */
[----:B------:R-:W-:Y:S01]  /*7f50*/  FADD.FTZ R218, R218, R171 ;  /* 0x000000abdada7221 */ /* 0x000fe20000010000 */
[----:B------:R-:W-:Y:S03]  /*7f60*/  F2FP.PACK_AB R102, R223, R220 ;  /* 0x000000dcdf66723e */ /* 0x000fe600000000ff */
[C---:B----4-:R-:W-:Y:S01]  /*7f70*/  F2FP.PACK_AB R101, R222.reuse, R219 ;  /* 0x000000dbde65723e */ /* 0x050fe200000000ff */
        /* <DEDUP_REMOVED lines=19> */
[----:B------:R-:W-:Y:S07]  /*80b0*/  LDSM.16.MT88.4 R124, [R185+UR4+0x1900] ;  /* 0x00190004b97c783b */ /* 0x000fee0008004200 */
[C---:B-----5:R-:W-:Y:S08]  /*80c0*/  HMMA.16816.F32 R36, R100.reuse, R116, R36 ;  /* 0x000000746424723c */ /* 0x060ff00000001824 */
[C---:B------:R-:W-:Y:S01]  /*80d0*/  HMMA.16816.F32 R40, R100.reuse, R118, R40 ;  /* 0x000000766428723c */ /* 0x040fe20000001828 */
[----:B------:R-:W3:Y:S07]  /*80e0*/  LDSM.16.MT88.4 R116, [R184+UR4+0x5100] ;  /* 0x00510004b874783b */ /* 0x000eee0008004200 */
        /* <DEDUP_REMOVED lines=24> */
[----:B------:R-:W2:Y:S07]  /*8270*/  LDSM.16.MT88.4 R112, [R184+UR4+0x1900] ;  /* 0x00190004b870783b */ /* 0x000eae0008004200 */
[C---:B---3--:R-:W-:Y:S08]  /*8280*/  HMMA.16816.F32 R84, R100.reuse, R116, R84 ;  /* 0x000000746454723c */ /* 0x048ff00000001854 */
[C---:B------:R-:W-:Y:S08]  /*8290*/  HMMA.16816.F32 R88, R100.reuse, R118, R88 ;  /* 0x000000766458723c */ /* 0x040ff00000001858 */
[C---:B-1----:R-:W-:Y:S08]  /*82a0*/  HMMA.16816.F32 R92, R100.reuse, R104, R92 ;  /* 0x00000068645c723c */ /* 0x042ff0000000185c */
[----:B------:R-:W-:Y:S08]  /*82b0*/  HMMA.16816.F32 R96, R100, R106, R96 ;  /* 0x0000006a6460723c */ /* 0x000ff00000001860 */
[C---:B------:R-:W-:Y:S01]  /*82c0*/  HMMA.16816.F32 R128, R136.reuse, R124, R4 ;  /* 0x0000007c8880723c */ /* 0x040fe20000001804 */
[----:B------:R-:W1:Y:S07]  /*82d0*/  LDSM.16.MT88.4 R4, [R133+0x5900] ;  /* 0x005900008504783b */ /* 0x000e6e0000004200 */
[C---:B------:R-:W-:Y:S01]  /*82e0*/  HMMA.16816.F32 R124, R136.reuse, R126, R8 ;  /* 0x0000007e887c723c */ /* 0x040fe20000001808 */
[----:B------:R-:W3:Y:S07]  /*82f0*/  LDSM.16.MT88.4 R8, [R184+UR4+0x5900] ;  /* 0x00590004b808783b */ /* 0x000eee0008004200 */
        /* <DEDUP_REMOVED lines=23> */
[----:B------:R-:W-:-:S07]  /*8470*/  @!P0 BRA `(.L_x_931) ;  /* 0x000003f000008947 */ /* 0x000fce0003800000 */
[----:B------:R-:W-:Y:S01]  /*8480*/  ISETP.NE.AND P2, PT, R195, 0x1, PT ;  /* 0x00000001c300780c */ /* 0x000fe20003f45270 */
[----:B------:R-:W-:Y:S01]  /*8490*/  IMAD.MOV.U32 R200, RZ, RZ, RZ ;  /* 0x000000ffffc87224 */ /* 0x000fe200078e00ff */
[----:B------:R-:W-:Y:S02]  /*84a0*/  IADD3 R201, R203, R209, R204 ;  /* 0x000000d1cbc97210 */ /* 0x000fe40007ffe0cc */
[----:B------:R-:W-:Y:S02]  /*84b0*/  IADD3 R10, -R213, 0x10, RZ ;  /* 0x00000010d50a7810 */ /* 0x000fe40007ffe1ff */
[----:B------:R-:W-:Y:S02]  /*84c0*/  IADD3 R201, R201, -0x80, RZ ;  /* 0xffffff80c9c97810 */ /* 0x000fe40007ffe0ff */
[----:B------:R-:W-:Y:S02]  /*84d0*/  LOP3.LUT R10, R10, 0xf, RZ, 0xc0, !PT ;  /* 0x0000000f0a0a7812 */ /* 0x000fe400078ec0ff */
[----:B------:R-:W-:Y:S01]  /*84e0*/  IADD3 R8, -R210, 0x10, RZ ;  /* 0x00000010d2087810 */ /* 0x000fe20007ffe1ff */
[----:B------:R-:W-:Y:S02]  /*84f0*/  IMAD.MOV.U32 R3, RZ, RZ, R201 ;  /* 0x000000ffff037224 */ /* 0x000fe400078e00c9 */
[----:B------:R-:W-:Y:S01]  /*8500*/  @P2 IMAD.HI.U32 R6, R201, c[0x0][0x2bc], RZ ;  /* 0x0000af00c9062a27 */ /* 0x000fe200078e00ff */
[----:B------:R-:W-:Y:S04]  /*8510*/  LOP3.LUT R8, R8, 0xf, RZ, 0xc0, !PT ;  /* 0x0000000f08087812 */ /* 0x000fe800078ec0ff */
        /* <DEDUP_REMOVED lines=8> */
[----:B------:R-:W-:Y:S01]  /*85a0*/  IMAD.WIDE.U32 R6, R201, c[0x0][0x1e0], RZ ;  /* 0x00007800c9067a25 */ /* 0x000fe200078e00ff */
        /* <DEDUP_REMOVED lines=12> */
[----:B------:R-:W1:Y:S01]  /*8670*/  SHFL.IDX PT, R7, R4, 0x1, 0x181f ;  /* 0x00381f0004077f89 */ /* 0x000e6200000e0000 */
[----:B------:R-:W-:Y:S03]  /*8680*/  IADD3 R6, -R180, 0x10, RZ ;  /* 0x00000010b4067810 */ /* 0x000fe60007ffe1ff */
[----:B------:R-:W2:Y:S01]  /*8690*/  SHFL.IDX PT, R3, R18, 0x1, 0x181f ;  /* 0x00381f0012037f89 */ /* 0x000ea200000e0000 */
[----:B------:R-:W-:Y:S03]  /*86a0*/  LOP3.LUT R6, R6, 0xf, RZ, 0xc0, !PT ;  /* 0x0000000f06067812 */ /* 0x000fe600078ec0ff */
[----:B------:R-:W3:Y:S01]  /*86b0*/  SHFL.IDX PT, R4, R4, RZ, 0x181f ;  /* 0x00181fff04047589 */ /* 0x000ee200000e0000 */
[----:B-1----:R-:W-:Y:S04]  /*86c0*/  IADD3 R10, P1, P0, R10, R7, R214 ;  /* 0x000000070a0a7210 */ /* 0x002fe8000783e0d6 */
[----:B--2---:R-:W-:Y:S02]  /*86d0*/  IADD3.X R11, RZ, R3, R215, P1, P0 ;  /* 0x00000003ff0b7210 */ /* 0x004fe40000fe04d7 */
[----:B------:R-:W-:Y:S04]  /*86e0*/  IADD3 R8, P1, P0, R8, R7, R211 ;  /* 0x0000000708087210 */ /* 0x000fe8000783e0d3 */
[----:B------:R-:W-:Y:S02]  /*86f0*/  IADD3.X R9, RZ, R3, R212, P1, P0 ;  /* 0x00000003ff097210 */ /* 0x000fe40000fe04d4 */
[----:B------:R-:W-:Y:S04]  /*8700*/  IADD3 R6, P1, P0, R6, R7, R183 ;  /* 0x0000000706067210 */ /* 0x000fe8000783e0b7 */
[----:B------:R-:W-:Y:S02]  /*8710*/  IADD3.X R7, RZ, R3, R192, P1, P0 ;  /* 0x00000003ff077210 */ /* 0x000fe40000fe04c0 */
[----:B------:R-:W1:Y:S01]  /*8720*/  SHFL.IDX PT, R3, R18, RZ, 0x181f ;  /* 0x00181fff12037589 */ /* 0x000e6200000e0000 */
[C---:B---3--:R-:W-:Y:S05]  /*8730*/  IADD3 R14, P0, R4.reuse, R214, RZ ;  /* 0x000000d6040e7210 */ /* 0x048fea0007f1e0ff */
[C---:B-1----:R-:W-:Y:S01]  /*8740*/  IMAD.X R15, R3.reuse, 0x1, R215, P0 ;  /* 0x00000001030f7824 */ /* 0x042fe200000e06d7 */
[C---:B------:R-:W-:Y:S05]  /*8750*/  IADD3 R12, P0, R4.reuse, R211, RZ ;  /* 0x000000d3040c7210 */ /* 0x040fea0007f1e0ff */
[C---:B------:R-:W-:Y:S01]  /*8760*/  IMAD.X R13, R3.reuse, 0x1, R212, P0 ;  /* 0x00000001030d7824 */ /* 0x040fe200000e06d4 */
[----:B------:R-:W-:Y:S05]  /*8770*/  IADD3 R16, P0, R4, R183, RZ ;  /* 0x000000b704107210 */ /* 0x000fea0007f1e0ff */
[----:B------:R-:W-:Y:S01]  /*8780*/  IMAD.X R17, R3, 0x1, R192, P0 ;  /* 0x0000000103117824 */ /* 0x000fe200000e06c0 */
[----:B------:R-:W-:Y:S01]  /*8790*/  ISETP.NE.U32.AND P0, PT, R213, RZ, PT ;  /* 0x000000ffd500720c */ /* 0x000fe20003f05070 */
[----:B------:R-:W-:Y:S04]  /*87a0*/  IMAD.U32 R3, RZ, RZ, UR16 ;  /* 0x00000010ff037e24 */ /* 0x000fe8000f8e00ff */
[----:B------:R-:W-:Y:S04]  /*87b0*/  IMAD R3, R3, 0x3000, R202 ;  /* 0x0000300003037824 */ /* 0x000fe800078e02ca */
[----:B------:R-:W-:Y:S05]  /*87c0*/  IMAD.SHL.U32 R5, R3, 0x2, RZ ;  /* 0x0000000203057824 */ /* 0x000fea00078e00ff */
[----:B------:R1:W-:Y:S04]  /*87d0*/  LDGSTS.E.BYPASS.LTC128B.128 [R5+0xc100], [R14.64], !P5 ;  /* 0x0c1000000e057fae */ /* 0x0003e8000e901d4c */
        /* <DEDUP_REMOVED lines=9> */
.L_x_931:
[----:B------:R-:W0:Y:S01]  /*8870*/  LDGDEPBAR ;  /* 0x00000000000079af */ /* 0x000e220000000000 */
[----:B------:R-:W-:Y:S01]  /*8880*/  UIADD3 UR4, UR5, 0x1, URZ ;  /* 0x0000000105047890 */ /* 0x000fe2000fffe03f */
[C---:B------:R-:W-:Y:S01]  /*8890*/  ISETP.GT.AND P0, PT, R217.reuse, R216, PT ;  /* 0x000000d8d900720c */ /* 0x040fe20003f04270 */
[----:B------:R-:W-:Y:S01]  /*88a0*/  UISETP.GE.AND UP0, UPT, UR5, 0x1, UPT ;  /* 0x000000010500788c */ /* 0x000fe2000bf06270 */
[----:B------:R-:W-:Y:S01]  /*88b0*/  IADD3 R209, R217, -0x1, RZ ;  /* 0xffffffffd9d17810 */ /* 0x000fe20007ffe0ff */
[----:B------:R-:W-:Y:S01]  /*88c0*/  IMAD.MOV.U32 R3, RZ, RZ, R0 ;  /* 0x000000ffff037224 */ /* 0x000fe200078e0000 */
[----:B------:R-:W-:Y:S01]  /*88d0*/  MOV R132, R2 ;  /* 0x0000000200847202 */ /* 0x000fe20000000f00 */
[----:B------:R-:W-:Y:S02]  /*88e0*/  USEL UR5, UR4, URZ, !UP0 ;  /* 0x0000003f04057287 */ /* 0x000fe4000c000000 */
[----:B------:R-:W-:Y:S06]  /*88f0*/  IMAD.MOV.U32 R217, RZ, RZ, R209 ;  /* 0x000000ffffd97224 */ /* 0x000fec00078e00d1 */
[----:B------:R-:W-:-:S05]  /*8900*/  @P0 BRA `(.L_x_932) ;  /* 0xffffc98000000947 */ /* 0x000fca000383ffff */
.L_x_921:
[----:B------:R-:W-:Y:S01]  /*8910*/  ISETP.NE.AND P1, PT, R197, 0x1, PT ;  /* 0x00000001c500780c */ /* 0x000fe20003f25270 */
[----:B------:R-:W-:Y:S01]  /*8920*/  IMAD.MOV.U32 R4, RZ, RZ, 0x1 ;  /* 0x00000001ff047424 */ /* 0x000fe200078e00ff */
[----:B------:R-:W-:-:S02]  /*8930*/  LEA R182, R182, 0x7f, 0x7 ;  /* 0x0000007fb6b67811 */ /* 0x000fc400078e38ff */
[----:B------:R-:W-:Y:S02]  /*8940*/  ISETP.LE.AND P0, PT, R196, c[0x0][0x32c], PT ;  /* 0x0000cb00c4007a0c */ /* 0x000fe40003f03270 */
[----:B------:R-:W-:-:S05]  /*8950*/  IADD3 R4, R4, -c[0x0][0x168], RZ ;  /* 0x80005a0004047a10 */ /* 0x000fca0007ffe0ff */
[----:B------:R-:W-:Y:S02]  /*8960*/  IMAD R181, R181, c[0x0][0x1d0], R4 ;  /* 0x00007400b5b57a24 */ /* 0x000fe400078e0204 */
[----:B------:R-:W-:-:S05]  /*8970*/  @P1 IMAD.HI.U32 R3, R182, c[0x0][0x2c8], RZ ;  /* 0x0000b200b6031a27 */ /* 0x000fca00078e00ff */
[----:B------:R-:W-:-:S05]  /*8980*/  @P1 SHF.R.U32.HI R182, RZ, c[0x0][0x2cc], R3 ;  /* 0x0000b300ffb61a19 */ /* 0x000fca0000011603 */
[----:B-1----:R-:W-:-:S05]  /*8990*/  IMAD.IADD R5, R181, 0x1, R182 ;  /* 0x00000001b5057824 */ /* 0x002fca00078e02b6 */
[----:B------:R-:W-:Y:S01]  /*89a0*/  IADD3 R4, R5, -c[0x0][0x324], RZ ;  /* 0x8000c90005047a10 */ /* 0x000fe20007ffe0ff */
        /* <DEDUP_REMOVED lines=10> */
.L_x_934:
[----:B------:R-:W-:-:S04]  /*8a50*/  MOV R3, c[0x0][0x32c] ;  /* 0x0000cb0000037a02 */ /* 0x000fc80000000f00 */
[----:B------:R-:W-:-:S13]  /*8a60*/  ISETP.NE.AND P0, PT, R3, 0x1, PT ;  /* 0x000000010300780c */ /* 0x000fda0003f05270 */
[----:B------:R-:W-:-:S05]  /*8a70*/  @P0 IMAD.HI.U32 R3, R5, c[0x0][0x330], RZ ;  /* 0x0000cc0005030a27 */ /* 0x000fca00078e00ff */
[----:B------:R-:W-:-:S05]  /*8a80*/  @P0 SHF.R.U32.HI R5, RZ, c[0x0][0x334], R3 ;  /* 0x0000cd00ff050a19 */ /* 0x000fca0000011603 */
.L_x_935:
[----:B------:R-:W-:-:S05]  /*8a90*/  IMAD R5, R5, c[0x0][0x32c], RZ ;  /* 0x0000cb0005057a24 */ /* 0x000fca00078e02ff */
[----:B------:R-:W-:-:S04]  /*8aa0*/  IMNMX R4, R4, R5, !PT ;  /* 0x0000000504047217 */ /* 0x000fc80007800200 */
.L_x_933:
[----:B------:R-:W-:-:S04]  /*8ab0*/  IADD3 R4, R4, 0x3f, RZ ;  /* 0x0000003f04047810 */ /* 0x000fc80007ffe0ff */
[----:B------:R-:W-:-:S04]  /*8ac0*/  SHF.R.S32.HI R3, RZ, 0x1f, R4 ;  /* 0x0000001fff037819 */ /* 0x000fc80000011404 */
        /* <DEDUP_REMOVED lines=8> */
[----:B------:R-:W-:Y:S01]  /*8b50*/  SHF.R.S32.HI R213, RZ, 0x1f, R178 ;  /* 0x0000001fffd57819 */ /* 0x000fe200000114b2 */
[----:B------:R-:W-:Y:S01]  /*8b60*/  IMAD.MOV.U32 R133, RZ, RZ, R2 ;  /* 0x000000ffff857224 */ /* 0x000fe200078e0002 */
[----:B------:R-:W-:Y:S01]  /*8b70*/  SHF.R.S32.HI R210, RZ, 0x1f, R177 ;  /* 0x0000001fffd27819 */ /* 0x000fe200000114b1 */
[----:B------:R-:W-:Y:S01]  /*8b80*/  IMAD.MOV.U32 R215, RZ, RZ, R209 ;  /* 0x000000ffffd77224 */ /* 0x000fe200078e00d1 */
[----:B------:R-:W-:Y:S01]  /*8b90*/  SHF.R.S32.HI R5, RZ, 0x1f, R176 ;  /* 0x0000001fff057819 */ /* 0x000fe200000114b0 */
[----:B------:R-:W-:Y:S01]  /*8ba0*/  IMAD.SHL.U32 R212, R178, 0x2, RZ ;  /* 0x00000002b2d47824 */ /* 0x000fe200078e00ff */
[----:B------:R-:W-:Y:S01]  /*8bb0*/  SEL R188, R188, 0xffffffe0, !P0 ;  /* 0xffffffe0bcbc7807 */ /* 0x000fe20004000000 */
[----:B------:R-:W-:Y:S01]  /*8bc0*/  IMAD.SHL.U32 R192, R177, 0x2, RZ ;  /* 0x00000002b1c07824 */ /* 0x000fe200078e00ff */
[----:B------:R-:W-:Y:S01]  /*8bd0*/  SEL R211, RZ, 0x10, P5 ;  /* 0x00000010ffd37807 */ /* 0x000fe20002800000 */
[----:B------:R-:W-:Y:S01]  /*8be0*/  IMAD.SHL.U32 R181, R176, 0x2, RZ ;  /* 0x00000002b0b57824 */ /* 0x000fe200078e00ff */
[----:B------:R-:W-:-:S02]  /*8bf0*/  SEL R183, RZ, 0x10, P4 ;  /* 0x00000010ffb77807 */ /* 0x000fc40002000000 */
[----:B------:R-:W-:Y:S02]  /*8c00*/  SHF.L.U64.HI R213, R178, 0x1, R213 ;  /* 0x00000001b2d57819 */ /* 0x000fe400000102d5 */
[----:B------:R-:W-:Y:S02]  /*8c10*/  SHF.L.U64.HI R210, R177, 0x1, R210 ;  /* 0x00000001b1d27819 */ /* 0x000fe400000102d2 */
[----:B------:R-:W-:Y:S02]  /*8c20*/  SHF.L.U64.HI R182, R176, 0x1, R5 ;  /* 0x00000001b0b67819 */ /* 0x000fe40000010205 */
.L_x_939:
        /* <DEDUP_REMOVED lines=33> */
[----:B------:R-:W-:Y:S01]  /*8e40*/  LEA.HI.X R4, R0, c[0x0][0x1fc], R9, 0x1, P0 ;  /* 0x00007f0000047a11 */ /* 0x000fe200000f0c09 */
        /* <DEDUP_REMOVED lines=9> */
[----:B------:R-:W-:Y:S04]  /*8ee0*/  IADD3 R6, P1, P0, R0, R7, R181 ;  /* 0x0000000700067210 */ /* 0x000fe8000783e0b5 */
[----:B------:R-:W-:Y:S02]  /*8ef0*/  IADD3.X R7, RZ, R9, R182, P1, P0 ;  /* 0x00000009ff077210 */ /* 0x000fe40000fe04b6 */
[----:B------:R-:W4:Y:S01]  /*8f00*/  SHFL.IDX PT, R9, R4, RZ, 0x181f ;  /* 0x00181fff04097589 */ /* 0x000f2200000e0000 */
[----:B---3--:R-:W-:Y:S05]  /*8f10*/  IADD3 R22, P0, R5, R212, RZ ;  /* 0x000000d405167210 */ /* 0x008fea0007f1e0ff */
[----:B----4-:R-:W-:Y:S01]  /*8f20*/  IMAD.X R23, R9, 0x1, R213, P0 ;  /* 0x0000000109177824 */ /* 0x010fe200000e06d5 */
[----:B------:R-:W-:Y:S05]  /*8f30*/  IADD3 R20, P0, R5, R192, RZ ;  /* 0x000000c005147210 */ /* 0x000fea0007f1e0ff */
[----:B------:R-:W-:Y:S01]  /*8f40*/  IMAD.X R21, R9, 0x1, R210, P0 ;  /* 0x0000000109157824 */ /* 0x000fe200000e06d2 */
        /* <DEDUP_REMOVED lines=15> */
.L_x_937:
[C---:B--23--:R-:W-:Y:S01]  /*9040*/  HMMA.16816.F32 R4, R136.reuse, R140, RZ ;  /* 0x0000008c8804723c */ /* 0x04cfe200000018ff */
[----:B------:R-:W0:Y:S01]  /*9050*/  LDGDEPBAR ;  /* 0x00000000000079af */ /* 0x000e220000000000 */
[----:B------:R-:W-:Y:S02]  /*9060*/  UIADD3 UR18, UR16, 0x1, URZ ;  /* 0x0000000110127890 */ /* 0x000fe4000fffe03f */
[C---:B------:R-:W-:Y:S01]  /*9070*/  IADD3 R0, R135.reuse, R132, RZ ;  /* 0x0000008487007210 */ /* 0x040fe20007ffe0ff */
[----:B------:R-:W-:Y:S01]  /*9080*/  UISETP.GE.AND UP0, UPT, UR16, 0x1, UPT ;  /* 0x000000011000788c */ /* 0x000fe2000bf06270 */
[----:B------:R-:W-:Y:S02]  /*9090*/  IADD3 R172, R135, R2, RZ ;  /* 0x0000000287ac7210 */ /* 0x000fe40007ffe0ff */
[C---:B------:R-:W-:Y:S01]  /*90a0*/  HMMA.16816.F32 R8, R136.reuse, R142, RZ ;  /* 0x0000008e8808723c */ /* 0x040fe200000018ff */
[----:B------:R-:W-:Y:S01]  /*90b0*/  LDSM.16.M88.4 R140, [R0+0xc100] ;  /* 0x00c10000008c783b */ /* 0x000fe20000000200 */
[----:B------:R-:W-:Y:S02]  /*90c0*/  USEL UR16, UR18, URZ, !UP0 ;  /* 0x0000003f12107287 */ /* 0x000fe4000c000000 */
[----:B------:R-:W-:Y:S04]  /*90d0*/  IADD3 R132, R188, R132, R135 ;  /* 0x00000084bc847210 */ /* 0x000fe80007ffe087 */
[C---:B----4-:R-:W-:Y:S01]  /*90e0*/  HMMA.16816.F32 R12, R136.reuse, R16, RZ ;  /* 0x00000010880c723c */ /* 0x050fe200000018ff */
[----:B------:R-:W-:Y:S07]  /*90f0*/  LDSM.16.M88.4 R164, [R0+0xd900] ;  /* 0x00d9000000a4783b */ /* 0x000fee0000000200 */
[C---:B------:R-:W-:Y:S01]  /*9100*/  HMMA.16816.F32 R16, R136.reuse, R18, RZ ;  /* 0x000000128810723c */ /* 0x040fe200000018ff */
[----:B------:R-:W-:Y:S07]  /*9110*/  LDSM.16.M88.4 R168, [R172+0xc100] ;  /* 0x00c10000aca8783b */ /* 0x000fee0000000200 */
[C---:B-1----:R-:W-:Y:S08]  /*9120*/  HMMA.16816.F32 R20, R136.reuse, R24, RZ ;  /* 0x000000188814723c */ /* 0x042ff000000018ff */
[C---:B------:R-:W-:Y:S08]  /*9130*/  HMMA.16816.F32 R24, R136.reuse, R26, RZ ;  /* 0x0000001a8818723c */ /* 0x040ff000000018ff */
[C---:B------:R-:W-:Y:S08]  /*9140*/  HMMA.16816.F32 R28, R136.reuse, R32, RZ ;  /* 0x00000020881c723c */ /* 0x040ff000000018ff */
[----:B------:R-:W-:Y:S01]  /*9150*/  HMMA.16816.F32 R32, R136, R34, RZ ;  /* 0x000000228820723c */ /* 0x000fe200000018ff */
[----:B------:R-:W1:Y:S07]  /*9160*/  LDSM.16.M88.4 R136, [R187] ;  /* 0x00000000bb88783b */ /* 0x000e6e0000000200 */
        /* <DEDUP_REMOVED lines=8> */
[----:B------:R-:W4:Y:S07]  /*91f0*/  LDSM.16.M88.4 R156, [R186] ;  /* 0x00000000ba9c783b */ /* 0x000f2e0000000200 */
[C---:B------:R-:W-:Y:S08]  /*9200*/  HMMA.16816.F32 R28, R144.reuse, R160, R28 ;  /* 0x000000a0901c723c */ /* 0x040ff0000000181c */
[----:B------:R-:W-:Y:S01]  /*9210*/  HMMA.16816.F32 R32, R144, R162, R32 ;  /* 0x000000a29020723c */ /* 0x000fe20000001820 */
[----:B------:R-:W5:Y:S07]  /*9220*/  LDSM.16.M88.4 R144, [R172+0xc900] ;  /* 0x00c90000ac90783b */ /* 0x000f6e0000000200 */
[C---:B-1----:R-:W-:Y:S01]  /*9230*/  HMMA.16816.F32 R4, R136.reuse, R140, R4 ;  /* 0x0000008c8804723c */ /* 0x042fe20000001804 */
[----:B------:R-:W1:Y:S07]  /*9240*/  LDSM.16.M88.4 R160, [R172+0xd100] ;  /* 0x00d10000aca0783b */ /* 0x000e6e0000000200 */
[C---:B------:R-:W-:Y:S01]  /*9250*/  HMMA.16816.F32 R8, R136.reuse, R142, R8 ;  /* 0x0000008e8808723c */ /* 0x040fe20000001808 */
[----:B------:R-:W1:Y:S07]  /*9260*/  LDSM.16.M88.4 R140, [R172+0xd900] ;  /* 0x00d90000ac8c783b */ /* 0x000e6e0000000200 */
[C---:B--2---:R-:W-:Y:S08]  /*9270*/  HMMA.16816.F32 R12, R136.reuse, R148, R12 ;  /* 0x00000094880c723c */ /* 0x044ff0000000180c */
[C---:B------:R-:W-:Y:S01]  /*9280*/  HMMA.16816.F32 R16, R136.reuse, R150, R16 ;  /* 0x000000968810723c */ /* 0x040fe20000001810 */
[----:B------:R-:W-:Y:S07]  /*9290*/  LDSM.16.M88.4 R148, [R191+UR4+0xe100] ;  /* 0x00e10004bf94783b */ /* 0x000fee0008000200 */
[C---:B---3--:R-:W-:Y:S08]  /*92a0*/  HMMA.16816.F32 R20, R136.reuse, R152, R20 ;  /* 0x000000988814723c */ /* 0x048ff00000001814 */
[C---:B------:R-:W-:Y:S01]  /*92b0*/  HMMA.16816.F32 R24, R136.reuse, R154, R24 ;  /* 0x0000009a8818723c */ /* 0x040fe20000001818 */
[----:B------:R-:W-:Y:S07]  /*92c0*/  LDSM.16.M88.4 R152, [R191+UR4+0xe900] ;  /* 0x00e90004bf98783b */ /* 0x000fee0008000200 */
[C---:B------:R-:W-:Y:S08]  /*92d0*/  HMMA.16816.F32 R28, R136.reuse, R164, R28 ;  /* 0x000000a4881c723c */ /* 0x040ff0000000181c */
[----:B------:R-:W-:Y:S01]  /*92e0*/  HMMA.16816.F32 R32, R136, R166, R32 ;  /* 0x000000a68820723c */ /* 0x000fe20000001820 */
[----:B------:R-:W2:Y:S07]  /*92f0*/  LDSM.16.M88.4 R136, [R193+0x4000] ;  /* 0x00400000c188783b */ /* 0x000eae0000000200 */
[C---:B----4-:R-:W-:Y:S01]  /*9300*/  HMMA.16816.F32 R4, R156.reuse, R168, R4 ;  /* 0x000000a89c04723c */ /* 0x050fe20000001804 */
[----:B------:R-:W-:Y:S07]  /*9310*/  LDSM.16.M88.4 R164, [R189+0x4000] ;  /* 0x00400000bda4783b */ /* 0x000fee0000000200 */
[C---:B------:R-:W-:Y:S01]  /*9320*/  HMMA.16816.F32 R8, R156.reuse, R170, R8 ;  /* 0x000000aa9c08723c */ /* 0x040fe20000001808 */
[----:B------:R-:W-:Y:S07]  /*9330*/  LDSM.16.M88.4 R168, [R2+0xe100] ;  /* 0x00e1000002a8783b */ /* 0x000fee0000000200 */
[C---:B-----5:R-:W-:Y:S08]  /*9340*/  HMMA.16816.F32 R12, R156.reuse, R144, R12 ;  /* 0x000000909c0c723c */ /* 0x060ff0000000180c */
[C---:B------:R-:W-:Y:S01]  /*9350*/  HMMA.16816.F32 R16, R156.reuse, R146, R16 ;  /* 0x000000929c10723c */ /* 0x040fe20000001810 */
[----:B------:R-:W3:Y:S07]  /*9360*/  LDSM.16.M88.4 R144, [R191+UR4+0xf100] ;  /* 0x00f10004bf90783b */ /* 0x000eee0008000200 */
[C---:B-1----:R-:W-:Y:S08]  /*9370*/  HMMA.16816.F32 R20, R156.reuse, R160, R20 ;  /* 0x000000a09c14723c */ /* 0x042ff00000001814 */
[C---:B------:R-:W-:Y:S01]  /*9380*/  HMMA.16816.F32 R24, R156.reuse, R162, R24 ;  /* 0x000000a29c18723c */ /* 0x040fe20000001818 */
[----:B------:R-:W1:Y:S07]  /*9390*/  LDSM.16.M88.4 R160, [R191+UR4+0xf900] ;  /* 0x00f90004bfa0783b */ /* 0x000e6e0008000200 */
[C---:B------:R-:W-:Y:S08]  /*93a0*/  HMMA.16816.F32 R28, R156.reuse, R140, R28 ;  /* 0x0000008c9c1c723c */ /* 0x040ff0000000181c */
[----:B------:R-:W-:Y:S01]  /*93b0*/  HMMA.16816.F32 R32, R156, R142, R32 ;  /* 0x0000008e9c20723c */ /* 0x000fe20000001820 */
[----:B------:R-:W4:Y:S07]  /*93c0*/  LDSM.16.M88.4 R140, [R2+0xe900] ;  /* 0x00e90000028c783b */ /* 0x000f2e0000000200 */
[C---:B--2---:R-:W-:Y:S01]  /*93d0*/  HMMA.16816.F32 R4, R136.reuse, R148, R4 ;  /* 0x000000948804723c */ /* 0x044fe20000001804 */
[----:B------:R-:W-:Y:S07]  /*93e0*/  LDSM.16.M88.4 R156, [R2+0xf900] ;  /* 0x00f90000029c783b */ /* 0x000fee0000000200 */
[C---:B------:R-:W-:Y:S01]  /*93f0*/  HMMA.16816.F32 R8, R136.reuse, R150, R8 ;  /* 0x000000968808723c */ /* 0x040fe20000001808 */
[----:B------:R-:W2:Y:S07]  /*9400*/  LDSM.16.M88.4 R148, [R2+0xf100] ;  /* 0x00f100000294783b */ /* 0x000eae0000000200 */
[C---:B------:R-:W-:Y:S08]  /*9410*/  HMMA.16816.F32 R12, R136.reuse, R152, R12 ;  /* 0x00000098880c723c */ /* 0x040ff0000000180c */
[C---:B------:R-:W-:Y:S01]  /*9420*/  HMMA.16816.F32 R16, R136.reuse, R154, R16 ;  /* 0x0000009a8810723c */ /* 0x040fe20000001810 */
[----:B------:R-:W-:Y:S07]  /*9430*/  LDSM.16.M88.4 R152, [R0+0xe100] ;  /* 0x00e100000098783b */ /* 0x000fee0000000200 */
[C---:B---3--:R-:W-:Y:S08]  /*9440*/  HMMA.16816.F32 R20, R136.reuse, R144, R20 ;  /* 0x000000908814723c */ /* 0x048ff00000001814 */
[C---:B------:R-:W-:Y:S01]  /*9450*/  HMMA.16816.F32 R24, R136.reuse, R146, R24 ;  /* 0x000000928818723c */ /* 0x040fe20000001818 */
[----:B------:R-:W3:Y:S07]  /*9460*/  LDSM.16.M88.4 R144, [R187+0x4000] ;  /* 0x00400000bb90783b */ /* 0x000eee0000000200 */
[C---:B-1----:R-:W-:Y:S08]  /*9470*/  HMMA.16816.F32 R28, R136.reuse, R160, R28 ;  /* 0x000000a0881c723c */ /* 0x042ff0000000181c */
[----:B------:R-:W-:Y:S01]  /*9480*/  HMMA.16816.F32 R32, R136, R162, R32 ;  /* 0x000000a28820723c */ /* 0x000fe20000001820 */
[----:B------:R-:W1:Y:S07]  /*9490*/  LDSM.16.M88.4 R136, [R0+0xe900] ;  /* 0x00e900000088783b */ /* 0x000e6e0000000200 */
[C---:B------:R-:W-:Y:S01]  /*94a0*/  HMMA.16816.F32 R4, R164.reuse, R168, R4 ;  /* 0x000000a8a404723c */ /* 0x040fe20000001804 */
[----:B------:R-:W-:Y:S07]  /*94b0*/  LDSM.16.M88.4 R160, [R186+0x4000] ;  /* 0x00400000baa0783b */ /* 0x000fee0000000200 */
[C---:B------:R-:W-:Y:S01]  /*94c0*/  HMMA.16816.F32 R8, R164.reuse, R170, R8 ;  /* 0x000000aaa408723c */ /* 0x040fe20000001808 */
[----:B------:R-:W-:Y:S07]  /*94d0*/  LDSM.16.M88.4 R168, [R172+0xe100] ;  /* 0x00e10000aca8783b */ /* 0x000fee0000000200 */
[C---:B----4-:R-:W-:Y:S01]  /*94e0*/  HMMA.16816.F32 R12, R164.reuse, R140, R12 ;  /* 0x0000008ca40c723c */ /* 0x050fe2000000180c */
[----:B------:R-:W-:Y:S07]  /*94f0*/  LDSM.16.M88.4 R172, [R172+0x10100] ;  /* 0x01010000acac783b */ /* 0x000fee0000000200 */
[C---:B------:R-:W-:Y:S01]  /*9500*/  HMMA.16816.F32 R16, R164.reuse, R142, R16 ;  /* 0x0000008ea410723c */ /* 0x040fe20000001810 */
[----:B------:R-:W4:Y:S07]  /*9510*/  LDSM.16.M88.4 R140, [R0+0xf100] ;  /* 0x00f10000008c783b */ /* 0x000f2e0000000200 */
[C---:B--2---:R-:W-:Y:S08]  /*9520*/  HMMA.16816.F32 R20, R164.reuse, R148, R20 ;  /* 0x00000094a414723c */ /* 0x044ff00000001814 */
[C---:B------:R-:W-:Y:S01]  /*9530*/  HMMA.16816.F32 R24, R164.reuse, R150, R24 ;  /* 0x00000096a418723c */ /* 0x040fe20000001818 */
[----:B------:R-:W2:Y:S07]  /*9540*/  LDSM.16.M88.4 R148, [R0+0xf900] ;  /* 0x00f900000094783b */ /* 0x000eae0000000200 */
[C---:B------:R-:W-:Y:S08]  /*9550*/  HMMA.16816.F32 R28, R164.reuse, R156, R28 ;  /* 0x0000009ca41c723c */ /* 0x040ff0000000181c */
[----:B------:R-:W-:Y:S01]  /*9560*/  HMMA.16816.F32 R32, R164, R158, R32 ;  /* 0x0000009ea420723c */ /* 0x000fe20000001820 */
[----:B------:R-:W5:Y:S07]  /*9570*/  LDSM.16.M88.4 R156, [R132+0xe900] ;  /* 0x00e90000849c783b */ /* 0x000f6e0000000200 */
[C---:B---3--:R-:W-:Y:S01]  /*9580*/  HMMA.16816.F32 R4, R144.reuse, R152, R4 ;  /* 0x000000989004723c */ /* 0x048fe20000001804 */
[----:B------:R-:W-:Y:S07]  /*9590*/  LDSM.16.M88.4 R164, [R191+UR4+0x11100] ;  /* 0x01110004bfa4783b */ /* 0x000fee0008000200 */
[C---:B------:R-:W-:Y:S01]  /*95a0*/  HMMA.16816.F32 R8, R144.reuse, R154, R8 ;  /* 0x0000009a9008723c */ /* 0x040fe20000001808 */
[----:B------:R-:W-:Y:S07]  /*95b0*/  LDSM.16.M88.4 R152, [R191+UR4+0x10900] ;  /* 0x01090004bf98783b */ /* 0x000fee0008000200 */
[C---:B-1----:R-:W-:Y:S08]  /*95c0*/  HMMA.16816.F32 R12, R144.reuse, R136, R12 ;  /* 0x00000088900c723c */ /* 0x042ff0000000180c */
[C---:B------:R-:W-:Y:S01]  /*95d0*/  HMMA.16816.F32 R16, R144.reuse, R138, R16 ;  /* 0x0000008a9010723c */ /* 0x040fe20000001810 */
[----:B------:R-:W1:Y:S07]  /*95e0*/  LDSM.16.M88.4 R136, [R132+0xf100] ;  /* 0x00f100008488783b */ /* 0x000e6e0000000200 */
[C---:B----4-:R-:W-:Y:S08]  /*95f0*/  HMMA.16816.F32 R20, R144.reuse, R140, R20 ;  /* 0x0000008c9014723c */ /* 0x050ff00000001814 */
[C---:B------:R-:W-:Y:S01]  /*9600*/  HMMA.16816.F32 R24, R144.reuse, R142, R24 ;  /* 0x0000008e9018723c */ /* 0x040fe20000001818 */
[----:B------:R-:W3:Y:S07]  /*9610*/  LDSM.16.M88.4 R140, [R132+0xf900] ;  /* 0x00f90000848c783b */ /* 0x000eee0000000200 */
[C---:B--2---:R-:W-:Y:S08]  /*9620*/  HMMA.16816.F32 R28, R144.reuse, R148, R28 ;  /* 0x00000094901c723c */ /* 0x044ff0000000181c */
[----:B------:R-:W-:Y:S01]  /*9630*/  HMMA.16816.F32 R32, R144, R150, R32 ;  /* 0x000000969020723c */ /* 0x000fe20000001820 */
[----:B------:R-:W-:Y:S07]  /*9640*/  LDSM.16.M88.4 R144, [R193+0x8000] ;  /* 0x00800000c190783b */ /* 0x000fee0000000200 */
[C---:B------:R-:W-:Y:S01]  /*9650*/  HMMA.16816.F32 R4, R160.reuse, R168, R4 ;  /* 0x000000a8a004723c */ /* 0x040fe20000001804 */
[----:B------:R-:W2:Y:S07]  /*9660*/  LDSM.16.M88.4 R148, [R191+UR4+0x10100] ;  /* 0x01010004bf94783b */ /* 0x000eae0008000200 */
        /* <DEDUP_REMOVED lines=8> */
[C---:B---3--:R-:W-:Y:S08]  /*96f0*/  HMMA.16816.F32 R28, R160.reuse, R140, R28 ;  /* 0x0000008ca01c723c */ /* 0x048ff0000000181c */
[----:B------:R-:W-:Y:S01]  /*9700*/  HMMA.16816.F32 R32, R160, R142, R32 ;  /* 0x0000008ea020723c */ /* 0x000fe20000001820 */
[----:B------:R-:W3:Y:S07]  /*9710*/  LDSM.16.M88.4 R140, [R2+0x10900] ;  /* 0x01090000028c783b */ /* 0x000eee0000000200 */
        /* <DEDUP_REMOVED lines=10> */
[C---:B----4-:R-:W-:Y:S08]  /*97c0*/  HMMA.16816.F32 R28, R144.reuse, R156, R28 ;  /* 0x0000009c901c723c */ /* 0x050ff0000000181c */
[----:B------:R-:W-:Y:S01]  /*97d0*/  HMMA.16816.F32 R32, R144, R158, R32 ;  /* 0x0000009e9020723c */ /* 0x000fe20000001820 */
[----:B------:R-:W4:Y:S07]  /*97e0*/  LDSM.16.M88.4 R144, [R0+0x10900] ;  /* 0x010900000090783b */ /* 0x000f2e0000000200 */
[C---:B-1----:R-:W-:Y:S01]  /*97f0*/  HMMA.16816.F32 R4, R136.reuse, R168, R4 ;  /* 0x000000a88804723c */ /* 0x042fe20000001804 */
[----:B------:R-:W1:Y:S07]  /*9800*/  LDSM.16.M88.4 R156, [R0+0x11100] ;  /* 0x01110000009c783b */ /* 0x000e6e0000000200 */
[C---:B------:R-:W-:Y:S01]  /*9810*/  HMMA.16816.F32 R8, R136.reuse, R170, R8 ;  /* 0x000000aa8808723c */ /* 0x040fe20000001808 */
[----:B------:R-:W-:Y:S07]  /*9820*/  LDSM.16.M88.4 R168, [R186+0x8000] ;  /* 0x00800000baa8783b */ /* 0x000fee0000000200 */
[C---:B---3--:R-:W-:Y:S08]  /*9830*/  HMMA.16816.F32 R12, R136.reuse, R140, R12 ;  /* 0x0000008c880c723c */ /* 0x048ff0000000180c */
[C---:B------:R-:W-:Y:S01]  /*9840*/  HMMA.16816.F32 R16, R136.reuse, R142, R16 ;  /* 0x0000008e8810723c */ /* 0x040fe20000001810 */
[----:B------:R-:W3:Y:S07]  /*9850*/  LDSM.16.M88.4 R140, [R0+0x11900] ;  /* 0x01190000008c783b */ /* 0x000eee0000000200 */
[C---:B--2---:R-:W-:Y:S08]  /*9860*/  HMMA.16816.F32 R20, R136.reuse, R148, R20 ;  /* 0x000000948814723c */ /* 0x044ff00000001814 */
[C---:B------:R-:W-:Y:S08]  /*9870*/  HMMA.16816.F32 R24, R136.reuse, R150, R24 ;  /* 0x000000968818723c */ /* 0x040ff00000001818 */
[C---:B-----5:R-:W-:Y:S08]  /*9880*/  HMMA.16816.F32 R28, R136.reuse, R152, R28 ;  /* 0x00000098881c723c */ /* 0x060ff0000000181c */
[----:B------:R-:W-:Y:S01]  /*9890*/  HMMA.16816.F32 R32, R136, R154, R32 ;  /* 0x0000009a8820723c */ /* 0x000fe20000001820 */
[----:B------:R-:W2:Y:S07]  /*98a0*/  LDSM.16.M88.4 R136, [R132+0x10900] ;  /* 0x010900008488783b */ /* 0x000eae0000000200 */
[C---:B------:R-:W-:Y:S08]  /*98b0*/  HMMA.16816.F32 R4, R160.reuse, R164, R4 ;  /* 0x000000a4a004723c */ /* 0x040ff00000001804 */
[C---:B------:R-:W-:Y:S08]  /*98c0*/  HMMA.16816.F32 R8, R160.reuse, R166, R8 ;  /* 0x000000a6a008723c */ /* 0x040ff00000001808 */
[C---:B----4-:R-:W-:Y:S08]  /*98d0*/  HMMA.16816.F32 R12, R160.reuse, R144, R12 ;  /* 0x00000090a00c723c */ /* 0x050ff0000000180c */
[C---:B------:R-:W-:Y:S01]  /*98e0*/  HMMA.16816.F32 R16, R160.reuse, R146, R16 ;  /* 0x00000092a010723c */ /* 0x040fe20000001810 */
[----:B------:R-:W4:Y:S07]  /*98f0*/  LDSM.16.M88.4 R144, [R132+0x11100] ;  /* 0x011100008490783b */ /* 0x000f2e0000000200 */
[C---:B-1----:R-:W-:Y:S08]  /*9900*/  HMMA.16816.F32 R20, R160.reuse, R156, R20 ;  /* 0x0000009ca014723c */ /* 0x042ff00000001814 */
[C---:B------:R-:W-:Y:S08]  /*9910*/  HMMA.16816.F32 R24, R160.reuse, R158, R24 ;  /* 0x0000009ea018723c */ /* 0x040ff00000001818 */
[C---:B---3--:R-:W-:Y:S08]  /*9920*/  HMMA.16816.F32 R28, R160.reuse, R140, R28 ;  /* 0x0000008ca01c723c */ /* 0x048ff0000000181c */
        /* <DEDUP_REMOVED lines=11> */
[C---:B----4-:R-:W-:Y:S01]  /*99e0*/  HMMA.16816.F32 R20, R168.reuse, R144, R20 ;  /* 0x00000090a814723c */ /* 0x050fe20000001814 */
[----:B------:R-:W-:Y:S03]  /*99f0*/  LDSM.16.MT88.4 R152, [R184+UR4+0x2900] ;  /* 0x00290004b898783b */ /* 0x000fe60008004200 */
[----:B------:R-:W-:Y:S04]  /*9a00*/  FMNMX.FTZ R149, R5, R0, !PT ;  /* 0x0000000005957209 */ /* 0x000fe80007810000 */
[C---:B------:R-:W-:Y:S04]  /*9a10*/  HMMA.16816.F32 R24, R168.reuse, R146, R24 ;  /* 0x00000092a818723c */ /* 0x040fe80000001818 */
        /* <DEDUP_REMOVED lines=37> */
[----:B-1----:R-:W-:Y:S07]  /*9c70*/  FMNMX.FTZ R2, R145, R2, !PT ;  /* 0x0000000291027209 */ /* 0x002fee0007810000 */
[----:B------:R-:W-:Y:S01]  /*9c80*/  LDSM.16.MT88.4 R144, [R185+UR4+0x2900] ;  /* 0x00290004b990783b */ /* 0x000fe20008004200 */
[C---:B------:R-:W-:Y:S02]  /*9c90*/  FADD.FTZ R133, -R2.reuse, R133 ;  /* 0x0000008502857221 */ /* 0x040fe40000010100 */
[----:B------:R-:W-:Y:S01]  /*9ca0*/  FMUL.FTZ R165, R2, c[0x0][0x2d0] ;  /* 0x0000b40002a57a20 */ /* 0x000fe20000410000 */
[----:B--2---:R-:W-:Y:S01]  /*9cb0*/  FMNMX.FTZ R0, R143, R0, !PT ;  /* 0x000000008f007209 */ /* 0x004fe20007810000 */
[----:B------:R-:W-:Y:S02]  /*9cc0*/  FMUL.FTZ R132, R133, c[0x0][0x2d0] ;  /* 0x0000b40085847a20 */ /* 0x000fe40000410000 */
[----:B------:R-:W-:Y:S02]  /*9cd0*/  FFMA.FTZ R158, R4, c[0x0][0x2d0], -R165 ;  /* 0x0000b400049e7a23 */ /* 0x000fe400000108a5 */
[C---:B------:R-:W-:Y:S02]  /*9ce0*/  FADD.FTZ R133, -R0.reuse, R3 ;  /* 0x0000000300857221 */ /* 0x040fe40000010100 */
[----:B------:R-:W-:Y:S01]  /*9cf0*/  FMUL.FTZ R164, R0, c[0x0][0x2d0] ;  /* 0x0000b40000a47a20 */ /* 0x000fe20000410000 */
[----:B------:R-:W1:Y:S01]  /*9d00*/  MUFU.EX2 R132, R132 ;  /* 0x0000008400847308 */ /* 0x000e620000000800 */
[----:B------:R-:W-:Y:S02]  /*9d10*/  FMUL.FTZ R3, R133, c[0x0][0x2d0] ;  /* 0x0000b40085037a20 */ /* 0x000fe40000410000 */
[--C-:B------:R-:W-:Y:S02]  /*9d20*/  FFMA.FTZ R161, R5, c[0x0][0x2d0], -R165.reuse ;  /* 0x0000b40005a17a23 */ /* 0x100fe400000108a5 */
[--C-:B------:R-:W-:Y:S02]  /*9d30*/  FFMA.FTZ R156, R8, c[0x0][0x2d0], -R165.reuse ;  /* 0x0000b400089c7a23 */ /* 0x100fe400000108a5 */
[--C-:B------:R-:W-:Y:S01]  /*9d40*/  FFMA.FTZ R157, R9, c[0x0][0x2d0], -R165.reuse ;  /* 0x0000b400099d7a23 */ /* 0x100fe200000108a5 */
[----:B------:R-:W-:Y:S01]  /*9d50*/  IADD3 R9, R185, UR4, RZ ;  /* 0x00000004b9097c10 */ /* 0x000fe2000fffe0ff */
[--C-:B------:R-:W-:Y:S01]  /*9d60*/  FFMA.FTZ R162, R6, c[0x0][0x2d0], -R164.reuse ;  /* 0x0000b40006a27a23 */ /* 0x100fe200000108a4 */
[----:B------:R-:W2:Y:S01]  /*9d70*/  MUFU.EX2 R3, R3 ;  /* 0x0000000300037308 */ /* 0x000ea20000000800 */
[--C-:B------:R-:W-:Y:S01]  /*9d80*/  FFMA.FTZ R159, R7, c[0x0][0x2d0], -R164.reuse ;  /* 0x0000b400079f7a23 */ /* 0x100fe200000108a4 */
[----:B------:R-:W-:Y:S01]  /*9d90*/  IADD3 R133, R190, R9, RZ ;  /* 0x00000009be857210 */ /* 0x000fe20007ffe0ff */
[--C-:B------:R-:W-:Y:S02]  /*9da0*/  FFMA.FTZ R160, R10, c[0x0][0x2d0], -R164.reuse ;  /* 0x0000b4000aa07a23 */ /* 0x100fe400000108a4 */
[--C-:B------:R-:W-:Y:S02]  /*9db0*/  FFMA.FTZ R163, R11, c[0x0][0x2d0], -R164.reuse ;  /* 0x0000b4000ba37a23 */ /* 0x100fe400000108a4 */
[----:B------:R-:W3:Y:S01]  /*9dc0*/  LDSM.16.MT88.4 R140, [R133+0x100] ;  /* 0x00010000858c783b */ /* 0x000ee20000004200 */
[--C-:B------:R-:W-:Y:S02]  /*9dd0*/  FFMA.FTZ R166, R12, c[0x0][0x2d0], -R165.reuse ;  /* 0x0000b4000ca67a23 */ /* 0x100fe400000108a5 */
[----:B------:R-:W-:Y:S01]  /*9de0*/  MUFU.EX2 R158, R158 ;  /* 0x0000009e009e7308 */ /* 0x000fe20000000800 */
[--C-:B------:R-:W-:Y:S02]  /*9df0*/  FFMA.FTZ R167, R13, c[0x0][0x2d0], -R165.reuse ;  /* 0x0000b4000da77a23 */ /* 0x100fe400000108a5 */
[--C-:B------:R-:W-:Y:S02]  /*9e00*/  FFMA.FTZ R168, R14, c[0x0][0x2d0], -R164.reuse ;  /* 0x0000b4000ea87a23 */ /* 0x100fe400000108a4 */
[C---:B-1----:R-:W-:Y:S01]  /*9e10*/  FMUL.FTZ R4, R132.reuse, R128 ;  /* 0x0000008084047220 */ /* 0x042fe20000410000 */
[----:B------:R-:W-:Y:S01]  /*9e20*/  LDSM.16.MT88.4 R148, [R133+0x2900] ;  /* 0x002900008594783b */ /* 0x000fe20000004200 */
[C---:B------:R-:W-:Y:S02]  /*9e30*/  FMUL.FTZ R5, R132.reuse, R129 ;  /* 0x0000008184057220 */ /* 0x040fe40000410000 */
[C---:B------:R-:W-:Y:S01]  /*9e40*/  FMUL.FTZ R8, R132.reuse, R124 ;  /* 0x0000007c84087220 */ /* 0x040fe20000410000 */
[----:B------:R-:W1:Y:S01]  /*9e50*/  MUFU.EX2 R161, R161 ;  /* 0x000000a100a17308 */ /* 0x000e620000000800 */
[C---:B------:R-:W-:Y:S02]  /*9e60*/  FMUL.FTZ R9, R132.reuse, R125 ;  /* 0x0000007d84097220 */ /* 0x040fe40000410000 */
[C---:B------:R-:W-:Y:S02]  /*9e70*/  FMUL.FTZ R100, R132.reuse, R100 ;  /* 0x0000006484647220 */ /* 0x040fe40000410000 */
[C---:B--2---:R-:W-:Y:S02]  /*9e80*/  FMUL.FTZ R6, R3.reuse, R130 ;  /* 0x0000008203067220 */ /* 0x044fe40000410000 */
[C---:B------:R-:W-:Y:S02]  /*9e90*/  FMUL.FTZ R7, R3.reuse, R131 ;  /* 0x0000008303077220 */ /* 0x040fe40000410000 */
[C---:B------:R-:W-:Y:S01]  /*9ea0*/  FMUL.FTZ R10, R3.reuse, R126 ;  /* 0x0000007e030a7220 */ /* 0x040fe20000410000 */
[----:B------:R-:W-:Y:S01]  /*9eb0*/  MUFU.EX2 R156, R156 ;  /* 0x0000009c009c7308 */ /* 0x000fe20000000800 */
[C---:B------:R-:W-:Y:S02]  /*9ec0*/  FMUL.FTZ R11, R3.reuse, R127 ;  /* 0x0000007f030b7220 */ /* 0x040fe40000410000 */
[----:B------:R-:W2:Y:S01]  /*9ed0*/  LDSM.16.MT88.4 R124, [R184+UR4+0x100] ;  /* 0x00010004b87c783b */ /* 0x000ea20008004200 */
[C---:B------:R-:W-:Y:S02]  /*9ee0*/  FMUL.FTZ R101, R132.reuse, R101 ;  /* 0x0000006584657220 */ /* 0x040fe40000410000 */
[C---:B------:R-:W-:Y:S02]  /*9ef0*/  FMUL.FTZ R102, R3.reuse, R102 ;  /* 0x0000006603667220 */ /* 0x040fe40000410000 */
[----:B------:R-:W-:Y:S02]  /*9f00*/  FMUL.FTZ R103, R3, R103 ;  /* 0x0000006703677220 */ /* 0x000fe40000410000 */
[----:B------:R-:W4:Y:S01]  /*9f10*/  MUFU.EX2 R157, R157 ;  /* 0x0000009d009d7308 */ /* 0x000f220000000800 */
[C---:B------:R-:W-:Y:S02]  /*9f20*/  FMUL.FTZ R104, R132.reuse, R104 ;  /* 0x0000006884687220 */ /* 0x040fe40000410000 */
[C---:B------:R-:W-:Y:S01]  /*9f30*/  FMUL.FTZ R105, R132.reuse, R105 ;  /* 0x0000006984697220 */ /* 0x040fe20000410000 */
[----:B-1----:R-:W-:Y:S01]  /*9f40*/  F2FP.PACK_AB R128, R161, R158 ;  /* 0x0000009ea180723e */ /* 0x002fe200000000ff */
        /* <DEDUP_REMOVED lines=8> */
[--C-:B------:R-:W-:Y:S01]  /*9fd0*/  FFMA.FTZ R170, R16, c[0x0][0x2d0], -R165.reuse ;  /* 0x0000b40010aa7a23 */ /* 0x100fe200000108a5 */
[----:B------:R-:W1:Y:S01]  /*9fe0*/  MUFU.EX2 R159, R159 ;  /* 0x0000009f009f7308 */ /* 0x000e620000000800 */
[--C-:B------:R-:W-:Y:S02]  /*9ff0*/  FFMA.FTZ R171, R17, c[0x0][0x2d0], -R165.reuse ;  /* 0x0000b40011ab7a23 */ /* 0x100fe400000108a5 */
[--C-:B------:R-:W-:Y:S01]  /*a000*/  FFMA.FTZ R172, R18, c[0x0][0x2d0], -R164.reuse ;  /* 0x0000b40012ac7a23 */ /* 0x100fe200000108a4 */
[----:B----4-:R-:W-:Y:S01]  /*a010*/  F2FP.PACK_AB R130, R157, R156 ;  /* 0x0000009c9d82723e */ /* 0x010fe200000000ff */
[--C-:B------:R-:W-:Y:S02]  /*a020*/  FFMA.FTZ R173, R19, c[0x0][0x2d0], -R164.reuse ;  /* 0x0000b40013ad7a23 */ /* 0x100fe400000108a4 */
[----:B------:R-:W-:Y:S01]  /*a030*/  LDSM.16.MT88.4 R16, [R133+0x900] ;  /* 0x000900008510783b */ /* 0x000fe20000004200 */
[--C-:B------:R-:W-:Y:S02]  /*a040*/  FFMA.FTZ R174, R28, c[0x0][0x2d0], -R165.reuse ;  /* 0x0000b4001cae7a23 */ /* 0x100fe400000108a5 */
[----:B------:R-:W-:Y:S01]  /*a050*/  MUFU.EX2 R160, R160 ;  /* 0x000000a000a07308 */ /* 0x000fe20000000800 */
[--C-:B------:R-:W-:Y:S02]  /*a060*/  FFMA.FTZ R175, R29, c[0x0][0x2d0], -R165.reuse ;  /* 0x0000b4001daf7a23 */ /* 0x100fe400000108a5 */
[--C-:B------:R-:W-:Y:S02]  /*a070*/  FFMA.FTZ R209, R30, c[0x0][0x2d0], -R164.reuse ;  /* 0x0000b4001ed17a23 */ /* 0x100fe400000108a4 */
[--C-:B------:R-:W-:Y:S02]  /*a080*/  FFMA.FTZ R216, R31, c[0x0][0x2d0], -R164.reuse ;  /* 0x0000b4001fd87a23 */ /* 0x100fe400000108a4 */
[----:B------:R-:W-:Y:S01]  /*a090*/  LDSM.16.MT88.4 R28, [R184+UR4+0x1900] ;  /* 0x00190004b81c783b */ /* 0x000fe20008004200 */
[----:B------:R-:W-:Y:S02]  /*a0a0*/  FFMA.FTZ R217, R32, c[0x0][0x2d0], -R165 ;  /* 0x0000b40020d97a23 */ /* 0x000fe400000108a5 */
[----:B------:R-:W4:Y:S01]  /*a0b0*/  MUFU.EX2 R163, R163 ;  /* 0x000000a300a37308 */ /* 0x000f220000000800 */
[----:B------:R-:W-:Y:S02]  /*a0c0*/  FFMA.FTZ R219, R34, c[0x0][0x2d0], -R164 ;  /* 0x0000b40022db7a23 */ /* 0x000fe400000108a4 */
        /* <DEDUP_REMOVED lines=13> */
[----:B------:R-:W-:Y:S01]  /*a1a0*/  FMUL.FTZ R122, R3, R122 ;  /* 0x0000007a037a7220 */ /* 0x000fe20000410000 */
[----:B----4-:R-:W-:Y:S01]  /*a1b0*/  F2FP.PACK_AB R131, R163, R160 ;  /* 0x000000a0a383723e */ /* 0x010fe200000000ff */
[C---:B------:R-:W-:Y:S02]  /*a1c0*/  FMUL.FTZ R123, R3.reuse, R123 ;  /* 0x0000007b037b7220 */ /* 0x040fe40000410000 */
[C---:B------:R-:W-:Y:S02]  /*a1d0*/  FMUL.FTZ R36, R132.reuse, R36 ;  /* 0x0000002484247220 */ /* 0x040fe40000410000 */
[----:B------:R-:W-:Y:S01]  /*a1e0*/  FMUL.FTZ R37, R132, R37 ;  /* 0x0000002584257220 */ /* 0x000fe20000410000 */
[----:B------:R-:W-:Y:S01]  /*a1f0*/  MUFU.EX2 R168, R168 ;  /* 0x000000a800a87308 */ /* 0x000fe20000000800 */
[C---:B------:R-:W-:Y:S05]  /*a200*/  HMMA.16816.F32 R4, R128.reuse, R136, R4 ;  /* 0x000000888004723c */ /* 0x040fea0000001804 */
[C---:B------:R-:W-:Y:S02]  /*a210*/  FMUL.FTZ R38, R3.reuse, R38 ;  /* 0x0000002603267220 */ /* 0x040fe40000410000 */
[----:B------:R-:W-:Y:S01]  /*a220*/  IADD3 R137, R184, UR4, RZ ;  /* 0x00000004b8897c10 */ /* 0x000fe2000fffe0ff */
[C---:B------:R-:W-:Y:S01]  /*a230*/  HMMA.16816.F32 R8, R128.reuse, R138, R8 ;  /* 0x0000008a8008723c */ /* 0x040fe20000001808 */
[----:B------:R-:W4:Y:S03]  /*a240*/  MUFU.EX2 R169, R169 ;  /* 0x000000a900a97308 */ /* 0x000f260000000800 */
[----:B------:R-:W-:Y:S01]  /*a250*/  IADD3 R134, R190, R137, RZ ;  /* 0x00000089be867210 */ /* 0x000fe20007ffe0ff */
[C---:B------:R-:W-:Y:S02]  /*a260*/  FMUL.FTZ R39, R3.reuse, R39 ;  /* 0x0000002703277220 */ /* 0x040fe40000410000 */
[C---:B------:R-:W-:Y:S01]  /*a270*/  FMUL.FTZ R40, R132.reuse, R40 ;  /* 0x0000002884287220 */ /* 0x040fe20000410000 */
[C---:B---3--:R-:W-:Y:S01]  /*a280*/  HMMA.16816.F32 R100, R128.reuse, R140, R100 ;  /* 0x0000008c8064723c */ /* 0x048fe20000001864 */
[----:B------:R-:W3:Y:S02]  /*a290*/  LDSM.16.MT88.4 R136, [R134+0x100] ;  /* 0x000100008688783b */ /* 0x000ee40000004200 */
[----:B------:R-:W-:Y:S01]  /*a2a0*/  MUFU.EX2 R170, R170 ;  /* 0x000000aa00aa7308 */ /* 0x000fe20000000800 */
[C---:B------:R-:W-:Y:S02]  /*a2b0*/  FMUL.FTZ R41, R132.reuse, R41 ;  /* 0x0000002984297220 */ /* 0x040fe40000410000 */
[C---:B------:R-:W-:Y:S02]  /*a2c0*/  FMUL.FTZ R42, R3.reuse, R42 ;  /* 0x0000002a032a7220 */ /* 0x040fe40000410000 */
[C---:B------:R-:W-:Y:S01]  /*a2d0*/  HMMA.16816.F32 R104, R128.reuse, R142, R104 ;  /* 0x0000008e8068723c */ /* 0x040fe20000001868 */
[----:B------:R-:W5:Y:S03]  /*a2e0*/  LDSM.16.MT88.4 R140, [R185+UR4+0x2100] ;  /* 0x00210004b98c783b */ /* 0x000f660008004200 */
[C---:B------:R-:W-:Y:S01]  /*a2f0*/  FMUL.FTZ R43, R3.reuse, R43 ;  /* 0x0000002b032b7220 */ /* 0x040fe20000410000 */
[----:B------:R-:W1:Y:S01]  /*a300*/  MUFU.EX2 R171, R171 ;  /* 0x000000ab00ab7308 */ /* 0x000e620000000800 */
[C---:B------:R-:W-:Y:S02]  /*a310*/  FMUL.FTZ R44, R132.reuse, R44 ;  /* 0x0000002c842c7220 */ /* 0x040fe40000410000 */
[C---:B--2---:R-:W-:Y:S01]  /*a320*/  HMMA.16816.F32 R108, R128.reuse, R124, R108 ;  /* 0x0000007c806c723c */ /* 0x044fe2000000186c */
[----:B------:R-:W-:Y:S03]  /*a330*/  LDSM.16.MT88.4 R12, [R134+0x4100] ;  /* 0x00410000860c783b */ /* 0x000fe60000004200 */
[C---:B------:R-:W-:Y:S02]  /*a340*/  FMUL.FTZ R45, R132.reuse, R45 ;  /* 0x0000002d842d7220 */ /* 0x040fe40000410000 */
[C---:B------:R-:W-:Y:S01]  /*a350*/  FMUL.FTZ R46, R3.reuse, R46 ;  /* 0x0000002e032e7220 */ /* 0x040fe20000410000 */
[----:B------:R-:W-:Y:S01]  /*a360*/  MUFU.EX2 R172, R172 ;  /* 0x000000ac00ac7308 */ /* 0x000fe20000000800 */
[C---:B------:R-:W-:Y:S01]  /*a370*/  HMMA.16816.F32 R112, R128.reuse, R126, R112 ;  /* 0x0000007e8070723c */ /* 0x040fe20000001870 */
[----:B------:R-:W2:Y:S03]  /*a380*/  LDSM.16.MT88.4 R124, [R133+0x2100] ;  /* 0x00210000857c783b */ /* 0x000ea60000004200 */
[C---:B------:R-:W-:Y:S02]  /*a390*/  FMUL.FTZ R47, R3.reuse, R47 ;  /* 0x0000002f032f7220 */ /* 0x040fe40000410000 */
[C---:B------:R-:W-:Y:S02]  /*a3a0*/  FMUL.FTZ R48, R132.reuse, R48 ;  /* 0x0000003084307220 */ /* 0x040fe40000410000 */
[C---:B------:R-:W-:Y:S01]  /*a3b0*/  FMUL.FTZ R49, R132.reuse, R49 ;  /* 0x0000003184317220 */ /* 0x040fe20000410000 */
[----:B------:R-:W1:Y:S03]  /*a3c0*/  MUFU.EX2 R173, R173 ;  /* 0x000000ad00ad7308 */ /* 0x000e660000000800 */
[C---:B------:R-:W-:Y:S02]  /*a3d0*/  FMUL.FTZ R50, R3.reuse, R50 ;  /* 0x0000003203327220 */ /* 0x040fe40000410000 */
[C---:B------:R-:W-:Y:S02]  /*a3e0*/  FMUL.FTZ R51, R3.reuse, R51 ;  /* 0x0000003303337220 */ /* 0x040fe40000410000 */
[C---:B------:R-:W-:Y:S01]  /*a3f0*/  FMUL.FTZ R52, R132.reuse, R52 ;  /* 0x0000003484347220 */ /* 0x040fe20000410000 */
[C---:B---3--:R-:W-:Y:S02]  /*a400*/  HMMA.16816.F32 R116, R128.reuse, R136, R116 ;  /* 0x000000888074723c */ /* 0x048fe40000001874 */
[----:B------:R-:W-:Y:S01]  /*a410*/  MUFU.EX2 R174, R174 ;  /* 0x000000ae00ae7308 */ /* 0x000fe20000000800 */
[C---:B------:R-:W-:Y:S02]  /*a420*/  FMUL.FTZ R53, R132.reuse, R53 ;  /* 0x0000003584357220 */ /* 0x040fe40000410000 */
[C---:B------:R-:W-:Y:S02]  /*a430*/  FMUL.FTZ R54, R3.reuse, R54 ;  /* 0x0000003603367220 */ /* 0x040fe40000410000 */
[C---:B------:R-:W-:Y:S01]  /*a440*/  FMUL.FTZ R55, R3.reuse, R55 ;  /* 0x0000003703377220 */ /* 0x040fe20000410000 */
[C---:B------:R-:W-:Y:S01]  /*a450*/  HMMA.16816.F32 R120, R128.reuse, R138, R120 ;  /* 0x0000008a8078723c */ /* 0x040fe20000001878 */
[----:B------:R-:W3:Y:S03]  /*a460*/  LDSM.16.MT88.4 R136, [R184+UR4+0x2100] ;  /* 0x00210004b888783b */ /* 0x000ee60008004200 */
[C---:B------:R-:W-:Y:S01]  /*a470*/  FMUL.FTZ R56, R132.reuse, R56 ;  /* 0x0000003884387220 */ /* 0x040fe20000410000 */
[----:B------:R-:W-:Y:S01]  /*a480*/  MUFU.EX2 R175, R175 ;  /* 0x000000af00af7308 */ /* 0x000fe20000000800 */
[C---:B------:R-:W-:Y:S02]  /*a490*/  FMUL.FTZ R57, R132.reuse, R57 ;  /* 0x0000003984397220 */ /* 0x040fe40000410000 */
[C---:B-----5:R-:W-:Y:S04]  /*a4a0*/  HMMA.16816.F32 R36, R128.reuse, R140, R36 ;  /* 0x0000008c8024723c */ /* 0x060fe80000001824 */
[C---:B------:R-:W-:Y:S02]  /*a4b0*/  FMUL.FTZ R58, R3.reuse, R58 ;  /* 0x0000003a033a7220 */ /* 0x040fe40000410000 */
[C---:B------:R-:W-:Y:S01]  /*a4c0*/  FMUL.FTZ R59, R3.reuse, R59 ;  /* 0x0000003b033b7220 */ /* 0x040fe20000410000 */
[----:B------:R-:W-:Y:S01]  /*a4d0*/  MUFU.EX2 R209, R209 ;  /* 0x000000d100d17308 */ /* 0x000fe20000000800 */
[C---:B------:R-:W-:Y:S01]  /*a4e0*/  HMMA.16816.F32 R40, R128.reuse, R142, R40 ;  /* 0x0000008e8028723c */ /* 0x040fe20000001828 */
[----:B------:R-:W5:Y:S03]  /*a4f0*/  LDSM.16.MT88.4 R140, [R134+0x2100] ;  /* 0x00210000868c783b */ /* 0x000f660000004200 */
[C---:B------:R-:W-:Y:S02]  /*a500*/  FMUL.FTZ R60, R132.reuse, R60 ;  /* 0x0000003c843c7220 */ /* 0x040fe40000410000 */
[C---:B------:R-:W-:Y:S02]  /*a510*/  FMUL.FTZ R61, R132.reuse, R61 ;  /* 0x0000003d843d7220 */ /* 0x040fe40000410000 */
[C---:B--2---:R-:W-:Y:S01]  /*a520*/  HMMA.16816.F32 R44, R128.reuse, R124, R44 ;  /* 0x0000007c802c723c */ /* 0x044fe2000000182c */
[----:B------:R-:W-:Y:S03]  /*a530*/  MUFU.EX2 R216, R216 ;  /* 0x000000d800d87308 */ /* 0x000fe60000000800 */
[C---:B------:R-:W-:Y:S02]  /*a540*/  FMUL.FTZ R62, R3.reuse, R62 ;  /* 0x0000003e033e7220 */ /* 0x040fe40000410000 */
[C---:B------:R-:W-:Y:S02]  /*a550*/  FMUL.FTZ R63, R3.reuse, R63 ;  /* 0x0000003f033f7220 */ /* 0x040fe40000410000 */
[C---:B------:R-:W-:Y:S01]  /*a560*/  HMMA.16816.F32 R48, R128.reuse, R126, R48 ;  /* 0x0000007e8030723c */ /* 0x040fe20000001830 */
[----:B------:R-:W2:Y:S02]  /*a570*/  LDSM.16.MT88.4 R124, [R185+UR4+0x4100] ;  /* 0x00410004b97c783b */ /* 0x000ea40008004200 */
[----:B------:R-:W-:Y:S01]  /*a580*/  MUFU.EX2 R217, R217 ;  /* 0x000000d900d97308 */ /* 0x000fe20000000800 */
[C---:B------:R-:W-:Y:S02]  /*a590*/  FMUL.FTZ R64, R132.reuse, R64 ;  /* 0x0000004084407220 */ /* 0x040fe40000410000 */
[C---:B------:R-:W-:Y:S02]  /*a5a0*/  FMUL.FTZ R65, R132.reuse, R65 ;  /* 0x0000004184417220 */ /* 0x040fe40000410000 */
[C---:B------:R-:W-:Y:S01]  /*a5b0*/  FMUL.FTZ R66, R3.reuse, R66 ;  /* 0x0000004203427220 */ /* 0x040fe20000410000 */
        /* <DEDUP_REMOVED lines=13> */
[----:B------:R-:W5:Y:S03]  /*a690*/  LDSM.16.MT88.4 R140, [R184+UR4+0x4100] ;  /* 0x00410004b88c783b */ /* 0x000f660008004200 */
[C---:B------:R-:W-:Y:S02]  /*a6a0*/  FMUL.FTZ R74, R3.reuse, R74 ;  /* 0x0000004a034a7220 */ /* 0x040fe40000410000 */
[C---:B------:R-:W-:Y:S02]  /*a6b0*/  FMUL.FTZ R75, R3.reuse, R75 ;  /* 0x0000004b034b7220 */ /* 0x040fe40000410000 */
[C---:B--2---:R-:W-:Y:S04]  /*a6c0*/  HMMA.16816.F32 R68, R128.reuse, R124, R68 ;  /* 0x0000007c8044723c */ /* 0x044fe80000001844 */
[C---:B------:R-:W-:Y:S02]  /*a6d0*/  FMUL.FTZ R76, R132.reuse, R76 ;  /* 0x0000004c844c7220 */ /* 0x040fe40000410000 */
[C---:B------:R-:W-:Y:S02]  /*a6e0*/  FMUL.FTZ R77, R132.reuse, R77 ;  /* 0x0000004d844d7220 */ /* 0x040fe40000410000 */
[C---:B------:R-:W-:Y:S01]  /*a6f0*/  HMMA.16816.F32 R72, R128.reuse, R126, R72 ;  /* 0x0000007e8048723c */ /* 0x040fe20000001848 */
[----:B------:R-:W2:Y:S03]  /*a700*/  LDSM.16.MT88.4 R124, [R185+UR4+0x900] ;  /* 0x00090004b97c783b */ /* 0x000ea60008004200 */
[C---:B------:R-:W-:Y:S02]  /*a710*/  FMUL.FTZ R78, R3.reuse, R78 ;  /* 0x0000004e034e7220 */ /* 0x040fe40000410000 */
[C---:B------:R-:W-:Y:S02]  /*a720*/  FMUL.FTZ R79, R3.reuse, R79 ;  /* 0x0000004f034f7220 */ /* 0x040fe40000410000 */
[C---:B------:R-:W-:Y:S04]  /*a730*/  FMUL.FTZ R80, R132.reuse, R80 ;  /* 0x0000005084507220 */ /* 0x040fe80000410000 */
[C---:B------:R-:W-:Y:S01]  /*a740*/  FMUL.FTZ R81, R132.reuse, R81 ;  /* 0x0000005184517220 */ /* 0x040fe20000410000 */
[C---:B---3--:R-:W-:Y:S03]  /*a750*/  HMMA.16816.F32 R76, R128.reuse, R136, R76 ;  /* 0x00000088804c723c */ /* 0x048fe6000000184c */
[C---:B------:R-:W-:Y:S02]  /*a760*/  FMUL.FTZ R82, R3.reuse, R82 ;  /* 0x0000005203527220 */ /* 0x040fe40000410000 */
[C---:B------:R-:W-:Y:S02]  /*a770*/  FMUL.FTZ R83, R3.reuse, R83 ;  /* 0x0000005303537220 */ /* 0x040fe40000410000 */
[C---:B------:R-:W-:Y:S02]  /*a780*/  FMUL.FTZ R84, R132.reuse, R84 ;  /* 0x0000005484547220 */ /* 0x040fe40000410000 */
[C---:B------:R-:W-:Y:S03]  /*a790*/  FMUL.FTZ R85, R132.reuse, R85 ;  /* 0x0000005584557220 */ /* 0x040fe60000410000 */
[C---:B------:R-:W-:Y:S01]  /*a7a0*/  HMMA.16816.F32 R80, R128.reuse, R138, R80 ;  /* 0x0000008a8050723c */ /* 0x040fe20000001850 */
[----:B------:R-:W3:Y:S02]  /*a7b0*/  LDSM.16.MT88.4 R136, [R184+UR4+0x900] ;  /* 0x00090004b888783b */ /* 0x000ee40008004200 */
        /* <DEDUP_REMOVED lines=15> */
[C---:B------:R-:W-:Y:S03]  /*a8b0*/  HMMA.16816.F32 R92, R128.reuse, R12, R92 ;  /* 0x0000000c805c723c */ /* 0x040fe6000000185c */
[C---:B------:R-:W-:Y:S02]  /*a8c0*/  FMUL.FTZ R98, R3.reuse, R98 ;  /* 0x0000006203627220 */ /* 0x040fe40000410000 */
[----:B------:R-:W-:Y:S02]  /*a8d0*/  FMUL.FTZ R99, R3, R99 ;  /* 0x0000006303637220 */ /* 0x000fe40000410000 */
[----:B-1----:R-:W-:Y:S01]  /*a8e0*/  F2FP.PACK_AB R12, R167, R166 ;  /* 0x000000a6a70c723e */ /* 0x002fe200000000ff */
[----:B------:R-:W-:Y:S01]  /*a8f0*/  FFMA.FTZ R158, R132, R207, R158 ;  /* 0x000000cf849e7223 */ /* 0x000fe2000001009e */
[----:B----4-:R-:W-:Y:S03]  /*a900*/  F2FP.PACK_AB R13, R169, R168 ;  /* 0x000000a8a90d723e */ /* 0x010fe600000000ff */
[----:B------:R-:W-:Y:S01]  /*a910*/  HMMA.16816.F32 R96, R128, R14, R96 ;  /* 0x0000000e8060723c */ /* 0x000fe20000001860 */
[----:B------:R-:W1:Y:S02]  /*a920*/  LDSM.16.MT88.4 R128, [R134+0x2900] ;  /* 0x002900008680783b */ /* 0x000e640000004200 */
[----:B------:R-:W-:Y:S01]  /*a930*/  FFMA.FTZ R162, R3, R208, R162 ;  /* 0x000000d003a27223 */ /* 0x000fe200000100a2 */
[----:B------:R-:W-:Y:S01]  /*a940*/  IADD3 R3, R215, -0x2, RZ ;  /* 0xfffffffed7037810 */ /* 0x000fe20007ffe0ff */
[----:B------:R-:W-:Y:S02]  /*a950*/  FADD.FTZ R161, R161, R158 ;  /* 0x0000009ea1a17221 */ /* 0x000fe40000010000 */
[----:B------:R-:W-:Y:S01]  /*a960*/  F2FP.PACK_AB R14, R171, R170 ;  /* 0x000000aaab0e723e */ /* 0x000fe200000000ff */
[----:B------:R-:W-:Y:S01]  /*a970*/  FADD.FTZ R159, R159, R162 ;  /* 0x000000a29f9f7221 */ /* 0x000fe20000010000 */
[----:B------:R-:W-:Y:S02]  /*a980*/  F2FP.PACK_AB R15, R173, R172 ;  /* 0x000000acad0f723e */ /* 0x000fe400000000ff */
[----:B------:R-:W-:Y:S01]  /*a990*/  ISETP.GE.AND P0, PT, R3, R194, PT ;  /* 0x000000c20300720c */ /* 0x000fe20003f06270 */
[----:B------:R-:W-:Y:S02]  /*a9a0*/  FADD.FTZ R156, R156, R161 ;  /* 0x000000a19c9c7221 */ /* 0x000fe40000010000 */
[----:B------:R-:W-:Y:S02]  /*a9b0*/  FADD.FTZ R160, R160, R159 ;  /* 0x0000009fa0a07221 */ /* 0x000fe40000010000 */
[C---:B--2---:R-:W-:Y:S05]  /*a9c0*/  HMMA.16816.F32 R4, R12.reuse, R124, R4 ;  /* 0x0000007c0c04723c */ /* 0x044fea0000001804 */
        /* <DEDUP_REMOVED lines=10> */
[----:B------:R-:W2:Y:S03]  /*aa70*/  LDSM.16.MT88.4 R16, [R185+UR4+0x4900] ;  /* 0x00490004b910783b */ /* 0x000ea60008004200 */
[----:B------:R-:W-:Y:S02]  /*aa80*/  FADD.FTZ R170, R170, R167 ;  /* 0x000000a7aaaa7221 */ /* 0x000fe40000010000 */
[----:B------:R-:W-:Y:S02]  /*aa90*/  FADD.FTZ R172, R172, R169 ;  /* 0x000000a9acac7221 */ /* 0x000fe40000010000 */
[C---:B---3--:R-:W-:Y:S04]  /*aaa0*/  HMMA.16816.F32 R108, R12.reuse, R136, R108 ;  /* 0x000000880c6c723c */ /* 0x048fe8000000186c */
[----:B------:R-:W-:Y:S02]  /*aab0*/  FADD.FTZ R171, R171, R170 ;  /* 0x000000aaabab7221 */ /* 0x000fe40000010000 */
[----:B------:R-:W-:Y:S02]  /*aac0*/  FADD.FTZ R173, R173, R172 ;  /* 0x000000acadad7221 */ /* 0x000fe40000010000 */
[C---:B------:R-:W-:Y:S01]  /*aad0*/  HMMA.16816.F32 R112, R12.reuse, R138, R112 ;  /* 0x0000008a0c70723c */ /* 0x040fe20000001870 */
[----:B------:R-:W3:Y:S07]  /*aae0*/  LDSM.16.MT88.4 R136, [R184+UR4+0x4900] ;  /* 0x00490004b888783b */ /* 0x000eee0008004200 */
[C---:B-----5:R-:W-:Y:S08]  /*aaf0*/  HMMA.16816.F32 R116, R12.reuse, R140, R116 ;  /* 0x0000008c0c74723c */ /* 0x060ff00000001874 */
        /* <DEDUP_REMOVED lines=13> */
[----:B------:R-:W4:Y:S01]  /*abd0*/  LDSM.16.MT88.4 R20, [R134+0x4900] ;  /* 0x004900008614783b */ /* 0x000f220000004200 */
[--C-:B------:R-:W-:Y:S01]  /*abe0*/  FFMA.FTZ R152, R24, c[0x0][0x2d0], -R165.reuse ;  /* 0x0000b40018987a23 */ /* 0x100fe200000108a5 */
[C---:B------:R-:W-:Y:S01]  /*abf0*/  HMMA.16816.F32 R56, R12.reuse, R154, R56 ;  /* 0x0000009a0c38723c */ /* 0x040fe20000001838 */
[----:B------:R-:W5:Y:S03]  /*ac00*/  MUFU.EX2 R149, R149 ;  /* 0x0000009500957308 */ /* 0x000f660000000800 */
[--C-:B------:R-:W-:Y:S02]  /*ac10*/  FFMA.FTZ R153, R25, c[0x0][0x2d0], -R165.reuse ;  /* 0x0000b40019997a23 */ /* 0x100fe400000108a5 */
[----:B------:R-:W-:Y:S02]  /*ac20*/  FFMA.FTZ R165, R33, c[0x0][0x2d0], -R165 ;  /* 0x0000b40021a57a23 */ /* 0x000fe400000108a5 */
[C---:B-1----:R-:W-:Y:S03]  /*ac30*/  HMMA.16816.F32 R60, R12.reuse, R128, R60 ;  /* 0x000000800c3c723c */ /* 0x042fe6000000183c */
[----:B------:R-:W-:Y:S01]  /*ac40*/  MUFU.EX2 R150, R150 ;  /* 0x0000009600967308 */ /* 0x000fe20000000800 */
[--C-:B------:R-:W-:Y:S02]  /*ac50*/  FFMA.FTZ R154, R26, c[0x0][0x2d0], -R164.reuse ;  /* 0x0000b4001a9a7a23 */ /* 0x100fe400000108a4 */
[--C-:B------:R-:W-:Y:S02]  /*ac60*/  FFMA.FTZ R155, R27, c[0x0][0x2d0], -R164.reuse ;  /* 0x0000b4001b9b7a23 */ /* 0x100fe400000108a4 */
[C---:B------:R-:W-:Y:S01]  /*ac70*/  HMMA.16816.F32 R64, R12.reuse, R130, R64 ;  /* 0x000000820c40723c */ /* 0x040fe20000001840 */
[----:B------:R-:W-:Y:S03]  /*ac80*/  LDSM.16.MT88.4 R24, [R133+0x1100] ;  /* 0x001100008518783b */ /* 0x000fe60000004200 */
[----:B------:R-:W-:Y:S01]  /*ac90*/  FFMA.FTZ R164, R35, c[0x0][0x2d0], -R164 ;  /* 0x0000b40023a47a23 */ /* 0x000fe200000108a4 */
[----:B------:R-:W1:Y:S03]  /*aca0*/  MUFU.EX2 R151, R151 ;  /* 0x0000009700977308 */ /* 0x000e660000000800 */
[C---:B--2---:R-:W-:Y:S01]  /*acb0*/  HMMA.16816.F32 R68, R12.reuse, R16, R68 ;  /* 0x000000100c44723c */ /* 0x044fe20000001844 */
[----:B------:R-:W-:Y:S06]  /*acc0*/  LDSM.16.MT88.4 R128, [R134+0x1100] ;  /* 0x001100008680783b */ /* 0x000fec0000004200 */
[----:B------:R-:W-:Y:S01]  /*acd0*/  MUFU.EX2 R152, R152 ;  /* 0x0000009800987308 */ /* 0x000fe20000000800 */
[C---:B------:R-:W-:Y:S01]  /*ace0*/  HMMA.16816.F32 R72, R12.reuse, R18, R72 ;  /* 0x000000120c48723c */ /* 0x040fe20000001848 */
[----:B------:R-:W2:Y:S07]  /*acf0*/  LDSM.16.MT88.4 R16, [R185+UR4+0x1100] ;  /* 0x00110004b910783b */ /* 0x000eae0008004200 */
[C---:B------:R-:W-:Y:S01]  /*ad00*/  HMMA.16816.F32 R76, R12.reuse, R124, R76 ;  /* 0x0000007c0c4c723c */ /* 0x040fe2000000184c */
[----:B------:R-:W-:Y:S01]  /*ad10*/  LDSM.16.MT88.4 R32, [R134+0x1900] ;  /* 0x001900008620783b */ /* 0x000fe20000004200 */
[----:B------:R-:W1:Y:S06]  /*ad20*/  MUFU.EX2 R153, R153 ;  /* 0x0000009900997308 */ /* 0x000e6c0000000800 */
[C---:B------:R-:W-:Y:S01]  /*ad30*/  HMMA.16816.F32 R80, R12.reuse, R126, R80 ;  /* 0x0000007e0c50723c */ /* 0x040fe20000001850 */
[----:B------:R-:W1:Y:S03]  /*ad40*/  LDSM.16.MT88.4 R124, [R184+UR4+0x1100] ;  /* 0x00110004b87c783b */ /* 0x000e660008004200 */
[----:B------:R-:W-:Y:S04]  /*ad50*/  MUFU.EX2 R154, R154 ;  /* 0x0000009a009a7308 */ /* 0x000fe80000000800 */
[C---:B---3--:R-:W-:Y:S06]  /*ad60*/  HMMA.16816.F32 R84, R12.reuse, R136, R84 ;  /* 0x000000880c54723c */ /* 0x048fec0000001854 */
[----:B------:R-:W3:Y:S02]  /*ad70*/  MUFU.EX2 R155, R155 ;  /* 0x0000009b009b7308 */ /* 0x000ee40000000800 */
[C---:B------:R-:W-:Y:S01]  /*ad80*/  HMMA.16816.F32 R88, R12.reuse, R138, R88 ;  /* 0x0000008a0c58723c */ /* 0x040fe20000001858 */
[----:B------:R-:W-:Y:S07]  /*ad90*/  LDSM.16.MT88.4 R136, [R133+0x3100] ;  /* 0x003100008588783b */ /* 0x000fee0000004200 */
[C---:B----4-:R-:W-:Y:S01]  /*ada0*/  HMMA.16816.F32 R92, R12.reuse, R20, R92 ;  /* 0x000000140c5c723c */ /* 0x050fe2000000185c */
[----:B------:R-:W4:Y:S07]  /*adb0*/  MUFU.EX2 R218, R165 ;  /* 0x000000a500da7308 */ /* 0x000f2e0000000800 */
[----:B------:R-:W-:Y:S01]  /*adc0*/  HMMA.16816.F32 R96, R12, R22, R96 ;  /* 0x000000160c60723c */ /* 0x000fe20000001860 */
[----:B------:R-:W4:Y:S02]  /*add0*/  LDSM.16.MT88.4 R20, [R185+UR4+0x3100] ;  /* 0x00310004b914783b */ /* 0x000f240008004200 */
[----:B------:R-:W4:Y:S04]  /*ade0*/  MUFU.EX2 R164, R164 ;  /* 0x000000a400a47308 */ /* 0x000f280000000800 */
[----:B-----5:R-:W-:Y:S01]  /*adf0*/  F2FP.PACK_AB R12, R149, R148 ;  /* 0x00000094950c723e */ /* 0x020fe200000000ff */
[----:B------:R-:W-:Y:S01]  /*ae00*/  FADD.FTZ R148, R148, R171 ;  /* 0x000000ab94947221 */ /* 0x000fe20000010000 */
[----:B-1----:R-:W-:Y:S03]  /*ae10*/  F2FP.PACK_AB R13, R151, R150 ;  /* 0x00000096970d723e */ /* 0x002fe600000000ff */
[----:B------:R-:W-:Y:S01]  /*ae20*/  F2FP.PACK_AB R14, R153, R152 ;  /* 0x00000098990e723e */ /* 0x000fe200000000ff */
[----:B------:R-:W-:Y:S01]  /*ae30*/  FADD.FTZ R150, R150, R173 ;  /* 0x000000ad96967221 */ /* 0x000fe20000010000 */
[----:B---3--:R-:W-:Y:S01]  /*ae40*/  F2FP.PACK_AB R15, R155, R154 ;  /* 0x0000009a9b0f723e */ /* 0x008fe200000000ff */
        /* <DEDUP_REMOVED lines=8> */
[----:B------:R-:W1:Y:S07]  /*aed0*/  LDSM.16.MT88.4 R16, [R184+UR4+0x3100] ;  /* 0x00310004b810783b */ /* 0x000e6e0008004200 */
[C---:B------:R-:W-:Y:S08]  /*aee0*/  HMMA.16816.F32 R100, R12.reuse, R24, R100 ;  /* 0x000000180c64723c */ /* 0x040ff00000001864 */
[C---:B------:R-:W-:Y:S01]  /*aef0*/  HMMA.16816.F32 R104, R12.reuse, R26, R104 ;  /* 0x0000001a0c68723c */ /* 0x040fe20000001868 */
[----:B------:R-:W2:Y:S07]  /*af00*/  LDSM.16.MT88.4 R24, [R134+0x3100] ;  /* 0x003100008618783b */ /* 0x000eae0000004200 */
[C---:B------:R-:W-:Y:S08]  /*af10*/  HMMA.16816.F32 R108, R12.reuse, R124, R108 ;  /* 0x0000007c0c6c723c */ /* 0x040ff0000000186c */
[C---:B------:R-:W-:Y:S01]  /*af20*/  HMMA.16816.F32 R112, R12.reuse, R126, R112 ;  /* 0x0000007e0c70723c */ /* 0x040fe20000001870 */
[----:B------:R-:W3:Y:S07]  /*af30*/  LDSM.16.MT88.4 R124, [R185+UR4+0x5100] ;  /* 0x00510004b97c783b */ /* 0x000eee0008004200 */
[C---:B------:R-:W-:Y:S08]  /*af40*/  HMMA.16816.F32 R116, R12.reuse, R128, R116 ;  /* 0x000000800c74723c */ /* 0x040ff00000001874 */
[C---:B------:R-:W-:Y:S08]  /*af50*/  HMMA.16816.F32 R120, R12.reuse, R130, R120 ;  /* 0x000000820c78723c */ /* 0x040ff00000001878 */
[C---:B----4-:R-:W-:Y:S08]  /*af60*/  HMMA.16816.F32 R36, R12.reuse, R20, R36 ;  /* 0x000000140c24723c */ /* 0x050ff00000001824 */
[C---:B------:R-:W-:Y:S01]  /*af70*/  HMMA.16816.F32 R40, R12.reuse, R22, R40 ;  /* 0x000000160c28723c */ /* 0x040fe20000001828 */
[----:B------:R-:W4:Y:S07]  /*af80*/  LDSM.16.MT88.4 R20, [R133+0x5100] ;  /* 0x005100008514783b */ /* 0x000f2e0000004200 */
[C---:B------:R-:W-:Y:S08]  /*af90*/  HMMA.16816.F32 R44, R12.reuse, R136, R44 ;  /* 0x000000880c2c723c */ /* 0x040ff0000000182c */
[C---:B------:R-:W-:Y:S01]  /*afa0*/  HMMA.16816.F32 R48, R12.reuse, R138, R48 ;  /* 0x0000008a0c30723c */ /* 0x040fe20000001830 */
[----:B------:R-:W-:Y:S07]  /*afb0*/  LDSM.16.MT88.4 R136, [R133+0x3900] ;  /* 0x003900008588783b */ /* 0x000fee0000004200 */
[C---:B-1----:R-:W-:Y:S08]  /*afc0*/  HMMA.16816.F32 R52, R12.reuse, R16, R52 ;  /* 0x000000100c34723c */ /* 0x042ff00000001834 */
[C---:B------:R-:W-:Y:S01]  /*afd0*/  HMMA.16816.F32 R56, R12.reuse, R18, R56 ;  /* 0x000000120c38723c */ /* 0x040fe20000001838 */
[----:B------:R-:W1:Y:S07]  /*afe0*/  LDSM.16.MT88.4 R16, [R184+UR4+0x5100] ;  /* 0x00510004b810783b */ /* 0x000e6e0008004200 */
[C---:B--2---:R-:W-:Y:S08]  /*aff0*/  HMMA.16816.F32 R60, R12.reuse, R24, R60 ;  /* 0x000000180c3c723c */ /* 0x044ff0000000183c */
[C---:B------:R-:W-:Y:S01]  /*b000*/  HMMA.16816.F32 R64, R12.reuse, R26, R64 ;  /* 0x0000001a0c40723c */ /* 0x040fe20000001840 */
[----:B------:R-:W2:Y:S07]  /*b010*/  LDSM.16.MT88.4 R24, [R134+0x5100] ;  /* 0x005100008618783b */ /* 0x000eae0000004200 */
[C---:B---3--:R-:W-:Y:S08]  /*b020*/  HMMA.16816.F32 R68, R12.reuse, R124, R68 ;  /* 0x0000007c0c44723c */ /* 0x048ff00000001844 */
[C---:B------:R-:W-:Y:S01]  /*b030*/  HMMA.16816.F32 R72, R12.reuse, R126, R72 ;  /* 0x0000007e0c48723c */ /* 0x040fe20000001848 */
[----:B------:R-:W3:Y:S07]  /*b040*/  LDSM.16.MT88.4 R124, [R185+UR4+0x1900] ;  /* 0x00190004b97c783b */ /* 0x000eee0008004200 */
[C---:B----4-:R-:W-:Y:S08]  /*b050*/  HMMA.16816.F32 R76, R12.reuse, R20, R76 ;  /* 0x000000140c4c723c */ /* 0x050ff0000000184c */
[C---:B------:R-:W-:Y:S01]  /*b060*/  HMMA.16816.F32 R80, R12.reuse, R22, R80 ;  /* 0x000000160c50723c */ /* 0x040fe20000001850 */
[----:B------:R-:W4:Y:S07]  /*b070*/  LDSM.16.MT88.4 R20, [R133+0x1900] ;  /* 0x001900008514783b */ /* 0x000f2e0000004200 */
[C---:B-1----:R-:W-:Y:S08]  /*b080*/  HMMA.16816.F32 R84, R12.reuse, R16, R84 ;  /* 0x000000100c54723c */ /* 0x042ff00000001854 */
[C---:B------:R-:W-:Y:S01]  /*b090*/  HMMA.16816.F32 R88, R12.reuse, R18, R88 ;  /* 0x000000120c58723c */ /* 0x040fe20000001858 */
[----:B------:R-:W1:Y:S07]  /*b0a0*/  LDSM.16.MT88.4 R16, [R185+UR4+0x3900] ;  /* 0x00390004b910783b */ /* 0x000e6e0008004200 */
[C---:B--2---:R-:W-:Y:S08]  /*b0b0*/  HMMA.16816.F32 R92, R12.reuse, R24, R92 ;  /* 0x000000180c5c723c */ /* 0x044ff0000000185c */
[----:B------:R-:W-:Y:S01]  /*b0c0*/  HMMA.16816.F32 R96, R12, R26, R96 ;  /* 0x0000001a0c60723c */ /* 0x000fe20000001860 */
[----:B------:R-:W2:Y:S06]  /*b0d0*/  LDSM.16.MT88.4 R24, [R185+UR4+0x5900] ;  /* 0x00590004b918783b */ /* 0x000eac0008004200 */
[----:B------:R-:W-:Y:S02]  /*b0e0*/  F2FP.PACK_AB R12, R175, R174 ;  /* 0x000000aeaf0c723e */ /* 0x000fe400000000ff */
[----:B------:R-:W-:Y:S03]  /*b0f0*/  F2FP.PACK_AB R13, R216, R209 ;  /* 0x000000d1d80d723e */ /* 0x000fe600000000ff */
[----:B------:R-:W-:Y:S01]  /*b100*/  F2FP.PACK_AB R14, R218, R217 ;  /* 0x000000d9da0e723e */ /* 0x000fe200000000ff */
[----:B------:R-:W-:Y:S01]  /*b110*/  FADD.FTZ R209, R209, R154 ;  /* 0x0000009ad1d17221 */ /* 0x000fe20000010000 */
[----:B------:R-:W-:Y:S03]  /*b120*/  F2FP.PACK_AB R15, R164, R219 ;  /* 0x000000dba40f723e */ /* 0x000fe600000000ff */
[----:B------:R-:W-:Y:S04]  /*b130*/  FADD.FTZ R216, R216, R209 ;  /* 0x000000d1d8d87221 */ /* 0x000fe80000010000 */
[C---:B---3--:R-:W-:Y:S03]  /*b140*/  HMMA.16816.F32 R128, R12.reuse, R124, R4 ;  /* 0x0000007c0c80723c */ /* 0x048fe60000001804 */
[----:B------:R-:W-:Y:S04]  /*b150*/  FADD.FTZ R219, R219, R216 ;  /* 0x000000d8dbdb7221 */ /* 0x000fe80000010000 */
[----:B------:R-:W-:Y:S01]  /*b160*/  FADD.FTZ R208, R164, R219 ;  /* 0x000000dba4d07221 */ /* 0x000fe20000010000 */
[C---:B------:R-:W-:Y:S01]  /*b170*/  HMMA.16816.F32 R124, R12.reuse, R126, R8 ;  /* 0x0000007e0c7c723c */ /* 0x040fe20000001808 */
[----:B------:R-:W3:Y:S07]  /*b180*/  LDSM.16.MT88.4 R8, [R133+0x5900] ;  /* 0x005900008508783b */ /* 0x000eee0000004200 */
[C---:B----4-:R-:W-:Y:S08]  /*b190*/  HMMA.16816.F32 R100, R12.reuse, R20, R100 ;  /* 0x000000140c64723c */ /* 0x050ff00000001864 */
[C---:B------:R-:W-:Y:S01]  /*b1a0*/  HMMA.16816.F32 R104, R12.reuse, R22, R104 ;  /* 0x000000160c68723c */ /* 0x040fe20000001868 */
[----:B------:R-:W-:Y:S07]  /*b1b0*/  LDSM.16.MT88.4 R20, [R134+0x5900] ;  /* 0x005900008614783b */ /* 0x000fee0000004200 */
[C---:B------:R-:W-:Y:S08]  /*b1c0*/  HMMA.16816.F32 R108, R12.reuse, R28, R108 ;  /* 0x0000001c0c6c723c */ /* 0x040ff0000000186c */
[C---:B------:R-:W-:Y:S08]  /*b1d0*/  HMMA.16816.F32 R112, R12.reuse, R30, R112 ;  /* 0x0000001e0c70723c */ /* 0x040ff00000001870 */
[C---:B------:R-:W-:Y:S08]  /*b1e0*/  HMMA.16816.F32 R116, R12.reuse, R32, R116 ;  /* 0x000000200c74723c */ /* 0x040ff00000001874 */
[C---:B------:R-:W-:Y:S08]  /*b1f0*/  HMMA.16816.F32 R120, R12.reuse, R34, R120 ;  /* 0x000000220c78723c */ /* 0x040ff00000001878 */
[C---:B-1----:R-:W-:Y:S08]  /*b200*/  HMMA.16816.F32 R36, R12.reuse, R16, R36 ;  /* 0x000000100c24723c */ /* 0x042ff00000001824 */
[C---:B------:R-:W-:Y:S01]  /*b210*/  HMMA.16816.F32 R40, R12.reuse, R18, R40 ;  /* 0x000000120c28723c */ /* 0x040fe20000001828 */
[----:B------:R-:W1:Y:S07]  /*b220*/  LDSM.16.MT88.4 R16, [R184+UR4+0x5900] ;  /* 0x00590004b810783b */ /* 0x000e6e0008004200 */
[C---:B------:R-:W-:Y:S08]  /*b230*/  HMMA.16816.F32 R44, R12.reuse, R136, R44 ;  /* 0x000000880c2c723c */ /* 0x040ff0000000182c */
[C---:B------:R-:W-:Y:S08]  /*b240*/  HMMA.16816.F32 R48, R12.reuse, R138, R48 ;  /* 0x0000008a0c30723c */ /* 0x040ff00000001830 */
[C---:B------:R-:W-:Y:S08]  /*b250*/  HMMA.16816.F32 R52, R12.reuse, R140, R52 ;  /* 0x0000008c0c34723c */ /* 0x040ff00000001834 */
[C---:B------:R-:W-:Y:S08]  /*b260*/  HMMA.16816.F32 R56, R12.reuse, R142, R56 ;  /* 0x0000008e0c38723c */ /* 0x040ff00000001838 */
[C---:B------:R-:W-:Y:S08]  /*b270*/  HMMA.16816.F32 R60, R12.reuse, R144, R60 ;  /* 0x000000900c3c723c */ /* 0x040ff0000000183c */
[C---:B------:R-:W-:Y:S08]  /*b280*/  HMMA.16816.F32 R64, R12.reuse, R146, R64 ;  /* 0x000000920c40723c */ /* 0x040ff00000001840 */
[C---:B--2---:R-:W-:Y:S08]  /*b290*/  HMMA.16816.F32 R68, R12.reuse, R24, R68 ;  /* 0x000000180c44723c */ /* 0x044ff00000001844 */
[C---:B------:R-:W-:Y:S08]  /*b2a0*/  HMMA.16816.F32 R72, R12.reuse, R26, R72 ;  /* 0x0000001a0c48723c */ /* 0x040ff00000001848 */
[C---:B---3--:R-:W-:Y:S07]  /*b2b0*/  HMMA.16816.F32 R76, R12.reuse, R8, R76 ;  /* 0x000000080c4c723c */ /* 0x048fee000000184c */
[----:B------:R-:W-:Y:S01]  /*b2c0*/  FADD.FTZ R8, R174, R153 ;  /* 0x00000099ae087221 */ /* 0x000fe20000010000 */
[C---:B------:R-:W-:Y:S04]  /*b2d0*/  HMMA.16816.F32 R80, R12.reuse, R10, R80 ;  /* 0x0000000a0c50723c */ /* 0x040fe80000001850 */
[----:B------:R-:W-:Y:S04]  /*b2e0*/  FADD.FTZ R8, R175, R8 ;  /* 0x00000008af087221 */ /* 0x000fe80000010000 */
[C---:B-1----:R-:W-:Y:S04]  /*b2f0*/  HMMA.16816.F32 R84, R12.reuse, R16, R84 ;  /* 0x000000100c54723c */ /* 0x042fe80000001854 */
[----:B------:R-:W-:Y:S04]  /*b300*/  FADD.FTZ R207, R217, R8 ;  /* 0x00000008d9cf7221 */ /* 0x000fe80000010000 */
[C---:B------:R-:W-:Y:S04]  /*b310*/  HMMA.16816.F32 R88, R12.reuse, R18, R88 ;  /* 0x000000120c58723c */ /* 0x040fe80000001858 */
[----:B------:R-:W-:Y:S04]  /*b320*/  FADD.FTZ R207, R218, R207 ;  /* 0x000000cfdacf7221 */ /* 0x000fe80000010000 */
        /* <DEDUP_REMOVED lines=20> */
[----:B------:R-:W-:Y:S01]  /*b470*/  IMAD R201, R6, c[0x0][0x2b8], R201 ;  /* 0x0000ae0006c97a24 */ /* 0x000fe200078e02c9 */
[----:B------:R-:W-:Y:S04]  /*b480*/  IADD3 R6, -R180, 0x10, RZ ;  /* 0x00000010b4067810 */ /* 0x000fe80007ffe1ff */
[----:B------:R-:W-:Y:S02]  /*b490*/  SHF.R.S32.HI R3, RZ, 0x1f, R201 ;  /* 0x0000001fff037819 */ /* 0x000fe400000114c9 */
[----:B------:R-:W-:Y:S03]  /*b4a0*/  LOP3.LUT R6, R6, 0xf, RZ, 0xc0, !PT ;  /* 0x0000000f06067812 */ /* 0x000fe600078ec0ff */
[----:B------:R-:W-:Y:S04]  /*b4b0*/  IMAD R3, R3, c[0x0][0x1e0], RZ ;  /* 0x0000780003037a24 */ /* 0x000fe800078e02ff */
[C---:B------:R-:W-:Y:S02]  /*b4c0*/  IMAD R3, R201.reuse, c[0x0][0x1e4], R3 ;  /* 0x00007900c9037a24 */ /* 0x040fe400078e0203 */
[----:B-1----:R-:W-:Y:S04]  /*b4d0*/  IMAD.WIDE.U32 R4, R201, c[0x0][0x1e0], RZ ;  /* 0x00007800c9047a25 */ /* 0x002fe800078e00ff */
        /* <DEDUP_REMOVED lines=9> */
[----:B------:R-:W1:Y:S04]  /*b570*/  SHFL.IDX PT, R7, R18, 0x1, 0x181f ;  /* 0x00381f0012077f89 */ /* 0x000e6800000e0000 */
[----:B------:R-:W2:Y:S04]  /*b580*/  SHFL.IDX PT, R3, R10, 0x1, 0x181f ;  /* 0x00381f000a037f89 */ /* 0x000ea800000e0000 */
[----:B------:R-:W-:Y:S01]  /*b590*/  SHFL.IDX PT, R5, R10, RZ, 0x181f ;  /* 0x00181fff0a057589 */ /* 0x000fe200000e0000 */
[----:B-1----:R-:W-:Y:S04]  /*b5a0*/  IADD3 R12, P1, P0, R12, R7, R212 ;  /* 0x000000070c0c7210 */ /* 0x002fe8000783e0d4 */
[----:B--2---:R-:W-:Y:S02]  /*b5b0*/  IADD3.X R13, RZ, R3, R213, P1, P0 ;  /* 0x00000003ff0d7210 */ /* 0x004fe40000fe04d5 */
[----:B------:R-:W-:Y:S04]  /*b5c0*/  IADD3 R8, P1, P0, R8, R7, R192 ;  /* 0x0000000708087210 */ /* 0x000fe8000783e0c0 */
[----:B------:R-:W-:Y:S02]  /*b5d0*/  IADD3.X R9, RZ, R3, R210, P1, P0 ;  /* 0x00000003ff097210 */ /* 0x000fe40000fe04d2 */
[----:B------:R-:W-:Y:S04]  /*b5e0*/  IADD3 R6, P1, P0, R6, R7, R181 ;  /* 0x0000000706067210 */ /* 0x000fe8000783e0b5 */
[----:B------:R-:W-:Y:S02]  /*b5f0*/  IADD3.X R7, RZ, R3, R182, P1, P0 ;  /* 0x00000003ff077210 */ /* 0x000fe40000fe04b6 */
[----:B------:R-:W1:Y:S02]  /*b600*/  SHFL.IDX PT, R3, R18, RZ, 0x181f ;  /* 0x00181fff12037589 */ /* 0x000e6400000e0000 */
[----:B-1----:R-:W-:Y:S05]  /*b610*/  IADD3 R16, P0, R3, R212, RZ ;  /* 0x000000d403107210 */ /* 0x002fea0007f1e0ff */
[----:B------:R-:W-:Y:S01]  /*b620*/  IMAD.X R17, R5, 0x1, R213, P0 ;  /* 0x0000000105117824 */ /* 0x000fe200000e06d5 */
[----:B------:R-:W-:Y:S05]  /*b630*/  IADD3 R14, P0, R3, R192, RZ ;  /* 0x000000c0030e7210 */ /* 0x000fea0007f1e0ff */
[----:B------:R-:W-:Y:S01]  /*b640*/  IMAD.X R15, R5, 0x1, R210, P0 ;  /* 0x00000001050f7824 */ /* 0x000fe200000e06d2 */
[----:B------:R-:W-:Y:S01]  /*b650*/  IADD3 R4, P0, R3, R181, RZ ;  /* 0x000000b503047210 */ /* 0x000fe20007f1e0ff */
[----:B------:R-:W-:Y:S04]  /*b660*/  IMAD.U32 R3, RZ, RZ, UR16 ;  /* 0x00000010ff037e24 */ /* 0x000fe8000f8e00ff */
[----:B------:R-:W-:Y:S02]  /*b670*/  IMAD R3, R3, 0x3000, R202 ;  /* 0x0000300003037824 */ /* 0x000fe400078e02ca */
[----:B------:R-:W-:Y:S01]  /*b680*/  IMAD.X R5, R5, 0x1, R182, P0 ;  /* 0x0000000105057824 */ /* 0x000fe200000e06b6 */
[----:B------:R-:W-:Y:S01]  /*b690*/  ISETP.NE.U32.AND P0, PT, R211, RZ, PT ;  /* 0x000000ffd300720c */ /* 0x000fe20003f05070 */
        /* <DEDUP_REMOVED lines=11> */
.L_x_938:
        /* <DEDUP_REMOVED lines=10> */
.L_x_936:
[----:B------:R-:W-:-:S13]  /*b7f0*/  ISETP.GE.AND P0, PT, R209, R194, PT ;  /* 0x000000c2d100720c */ /* 0x000fda0003f06270 */
[----:B------:R-:W-:Y:S05]  /*b800*/  @!P0 BRA `(.L_x_940) ;  /* 0x0000362000008947 */ /* 0x000fea0003800000 */
[----:B------:R-:W-:Y:S01]  /*b810*/  IMAD.MOV.U32 R192, RZ, RZ, 0x40 ;  /* 0x00000040ffc07424 */ /* 0x000fe200078e00ff */
[----:B------:R-:W-:Y:S01]  /*b820*/  LOP3.LUT P0, RZ, R179, 0x4, RZ, 0xc0, !PT ;  /* 0x00000004b3ff7812 */ /* 0x000fe2000780c0ff */
[----:B------:R-:W-:Y:S01]  /*b830*/  IMAD.MOV.U32 R3, RZ, RZ, R0 ;  /* 0x000000ffff037224 */ /* 0x000fe200078e0000 */
[----:B-1----:R-:W-:Y:S01]  /*b840*/  SHF.R.S32.HI R5, RZ, 0x1f, R178 ;  /* 0x0000001fff057819 */ /* 0x002fe200000114b2 */
[----:B------:R-:W-:Y:S01]  /*b850*/  IMAD.MOV.U32 R132, RZ, RZ, R2 ;  /* 0x000000ffff847224 */ /* 0x000fe200078e0002 */
[----:B------:R-:W-:Y:S01]  /*b860*/  SHF.R.S32.HI R0, RZ, 0x1f, R177 ;  /* 0x0000001fff007819 */ /* 0x000fe200000114b1 */
[----:B------:R-:W-:Y:S01]  /*b870*/  IMAD.SHL.U32 R212, R178, 0x2, RZ ;  /* 0x00000002b2d47824 */ /* 0x000fe200078e00ff */
[----:B------:R-:W-:Y:S01]  /*b880*/  SHF.R.S32.HI R213, RZ, 0x1f, R176 ;  /* 0x0000001fffd57819 */ /* 0x000fe200000114b0 */
[----:B------:R-:W-:Y:S01]  /*b890*/  IMAD.SHL.U32 R214, R177, 0x2, RZ ;  /* 0x00000002b1d67824 */ /* 0x000fe200078e00ff */
[----:B------:R-:W-:Y:S01]  /*b8a0*/  SEL R192, R192, 0xffffffc0, !P0 ;  /* 0xffffffc0c0c07807 */ /* 0x000fe20004000000 */
[----:B------:R-:W-:Y:S01]  /*b8b0*/  IMAD.SHL.U32 R215, R176, 0x2, RZ ;  /* 0x00000002b0d77824 */ /* 0x000fe200078e00ff */
[----:B------:R-:W-:-:S02]  /*b8c0*/  SHF.L.U64.HI R210, R178, 0x1, R5 ;  /* 0x00000001b2d27819 */ /* 0x000fc40000010205 */
[----:B------:R-:W-:Y:S02]  /*b8d0*/  SHF.L.U64.HI R211, R177, 0x1, R0 ;  /* 0x00000001b1d37819 */ /* 0x000fe40000010200 */
[----:B------:R-:W-:Y:S02]  /*b8e0*/  SHF.L.U64.HI R213, R176, 0x1, R213 ;  /* 0x00000001b0d57819 */ /* 0x000fe400000102d5 */
.L_x_951:
        /* <DEDUP_REMOVED lines=30> */
[----:B------:R-:W5:Y:S04]  /*bad0*/  SHFL.IDX PT, R11, R4, RZ, 0x181f ;  /* 0x00181fff040b7589 */ /* 0x000f6800000e0000 */
[----:B------:R-:W4:Y:S04]  /*bae0*/  SHFL.IDX PT, R0, R2, RZ, 0x181f ;  /* 0x00181fff02007589 */ /* 0x000f2800000e0000 */
[----:B------:R-:W3:Y:S01]  /*baf0*/  SHFL.IDX PT, R5, R4, 0x1, 0x181f ;  /* 0x00381f0004057f89 */ /* 0x000ee200000e0000 */
[C---:B-----5:R-:W-:Y:S05]  /*bb00*/  IADD3 R22, P0, R11.reuse, R212, RZ ;  /* 0x000000d40b167210 */ /* 0x060fea0007f1e0ff */
[C-C-:B----4-:R-:W-:Y:S01]  /*bb10*/  IMAD.X R23, R0.reuse, 0x1, R210.reuse, P0 ;  /* 0x0000000100177824 */ /* 0x150fe200000e06d2 */
[C---:B------:R-:W-:Y:S04]  /*bb20*/  IADD3 R14, P0, R11.reuse, R214, RZ ;  /* 0x000000d60b0e7210 */ /* 0x040fe80007f1e0ff */
[C---:B------:R-:W-:Y:S02]  /*bb30*/  IADD3.X R15, R0.reuse, R211, RZ, P0, !PT ;  /* 0x000000d3000f7210 */ /* 0x040fe400007fe4ff */
[----:B------:R-:W-:Y:S05]  /*bb40*/  IADD3 R10, P0, R11, R215, RZ ;  /* 0x000000d70b0a7210 */ /* 0x000fea0007f1e0ff */
[--C-:B------:R-:W-:Y:S01]  /*bb50*/  IMAD.X R11, R0, 0x1, R213.reuse, P0 ;  /* 0x00000001000b7824 */ /* 0x100fe200000e06d5 */
[C---:B---3--:R-:W-:Y:S01]  /*bb60*/  IADD3 R8, P0, R5.reuse, R212, RZ ;  /* 0x000000d405087210 */ /* 0x048fe20007f1e0ff */
[----:B------:R-:W3:Y:S04]  /*bb70*/  SHFL.IDX PT, R0, R2, 0x1, 0x181f ;  /* 0x00381f0002007f89 */ /* 0x000ee800000e0000 */
[C---:B---3--:R-:W-:Y:S01]  /*bb80*/  IMAD.X R9, R0.reuse, 0x1, R210, P0 ;  /* 0x0000000100097824 */ /* 0x048fe200000e06d2 */
[C---:B------:R-:W-:Y:S04]  /*bb90*/  IADD3 R6, P0, R5.reuse, R214, RZ ;  /* 0x000000d605067210 */ /* 0x040fe80007f1e0ff */
[C---:B------:R-:W-:Y:S02]  /*bba0*/  IADD3.X R7, R0.reuse, R211, RZ, P0, !PT ;  /* 0x000000d300077210 */ /* 0x040fe400007fe4ff */
[----:B------:R-:W-:Y:S02]  /*bbb0*/  IADD3 R28, P0, R5, R215, RZ ;  /* 0x000000d7051c7210 */ /* 0x000fe40007f1e0ff */
[----:B------:R-:W-:Y:S03]  /*bbc0*/  MOV R5, UR16 ;  /* 0x0000001000057c02 */ /* 0x000fe60008000f00 */
[----:B------:R-:W-:Y:S02]  /*bbd0*/  IMAD.X R29, R0, 0x1, R213, P0 ;  /* 0x00000001001d7824 */ /* 0x000fe400000e06d5 */
[----:B------:R-:W-:Y:S05]  /*bbe0*/  IMAD R13, R5, 0x6000, R198 ;  /* 0x00006000050d7824 */ /* 0x000fea00078e02c6 */
[----:B------:R3:W-:Y:S04]  /*bbf0*/  LDGSTS.E.BYPASS.LTC128B.128 [R13], [R22.64], !P5 ;  /* 0x00000000160d7fae */ /* 0x0007e8000e901d4c */
[----:B------:R3:W-:Y:S04]  /*bc00*/  LDGSTS.E.BYPASS.LTC128B.128 [R13+0x2000], [R14.64], !P4 ;  /* 0x020000000e0d7fae */ /* 0x0007e8000e101d4c */
[----:B------:R3:W-:Y:S04]  /*bc10*/  LDGSTS.E.BYPASS.LTC128B.128 [R13+0x4000], [R10.64], !P6 ;  /* 0x040000000a0d7fae */ /* 0x0007e8000f101d4c */
[----:B------:R3:W-:Y:S04]  /*bc20*/  LDGSTS.E.BYPASS.LTC128B.128 [R13+0x1000], [R8.64], !P5 ;  /* 0x01000000080d7fae */ /* 0x0007e8000e901d4c */
[----:B------:R3:W-:Y:S04]  /*bc30*/  LDGSTS.E.BYPASS.LTC128B.128 [R13+0x3000], [R6.64], !P4 ;  /* 0x03000000060d7fae */ /* 0x0007e8000e101d4c */
[----:B------:R3:W-:Y:S02]  /*bc40*/  LDGSTS.E.BYPASS.LTC128B.128 [R13+0x5000], [R28.64], !P6 ;  /* 0x050000001c0d7fae */ /* 0x0007e4000f101d4c */
.L_x_941:
[C---:B--23--:R-:W-:Y:S01]  /*bc50*/  HMMA.16816.F32 R4, R136.reuse, R140, RZ ;  /* 0x0000008c8804723c */ /* 0x04cfe200000018ff */
[----:B------:R-:W-:Y:S01]  /*bc60*/  LDSM.16.M88.4 R172, [R186] ;  /* 0x00000000baac783b */ /* 0x000fe20000000200 */
[----:B------:R-:W-:Y:S01]  /*bc70*/  UIADD3 UR18, UR16, 0x1, URZ ;  /* 0x0000000110127890 */ /* 0x000fe2000fffe03f */
[----:B------:R-:W-:Y:S01]  /*bc80*/  ISETP.NE.AND P0, PT, R197, 0x1, PT ;  /* 0x00000001c500780c */ /* 0x000fe20003f05270 */
[C---:B------:R-:W-:Y:S01]  /*bc90*/  IMAD.IADD R0, R192.reuse, 0x1, R21 ;  /* 0x00000001c0007824 */ /* 0x040fe200078e0215 */
[C---:B------:R-:W-:Y:S01]  /*bca0*/  IADD3 R135, R192.reuse, UR4, R191 ;  /* 0x00000004c0877c10 */ /* 0x040fe2000fffe0bf */
[----:B------:R-:W-:Y:S01]  /*bcb0*/  IMAD.IADD R2, R192, 0x1, R133 ;  /* 0x00000001c0027824 */ /* 0x000fe200078e0285 */
[----:B------:R-:W0:Y:S01]  /*bcc0*/  LDGDEPBAR ;  /* 0x00000000000079af */ /* 0x000e220000000000 */
[C---:B------:R-:W-:Y:S01]  /*bcd0*/  HMMA.16816.F32 R8, R136.reuse, R142, RZ ;  /* 0x0000008e8808723c */ /* 0x040fe200000018ff */
[----:B------:R-:W-:Y:S01]  /*bce0*/  ISETP.LE.AND P2, PT, R196, c[0x0][0x32c], PT ;  /* 0x0000cb00c4007a0c */ /* 0x000fe20003f43270 */
[----:B------:R-:W-:Y:S02]  /*bcf0*/  UISETP.GE.AND UP0, UPT, UR16, 0x1, UPT ;  /* 0x000000011000788c */ /* 0x000fe4000bf06270 */
[----:B------:R-:W-:Y:S01]  /*bd00*/  IMAD.IADD R134, R188, 0x1, R135 ;  /* 0x00000001bc867824 */ /* 0x000fe200078e0287 */
[----:B------:R-:W-:Y:S01]  /*bd10*/  LDSM.16.M88.4 R140, [R187] ;  /* 0x00000000bb8c783b */ /* 0x000fe20000000200 */
[----:B------:R-:W-:Y:S02]  /*bd20*/  USEL UR16, UR18, URZ, !UP0 ;  /* 0x0000003f12107287 */ /* 0x000fe4000c000000 */
[C---:B----4-:R-:W-:Y:S03]  /*bd30*/  HMMA.16816.F32 R12, R136.reuse, R16, RZ ;  /* 0x00000010880c723c */ /* 0x050fe600000018ff */
[----:B------:R-:W2:Y:S05]  /*bd40*/  LDSM.16.M88.4 R164, [R0+0xc100] ;  /* 0x00c1000000a4783b */ /* 0x000eaa0000000200 */
[C---:B------:R-:W-:Y:S01]  /*bd50*/  HMMA.16816.F32 R16, R136.reuse, R18, RZ ;  /* 0x000000128810723c */ /* 0x040fe200000018ff */
[----:B------:R-:W3:Y:S06]  /*bd60*/  LDSM.16.M88.4 R168, [R0+0xc900] ;  /* 0x00c9000000a8783b */ /* 0x000eec0000000200 */
[----:B------:R-:W-:Y:S01]  /*bd70*/  LDSM.16.M88.4 R176, [R2+0xc100] ;  /* 0x00c1000002b0783b */ /* 0x000fe20000000200 */
[C---:B-1----:R-:W-:Y:S05]  /*bd80*/  HMMA.16816.F32 R20, R136.reuse, R24, RZ ;  /* 0x000000188814723c */ /* 0x042fea00000018ff */
[----:B------:R-:W-:Y:S03]  /*bd90*/  LDSM.16.M88.4 R180, [R2+0xc900] ;  /* 0x00c9000002b4783b */ /* 0x000fe60000000200 */
[C---:B------:R-:W-:Y:S08]  /*bda0*/  HMMA.16816.F32 R24, R136.reuse, R26, RZ ;  /* 0x0000001a8818723c */ /* 0x040ff000000018ff */
[C---:B------:R-:W-:Y:S08]  /*bdb0*/  HMMA.16816.F32 R28, R136.reuse, R32, RZ ;  /* 0x00000020881c723c */ /* 0x040ff000000018ff */
[----:B------:R-:W-:Y:S01]  /*bdc0*/  HMMA.16816.F32 R32, R136, R34, RZ ;  /* 0x000000228820723c */ /* 0x000fe200000018ff */
[----:B------:R-:W1:Y:S07]  /*bdd0*/  LDSM.16.M88.4 R136, [R0+0xd100] ;  /* 0x00d100000088783b */ /* 0x000e6e0000000200 */
[C---:B------:R-:W-:Y:S08]  /*bde0*/  HMMA.16816.F32 R4, R144.reuse, R148, R4 ;  /* 0x000000949004723c */ /* 0x040ff00000001804 */
[C---:B------:R-:W-:Y:S01]  /*bdf0*/  HMMA.16816.F32 R8, R144.reuse, R150, R8 ;  /* 0x000000969008723c */ /* 0x040fe20000001808 */
[----:B------:R-:W4:Y:S07]  /*be00*/  LDSM.16.M88.4 R148, [R0+0xd900] ;  /* 0x00d900000094783b */ /* 0x000f2e0000000200 */
        /* <DEDUP_REMOVED lines=8> */
[----:B------:R-:W5:Y:S06]  /*be90*/  LDSM.16.M88.4 R144, [R2+0xd100] ;  /* 0x00d100000290783b */ /* 0x000f6c0000000200 */
[----:B------:R-:W4:Y:S01]  /*bea0*/  LDSM.16.M88.4 R160, [R191+UR4+0xe100] ;  /* 0x00e10004bfa0783b */ /* 0x000f220008000200 */
[C---:B--2---:R-:W-:Y:S08]  /*beb0*/  HMMA.16816.F32 R4, R140.reuse, R164, R4 ;  /* 0x000000a48c04723c */ /* 0x044ff00000001804 */
[C---:B------:R-:W-:Y:S01]  /*bec0*/  HMMA.16816.F32 R8, R140.reuse, R166, R8 ;  /* 0x000000a68c08723c */ /* 0x040fe20000001808 */
[----:B------:R-:W2:Y:S07]  /*bed0*/  LDSM.16.M88.4 R164, [R191+UR4+0xe900] ;  /* 0x00e90004bfa4783b */ /* 0x000eae0008000200 */
[C---:B---3--:R-:W-:Y:S08]  /*bee0*/  HMMA.16816.F32 R12, R140.reuse, R168, R12 ;  /* 0x000000a88c0c723c */ /* 0x048ff0000000180c */
[C---:B------:R-:W-:Y:S01]  /*bef0*/  HMMA.16816.F32 R16, R140.reuse, R170, R16 ;  /* 0x000000aa8c10723c */ /* 0x040fe20000001810 */
[----:B------:R-:W-:Y:S07]  /*bf00*/  LDSM.16.M88.4 R168, [R133+0xe100] ;  /* 0x00e1000085a8783b */ /* 0x000fee0000000200 */
[C---:B-1----:R-:W-:Y:S08]  /*bf10*/  HMMA.16816.F32 R20, R140.reuse, R136, R20 ;  /* 0x000000888c14723c */ /* 0x042ff00000001814 */
[C---:B------:R-:W-:Y:S01]  /*bf20*/  HMMA.16816.F32 R24, R140.reuse, R138, R24 ;  /* 0x0000008a8c18723c */ /* 0x040fe20000001818 */
[----:B------:R-:W1:Y:S07]  /*bf30*/  LDSM.16.M88.4 R136, [R191+UR4+0xf100] ;  /* 0x00f10004bf88783b */ /* 0x000e6e0008000200 */
[C---:B----4-:R-:W-:Y:S08]  /*bf40*/  HMMA.16816.F32 R28, R140.reuse, R148, R28 ;  /* 0x000000948c1c723c */ /* 0x050ff0000000181c */
[----:B------:R-:W-:Y:S01]  /*bf50*/  HMMA.16816.F32 R32, R140, R150, R32 ;  /* 0x000000968c20723c */ /* 0x000fe20000001820 */
[----:B------:R-:W3:Y:S06]  /*bf60*/  LDSM.16.M88.4 R140, [R191+UR4+0xf900] ;  /* 0x00f90004bf8c783b */ /* 0x000eec0008000200 */
[----:B------:R-:W4:Y:S01]  /*bf70*/  LDSM.16.M88.4 R148, [R189+0x4000] ;  /* 0x00400000bd94783b */ /* 0x000f220000000200 */
[C---:B------:R-:W-:Y:S08]  /*bf80*/  HMMA.16816.F32 R4, R172.reuse, R176, R4 ;  /* 0x000000b0ac04723c */ /* 0x040ff00000001804 */
[C---:B------:R-:W-:Y:S01]  /*bf90*/  HMMA.16816.F32 R8, R172.reuse, R178, R8 ;  /* 0x000000b2ac08723c */ /* 0x040fe20000001808 */
[----:B------:R-:W1:Y:S07]  /*bfa0*/  LDSM.16.M88.4 R176, [R133+0xe900] ;  /* 0x00e9000085b0783b */ /* 0x000e6e0000000200 */
[C---:B------:R-:W-:Y:S08]  /*bfb0*/  HMMA.16816.F32 R12, R172.reuse, R180, R12 ;  /* 0x000000b4ac0c723c */ /* 0x040ff0000000180c */
[C---:B------:R-:W-:Y:S08]  /*bfc0*/  HMMA.16816.F32 R16, R172.reuse, R182, R16 ;  /* 0x000000b6ac10723c */ /* 0x040ff00000001810 */
[C---:B-----5:R-:W-:Y:S08]  /*bfd0*/  HMMA.16816.F32 R20, R172.reuse, R144, R20 ;  /* 0x00000090ac14723c */ /* 0x060ff00000001814 */
[C---:B------:R-:W-:Y:S01]  /*bfe0*/  HMMA.16816.F32 R24, R172.reuse, R146, R24 ;  /* 0x00000092ac18723c */ /* 0x040fe20000001818 */
[----:B------:R-:W5:Y:S07]  /*bff0*/  LDSM.16.M88.4 R144, [R133+0xf100] ;  /* 0x00f100008590783b */ /* 0x000f6e0000000200 */
[C---:B------:R-:W-:Y:S08]  /*c000*/  HMMA.16816.F32 R28, R172.reuse, R152, R28 ;  /* 0x00000098ac1c723c */ /* 0x040ff0000000181c */
[----:B------:R-:W-:Y:S01]  /*c010*/  HMMA.16816.F32 R32, R172, R154, R32 ;  /* 0x0000009aac20723c */ /* 0x000fe20000001820 */
[----:B------:R-:W3:Y:S07]  /*c020*/  LDSM.16.M88.4 R152, [R133+0xf900] ;  /* 0x00f900008598783b */ /* 0x000eee0000000200 */
[C---:B------:R-:W-:Y:S08]  /*c030*/  HMMA.16816.F32 R4, R156.reuse, R160, R4 ;  /* 0x000000a09c04723c */ /* 0x040ff00000001804 */
[C---:B------:R-:W-:Y:S01]  /*c040*/  HMMA.16816.F32 R8, R156.reuse, R162, R8 ;  /* 0x000000a29c08723c */ /* 0x040fe20000001808 */
[----:B------:R-:W-:Y:S07]  /*c050*/  LDSM.16.M88.4 R160, [R0+0xf100] ;  /* 0x00f1000000a0783b */ /* 0x000fee0000000200 */
[C---:B--2---:R-:W-:Y:S08]  /*c060*/  HMMA.16816.F32 R12, R156.reuse, R164, R12 ;  /* 0x000000a49c0c723c */ /* 0x044ff0000000180c */
[C---:B------:R-:W-:Y:S01]  /*c070*/  HMMA.16816.F32 R16, R156.reuse, R166, R16 ;  /* 0x000000a69c10723c */ /* 0x040fe20000001810 */
[----:B------:R-:W-:Y:S07]  /*c080*/  LDSM.16.M88.4 R164, [R186+0x4000] ;  /* 0x00400000baa4783b */ /* 0x000fee0000000200 */
[C---:B-1----:R-:W-:Y:S08]  /*c090*/  HMMA.16816.F32 R20, R156.reuse, R136, R20 ;  /* 0x000000889c14723c */ /* 0x042ff00000001814 */
[C---:B------:R-:W-:Y:S01]  /*c0a0*/  HMMA.16816.F32 R24, R156.reuse, R138, R24 ;  /* 0x0000008a9c18723c */ /* 0x040fe20000001818 */
[----:B------:R-:W-:Y:S07]  /*c0b0*/  LDSM.16.M88.4 R136, [R187+0x4000] ;  /* 0x00400000bb88783b */ /* 0x000fee0000000200 */
[C---:B---3--:R-:W-:Y:S08]  /*c0c0*/  HMMA.16816.F32 R28, R156.reuse, R140, R28 ;  /* 0x0000008c9c1c723c */ /* 0x048ff0000000181c */
[----:B------:R-:W-:Y:S01]  /*c0d0*/  HMMA.16816.F32 R32, R156, R142, R32 ;  /* 0x0000008e9c20723c */ /* 0x000fe20000001820 */
[----:B------:R-:W1:Y:S06]  /*c0e0*/  LDSM.16.M88.4 R140, [R0+0xe100] ;  /* 0x00e10000008c783b */ /* 0x000e6c0000000200 */
[----:B------:R-:W2:Y:S01]  /*c0f0*/  LDSM.16.M88.4 R156, [R0+0xe900] ;  /* 0x00e90000009c783b */ /* 0x000ea20000000200 */
[C---:B----4-:R-:W-:Y:S08]  /*c100*/  HMMA.16816.F32 R4, R148.reuse, R168, R4 ;  /* 0x000000a89404723c */ /* 0x050ff00000001804 */
[C---:B------:R-:W-:Y:S01]  /*c110*/  HMMA.16816.F32 R8, R148.reuse, R170, R8 ;  /* 0x000000aa9408723c */ /* 0x040fe20000001808 */
[----:B------:R-:W-:Y:S07]  /*c120*/  LDSM.16.M88.4 R168, [R2+0xe100] ;  /* 0x00e1000002a8783b */ /* 0x000fee0000000200 */
[C---:B------:R-:W-:Y:S08]  /*c130*/  HMMA.16816.F32 R12, R148.reuse, R176, R12 ;  /* 0x000000b0940c723c */ /* 0x040ff0000000180c */
[C---:B------:R-:W-:Y:S08]  /*c140*/  HMMA.16816.F32 R16, R148.reuse, R178, R16 ;  /* 0x000000b29410723c */ /* 0x040ff00000001810 */
[C---:B-----5:R-:W-:Y:S08]  /*c150*/  HMMA.16816.F32 R20, R148.reuse, R144, R20 ;  /* 0x000000909414723c */ /* 0x060ff00000001814 */
[C---:B------:R-:W-:Y:S01]  /*c160*/  HMMA.16816.F32 R24, R148.reuse, R146, R24 ;  /* 0x000000929418723c */ /* 0x040fe20000001818 */
[----:B------:R-:W3:Y:S07]  /*c170*/  LDSM.16.M88.4 R144, [R0+0xf900] ;  /* 0x00f900000090783b */ /* 0x000eee0000000200 */
[C---:B------:R-:W-:Y:S08]  /*c180*/  HMMA.16816.F32 R28, R148.reuse, R152, R28 ;  /* 0x00000098941c723c */ /* 0x040ff0000000181c */
[----:B------:R-:W-:Y:S01]  /*c190*/  HMMA.16816.F32 R32, R148, R154, R32 ;  /* 0x0000009a9420723c */ /* 0x000fe20000001820 */
[----:B------:R-:W4:Y:S06]  /*c1a0*/  LDSM.16.M88.4 R148, [R134+0xe900] ;  /* 0x00e900008694783b */ /* 0x000f2c0000000200 */
[----:B------:R-:W5:Y:S01]  /*c1b0*/  LDSM.16.M88.4 R152, [R134+0xf100] ;  /* 0x00f100008698783b */ /* 0x000f620000000200 */
[C---:B-1----:R-:W-:Y:S08]  /*c1c0*/  HMMA.16816.F32 R4, R136.reuse, R140, R4 ;  /* 0x0000008c8804723c */ /* 0x042ff00000001804 */
[C---:B------:R-:W-:Y:S01]  /*c1d0*/  HMMA.16816.F32 R8, R136.reuse, R142, R8 ;  /* 0x0000008e8808723c */ /* 0x040fe20000001808 */
[----:B------:R-:W1:Y:S07]  /*c1e0*/  LDSM.16.M88.4 R140, [R134+0xf900] ;  /* 0x00f90000868c783b */ /* 0x000e6e0000000200 */
[C---:B--2---:R-:W-:Y:S08]  /*c1f0*/  HMMA.16816.F32 R12, R136.reuse, R156, R12 ;  /* 0x0000009c880c723c */ /* 0x044ff0000000180c */
[C---:B------:R-:W-:Y:S01]  /*c200*/  HMMA.16816.F32 R16, R136.reuse, R158, R16 ;  /* 0x0000009e8810723c */ /* 0x040fe20000001810 */
[----:B------:R-:W-:Y:S07]  /*c210*/  LDSM.16.M88.4 R156, [R191+UR4+0x10900] ;  /* 0x01090004bf9c783b */ /* 0x000fee0008000200 */
[C---:B------:R-:W-:Y:S08]  /*c220*/  HMMA.16816.F32 R20, R136.reuse, R160, R20 ;  /* 0x000000a08814723c */ /* 0x040ff00000001814 */
[C---:B------:R-:W-:Y:S01]  /*c230*/  HMMA.16816.F32 R24, R136.reuse, R162, R24 ;  /* 0x000000a28818723c */ /* 0x040fe20000001818 */
[----:B------:R-:W-:Y:S07]  /*c240*/  LDSM.16.M88.4 R160, [R191+UR4+0x11100] ;  /* 0x01110004bfa0783b */ /* 0x000fee0008000200 */
[C---:B---3--:R-:W-:Y:S08]  /*c250*/  HMMA.16816.F32 R28, R136.reuse, R144, R28 ;  /* 0x00000090881c723c */ /* 0x048ff0000000181c */
[----:B------:R-:W-:Y:S01]  /*c260*/  HMMA.16816.F32 R32, R136, R146, R32 ;  /* 0x000000928820723c */ /* 0x000fe20000001820 */
[----:B------:R-:W-:Y:S06]  /*c270*/  LDSM.16.M88.4 R136, [R193+0x8000] ;  /* 0x00800000c188783b */ /* 0x000fec0000000200 */
[----:B------:R-:W2:Y:S01]  /*c280*/  LDSM.16.M88.4 R144, [R191+UR4+0x10100] ;  /* 0x01010004bf90783b */ /* 0x000ea20008000200 */
[C---:B------:R-:W-:Y:S08]  /*c290*/  HMMA.16816.F32 R4, R164.reuse, R168, R4 ;  /* 0x000000a8a404723c */ /* 0x040ff00000001804 */
[C---:B------:R-:W-:Y:S01]  /*c2a0*/  HMMA.16816.F32 R8, R164.reuse, R170, R8 ;  /* 0x000000aaa408723c */ /* 0x040fe20000001808 */
[----:B------:R-:W-:Y:S07]  /*c2b0*/  LDSM.16.M88.4 R168, [R133+0x10100] ;  /* 0x0101000085a8783b */ /* 0x000fee0000000200 */
[C---:B----4-:R-:W-:Y:S08]  /*c2c0*/  HMMA.16816.F32 R12, R164.reuse, R148, R12 ;  /* 0x00000094a40c723c */ /* 0x050ff0000000180c */
[C---:B------:R-:W-:Y:S01]  /*c2d0*/  HMMA.16816.F32 R16, R164.reuse, R150, R16 ;  /* 0x00000096a410723c */ /* 0x040fe20000001810 */
[----:B------:R-:W3:Y:S07]  /*c2e0*/  LDSM.16.M88.4 R148, [R191+UR4+0x11900] ;  /* 0x01190004bf94783b */ /* 0x000eee0008000200 */
[C---:B-----5:R-:W-:Y:S08]  /*c2f0*/  HMMA.16816.F32 R20, R164.reuse, R152, R20 ;  /* 0x00000098a414723c */ /* 0x060ff00000001814 */
[C---:B------:R-:W-:Y:S01]  /*c300*/  HMMA.16816.F32 R24, R164.reuse, R154, R24 ;  /* 0x0000009aa418723c */ /* 0x040fe20000001818 */
[----:B------:R-:W4:Y:S07]  /*c310*/  LDSM.16.M88.4 R152, [R189+0x8000] ;  /* 0x00800000bd98783b */ /* 0x000f2e0000000200 */
[C---:B-1----:R-:W-:Y:S08]  /*c320*/  HMMA.16816.F32 R28, R164.reuse, R140, R28 ;  /* 0x0000008ca41c723c */ /* 0x042ff0000000181c */
[----:B------:R-:W-:Y:S01]  /*c330*/  HMMA.16816.F32 R32, R164, R142, R32 ;  /* 0x0000008ea420723c */ /* 0x000fe20000001820 */
[----:B------:R-:W1:Y:S06]  /*c340*/  LDSM.16.M88.4 R140, [R133+0x10900] ;  /* 0x01090000858c783b */ /* 0x000e6c0000000200 */
[----:B------:R-:W-:Y:S01]  /*c350*/  LDSM.16.M88.4 R164, [R0+0x10100] ;  /* 0x0101000000a4783b */ /* 0x000fe20000000200 */
[C---:B--2---:R-:W-:Y:S08]  /*c360*/  HMMA.16816.F32 R4, R136.reuse, R144, R4 ;  /* 0x000000908804723c */ /* 0x044ff00000001804 */
        /* <DEDUP_REMOVED lines=10> */
[----:B------:R-:W3:Y:S06]  /*c410*/  LDSM.16.M88.4 R136, [R0+0x10900] ;  /* 0x010900000088783b */ /* 0x000eec0000000200 */
[----:B------:R-:W3:Y:S01]  /*c420*/  LDSM.16.M88.4 R148, [R0+0x11100] ;  /* 0x011100000094783b */ /* 0x000ee20000000200 */
[C---:B----4-:R-:W-:Y:S08]  /*c430*/  HMMA.16816.F32 R4, R152.reuse, R168, R4 ;  /* 0x000000a89804723c */ /* 0x050ff00000001804 */
[C---:B------:R-:W-:Y:S08]  /*c440*/  HMMA.16816.F32 R8, R152.reuse, R170, R8 ;  /* 0x000000aa9808723c */ /* 0x040ff00000001808 */
[C---:B-1----:R-:W-:Y:S08]  /*c450*/  HMMA.16816.F32 R12, R152.reuse, R140, R12 ;  /* 0x0000008c980c723c */ /* 0x042ff0000000180c */
[C---:B------:R-:W-:Y:S01]  /*c460*/  HMMA.16816.F32 R16, R152.reuse, R142, R16 ;  /* 0x0000008e9810723c */ /* 0x040fe20000001810 */
[----:B------:R1:W4:Y:S07]  /*c470*/  LDSM.16.M88.4 R140, [R0+0x11900] ;  /* 0x01190000008c783b */ /* 0x00032e0000000200 */
[C---:B--2---:R-:W-:Y:S08]  /*c480*/  HMMA.16816.F32 R20, R152.reuse, R144, R20 ;  /* 0x000000909814723c */ /* 0x044ff00000001814 */
[C---:B------:R-:W-:Y:S01]  /*c490*/  HMMA.16816.F32 R24, R152.reuse, R146, R24 ;  /* 0x000000929818723c */ /* 0x040fe20000001818 */
[----:B------:R-:W-:Y:S07]  /*c4a0*/  LDSM.16.M88.4 R144, [R186+0x8000] ;  /* 0x00800000ba90783b */ /* 0x000fee0000000200 */
[C---:B-----5:R-:W-:Y:S04]  /*c4b0*/  HMMA.16816.F32 R28, R152.reuse, R156, R28 ;  /* 0x0000009c981c723c */ /* 0x060fe8000000181c */
[----:B-1----:R-:W-:Y:S04]  /*c4c0*/  IMAD.MOV.U32 R0, RZ, RZ, R205 ;  /* 0x000000ffff007224 */ /* 0x002fe800078e00cd */
[----:B------:R-:W-:Y:S01]  /*c4d0*/  HMMA.16816.F32 R32, R152, R158, R32 ;  /* 0x0000009e9820723c */ /* 0x000fe20000001820 */
[----:B------:R1:W2:Y:S06]  /*c4e0*/  LDSM.16.M88.4 R152, [R2+0x10100] ;  /* 0x010100000298783b */ /* 0x0002ac0000000200 */
[----:B------:R-:W-:Y:S01]  /*c4f0*/  LDSM.16.M88.4 R156, [R134+0x10900] ;  /* 0x01090000869c783b */ /* 0x000fe20000000200 */
[C---:B------:R-:W-:Y:S08]  /*c500*/  HMMA.16816.F32 R4, R160.reuse, R164, R4 ;  /* 0x000000a4a004723c */ /* 0x040ff00000001804 */
[C---:B------:R-:W-:Y:S01]  /*c510*/  HMMA.16816.F32 R8, R160.reuse, R166, R8 ;  /* 0x000000a6a008723c */ /* 0x040fe20000001808 */
[----:B------:R-:W-:Y:S07]  /*c520*/  LDSM.16.M88.4 R164, [R134+0x11100] ;  /* 0x0111000086a4783b */ /* 0x000fee0000000200 */
[C---:B---3--:R-:W-:Y:S04]  /*c530*/  HMMA.16816.F32 R12, R160.reuse, R136, R12 ;  /* 0x00000088a00c723c */ /* 0x048fe8000000180c */
[----:B-1----:R-:W-:Y:S04]  /*c540*/  @P0 IMAD.HI.U32 R2, R205, c[0x0][0x2c8], RZ ;  /* 0x0000b200cd020a27 */ /* 0x002fe800078e00ff */
[C---:B------:R-:W-:Y:S01]  /*c550*/  HMMA.16816.F32 R16, R160.reuse, R138, R16 ;  /* 0x0000008aa010723c */ /* 0x040fe20000001810 */
[----:B------:R-:W-:Y:S03]  /*c560*/  LDSM.16.M88.4 R136, [R134+0x11900] ;  /* 0x011900008688783b */ /* 0x000fe60000000200 */
[----:B------:R-:W-:Y:S04]  /*c570*/  @P0 SHF.R.U32.HI R0, RZ, c[0x0][0x2cc], R2 ;  /* 0x0000b300ff000a19 */ /* 0x000fe80000011602 */
[C---:B------:R-:W-:Y:S01]  /*c580*/  HMMA.16816.F32 R20, R160.reuse, R148, R20 ;  /* 0x00000094a014723c */ /* 0x040fe20000001814 */
[----:B------:R-:W1:Y:S06]  /*c590*/  SHFL.IDX PT, R134, R0, RZ, 0x1c1f ;  /* 0x001c1fff00867589 */ /* 0x000e6c00000e0000 */
[----:B------:R-:W-:Y:S01]  /*c5a0*/  IMAD.SHL.U32 R149, R209, 0x40, RZ ;  /* 0x00000040d1957824 */ /* 0x000fe200078e00ff */
[C---:B------:R-:W-:Y:S04]  /*c5b0*/  HMMA.16816.F32 R24, R160.reuse, R150, R24 ;  /* 0x00000096a018723c */ /* 0x040fe80000001818 */
[----:B------:R-:W-:Y:S04]  /*c5c0*/  IADD3 R2, -R206, 0x1, -R149 ;  /* 0x00000001ce027810 */ /* 0x000fe80007ffe995 */
[C---:B----4-:R-:W-:Y:S04]  /*c5d0*/  HMMA.16816.F32 R28, R160.reuse, R140, R28 ;  /* 0x0000008ca01c723c */ /* 0x050fe8000000181c */
[----:B------:R-:W-:Y:S04]  /*c5e0*/  IADD3 R2, R2, -c[0x0][0x168], R199 ;  /* 0x80005a0002027a10 */ /* 0x000fe80007ffe0c7 */
[----:B------:R-:W-:Y:S04]  /*c5f0*/  HMMA.16816.F32 R32, R160, R142, R32 ;  /* 0x0000008ea020723c */ /* 0x000fe80000001820 */
[C---:B------:R-:W-:Y:S02]  /*c600*/  IADD3 R133, R2.reuse, c[0x0][0x328], RZ ;  /* 0x0000ca0002857a10 */ /* 0x040fe40007ffe0ff */
[----:B------:R-:W-:Y:S02]  /*c610*/  IADD3 R2, R2, UR17, RZ ;  /* 0x0000001102027c10 */ /* 0x000fe4000fffe0ff */
[C---:B--2---:R-:W-:Y:S05]  /*c620*/  HMMA.16816.F32 R4, R144.reuse, R152, R4 ;  /* 0x000000989004723c */ /* 0x044fea0000001804 */
[--C-:B-1----:R-:W-:Y:S02]  /*c630*/  IMAD.IADD R142, R133, 0x1, R134.reuse ;  /* 0x00000001858e7824 */ /* 0x102fe400078e0286 */
[----:B------:R-:W-:Y:S01]  /*c640*/  IMAD.IADD R135, R2, 0x1, R134 ;  /* 0x0000000102877824 */ /* 0x000fe200078e0286 */
[C---:B------:R-:W-:Y:S08]  /*c650*/  HMMA.16816.F32 R8, R144.reuse, R154, R8 ;  /* 0x0000009a9008723c */ /* 0x040ff00000001808 */
[C---:B------:R-:W-:Y:S08]  /*c660*/  HMMA.16816.F32 R12, R144.reuse, R156, R12 ;  /* 0x0000009c900c723c */ /* 0x040ff0000000180c */
[C---:B------:R-:W-:Y:S08]  /*c670*/  HMMA.16816.F32 R16, R144.reuse, R158, R16 ;  /* 0x0000009e9010723c */ /* 0x040ff00000001810 */
[C---:B------:R-:W-:Y:S08]  /*c680*/  HMMA.16816.F32 R20, R144.reuse, R164, R20 ;  /* 0x000000a49014723c */ /* 0x040ff00000001814 */
[C---:B------:R-:W-:Y:S08]  /*c690*/  HMMA.16816.F32 R24, R144.reuse, R166, R24 ;  /* 0x000000a69018723c */ /* 0x040ff00000001818 */
[C---:B------:R-:W-:Y:S08]  /*c6a0*/  HMMA.16816.F32 R28, R144.reuse, R136, R28 ;  /* 0x00000088901c723c */ /* 0x040ff0000000181c */
[----:B------:R-:W-:Y:S01]  /*c6b0*/  HMMA.16816.F32 R32, R144, R138, R32 ;  /* 0x0000008a9020723c */ /* 0x000fe20000001820 */
[----:B------:R-:W-:-:S07]  /*c6c0*/  @!P2 BRA `(.L_x_942) ;  /* 0x000001a00000a947 */ /* 0x000fce0003800000 */
        /* <DEDUP_REMOVED lines=15> */
.L_x_944:
[----:B------:R-:W-:Y:S04]  /*c7c0*/  MOV R134, c[0x0][0x32c] ;  /* 0x0000cb0000867a02 */ /* 0x000fe80000000f00 */
[----:B------:R-:W-:Y:S11]  /*c7d0*/  ISETP.NE.AND P0, PT, R134, 0x1, PT ;  /* 0x000000018600780c */ /* 0x000ff60003f05270 */
[----:B------:R-:W-:Y:S02]  /*c7e0*/  @!UPT UIADD3 URZ, URZ, URZ, URZ ;  /* 0x0000003f3f3ff290 */ /* 0x000fe4000fffe03f */
[----:B------:R-:W-:Y:S05]  /*c7f0*/  @P0 IMAD.HI.U32 R134, R136, c[0x0][0x330], RZ ;  /* 0x0000cc0088860a27 */ /* 0x000fea00078e00ff */
[----:B------:R-:W-:Y:S02]  /*c800*/  @P0 SHF.R.U32.HI R136, RZ, c[0x0][0x334], R134 ;  /* 0x0000cd00ff880a19 */ /* 0x000fe40000011686 */
.L_x_945:
[----:B------:R-:W-:Y:S05]  /*c810*/  BSYNC B0 ;  /* 0x0000000000007941 */ /* 0x000fea0003800000 */
.L_x_943:
[----:B------:R-:W-:Y:S04]  /*c820*/  IMAD R137, R136, c[0x0][0x32c], -R149 ;  /* 0x0000cb0088897a24 */ /* 0x000fe800078e0a95 */
[----:B------:R-:W-:Y:S05]  /*c830*/  IMAD.IADD R134, R137, 0x1, -R206 ;  /* 0x0000000189867824 */ /* 0x000fea00078e0ace */
[----:B------:R-:W-:Y:S02]  /*c840*/  IADD3 R137, R134, c[0x0][0x32c], RZ ;  /* 0x0000cb0086897a10 */ /* 0x000fe40007ffe0ff */
[----:B------:R-:W-:Y:S02]  /*c850*/  IMNMX R135, R135, R134, !PT ;  /* 0x0000008687877217 */ /* 0x000fe40007800200 */
[----:B------:R-:W-:Y:S02]  /*c860*/  IMNMX R142, R142, R137, PT ;  /* 0x000000898e8e7217 */ /* 0x000fe40003800200 */
.L_x_942:
[----:B------:R-:W-:Y:S01]  /*c870*/  ISETP.GT.AND P1, PT, R209, -0x1, PT ;  /* 0xffffffffd100780c */ /* 0x000fe20003f24270 */
[----:B------:R-:W1:Y:S03]  /*c880*/  SHFL.IDX PT, R0, R0, 0x1, 0x1c1f ;  /* 0x003c1f0000007f89 */ /* 0x000e6600000e0000 */
[C---:B------:R-:W-:Y:S04]  /*c890*/  ISETP.GT.AND P0, PT, R135.reuse, RZ, P1 ;  /* 0x000000ff8700720c */ /* 0x040fe80000f04270 */
[----:B------:R-:W-:Y:S04]  /*c8a0*/  ISETP.LT.OR P0, PT, R142, 0x1, P0 ;  /* 0x000000018e00780c */ /* 0x000fe80000701670 */
[----:B------:R-:W-:Y:S02]  /*c8b0*/  FSEL R139, R4, -INF , !P0 ;  /* 0xff800000048b7808 */ /* 0x000fe40004000000 */
[----:B------:R-:W-:Y:S04]  /*c8c0*/  ISETP.GT.AND P0, PT, R135, 0x1, P1 ;  /* 0x000000018700780c */ /* 0x000fe80000f04270 */
[----:B------:R-:W-:Y:S04]  /*c8d0*/  ISETP.LT.OR P0, PT, R142, 0x2, P0 ;  /* 0x000000028e00780c */ /* 0x000fe80000701670 */
[----:B------:R-:W-:Y:S02]  /*c8e0*/  FSEL R150, R5, -INF , !P0 ;  /* 0xff80000005967808 */ /* 0x000fe40004000000 */
[----:B------:R-:W-:Y:S01]  /*c8f0*/  ISETP.GT.AND P0, PT, R135, 0x8, P1 ;  /* 0x000000088700780c */ /* 0x000fe20000f04270 */
[--C-:B-1----:R-:W-:Y:S02]  /*c900*/  IMAD.IADD R4, R133, 0x1, R0.reuse ;  /* 0x0000000185047824 */ /* 0x102fe400078e0200 */
[----:B------:R-:W-:Y:S01]  /*c910*/  IMAD.IADD R2, R2, 0x1, R0 ;  /* 0x0000000102027824 */ /* 0x000fe200078e0200 */
        /* <DEDUP_REMOVED lines=39> */
[----:B------:R-:W-:Y:S04]  /*cb90*/  ISETP.LT.OR P0, PT, R142, 0x3a, P0 ;  /* 0x0000003a8e00780c */ /* 0x000fe80000701670 */
[----:B------:R-:W-:Y:S01]  /*cba0*/  FSEL R142, R33, -INF , !P0 ;  /* 0xff800000218e7808 */ /* 0x000fe20004000000 */
[----:B------:R-:W-:-:S05]  /*cbb0*/  @!P2 BRA `(.L_x_946) ;  /* 0x000001a00000a947 */ /* 0x000fca0003800000 */
        /* <DEDUP_REMOVED lines=15> */
.L_x_948:
[----:B------:R-:W-:Y:S04]  /*ccb0*/  MOV R0, c[0x0][0x32c] ;  /* 0x0000cb0000007a02 */ /* 0x000fe80000000f00 */
[----:B------:R-:W-:Y:S11]  /*ccc0*/  ISETP.NE.AND P0, PT, R0, 0x1, PT ;  /* 0x000000010000780c */ /* 0x000ff60003f05270 */
[----:B------:R-:W-:Y:S02]  /*ccd0*/  @!UPT UIADD3 URZ, URZ, URZ, URZ ;  /* 0x0000003f3f3ff290 */ /* 0x000fe4000fffe03f */
[----:B------:R-:W-:Y:S05]  /*cce0*/  @P0 IMAD.HI.U32 R0, R12, c[0x0][0x330], RZ ;  /* 0x0000cc000c000a27 */ /* 0x000fea00078e00ff */
[----:B------:R-:W-:Y:S02]  /*ccf0*/  @P0 SHF.R.U32.HI R12, RZ, c[0x0][0x334], R0 ;  /* 0x0000cd00ff0c0a19 */ /* 0x000fe40000011600 */
.L_x_949:
[----:B------:R-:W-:Y:S05]  /*cd00*/  BSYNC B0 ;  /* 0x0000000000007941 */ /* 0x000fea0003800000 */
.L_x_947:
[----:B------:R-:W-:Y:S04]  /*cd10*/  IMAD R9, R12, c[0x0][0x32c], -R149 ;  /* 0x0000cb000c097a24 */ /* 0x000fe800078e0a95 */
[----:B------:R-:W-:Y:S05]  /*cd20*/  IMAD.IADD R9, R9, 0x1, -R206 ;  /* 0x0000000109097824 */ /* 0x000fea00078e0ace */
[----:B------:R-:W-:Y:S02]  /*cd30*/  IADD3 R5, R9, c[0x0][0x32c], RZ ;  /* 0x0000cb0009057a10 */ /* 0x000fe40007ffe0ff */
[----:B------:R-:W-:Y:S02]  /*cd40*/  IMNMX R2, R2, R9, !PT ;  /* 0x0000000902027217 */ /* 0x000fe40007800200 */
[----:B------:R-:W-:Y:S02]  /*cd50*/  IMNMX R4, R4, R5, PT ;  /* 0x0000000504047217 */ /* 0x000fe40003800200 */
.L_x_946:
[----:B------:R-:W-:Y:S01]  /*cd60*/  FMNMX.FTZ R5, R139, R132, !PT ;  /* 0x000000848b057209 */ /* 0x000fe20007810000 */
[----:B------:R-:W-:Y:S04]  /*cd70*/  DEPBAR.LE SB0, 0x2 ;  /* 0x000080800000791a */ /* 0x000fe80000000000 */
[----:B------:R-:W-:Y:S01]  /*cd80*/  FMNMX.FTZ R5, R150, R5, !PT ;  /* 0x0000000596057209 */ /* 0x000fe20007810000 */
[----:B------:R-:W-:Y:S01]  /*cd90*/  BAR.SYNC.DEFER_BLOCKING 0x0 ;  /* 0x0000000000007b1d */ /* 0x000fe20000010000 */
[----:B------:R-:W-:Y:S02]  /*cda0*/  ISETP.GT.AND P0, PT, R2, RZ, P1 ;  /* 0x000000ff0200720c */ /* 0x000fe40000f04270 */
        /* <DEDUP_REMOVED lines=28> */
[----:B------:R-:W-:Y:S04]  /*cf70*/  ISETP.LT.OR P0, PT, R4, 0x12, P0 ;  /* 0x000000120400780c */ /* 0x000fe80000701670 */
[----:B------:R-:W-:Y:S02]  /*cf80*/  FSEL R135, R15, -INF , !P0 ;  /* 0xff8000000f877808 */ /* 0x000fe40004000000 */
[----:B------:R-:W-:Y:S02]  /*cf90*/  FMNMX.FTZ R15, R142, R5, !PT ;  /* 0x000000058e0f7209 */ /* 0x000fe40007810000 */
[----:B------:R-:W-:Y:S03]  /*cfa0*/  ISETP.GT.AND P0, PT, R2, 0x18, P1 ;  /* 0x000000180200780c */ /* 0x000fe60000f04270 */
[----:B------:R-:W1:Y:S01]  /*cfb0*/  SHFL.BFLY PT, R0, R15, 0x2, 0x1f ;  /* 0x0c401f000f007f89 */ /* 0x000e6200000e0000 */
[----:B------:R-:W-:Y:S04]  /*cfc0*/  ISETP.LT.OR P0, PT, R4, 0x19, P0 ;  /* 0x000000190400780c */ /* 0x000fe80000701670 */
[----:B------:R-:W-:Y:S02]  /*cfd0*/  FSEL R33, R18, -INF , !P0 ;  /* 0xff80000012217808 */ /* 0x000fe40004000000 */
[----:B------:R-:W-:Y:S04]  /*cfe0*/  ISETP.GT.AND P0, PT, R2, 0x19, P1 ;  /* 0x000000190200780c */ /* 0x000fe80000f04270 */
[----:B------:R-:W-:Y:S04]  /*cff0*/  ISETP.LT.OR P0, PT, R4, 0x1a, P0 ;  /* 0x0000001a0400780c */ /* 0x000fe80000701670 */
[----:B------:R-:W-:Y:S02]  /*d000*/  FSEL R133, R19, -INF , !P0 ;  /* 0xff80000013857808 */ /* 0x000fe40004000000 */
[----:B------:R-:W-:Y:S04]  /*d010*/  ISETP.GT.AND P0, PT, R2, 0x20, P1 ;  /* 0x000000200200780c */ /* 0x000fe80000f04270 */
[----:B------:R-:W-:Y:S02]  /*d020*/  ISETP.LT.OR P0, PT, R4, 0x21, P0 ;  /* 0x000000210400780c */ /* 0x000fe40000701670 */
[----:B-1----:R-:W-:Y:S02]  /*d030*/  FMNMX.FTZ R13, R15, R0, !PT ;  /* 0x000000000f0d7209 */ /* 0x002fe40007810000 */
[----:B------:R-:W-:Y:S02]  /*d040*/  FSEL R175, R22, -INF , !P0 ;  /* 0xff80000016af7808 */ /* 0x000fe40004000000 */
[----:B------:R-:W-:Y:S02]  /*d050*/  FMNMX.FTZ R0, R6, R3, !PT ;  /* 0x0000000306007209 */ /* 0x000fe40007810000 */
[----:B------:R-:W-:Y:S02]  /*d060*/  ISETP.GT.AND P0, PT, R2, 0x21, P1 ;  /* 0x000000210200780c */ /* 0x000fe40000f04270 */
        /* <DEDUP_REMOVED lines=32> */
[----:B------:R-:W-:Y:S01]  /*d270*/  FMNMX.FTZ R0, R145, R0, !PT ;  /* 0x0000000091007209 */ /* 0x000fe20007810000 */
[----:B------:R-:W1:Y:S01]  /*d280*/  SHFL.BFLY PT, R2, R13, 0x1, 0x1f ;  /* 0x0c201f000d027f89 */ /* 0x000e6200000e0000 */
[----:B------:R-:W-:Y:S02]  /*d290*/  ISETP.LT.OR P0, PT, R4, 0x3a, P0 ;  /* 0x0000003a0400780c */ /* 0x000fe40000701670 */
[----:B------:R-:W-:Y:S02]  /*d2a0*/  FMNMX.FTZ R0, R143, R0, !PT ;  /* 0x000000008f007209 */ /* 0x000fe40007810000 */
[----:B------:R-:W-:Y:S04]  /*d2b0*/  FSEL R141, R35, -INF , !P0 ;  /* 0xff800000238d7808 */ /* 0x000fe80004000000 */
[----:B------:R-:W-:Y:S05]  /*d2c0*/  FMNMX.FTZ R15, R141, R0, !PT ;  /* 0x000000008d0f7209 */ /* 0x000fea0007810000 */
        /* <DEDUP_REMOVED lines=8> */
[--C-:B------:R-:W-:Y:S01]  /*d350*/  FFMA.FTZ R155, R139, c[0x0][0x2d0], -R159.reuse ;  /* 0x0000b4008b9b7a23 */ /* 0x100fe2000001089f */
[----:B------:R-:W-:Y:S01]  /*d360*/  IADD3 R15, R184, UR4, RZ ;  /* 0x00000004b80f7c10 */ /* 0x000fe2000fffe0ff */
[--C-:B------:R-:W-:Y:S02]  /*d370*/  FFMA.FTZ R150, R150, c[0x0][0x2d0], -R159.reuse ;  /* 0x0000b40096967a23 */ /* 0x100fe4000001089f */
[----:B------:R-:W1:Y:S01]  /*d380*/  SHFL.BFLY PT, R0, R13, 0x1, 0x1f ;  /* 0x0c201f000d007f89 */ /* 0x000e6200000e0000 */
[--C-:B------:R-:W-:Y:S01]  /*d390*/  FFMA.FTZ R151, R148, c[0x0][0x2d0], -R159.reuse ;  /* 0x0000b40094977a23 */ /* 0x100fe2000001089f */
[----:B------:R-:W-:Y:S01]  /*d3a0*/  MUFU.EX2 R155, R155 ;  /* 0x0000009b009b7308 */ /* 0x000fe20000000800 */
[--C-:B------:R-:W-:Y:S01]  /*d3b0*/  FFMA.FTZ R148, R8, c[0x0][0x2d0], -R159.reuse ;  /* 0x0000b40008947a23 */ /* 0x100fe2000001089f */
[----:B------:R-:W-:Y:S01]  /*d3c0*/  IADD3 R14, R190, R15, RZ ;  /* 0x0000000fbe0e7210 */ /* 0x000fe20007ffe0ff */
[----:B------:R-:W-:Y:S01]  /*d3d0*/  FMUL.FTZ R12, R5, c[0x0][0x2d0] ;  /* 0x0000b400050c7a20 */ /* 0x000fe20000410000 */
[----:B------:R-:W-:Y:S01]  /*d3e0*/  IADD3 R5, R185, UR4, RZ ;  /* 0x00000004b9057c10 */ /* 0x000fe2000fffe0ff */
[--C-:B------:R-:W-:Y:S02]  /*d3f0*/  FFMA.FTZ R161, R138, c[0x0][0x2d0], -R159.reuse ;  /* 0x0000b4008aa17a23 */ /* 0x100fe4000001089f */
[--C-:B------:R-:W-:Y:S02]  /*d400*/  FFMA.FTZ R160, R136, c[0x0][0x2d0], -R159.reuse ;  /* 0x0000b40088a07a23 */ /* 0x100fe4000001089f */
[--C-:B------:R-:W-:Y:S01]  /*d410*/  FFMA.FTZ R163, R134, c[0x0][0x2d0], -R159.reuse ;  /* 0x0000b40086a37a23 */ /* 0x100fe2000001089f */
[----:B------:R-:W2:Y:S01]  /*d420*/  MUFU.EX2 R12, R12 ;  /* 0x0000000c000c7308 */ /* 0x000ea20000000800 */
[--C-:B------:R-:W-:Y:S02]  /*d430*/  FFMA.FTZ R174, R144, c[0x0][0x2d0], -R159.reuse ;  /* 0x0000b40090ae7a23 */ /* 0x100fe4000001089f */
[--C-:B------:R-:W-:Y:S02]  /*d440*/  FFMA.FTZ R158, R158, c[0x0][0x2d0], -R159.reuse ;  /* 0x0000b4009e9e7a23 */ /* 0x100fe4000001089f */
[--C-:B------:R-:W-:Y:S02]  /*d450*/  FFMA.FTZ R172, R172, c[0x0][0x2d0], -R159.reuse ;  /* 0x0000b400acac7a23 */ /* 0x100fe4000001089f */
[--C-:B------:R-:W-:Y:S02]  /*d460*/  FFMA.FTZ R177, R170, c[0x0][0x2d0], -R159.reuse ;  /* 0x0000b400aab17a23 */ /* 0x100fe4000001089f */
[--C-:B------:R-:W-:Y:S01]  /*d470*/  FFMA.FTZ R168, R168, c[0x0][0x2d0], -R159.reuse ;  /* 0x0000b400a8a87a23 */ /* 0x100fe2000001089f */
[----:B------:R-:W3:Y:S01]  /*d480*/  MUFU.EX2 R150, R150 ;  /* 0x0000009600967308 */ /* 0x000ee20000000800 */
[--C-:B------:R-:W-:Y:S01]  /*d490*/  FFMA.FTZ R179, R166, c[0x0][0x2d0], -R159.reuse ;  /* 0x0000b400a6b37a23 */ /* 0x100fe2000001089f */
[----:B-1----:R-:W-:Y:S01]  /*d4a0*/  FMNMX.FTZ R0, R13, R0, !PT ;  /* 0x000000000d007209 */ /* 0x002fe20007810000 */
[----:B------:R-:W-:Y:S01]  /*d4b0*/  FFMA.FTZ R156, R156, c[0x0][0x2d0], -R159 ;  /* 0x0000b4009c9c7a23 */ /* 0x000fe2000001089f */
[----:B------:R-:W-:Y:S02]  /*d4c0*/  IADD3 R13, R190, R5, RZ ;  /* 0x00000005be0d7210 */ /* 0x000fe40007ffe0ff */
[C---:B------:R-:W-:Y:S01]  /*d4d0*/  FSETP.NEU.FTZ.AND P0, PT, R0.reuse, -INF , PT ;  /* 0xff8000000000780b */ /* 0x040fe20003f1d000 */
[C---:B------:R-:W-:Y:S02]  /*d4e0*/  FMUL.FTZ R140, R0.reuse, c[0x0][0x2d0] ;  /* 0x0000b400008c7a20 */ /* 0x040fe40000410000 */
[----:B------:R-:W1:Y:S01]  /*d4f0*/  LDSM.16.MT88.4 R24, [R13+0x100] ;  /* 0x000100000d18783b */ /* 0x000e620000004200 */
[----:B------:R-:W-:Y:S01]  /*d500*/  FSEL R4, R0, RZ, P0 ;  /* 0x000000ff00047208 */ /* 0x000fe20000000000 */
[----:B------:R-:W-:Y:S01]  /*d510*/  MUFU.EX2 R151, R151 ;  /* 0x0000009700977308 */ /* 0x000fe20000000800 */
[----:B------:R-:W-:Y:S01]  /*d520*/  FSEL R140, R140, RZ, P0 ;  /* 0x000000ff8c8c7208 */ /* 0x000fe20000000000 */
[----:B--2---:R-:W-:Y:S02]  /*d530*/  FMUL.FTZ R5, R12, R129 ;  /* 0x000000810c057220 */ /* 0x004fe40000410000 */
[----:B------:R-:W-:Y:S02]  /*d540*/  FADD.FTZ R4, -R4, R3 ;  /* 0x0000000304047221 */ /* 0x000fe40000010100 */
[--C-:B------:R-:W-:Y:S02]  /*d550*/  FFMA.FTZ R154, R6, c[0x0][0x2d0], -R140.reuse ;  /* 0x0000b400069a7a23 */ /* 0x100fe4000001088c */
[--C-:B------:R-:W-:Y:S02]  /*d560*/  FFMA.FTZ R153, R9, c[0x0][0x2d0], -R140.reuse ;  /* 0x0000b40009997a23 */ /* 0x100fe4000001088c */
[----:B------:R-:W2:Y:S01]  /*d570*/  MUFU.EX2 R148, R148 ;  /* 0x0000009400947308 */ /* 0x000ea20000000800 */
[--C-:B------:R-:W-:Y:S02]  /*d580*/  FFMA.FTZ R152, R7, c[0x0][0x2d0], -R140.reuse ;  /* 0x0000b40007987a23 */ /* 0x100fe4000001088c */
[--C-:B------:R-:W-:Y:S01]  /*d590*/  FFMA.FTZ R157, R11, c[0x0][0x2d0], -R140.reuse ;  /* 0x0000b4000b9d7a23 */ /* 0x100fe2000001088c */
[----:B---3--:R-:W-:Y:S01]  /*d5a0*/  F2FP.PACK_AB R16, R150, R155 ;  /* 0x0000009b9610723e */ /* 0x008fe200000000ff */
[----:B------:R-:W-:Y:S02]  /*d5b0*/  FMUL.FTZ R3, R4, c[0x0][0x2d0] ;  /* 0x0000b40004037a20 */ /* 0x000fe40000410000 */
        /* <DEDUP_REMOVED lines=26> */
[C---:B------:R-:W-:Y:S01]  /*d760*/  FMUL.FTZ R10, R3.reuse, R126 ;  /* 0x0000007e030a7220 */ /* 0x040fe20000410000 */
[----:B------:R-:W3:Y:S01]  /*d770*/  MUFU.EX2 R157, R157 ;  /* 0x0000009d009d7308 */ /* 0x000ee20000000800 */
[C---:B------:R-:W-:Y:S01]  /*d780*/  FMUL.FTZ R11, R3.reuse, R127 ;  /* 0x0000007f030b7220 */ /* 0x040fe20000410000 */
[----:B------:R-:W-:Y:S01]  /*d790*/  LDSM.16.MT88.4 R128, [R185+UR4+0x2900] ;  /* 0x00290004b980783b */ /* 0x000fe20008004200 */
[----:B------:R-:W-:Y:S01]  /*d7a0*/  FMUL.FTZ R102, R3, R102 ;  /* 0x0000006603667220 */ /* 0x000fe20000410000 */
[----:B--2---:R-:W-:Y:S01]  /*d7b0*/  F2FP.PACK_AB R17, R153, R154 ;  /* 0x0000009a9911723e */ /* 0x004fe200000000ff */
[C---:B------:R-:W-:Y:S02]  /*d7c0*/  FMUL.FTZ R103, R3.reuse, R103 ;  /* 0x0000006703677220 */ /* 0x040fe40000410000 */
[C---:B------:R-:W-:Y:S02]  /*d7d0*/  FMUL.FTZ R106, R3.reuse, R106 ;  /* 0x0000006a036a7220 */ /* 0x040fe40000410000 */
[C---:B------:R-:W-:Y:S01]  /*d7e0*/  FMUL.FTZ R107, R3.reuse, R107 ;  /* 0x0000006b036b7220 */ /* 0x040fe20000410000 */
[----:B------:R-:W-:Y:S01]  /*d7f0*/  LDSM.16.MT88.4 R124, [R14+0x900] ;  /* 0x000900000e7c783b */ /* 0x000fe20000004200 */
[C---:B------:R-:W-:Y:S01]  /*d800*/  FMUL.FTZ R110, R3.reuse, R110 ;  /* 0x0000006e036e7220 */ /* 0x040fe20000410000 */
[----:B------:R-:W-:Y:S01]  /*d810*/  MUFU.EX2 R158, R158 ;  /* 0x0000009e009e7308 */ /* 0x000fe20000000800 */
[----:B------:R-:W-:Y:S02]  /*d820*/  FMUL.FTZ R111, R3, R111 ;  /* 0x0000006f036f7220 */ /* 0x000fe40000410000 */
[C---:B------:R-:W-:Y:S02]  /*d830*/  FMUL.FTZ R44, R12.reuse, R44 ;  /* 0x0000002c0c2c7220 */ /* 0x040fe40000410000 */
[C---:B------:R-:W-:Y:S02]  /*d840*/  FMUL.FTZ R45, R12.reuse, R45 ;  /* 0x0000002d0c2d7220 */ /* 0x040fe40000410000 */
[C---:B------:R-:W-:Y:S02]  /*d850*/  FMUL.FTZ R48, R12.reuse, R48 ;  /* 0x000000300c307220 */ /* 0x040fe40000410000 */
[C---:B------:R-:W-:Y:S01]  /*d860*/  FMUL.FTZ R49, R12.reuse, R49 ;  /* 0x000000310c317220 */ /* 0x040fe20000410000 */
[----:B------:R-:W2:Y:S01]  /*d870*/  MUFU.EX2 R161, R161 ;  /* 0x000000a100a17308 */ /* 0x000ea20000000800 */
[C---:B------:R-:W-:Y:S01]  /*d880*/  FMUL.FTZ R52, R12.reuse, R52 ;  /* 0x000000340c347220 */ /* 0x040fe20000410000 */
[----:B---3--:R-:W-:Y:S01]  /*d890*/  F2FP.PACK_AB R19, R157, R152 ;  /* 0x000000989d13723e */ /* 0x008fe200000000ff */
[C---:B------:R-:W-:Y:S02]  /*d8a0*/  FMUL.FTZ R53, R12.reuse, R53 ;  /* 0x000000350c357220 */ /* 0x040fe40000410000 */
[C---:B------:R-:W-:Y:S02]  /*d8b0*/  FMUL.FTZ R56, R12.reuse, R56 ;  /* 0x000000380c387220 */ /* 0x040fe40000410000 */
[C---:B------:R-:W-:Y:S02]  /*d8c0*/  FMUL.FTZ R57, R12.reuse, R57 ;  /* 0x000000390c397220 */ /* 0x040fe40000410000 */
[C---:B------:R-:W-:Y:S01]  /*d8d0*/  HMMA.16816.F32 R4, R16.reuse, R20, R4 ;  /* 0x000000141004723c */ /* 0x040fe20000001804 */
[----:B------:R-:W-:Y:S04]  /*d8e0*/  MUFU.EX2 R160, R160 ;  /* 0x000000a000a07308 */ /* 0x000fe80000000800 */
[C---:B------:R-:W-:Y:S02]  /*d8f0*/  FMUL.FTZ R60, R12.reuse, R60 ;  /* 0x0000003c0c3c7220 */ /* 0x040fe40000410000 */
[C---:B------:R-:W-:Y:S01]  /*d900*/  FMUL.FTZ R61, R12.reuse, R61 ;  /* 0x0000003d0c3d7220 */ /* 0x040fe20000410000 */
[C---:B------:R-:W-:Y:S01]  /*d910*/  HMMA.16816.F32 R8, R16.reuse, R22, R8 ;  /* 0x000000161008723c */ /* 0x040fe20000001808 */
[----:B------:R-:W3:Y:S02]  /*d920*/  LDSM.16.MT88.4 R20, [R14+0x100] ;  /* 0x000100000e14783b */ /* 0x000ee40000004200 */
[----:B------:R-:W4:Y:S01]  /*d930*/  MUFU.EX2 R163, R163 ;  /* 0x000000a300a37308 */ /* 0x000f220000000800 */
[C---:B------:R-:W-:Y:S02]  /*d940*/  FMUL.FTZ R64, R12.reuse, R64 ;  /* 0x000000400c407220 */ /* 0x040fe40000410000 */
[C---:B------:R-:W-:Y:S02]  /*d950*/  FMUL.FTZ R65, R12.reuse, R65 ;  /* 0x000000410c417220 */ /* 0x040fe40000410000 */
[C---:B-1----:R-:W-:Y:S04]  /*d960*/  HMMA.16816.F32 R100, R16.reuse, R24, R100 ;  /* 0x000000181064723c */ /* 0x042fe80000001864 */
[C---:B------:R-:W-:Y:S01]  /*d970*/  FMUL.FTZ R68, R12.reuse, R68 ;  /* 0x000000440c447220 */ /* 0x040fe20000410000 */
[----:B------:R-:W-:Y:S01]  /*d980*/  MUFU.EX2 R172, R172 ;  /* 0x000000ac00ac7308 */ /* 0x000fe20000000800 */
[C---:B------:R-:W-:Y:S02]  /*d990*/  FMUL.FTZ R69, R12.reuse, R69 ;  /* 0x000000450c457220 */ /* 0x040fe40000410000 */
[C---:B------:R-:W-:Y:S01]  /*d9a0*/  HMMA.16816.F32 R104, R16.reuse, R26, R104 ;  /* 0x0000001a1068723c */ /* 0x040fe20000001868 */
[----:B------:R-:W1:Y:S03]  /*d9b0*/  LDSM.16.MT88.4 R24, [R185+UR4+0x2100] ;  /* 0x00210004b918783b */ /* 0x000e660008004200 */
[C---:B------:R-:W-:Y:S02]  /*d9c0*/  FMUL.FTZ R72, R12.reuse, R72 ;  /* 0x000000480c487220 */ /* 0x040fe40000410000 */
[C---:B------:R-:W-:Y:S01]  /*d9d0*/  FMUL.FTZ R73, R12.reuse, R73 ;  /* 0x000000490c497220 */ /* 0x040fe20000410000 */
[----:B------:R-:W-:Y:S01]  /*d9e0*/  MUFU.EX2 R177, R177 ;  /* 0x000000b100b17308 */ /* 0x000fe20000000800 */
[C---:B------:R-:W-:Y:S04]  /*d9f0*/  HMMA.16816.F32 R108, R16.reuse, R28, R108 ;  /* 0x0000001c106c723c */ /* 0x040fe8000000186c */
[C---:B------:R-:W-:Y:S02]  /*da00*/  FMUL.FTZ R114, R3.reuse, R114 ;  /* 0x0000007203727220 */ /* 0x040fe40000410000 */
[C---:B------:R-:W-:Y:S02]  /*da10*/  FMUL.FTZ R115, R3.reuse, R115 ;  /* 0x0000007303737220 */ /* 0x040fe40000410000 */
[C---:B------:R-:W-:Y:S01]  /*da20*/  FMUL.FTZ R76, R12.reuse, R76 ;  /* 0x0000004c0c4c7220 */ /* 0x040fe20000410000 */
[----:B------:R-:W-:Y:S03]  /*da30*/  MUFU.EX2 R168, R168 ;  /* 0x000000a800a87308 */ /* 0x000fe60000000800 */
[C---:B------:R-:W-:Y:S01]  /*da40*/  FMUL.FTZ R77, R12.reuse, R77 ;  /* 0x0000004d0c4d7220 */ /* 0x040fe20000410000 */
[C---:B------:R-:W-:Y:S01]  /*da50*/  HMMA.16816.F32 R112, R16.reuse, R30, R112 ;  /* 0x0000001e1070723c */ /* 0x040fe20000001870 */
[----:B------:R-:W5:Y:S02]  /*da60*/  LDSM.16.MT88.4 R28, [R13+0x2100] ;  /* 0x002100000d1c783b */ /* 0x000f640000004200 */
[C---:B------:R-:W-:Y:S02]  /*da70*/  FMUL.FTZ R118, R3.reuse, R118 ;  /* 0x0000007603767220 */ /* 0x040fe40000410000 */
[C---:B------:R-:W-:Y:S01]  /*da80*/  FMUL.FTZ R119, R3.reuse, R119 ;  /* 0x0000007703777220 */ /* 0x040fe20000410000 */
[----:B------:R-:W-:Y:S01]  /*da90*/  MUFU.EX2 R179, R179 ;  /* 0x000000b300b37308 */ /* 0x000fe20000000800 */
[C---:B------:R-:W-:Y:S02]  /*daa0*/  FMUL.FTZ R80, R12.reuse, R80 ;  /* 0x000000500c507220 */ /* 0x040fe40000410000 */
[C---:B------:R-:W-:Y:S03]  /*dab0*/  FMUL.FTZ R81, R12.reuse, R81 ;  /* 0x000000510c517220 */ /* 0x040fe60000410000 */
[C---:B---3--:R-:W-:Y:S03]  /*dac0*/  HMMA.16816.F32 R116, R16.reuse, R20, R116 ;  /* 0x000000141074723c */ /* 0x048fe60000001874 */
[C---:B------:R-:W-:Y:S01]  /*dad0*/  FMUL.FTZ R122, R3.reuse, R122 ;  /* 0x0000007a037a7220 */ /* 0x040fe20000410000 */
[----:B------:R-:W-:Y:S01]  /*dae0*/  MUFU.EX2 R156, R156 ;  /* 0x0000009c009c7308 */ /* 0x000fe20000000800 */
[C---:B------:R-:W-:Y:S02]  /*daf0*/  FMUL.FTZ R123, R3.reuse, R123 ;  /* 0x0000007b037b7220 */ /* 0x040fe40000410000 */
[C---:B------:R-:W-:Y:S02]  /*db00*/  FMUL.FTZ R84, R12.reuse, R84 ;  /* 0x000000540c547220 */ /* 0x040fe40000410000 */
[C---:B------:R-:W-:Y:S03]  /*db10*/  FMUL.FTZ R85, R12.reuse, R85 ;  /* 0x000000550c557220 */ /* 0x040fe60000410000 */
[C---:B------:R-:W-:Y:S01]  /*db20*/  HMMA.16816.F32 R120, R16.reuse, R22, R120 ;  /* 0x000000161078723c */ /* 0x040fe20000001878 */
[----:B------:R-:W3:Y:S01]  /*db30*/  LDSM.16.MT88.4 R20, [R184+UR4+0x2100] ;  /* 0x00210004b814783b */ /* 0x000ee20008004200 */
[----:B------:R-:W-:Y:S01]  /*db40*/  MUFU.EX2 R174, R174 ;  /* 0x000000ae00ae7308 */ /* 0x000fe20000000800 */
[C---:B------:R-:W-:Y:S02]  /*db50*/  FMUL.FTZ R38, R3.reuse, R38 ;  /* 0x0000002603267220 */ /* 0x040fe40000410000 */
[----:B------:R-:W-:Y:S02]  /*db60*/  FMUL.FTZ R39, R3, R39 ;  /* 0x0000002703277220 */ /* 0x000fe40000410000 */
[--C-:B------:R-:W-:Y:S02]  /*db70*/  FFMA.FTZ R162, R137, c[0x0][0x2d0], -R140.reuse ;  /* 0x0000b40089a27a23 */ /* 0x100fe4000001088c */
[----:B------:R-:W-:Y:S03]  /*db80*/  LDSM.16.MT88.4 R136, [R184+UR4+0x2900] ;  /* 0x00290004b888783b */ /* 0x000fe60008004200 */
[C---:B-1----:R-:W-:Y:S01]  /*db90*/  HMMA.16816.F32 R36, R16.reuse, R24, R36 ;  /* 0x000000181024723c */ /* 0x042fe20000001824 */
[----:B------:R-:W-:Y:S02]  /*dba0*/  MUFU.EX2 R162, R162 ;  /* 0x000000a200a27308 */ /* 0x000fe40000000800 */
[C---:B------:R-:W-:Y:S02]  /*dbb0*/  FMUL.FTZ R42, R3.reuse, R42 ;  /* 0x0000002a032a7220 */ /* 0x040fe40000410000 */
[----:B------:R-:W-:Y:S02]  /*dbc0*/  FMUL.FTZ R43, R3, R43 ;  /* 0x0000002b032b7220 */ /* 0x000fe40000410000 */
[--C-:B------:R-:W-:Y:S02]  /*dbd0*/  FFMA.FTZ R165, R135, c[0x0][0x2d0], -R140.reuse ;  /* 0x0000b40087a57a23 */ /* 0x100fe4000001088c */
[--C-:B------:R-:W-:Y:S02]  /*dbe0*/  FFMA.FTZ R164, R33, c[0x0][0x2d0], -R140.reuse ;  /* 0x0000b40021a47a23 */ /* 0x100fe4000001088c */
[----:B------:R-:W-:Y:S01]  /*dbf0*/  LDSM.16.MT88.4 R32, [R13+0x900] ;  /* 0x000900000d20783b */ /* 0x000fe20000004200 */
[C---:B------:R-:W-:Y:S01]  /*dc00*/  HMMA.16816.F32 R40, R16.reuse, R26, R40 ;  /* 0x0000001a1028723c */ /* 0x040fe20000001828 */
[----:B------:R-:W1:Y:S02]  /*dc10*/  MUFU.EX2 R165, R165 ;  /* 0x000000a500a57308 */ /* 0x000e640000000800 */
[C---:B------:R-:W-:Y:S02]  /*dc20*/  FMUL.FTZ R46, R3.reuse, R46 ;  /* 0x0000002e032e7220 */ /* 0x040fe40000410000 */
[C---:B------:R-:W-:Y:S02]  /*dc30*/  FMUL.FTZ R47, R3.reuse, R47 ;  /* 0x0000002f032f7220 */ /* 0x040fe40000410000 */
[----:B------:R-:W1:Y:S01]  /*dc40*/  LDSM.16.MT88.4 R24, [R14+0x2100] ;  /* 0x002100000e18783b */ /* 0x000e620000004200 */
[C---:B------:R-:W-:Y:S03]  /*dc50*/  FMUL.FTZ R88, R12.reuse, R88 ;  /* 0x000000580c587220 */ /* 0x040fe60000410000 */
[----:B------:R-:W-:Y:S01]  /*dc60*/  MUFU.EX2 R164, R164 ;  /* 0x000000a400a47308 */ /* 0x000fe20000000800 */
[C---:B-----5:R-:W-:Y:S03]  /*dc70*/  HMMA.16816.F32 R44, R16.reuse, R28, R44 ;  /* 0x0000001c102c723c */ /* 0x060fe6000000182c */
[C---:B------:R-:W-:Y:S02]  /*dc80*/  FMUL.FTZ R50, R3.reuse, R50 ;  /* 0x0000003203327220 */ /* 0x040fe40000410000 */
[----:B------:R-:W-:Y:S02]  /*dc90*/  FMUL.FTZ R51, R3, R51 ;  /* 0x0000003303337220 */ /* 0x000fe40000410000 */
[C---:B------:R-:W-:Y:S02]  /*dca0*/  FMUL.FTZ R89, R12.reuse, R89 ;  /* 0x000000590c597220 */ /* 0x040fe40000410000 */
[--C-:B------:R-:W-:Y:S02]  /*dcb0*/  FFMA.FTZ R167, R133, c[0x0][0x2d0], -R140.reuse ;  /* 0x0000b40085a77a23 */ /* 0x100fe4000001088c */
[----:B------:R-:W-:Y:S01]  /*dcc0*/  LDSM.16.MT88.4 R132, [R13+0x2900] ;  /* 0x002900000d84783b */ /* 0x000fe20000004200 */
[C---:B------:R-:W-:Y:S03]  /*dcd0*/  HMMA.16816.F32 R48, R16.reuse, R30, R48 ;  /* 0x0000001e1030723c */ /* 0x040fe60000001830 */
[C---:B------:R-:W-:Y:S01]  /*dce0*/  FMUL.FTZ R54, R3.reuse, R54 ;  /* 0x0000003603367220 */ /* 0x040fe20000410000 */
[----:B------:R-:W5:Y:S01]  /*dcf0*/  MUFU.EX2 R167, R167 ;  /* 0x000000a700a77308 */ /* 0x000f620000000800 */
[C---:B------:R-:W-:Y:S02]  /*dd00*/  FMUL.FTZ R55, R3.reuse, R55 ;  /* 0x0000003703377220 */ /* 0x040fe40000410000 */
[----:B------:R-:W2:Y:S01]  /*dd10*/  LDSM.16.MT88.4 R28, [R185+UR4+0x4100] ;  /* 0x00410004b91c783b */ /* 0x000ea20008004200 */
[C---:B------:R-:W-:Y:S04]  /*dd20*/  FMUL.FTZ R92, R12.reuse, R92 ;  /* 0x0000005c0c5c7220 */ /* 0x040fe80000410000 */
        /* <DEDUP_REMOVED lines=8> */
[----:B------:R-:W-:Y:S02]  /*ddb0*/  FMUL.FTZ R63, R3, R63 ;  /* 0x0000003f033f7220 */ /* 0x000fe40000410000 */
[C---:B------:R-:W-:Y:S02]  /*ddc0*/  FMUL.FTZ R97, R12.reuse, R97 ;  /* 0x000000610c617220 */ /* 0x040fe40000410000 */
[--C-:B------:R-:W-:Y:S03]  /*ddd0*/  FFMA.FTZ R176, R145, c[0x0][0x2d0], -R140.reuse ;  /* 0x0000b40091b07a23 */ /* 0x100fe6000001088c */
[C---:B-1----:R-:W-:Y:S03]  /*dde0*/  HMMA.16816.F32 R60, R16.reuse, R24, R60 ;  /* 0x00000018103c723c */ /* 0x042fe6000000183c */
[C---:B------:R-:W-:Y:S01]  /*ddf0*/  FMUL.FTZ R66, R3.reuse, R66 ;  /* 0x0000004203427220 */ /* 0x040fe20000410000 */
[----:B------:R-:W-:Y:S01]  /*de00*/  MUFU.EX2 R176, R176 ;  /* 0x000000b000b07308 */ /* 0x000fe20000000800 */
[----:B------:R-:W-:Y:S02]  /*de10*/  FMUL.FTZ R67, R3, R67 ;  /* 0x0000004303437220 */ /* 0x000fe40000410000 */
[--C-:B------:R-:W-:Y:S02]  /*de20*/  FFMA.FTZ R178, R143, c[0x0][0x2d0], -R140.reuse ;  /* 0x0000b4008fb27a23 */ /* 0x100fe4000001088c */
[----:B------:R-:W-:Y:S03]  /*de30*/  FFMA.FTZ R155, R12, R207, R155 ;  /* 0x000000cf0c9b7223 */ /* 0x000fe6000001009b */
[C---:B------:R-:W-:Y:S01]  /*de40*/  HMMA.16816.F32 R64, R16.reuse, R26, R64 ;  /* 0x0000001a1040723c */ /* 0x040fe20000001840 */
[----:B------:R-:W1:Y:S01]  /*de50*/  LDSM.16.MT88.4 R24, [R184+UR4+0x4100] ;  /* 0x00410004b818783b */ /* 0x000e620008004200 */
[----:B------:R-:W-:Y:S01]  /*de60*/  MUFU.EX2 R178, R178 ;  /* 0x000000b200b27308 */ /* 0x000fe20000000800 */
[C---:B------:R-:W-:Y:S02]  /*de70*/  FMUL.FTZ R70, R3.reuse, R70 ;  /* 0x0000004603467220 */ /* 0x040fe40000410000 */
[C---:B------:R-:W-:Y:S02]  /*de80*/  FMUL.FTZ R71, R3.reuse, R71 ;  /* 0x0000004703477220 */ /* 0x040fe40000410000 */
[C---:B------:R-:W-:Y:S02]  /*de90*/  FMUL.FTZ R74, R3.reuse, R74 ;  /* 0x0000004a034a7220 */ /* 0x040fe40000410000 */
[C---:B------:R-:W-:Y:S03]  /*dea0*/  FMUL.FTZ R75, R3.reuse, R75 ;  /* 0x0000004b034b7220 */ /* 0x040fe60000410000 */
[C---:B--2---:R-:W-:Y:S03]  /*deb0*/  HMMA.16816.F32 R68, R16.reuse, R28, R68 ;  /* 0x0000001c1044723c */ /* 0x044fe60000001844 */
[C---:B------:R-:W-:Y:S02]  /*dec0*/  FMUL.FTZ R78, R3.reuse, R78 ;  /* 0x0000004e034e7220 */ /* 0x040fe40000410000 */
[C---:B------:R-:W-:Y:S02]  /*ded0*/  FMUL.FTZ R79, R3.reuse, R79 ;  /* 0x0000004f034f7220 */ /* 0x040fe40000410000 */
[C---:B------:R-:W-:Y:S01]  /*dee0*/  FMUL.FTZ R82, R3.reuse, R82 ;  /* 0x0000005203527220 */ /* 0x040fe20000410000 */
[C---:B------:R-:W-:Y:S01]  /*def0*/  HMMA.16816.F32 R72, R16.reuse, R30, R72 ;  /* 0x0000001e1048723c */ /* 0x040fe20000001848 */
[----:B------:R-:W2:Y:S03]  /*df00*/  LDSM.16.MT88.4 R28, [R14+0x4100] ;  /* 0x004100000e1c783b */ /* 0x000ea60000004200 */
[C---:B------:R-:W-:Y:S02]  /*df10*/  FMUL.FTZ R83, R3.reuse, R83 ;  /* 0x0000005303537220 */ /* 0x040fe40000410000 */
[C---:B------:R-:W-:Y:S02]  /*df20*/  FMUL.FTZ R86, R3.reuse, R86 ;  /* 0x0000005603567220 */ /* 0x040fe40000410000 */
[C---:B---3--:R-:W-:Y:S04]  /*df30*/  HMMA.16816.F32 R76, R16.reuse, R20, R76 ;  /* 0x00000014104c723c */ /* 0x048fe8000000184c */
[C---:B------:R-:W-:Y:S02]  /*df40*/  FMUL.FTZ R87, R3.reuse, R87 ;  /* 0x0000005703577220 */ /* 0x040fe40000410000 */
[C---:B------:R-:W-:Y:S02]  /*df50*/  FMUL.FTZ R90, R3.reuse, R90 ;  /* 0x0000005a035a7220 */ /* 0x040fe40000410000 */
[C---:B------:R-:W-:Y:S01]  /*df60*/  HMMA.16816.F32 R80, R16.reuse, R22, R80 ;  /* 0x000000161050723c */ /* 0x040fe20000001850 */
[----:B------:R-:W3:Y:S03]  /*df70*/  LDSM.16.MT88.4 R20, [R185+UR4+0x900] ;  /* 0x00090004b914783b */ /* 0x000ee60008004200 */
[C---:B------:R-:W-:Y:S02]  /*df80*/  FMUL.FTZ R91, R3.reuse, R91 ;  /* 0x0000005b035b7220 */ /* 0x040fe40000410000 */
[C---:B------:R-:W-:Y:S02]  /*df90*/  FMUL.FTZ R94, R3.reuse, R94 ;  /* 0x0000005e035e7220 */ /* 0x040fe40000410000 */
[C---:B-1----:R-:W-:Y:S04]  /*dfa0*/  HMMA.16816.F32 R84, R16.reuse, R24, R84 ;  /* 0x000000181054723c */ /* 0x042fe80000001854 */
[C---:B------:R-:W-:Y:S02]  /*dfb0*/  FMUL.FTZ R95, R3.reuse, R95 ;  /* 0x0000005f035f7220 */ /* 0x040fe40000410000 */
[C---:B------:R-:W-:Y:S02]  /*dfc0*/  FMUL.FTZ R98, R3.reuse, R98 ;  /* 0x0000006203627220 */ /* 0x040fe40000410000 */
[C---:B------:R-:W-:Y:S01]  /*dfd0*/  HMMA.16816.F32 R88, R16.reuse, R26, R88 ;  /* 0x0000001a1058723c */ /* 0x040fe20000001858 */
[----:B------:R-:W1:Y:S03]  /*dfe0*/  LDSM.16.MT88.4 R24, [R184+UR4+0x900] ;  /* 0x00090004b818783b */ /* 0x000e660008004200 */
[----:B------:R-:W-:Y:S02]  /*dff0*/  FMUL.FTZ R99, R3, R99 ;  /* 0x0000006303637220 */ /* 0x000fe40000410000 */
[--C-:B------:R-:W-:Y:S02]  /*e000*/  FFMA.FTZ R166, R175, c[0x0][0x2d0], -R140.reuse ;  /* 0x0000b400afa67a23 */ /* 0x100fe4000001088c */
[--C-:B------:R-:W-:Y:S01]  /*e010*/  FFMA.FTZ R175, R147, c[0x0][0x2d0], -R140.reuse ;  /* 0x0000b40093af7a23 */ /* 0x100fe2000001088c */
[C---:B--2---:R-:W-:Y:S03]  /*e020*/  HMMA.16816.F32 R92, R16.reuse, R28, R92 ;  /* 0x0000001c105c723c */ /* 0x044fe6000000185c */
[--C-:B------:R-:W-:Y:S01]  /*e030*/  FFMA.FTZ R173, R173, c[0x0][0x2d0], -R140.reuse ;  /* 0x0000b400adad7a23 */ /* 0x100fe2000001088c */
[----:B------:R-:W-:Y:S01]  /*e040*/  MUFU.EX2 R166, R166 ;  /* 0x000000a600a67308 */ /* 0x000fe20000000800 */
[--C-:B------:R-:W-:Y:S02]  /*e050*/  FFMA.FTZ R170, R171, c[0x0][0x2d0], -R140.reuse ;  /* 0x0000b400abaa7a23 */ /* 0x100fe4000001088c */
[--C-:B------:R-:W-:Y:S01]  /*e060*/  FFMA.FTZ R171, R146, c[0x0][0x2d0], -R159.reuse ;  /* 0x0000b40092ab7a23 */ /* 0x100fe2000001089f */
[----:B------:R-:W-:Y:S01]  /*e070*/  HMMA.16816.F32 R96, R16, R30, R96 ;  /* 0x0000001e1060723c */ /* 0x000fe20000001860 */
[----:B------:R-:W-:Y:S03]  /*e080*/  LDSM.16.MT88.4 R28, [R13+0x4900] ;  /* 0x004900000d1c783b */ /* 0x000fe60000004200 */
[----:B------:R-:W-:Y:S02]  /*e090*/  FFMA.FTZ R159, R142, c[0x0][0x2d0], -R159 ;  /* 0x0000b4008e9f7a23 */ /* 0x000fe4000001089f */
[--C-:B------:R-:W-:Y:S01]  /*e0a0*/  FFMA.FTZ R169, R169, c[0x0][0x2d0], -R140.reuse ;  /* 0x0000b400a9a97a23 */ /* 0x100fe2000001088c */
[----:B------:R-:W-:Y:S01]  /*e0b0*/  F2FP.PACK_AB R16, R161, R158 ;  /* 0x0000009ea110723e */ /* 0x000fe200000000ff */
[----:B------:R-:W-:Y:S01]  /*e0c0*/  FFMA.FTZ R140, R141, c[0x0][0x2d0], -R140 ;  /* 0x0000b4008d8c7a23 */ /* 0x000fe2000001088c */
[----:B----4-:R-:W-:Y:S01]  /*e0d0*/  F2FP.PACK_AB R18, R163, R160 ;  /* 0x000000a0a312723e */ /* 0x010fe200000000ff */
[----:B------:R-:W-:Y:S01]  /*e0e0*/  LDSM.16.MT88.4 R144, [R185+UR4+0x5900] ;  /* 0x00590004b990783b */ /* 0x000fe20008004200 */
[----:B------:R-:W2:Y:S01]  /*e0f0*/  MUFU.EX2 R173, R173 ;  /* 0x000000ad00ad7308 */ /* 0x000ea20000000800 */
[----:B------:R-:W-:Y:S01]  /*e100*/  F2FP.PACK_AB R17, R165, R162 ;  /* 0x000000a2a511723e */ /* 0x000fe200000000ff */
[----:B------:R-:W-:Y:S01]  /*e110*/  FFMA.FTZ R154, R3, R208, R154 ;  /* 0x000000d0039a7223 */ /* 0x000fe2000001009a */
[----:B-----5:R-:W-:Y:S01]  /*e120*/  F2FP.PACK_AB R19, R167, R164 ;  /* 0x000000a4a713723e */ /* 0x020fe200000000ff */
[----:B------:R-:W-:Y:S01]  /*e130*/  FADD.FTZ R150, R150, R155 ;  /* 0x0000009b96967221 */ /* 0x000fe20000010000 */
[----:B------:R-:W-:Y:S01]  /*e140*/  IADD3 R3, R209, -0x2, RZ ;  /* 0xfffffffed1037810 */ /* 0x000fe20007ffe0ff */
[----:B------:R-:W-:Y:S02]  /*e150*/  FADD.FTZ R153, R153, R154 ;  /* 0x0000009a99997221 */ /* 0x000fe40000010000 */
[----:B------:R-:W-:Y:S01]  /*e160*/  FADD.FTZ R151, R151, R150 ;  /* 0x0000009697977221 */ /* 0x000fe20000010000 */
[----:B------:R-:W-:Y:S01]  /*e170*/  ISETP.GE.AND P0, PT, R3, R194, PT ;  /* 0x000000c20300720c */ /* 0x000fe20003f06270 */
[C---:B---3--:R-:W-:Y:S01]  /*e180*/  HMMA.16816.F32 R4, R16.reuse, R20, R4 ;  /* 0x000000141004723c */ /* 0x048fe20000001804 */
[----:B------:R3:W-:Y:S02]  /*e190*/  MUFU.EX2 R181, R140 ;  /* 0x0000008c00b57308 */ /* 0x0007e40000000800 */
[----:B------:R-:W-:Y:S02]  /*e1a0*/  FADD.FTZ R152, R152, R153 ;  /* 0x0000009998987221 */ /* 0x000fe40000010000 */
[----:B------:R-:W-:Y:S02]  /*e1b0*/  FADD.FTZ R151, R148, R151 ;  /* 0x0000009794977221 */ /* 0x000fe40000010000 */
[----:B------:R-:W-:Y:S01]  /*e1c0*/  FADD.FTZ R157, R157, R152 ;  /* 0x000000989d9d7221 */ /* 0x000fe20000010000 */
[C---:B------:R-:W-:Y:S01]  /*e1d0*/  HMMA.16816.F32 R8, R16.reuse, R22, R8 ;  /* 0x000000161008723c */ /* 0x040fe20000001808 */
[----:B------:R-:W4:Y:S02]  /*e1e0*/  LDSM.16.MT88.4 R20, [R14+0x2900] ;  /* 0x002900000e14783b */ /* 0x000f240000004200 */
[----:B------:R-:W-:Y:S01]  /*e1f0*/  MUFU.EX2 R170, R170 ;  /* 0x000000aa00aa7308 */ /* 0x000fe20000000800 */
[----:B------:R-:W-:Y:S02]  /*e200*/  FADD.FTZ R158, R158, R151 ;  /* 0x000000979e9e7221 */ /* 0x000fe40000010000 */
[----:B------:R-:W-:Y:S02]  /*e210*/  FADD.FTZ R162, R162, R157 ;  /* 0x0000009da2a27221 */ /* 0x000fe40000010000 */
[C---:B------:R-:W-:Y:S04]  /*e220*/  HMMA.16816.F32 R100, R16.reuse, R32, R100 ;  /* 0x000000201064723c */ /* 0x040fe80000001864 */
[----:B------:R-:W-:Y:S01]  /*e230*/  FADD.FTZ R161, R161, R158 ;  /* 0x0000009ea1a17221 */ /* 0x000fe20000010000 */
[----:B------:R-:W5:Y:S01]  /*e240*/  MUFU.EX2 R169, R169 ;  /* 0x000000a900a97308 */ /* 0x000f620000000800 */
[----:B------:R-:W-:Y:S02]  /*e250*/  FADD.FTZ R165, R165, R162 ;  /* 0x000000a2a5a57221 */ /* 0x000fe40000010000 */
[C---:B------:R-:W-:Y:S01]  /*e260*/  HMMA.16816.F32 R104, R16.reuse, R34, R104 ;  /* 0x000000221068723c */ /* 0x040fe20000001868 */
[----:B------:R-:W-:Y:S03]  /*e270*/  LDSM.16.MT88.4 R32, [R184+UR4+0x4900] ;  /* 0x00490004b820783b */ /* 0x000fe60008004200 */
[----:B------:R-:W-:Y:S02]  /*e280*/  FADD.FTZ R160, R160, R161 ;  /* 0x000000a1a0a07221 */ /* 0x000fe40000010000 */
[----:B------:R-:W-:Y:S01]  /*e290*/  FADD.FTZ R164, R164, R165 ;  /* 0x000000a5a4a47221 */ /* 0x000fe20000010000 */
[----:B------:R-:W2:Y:S01]  /*e2a0*/  MUFU.EX2 R171, R171 ;  /* 0x000000ab00ab7308 */ /* 0x000ea20000000800 */
[C---:B-1----:R-:W-:Y:S01]  /*e2b0*/  HMMA.16816.F32 R108, R16.reuse, R24, R108 ;  /* 0x00000018106c723c */ /* 0x042fe2000000186c */
[----:B---3--:R-:W-:Y:S03]  /*e2c0*/  LDSM.16.MT88.4 R140, [R14+0x3900] ;  /* 0x003900000e8c783b */ /* 0x008fe60000004200 */
[----:B------:R-:W-:Y:S02]  /*e2d0*/  FADD.FTZ R163, R163, R160 ;  /* 0x000000a0a3a37221 */ /* 0x000fe40000010000 */
[----:B------:R-:W-:Y:S02]  /*e2e0*/  FADD.FTZ R167, R167, R164 ;  /* 0x000000a4a7a77221 */ /* 0x000fe40000010000 */
[C---:B------:R-:W-:Y:S01]  /*e2f0*/  HMMA.16816.F32 R112, R16.reuse, R26, R112 ;  /* 0x0000001a1070723c */ /* 0x040fe20000001870 */
[----:B------:R-:W1:Y:S01]  /*e300*/  LDSM.16.MT88.4 R24, [R185+UR4+0x4900] ;  /* 0x00490004b918783b */ /* 0x000e620008004200 */
[----:B------:R-:W3:Y:S06]  /*e310*/  MUFU.EX2 R159, R159 ;  /* 0x0000009f009f7308 */ /* 0x000eec0000000800 */
[C---:B------:R-:W-:Y:S04]  /*e320*/  HMMA.16816.F32 R116, R16.reuse, R124, R116 ;  /* 0x0000007c1074723c */ /* 0x040fe80000001874 */
[----:B------:R-:W1:Y:S04]  /*e330*/  MUFU.EX2 R175, R175 ;  /* 0x000000af00af7308 */ /* 0x000e680000000800 */
        /* <DEDUP_REMOVED lines=11> */
[C---:B----4-:R-:W-:Y:S08]  /*e3f0*/  HMMA.16816.F32 R60, R16.reuse, R20, R60 ;  /* 0x00000014103c723c */ /* 0x050ff0000000183c */
[C---:B------:R-:W-:Y:S01]  /*e400*/  HMMA.16816.F32 R64, R16.reuse, R22, R64 ;  /* 0x000000161040723c */ /* 0x040fe20000001840 */
[----:B------:R-:W4:Y:S07]  /*e410*/  LDSM.16.MT88.4 R20, [R14+0x4900] ;  /* 0x004900000e14783b */ /* 0x000f2e0000004200 */
[C---:B-1----:R-:W-:Y:S08]  /*e420*/  HMMA.16816.F32 R68, R16.reuse, R24, R68 ;  /* 0x000000181044723c */ /* 0x042ff00000001844 */
[C---:B------:R-:W-:Y:S01]  /*e430*/  HMMA.16816.F32 R72, R16.reuse, R26, R72 ;  /* 0x0000001a1048723c */ /* 0x040fe20000001848 */
[----:B------:R-:W1:Y:S07]  /*e440*/  LDSM.16.MT88.4 R24, [R185+UR4+0x1100] ;  /* 0x00110004b918783b */ /* 0x000e6e0008004200 */
[C---:B------:R-:W-:Y:S08]  /*e450*/  HMMA.16816.F32 R76, R16.reuse, R28, R76 ;  /* 0x0000001c104c723c */ /* 0x040ff0000000184c */
[C---:B------:R-:W-:Y:S01]  /*e460*/  HMMA.16816.F32 R80, R16.reuse, R30, R80 ;  /* 0x0000001e1050723c */ /* 0x040fe20000001850 */
[----:B------:R-:W1:Y:S07]  /*e470*/  LDSM.16.MT88.4 R28, [R184+UR4+0x1100] ;  /* 0x00110004b81c783b */ /* 0x000e6e0008004200 */
[C---:B------:R-:W-:Y:S08]  /*e480*/  HMMA.16816.F32 R84, R16.reuse, R32, R84 ;  /* 0x000000201054723c */ /* 0x040ff00000001854 */
[C---:B------:R-:W-:Y:S01]  /*e490*/  HMMA.16816.F32 R88, R16.reuse, R34, R88 ;  /* 0x000000221058723c */ /* 0x040fe20000001858 */
[----:B------:R-:W3:Y:S07]  /*e4a0*/  LDSM.16.MT88.4 R32, [R185+UR4+0x3100] ;  /* 0x00310004b920783b */ /* 0x000eee0008004200 */
[C---:B----4-:R-:W-:Y:S08]  /*e4b0*/  HMMA.16816.F32 R92, R16.reuse, R20, R92 ;  /* 0x00000014105c723c */ /* 0x050ff0000000185c */
[----:B------:R-:W-:Y:S01]  /*e4c0*/  HMMA.16816.F32 R96, R16, R22, R96 ;  /* 0x000000161060723c */ /* 0x000fe20000001860 */
[----:B------:R-:W4:Y:S06]  /*e4d0*/  LDSM.16.MT88.4 R20, [R14+0x3100] ;  /* 0x003100000e14783b */ /* 0x000f2c0000004200 */
[----:B------:R-:W-:Y:S01]  /*e4e0*/  F2FP.PACK_AB R16, R177, R172 ;  /* 0x000000acb110723e */ /* 0x000fe200000000ff */
[----:B------:R-:W-:Y:S01]  /*e4f0*/  FADD.FTZ R172, R172, R163 ;  /* 0x000000a3acac7221 */ /* 0x000fe20000010000 */
[----:B------:R-:W-:Y:S03]  /*e500*/  F2FP.PACK_AB R18, R179, R168 ;  /* 0x000000a8b312723e */ /* 0x000fe600000000ff */
[----:B--2---:R-:W-:Y:S01]  /*e510*/  F2FP.PACK_AB R17, R173, R166 ;  /* 0x000000a6ad11723e */ /* 0x004fe200000000ff */
[----:B------:R-:W-:Y:S01]  /*e520*/  FADD.FTZ R166, R166, R167 ;  /* 0x000000a7a6a67221 */ /* 0x000fe20000010000 */
[----:B-----5:R-:W-:Y:S01]  /*e530*/  F2FP.PACK_AB R19, R169, R170 ;  /* 0x000000aaa913723e */ /* 0x020fe200000000ff */
        /* <DEDUP_REMOVED lines=8> */
[----:B------:R-:W1:Y:S07]  /*e5c0*/  LDSM.16.MT88.4 R24, [R185+UR4+0x5100] ;  /* 0x00510004b918783b */ /* 0x000e6e0008004200 */
[C---:B------:R-:W-:Y:S08]  /*e5d0*/  HMMA.16816.F32 R100, R16.reuse, R124, R100 ;  /* 0x0000007c1064723c */ /* 0x040ff00000001864 */
[C---:B------:R-:W-:Y:S01]  /*e5e0*/  HMMA.16816.F32 R104, R16.reuse, R126, R104 ;  /* 0x0000007e1068723c */ /* 0x040fe20000001868 */
[----:B------:R-:W-:Y:S07]  /*e5f0*/  LDSM.16.MT88.4 R124, [R185+UR4+0x1900] ;  /* 0x00190004b97c783b */ /* 0x000fee0008004200 */
[C---:B------:R-:W-:Y:S08]  /*e600*/  HMMA.16816.F32 R108, R16.reuse, R28, R108 ;  /* 0x0000001c106c723c */ /* 0x040ff0000000186c */
[C---:B------:R-:W-:Y:S01]  /*e610*/  HMMA.16816.F32 R112, R16.reuse, R30, R112 ;  /* 0x0000001e1070723c */ /* 0x040fe20000001870 */
[----:B------:R-:W2:Y:S07]  /*e620*/  LDSM.16.MT88.4 R28, [R13+0x5100] ;  /* 0x005100000d1c783b */ /* 0x000eae0000004200 */
[C---:B------:R-:W-:Y:S08]  /*e630*/  HMMA.16816.F32 R116, R16.reuse, R128, R116 ;  /* 0x000000801074723c */ /* 0x040ff00000001874 */
[C---:B------:R-:W-:Y:S08]  /*e640*/  HMMA.16816.F32 R120, R16.reuse, R130, R120 ;  /* 0x000000821078723c */ /* 0x040ff00000001878 */
[C---:B---3--:R-:W-:Y:S08]  /*e650*/  HMMA.16816.F32 R36, R16.reuse, R32, R36 ;  /* 0x000000201024723c */ /* 0x048ff00000001824 */
[C---:B------:R-:W-:Y:S01]  /*e660*/  HMMA.16816.F32 R40, R16.reuse, R34, R40 ;  /* 0x000000221028723c */ /* 0x040fe20000001828 */
[----:B------:R-:W3:Y:S07]  /*e670*/  LDSM.16.MT88.4 R32, [R184+UR4+0x5100] ;  /* 0x00510004b820783b */ /* 0x000eee0008004200 */
[C---:B------:R-:W-:Y:S08]  /*e680*/  HMMA.16816.F32 R44, R16.reuse, R132, R44 ;  /* 0x00000084102c723c */ /* 0x040ff0000000182c */
[C---:B------:R-:W-:Y:S01]  /*e690*/  HMMA.16816.F32 R48, R16.reuse, R134, R48 ;  /* 0x000000861030723c */ /* 0x040fe20000001830 */
[----:B------:R-:W-:Y:S07]  /*e6a0*/  LDSM.16.MT88.4 R132, [R185+UR4+0x3900] ;  /* 0x00390004b984783b */ /* 0x000fee0008004200 */
        /* <DEDUP_REMOVED lines=11> */
[----:B------:R-:W2:Y:S07]  /*e760*/  LDSM.16.MT88.4 R28, [R184+UR4+0x1900] ;  /* 0x00190004b81c783b */ /* 0x000eae0008004200 */
[C---:B---3--:R-:W-:Y:S08]  /*e770*/  HMMA.16816.F32 R84, R16.reuse, R32, R84 ;  /* 0x000000201054723c */ /* 0x048ff00000001854 */
[C---:B------:R-:W-:Y:S01]  /*e780*/  HMMA.16816.F32 R88, R16.reuse, R34, R88 ;  /* 0x000000221058723c */ /* 0x040fe20000001858 */
[----:B------:R-:W3:Y:S07]  /*e790*/  LDSM.16.MT88.4 R32, [R14+0x1900] ;  /* 0x001900000e20783b */ /* 0x000eee0000004200 */
[C---:B----4-:R-:W-:Y:S08]  /*e7a0*/  HMMA.16816.F32 R92, R16.reuse, R20, R92 ;  /* 0x00000014105c723c */ /* 0x050ff0000000185c */
[----:B------:R-:W-:Y:S01]  /*e7b0*/  HMMA.16816.F32 R96, R16, R22, R96 ;  /* 0x000000161060723c */ /* 0x000fe20000001860 */
[----:B------:R-:W4:Y:S06]  /*e7c0*/  LDSM.16.MT88.4 R20, [R184+UR4+0x3900] ;  /* 0x00390004b814783b */ /* 0x000f2c0008004200 */
[----:B------:R-:W-:Y:S01]  /*e7d0*/  F2FP.PACK_AB R16, R171, R156 ;  /* 0x0000009cab10723e */ /* 0x000fe200000000ff */
[----:B------:R-:W-:Y:S01]  /*e7e0*/  FADD.FTZ R156, R156, R179 ;  /* 0x000000b39c9c7221 */ /* 0x000fe20000010000 */
[----:B------:R-:W-:Y:S03]  /*e7f0*/  F2FP.PACK_AB R18, R159, R174 ;  /* 0x000000ae9f12723e */ /* 0x000fe600000000ff */
[C---:B------:R-:W-:Y:S01]  /*e800*/  F2FP.PACK_AB R17, R176.reuse, R175 ;  /* 0x000000afb011723e */ /* 0x040fe200000000ff */
[----:B------:R-:W-:Y:S01]  /*e810*/  FADD.FTZ R175, R175, R170 ;  /* 0x000000aaafaf7221 */ /* 0x000fe20000010000 */
[----:B------:R-:W-:Y:S01]  /*e820*/  F2FP.PACK_AB R19, R181, R178 ;  /* 0x000000b2b513723e */ /* 0x000fe200000000ff */
[----:B------:R-:W-:Y:S02]  /*e830*/  FADD.FTZ R171, R171, R156 ;  /* 0x0000009cabab7221 */ /* 0x000fe40000010000 */
[----:B------:R-:W-:Y:S02]  /*e840*/  FADD.FTZ R175, R176, R175 ;  /* 0x000000afb0af7221 */ /* 0x000fe40000010000 */
[----:B------:R-:W-:Y:S02]  /*e850*/  FADD.FTZ R174, R174, R171 ;  /* 0x000000abaeae7221 */ /* 0x000fe40000010000 */
[C---:B------:R-:W-:Y:S01]  /*e860*/  HMMA.16816.F32 R128, R16.reuse, R124, R4 ;  /* 0x0000007c1080723c */ /* 0x040fe20000001804 */
[----:B------:R-:W5:Y:S02]  /*e870*/  LDSM.16.MT88.4 R4, [R13+0x5900] ;  /* 0x005900000d04783b */ /* 0x000f640000004200 */
[----:B------:R-:W-:Y:S02]  /*e880*/  FADD.FTZ R178, R178, R175 ;  /* 0x000000afb2b27221 */ /* 0x000fe40000010000 */
[----:B------:R-:W-:Y:S02]  /*e890*/  FADD.FTZ R207, R159, R174 ;  /* 0x000000ae9fcf7221 */ /* 0x000fe40000010000 */
[----:B------:R-:W-:Y:S01]  /*e8a0*/  FADD.FTZ R208, R181, R178 ;  /* 0x000000b2b5d07221 */ /* 0x000fe20000010000 */
[C---:B------:R-:W-:Y:S01]  /*e8b0*/  HMMA.16816.F32 R124, R16.reuse, R126, R8 ;  /* 0x0000007e107c723c */ /* 0x040fe20000001808 */
[----:B------:R-:W4:Y:S07]  /*e8c0*/  LDSM.16.MT88.4 R8, [R184+UR4+0x5900] ;  /* 0x00590004b808783b */ /* 0x000f2e0008004200 */
[C---:B-1----:R-:W-:Y:S01]  /*e8d0*/  HMMA.16816.F32 R100, R16.reuse, R24, R100 ;  /* 0x000000181064723c */ /* 0x042fe20000001864 */
[----:B------:R-:W1:Y:S07]  /*e8e0*/  LDSM.16.MT88.4 R12, [R14+0x5900] ;  /* 0x005900000e0c783b */ /* 0x000e6e0000004200 */
[C---:B------:R-:W-:Y:S08]  /*e8f0*/  HMMA.16816.F32 R104, R16.reuse, R26, R104 ;  /* 0x0000001a1068723c */ /* 0x040ff00000001868 */
[C---:B--2---:R-:W-:Y:S08]  /*e900*/  HMMA.16816.F32 R108, R16.reuse, R28, R108 ;  /* 0x0000001c106c723c */ /* 0x044ff0000000186c */
[C---:B------:R-:W-:Y:S08]  /*e910*/  HMMA.16816.F32 R112, R16.reuse, R30, R112 ;  /* 0x0000001e1070723c */ /* 0x040ff00000001870 */
[C---:B---3--:R-:W-:Y:S08]  /*e920*/  HMMA.16816.F32 R116, R16.reuse, R32, R116 ;  /* 0x000000201074723c */ /* 0x048ff00000001874 */
        /* <DEDUP_REMOVED lines=12> */
[C---:B------:R-:W-:Y:S08]  /*e9f0*/  HMMA.16816.F32 R80, R16.reuse, R6, R80 ;  /* 0x000000061050723c */ /* 0x040ff00000001850 */
[C---:B------:R-:W-:Y:S08]  /*ea00*/  HMMA.16816.F32 R84, R16.reuse, R8, R84 ;  /* 0x000000081054723c */ /* 0x040ff00000001854 */
[C---:B------:R-:W-:Y:S08]  /*ea10*/  HMMA.16816.F32 R88, R16.reuse, R10, R88 ;  /* 0x0000000a1058723c */ /* 0x040ff00000001858 */
[C---:B-1----:R-:W-:Y:S08]  /*ea20*/  HMMA.16816.F32 R92, R16.reuse, R12, R92 ;  /* 0x0000000c105c723c */ /* 0x042ff0000000185c */
[----:B------:R-:W-:Y:S01]  /*ea30*/  HMMA.16816.F32 R96, R16, R14, R96 ;  /* 0x0000000e1060723c */ /* 0x000fe20000001860 */
[----:B------:R-:W-:-:S07]  /*ea40*/  @!P0 BRA `(.L_x_950) ;  /* 0x0000034000008947 */ /* 0x000fce0003800000 */
[----:B------:R-:W-:Y:S01]  /*ea50*/  ISETP.NE.AND P2, PT, R195, 0x1, PT ;  /* 0x00000001c300780c */ /* 0x000fe20003f45270 */
[----:B------:R-:W-:Y:S01]  /*ea60*/  IMAD.MOV.U32 R200, RZ, RZ, RZ ;  /* 0x000000ffffc87224 */ /* 0x000fe200078e00ff */
[----:B------:R-:W-:Y:S04]  /*ea70*/  IADD3 R201, R203, R149, R204 ;  /* 0x00000095cbc97210 */ /* 0x000fe80007ffe0cc */
[----:B------:R-:W-:Y:S05]  /*ea80*/  IADD3 R201, R201, -0x80, RZ ;  /* 0xffffff80c9c97810 */ /* 0x000fea0007ffe0ff */
        /* <DEDUP_REMOVED lines=25> */
[----:B------:R-:W3:Y:S01]  /*ec20*/  SHFL.IDX PT, R3, R19, 0x1, 0x181f ;  /* 0x00381f0013037f89 */ /* 0x000ee200000e0000 */
[C---:B-1----:R-:W-:Y:S05]  /*ec30*/  IADD3 R14, P0, R11.reuse, R212, RZ ;  /* 0x000000d40b0e7210 */ /* 0x042fea0007f1e0ff */
[C-C-:B--2---:R-:W-:Y:S01]  /*ec40*/  IMAD.X R15, R4.reuse, 0x1, R210.reuse, P0 ;  /* 0x00000001040f7824 */ /* 0x144fe200000e06d2 */
[C---:B------:R-:W-:Y:S05]  /*ec50*/  IADD3 R12, P0, R11.reuse, R214, RZ ;  /* 0x000000d60b0c7210 */ /* 0x040fea0007f1e0ff */
[C-C-:B------:R-:W-:Y:S01]  /*ec60*/  IMAD.X R13, R4.reuse, 0x1, R211.reuse, P0 ;  /* 0x00000001040d7824 */ /* 0x140fe200000e06d3 */
[----:B------:R-:W-:Y:S04]  /*ec70*/  IADD3 R10, P0, R11, R215, RZ ;  /* 0x000000d70b0a7210 */ /* 0x000fe80007f1e0ff */
[----:B------:R-:W-:Y:S02]  /*ec80*/  IADD3.X R11, R4, R213, RZ, P0, !PT ;  /* 0x000000d5040b7210 */ /* 0x000fe400007fe4ff */
[----:B------:R-:W1:Y:S01]  /*ec90*/  SHFL.IDX PT, R4, R18, 0x1, 0x181f ;  /* 0x00381f0012047f89 */ /* 0x000e6200000e0000 */
[C---:B---3--:R-:W-:Y:S05]  /*eca0*/  IADD3 R8, P0, R3.reuse, R212, RZ ;  /* 0x000000d403087210 */ /* 0x048fea0007f1e0ff */
[C---:B-1----:R-:W-:Y:S01]  /*ecb0*/  IMAD.X R9, R4.reuse, 0x1, R210, P0 ;  /* 0x0000000104097824 */ /* 0x042fe200000e06d2 */
[C---:B------:R-:W-:Y:S05]  /*ecc0*/  IADD3 R6, P0, R3.reuse, R214, RZ ;  /* 0x000000d603067210 */ /* 0x040fea0007f1e0ff */
[C---:B------:R-:W-:Y:S01]  /*ecd0*/  IMAD.X R7, R4.reuse, 0x1, R211, P0 ;  /* 0x0000000104077824 */ /* 0x040fe200000e06d3 */
[----:B------:R-:W-:Y:S02]  /*ece0*/  IADD3 R16, P0, R3, R215, RZ ;  /* 0x000000d703107210 */ /* 0x000fe40007f1e0ff */
[----:B------:R-:W-:Y:S03]  /*ecf0*/  MOV R3, UR16 ;  /* 0x0000001000037c02 */ /* 0x000fe60008000f00 */
[----:B------:R-:W-:Y:S02]  /*ed00*/  IMAD.X R17, R4, 0x1, R213, P0 ;  /* 0x0000000104117824 */ /* 0x000fe400000e06d5 */
[----:B------:R-:W-:Y:S04]  /*ed10*/  IMAD R3, R3, 0x3000, R202 ;  /* 0x0000300003037824 */ /* 0x000fe800078e02ca */
[----:B------:R-:W-:Y:S05]  /*ed20*/  IMAD.SHL.U32 R5, R3, 0x2, RZ ;  /* 0x0000000203057824 */ /* 0x000fea00078e00ff */
[----:B------:R1:W-:Y:S04]  /*ed30*/  LDGSTS.E.BYPASS.LTC128B.128 [R5+0xc100], [R14.64], !P5 ;  /* 0x0c1000000e057fae */ /* 0x0003e8000e901d4c */
[----:B------:R1:W-:Y:S04]  /*ed40*/  LDGSTS.E.BYPASS.LTC128B.128 [R5+0xe100], [R12.64], !P4 ;  /* 0x0e1000000c057fae */ /* 0x0003e8000e101d4c */
[----:B------:R1:W-:Y:S04]  /*ed50*/  LDGSTS.E.BYPASS.LTC128B.128 [R5+0x10100], [R10.64], !P6 ;  /* 0x101000000a057fae */ /* 0x0003e8000f101d4c */
[----:B------:R1:W-:Y:S04]  /*ed60*/  LDGSTS.E.BYPASS.LTC128B.128 [R5+0xd100], [R8.64], !P5 ;  /* 0x0d10000008057fae */ /* 0x0003e8000e901d4c */
[----:B------:R1:W-:Y:S04]  /*ed70*/  LDGSTS.E.BYPASS.LTC128B.128 [R5+0xf100], [R6.64], !P4 ;  /* 0x0f10000006057fae */ /* 0x0003e8000e101d4c */
[----:B------:R1:W-:Y:S02]  /*ed80*/  LDGSTS.E.BYPASS.LTC128B.128 [R5+0x11100], [R16.64], !P6 ;  /* 0x1110000010057fae */ /* 0x0003e4000f101d4c */
.L_x_950:
[----:B------:R-:W0:Y:S01]  /*ed90*/  LDGDEPBAR ;  /* 0x00000000000079af */ /* 0x000e220000000000 */
[----:B------:R-:W-:Y:S01]  /*eda0*/  UIADD3 UR4, UR5, 0x1, URZ ;  /* 0x0000000105047890 */ /* 0x000fe2000fffe03f */
[----:B------:R-:W-:Y:S01]  /*edb0*/  ISETP.GE.AND P0, PT, R194, R209, PT ;  /* 0x000000d1c200720c */ /* 0x000fe20003f06270 */
[----:B------:R-:W-:Y:S01]  /*edc0*/  UISETP.GE.AND UP0, UPT, UR5, 0x1, UPT ;  /* 0x000000010500788c */ /* 0x000fe2000bf06270 */
[----:B------:R-:W-:Y:S01]  /*edd0*/  IADD3 R4, R209, -0x1, RZ ;  /* 0xffffffffd1047810 */ /* 0x000fe20007ffe0ff */
[----:B------:R-:W-:Y:S01]  /*ede0*/  IMAD.MOV.U32 R3, RZ, RZ, R0 ;  /* 0x000000ffff037224 */ /* 0x000fe200078e0000 */
[----:B------:R-:W-:Y:S01]  /*edf0*/  MOV R132, R2 ;  /* 0x0000000200847202 */ /* 0x000fe20000000f00 */
[----:B------:R-:W-:Y:S02]  /*ee00*/  USEL UR5, UR4, URZ, !UP0 ;  /* 0x0000003f04057287 */ /* 0x000fe4000c000000 */
[----:B------:R-:W-:Y:S06]  /*ee10*/  IMAD.MOV.U32 R209, RZ, RZ, R4 ;  /* 0x000000ffffd17224 */ /* 0x000fec00078e0004 */
[----:B------:R-:W-:-:S05]  /*ee20*/  @!P0 BRA `(.L_x_951) ;  /* 0xffffcac000008947 */ /* 0x000fca000383ffff */
.L_x_940:
[----:B-1----:R-:W1:Y:S01]  /*ee30*/  SHFL.BFLY PT, R4, R207, 0x2, 0x1f ;  /* 0x0c401f00cf047f89 */ /* 0x002e6200000e0000 */
[----:B------:R-:W-:-:S02]  /*ee40*/  MOV R6, RZ ;  /* 0x000000ff00067202 */ /* 0x000fc40000000f00 */
[----:B------:R-:W-:Y:S01]  /*ee50*/  MOV R5, RZ ;  /* 0x000000ff00057202 */ /* 0x000fe20000000f00 */
[----:B------:R-:W2:Y:S01]  /*ee60*/  SHFL.BFLY PT, R3, R208, 0x2, 0x1f ;  /* 0x0c401f00d0037f89 */ /* 0x000ea200000e0000 */
        /* <DEDUP_REMOVED lines=13> */
[----:B------:R-:W2:Y:S01]  /*ef40*/  @P1 MUFU.LG2 R4, R4 ;  /* 0x0000000400041308 */ /* 0x000ea20000000c00 */
[----:B------:R-:W-:Y:S02]  /*ef50*/  @P0 FMUL.FTZ R11, R11, c[0x0][0x2d0] ;  /* 0x0000b4000b0b0a20 */ /* 0x000fe40000410000 */
[----:B-1----:R-:W-:-:S05]  /*ef60*/  FMUL.FTZ R128, R6, R128 ;  /* 0x0000008006807220 */ /* 0x002fca0000410000 */
[----:B------:R-:W1:Y:S01]  /*ef70*/  @P0 MUFU.RCP R5, R3 ;  /* 0x0000000300050308 */ /* 0x000e620000001000 */
        /* <DEDUP_REMOVED lines=46> */
[----:B------:R-:W-:Y:S02]  /*f260*/  FMUL.FTZ R97, R6, R97 ;  /* 0x0000006106617220 */ /* 0x000fe40000410000 */
[----:B------:R3:W4:Y:S01]  /*f270*/  @P0 MUFU.LG2 R6, R3 ;  /* 0x0000000300060308 */ /* 0x0007220000000c00 */
[----:B--2---:R-:W-:-:S02]  /*f280*/  @P1 FMUL.FTZ R9, R4, 0.69314718246459960938 ;  /* 0x3f31721804091820 */ /* 0x004fc40000410000 */
[----:B------:R-:W-:Y:S02]  /*f290*/  @P1 FMUL.FTZ R4, R8, c[0x0][0x2d0] ;  /* 0x0000b40008041a20 */ /* 0x000fe40000410000 */
[C---:B-1----:R-:W-:Y:S02]  /*f2a0*/  FMUL.FTZ R130, R5.reuse, R130 ;  /* 0x0000008205827220 */ /* 0x042fe40000410000 */
[C---:B------:R-:W-:Y:S02]  /*f2b0*/  FMUL.FTZ R131, R5.reuse, R131 ;  /* 0x0000008305837220 */ /* 0x040fe40000410000 */
[C---:B------:R-:W-:Y:S02]  /*f2c0*/  FMUL.FTZ R126, R5.reuse, R126 ;  /* 0x0000007e057e7220 */ /* 0x040fe40000410000 */
[C---:B------:R-:W-:Y:S02]  /*f2d0*/  FMUL.FTZ R127, R5.reuse, R127 ;  /* 0x0000007f057f7220 */ /* 0x040fe40000410000 */
[----:B------:R-:W-:-:S02]  /*f2e0*/  FMUL.FTZ R102, R5, R102 ;  /* 0x0000006605667220 */ /* 0x000fc40000410000 */
[C---:B------:R-:W-:Y:S01]  /*f2f0*/  FMUL.FTZ R103, R5.reuse, R103 ;  /* 0x0000006705677220 */ /* 0x040fe20000410000 */
[----:B---3--:R-:W-:Y:S01]  /*f300*/  MOV R3, 0xff800000 ;  /* 0xff80000000037802 */ /* 0x008fe20000000f00 */
[----:B----4-:R-:W-:Y:S02]  /*f310*/  @P0 FMUL.FTZ R6, R6, 0.69314718246459960938 ;  /* 0x3f31721806060820 */ /* 0x010fe40000410000 */
        /* <DEDUP_REMOVED lines=44> */
.L_x_906:
[----:B------:R-:W-:Y:S01]  /*f5e0*/  USHF.R.S32.HI UR6, URZ, 0x1f, UR7 ;  /* 0x0000001f3f067899 */ /* 0x000fe20008011407 */
[----:B------:R-:W-:Y:S05]  /*f5f0*/  @P2 BRA `(.L_x_952) ;  /* 0x0000157000002947 */ /* 0x000fea0003800000 */
[----:B------:R-:W1:Y:S01]  /*f600*/  S2R R0, SR_TID.X ;  /* 0x0000000000007919 */ /* 0x000e620000002100 */
[----:B------:R-:W-:Y:S01]  /*f610*/  IMAD.MOV.U32 R10, RZ, RZ, c[0x0][0x4e8] ;  /* 0x00013a00ff0a7624 */ /* 0x000fe200078e00ff */
[----:B------:R-:W-:Y:S01]  /*f620*/  ULDC.64 UR4, c[0x0][0x490] ;  /* 0x0001240000047ab9 */ /* 0x000fe20000000a00 */
[----:B------:R-:W-:Y:S01]  /*f630*/  F2FP.PACK_AB R128, R129, R128 ;  /* 0x000000808180723e */ /* 0x000fe200000000ff */
[----:B------:R-:W2:Y:S01]  /*f640*/  S2R R22, SR_CTAID.Z ;  /* 0x0000000000167919 */ /* 0x000ea20000002700 */
[----:B------:R-:W-:Y:S01]  /*f650*/  UIMAD UR8, UR6, UR4, URZ ;  /* 0x00000004060872a4 */ /* 0x000fe2000f8e023f */
[C---:B------:R-:W-:Y:S01]  /*f660*/  ISETP.NE.AND P3, PT, R10.reuse, 0x1, PT ;  /* 0x000000010a00780c */ /* 0x040fe20003f65270 */
[----:B------:R-:W-:Y:S01]  /*f670*/  UIMAD.WIDE.U32 UR10, UR7, UR4, URZ ;  /* 0x00000004070a72a5 */ /* 0x000fe2000f8e003f */
[----:B------:R-:W-:Y:S01]  /*f680*/  IMAD R10, R10, c[0x0][0x388], RZ ;  /* 0x0000e2000a0a7a24 */ /* 0x000fe200078e02ff */
[----:B------:R-:W-:Y:S01]  /*f690*/  UIMAD UR8, UR7, UR5, UR8 ;  /* 0x00000005070872a4 */ /* 0x000fe2000f8e0208 */
[----:B------:R-:W-:Y:S01]  /*f6a0*/  F2FP.PACK_AB R130, R131, R130 ;  /* 0x000000828382723e */ /* 0x000fe200000000ff */
[----:B------:R-:W-:Y:S01]  /*f6b0*/  BSSY B0, `(.L_x_953) ;  /* 0x0000103000007945 */ /* 0x000fe20003800000 */
[----:B------:R-:W-:Y:S01]  /*f6c0*/  ULDC.64 UR4, c[0x0][0x3e8] ;  /* 0x0000fa0000047ab9 */ /* 0x000fe20000000a00 */
[----:B------:R-:W-:Y:S01]  /*f6d0*/  IMAD.U32 R25, RZ, RZ, UR11 ;  /* 0x0000000bff197e24 */ /* 0x000fe2000f8e00ff */
[----:B------:R-:W-:Y:S01]  /*f6e0*/  UIMAD UR6, UR6, UR4, URZ ;  /* 0x00000004060672a4 */ /* 0x000fe2000f8e023f */
[----:B------:R-:W-:Y:S01]  /*f6f0*/  IMAD.U32 R24, RZ, RZ, UR10 ;  /* 0x0000000aff187e24 */ /* 0x000fe2000f8e00ff */
[----:B------:R-:W-:Y:S01]  /*f700*/  UIMAD.WIDE.U32 UR14, UR7, UR4, URZ ;  /* 0x00000004070e72a5 */ /* 0x000fe2000f8e003f */
[----:B------:R-:W-:Y:S01]  /*f710*/  F2FP.PACK_AB R124, R125, R124 ;  /* 0x0000007c7d7c723e */ /* 0x000fe200000000ff */
[----:B------:R-:W-:Y:S01]  /*f720*/  UIMAD UR5, UR7, UR5, UR6 ;  /* 0x00000005070572a4 */ /* 0x000fe2000f8e0206 */
[----:B------:R-:W-:Y:S01]  /*f730*/  F2FP.PACK_AB R126, R127, R126 ;  /* 0x0000007e7f7e723e */ /* 0x000fe200000000ff */
[----:B------:R-:W-:Y:S01]  /*f740*/  UIADD3 UR8, UR11, UR8, URZ ;  /* 0x000000080b087290 */ /* 0x000fe2000fffe03f */
[----:B------:R-:W-:Y:S01]  /*f750*/  F2FP.PACK_AB R100, R101, R100 ;  /* 0x000000646564723e */ /* 0x000fe200000000ff */
[----:B------:R-:W-:Y:S01]  /*f760*/  UIADD3 UR5, UR15, UR5, URZ ;  /* 0x000000050f057290 */ /* 0x000fe2000fffe03f */
[----:B------:R-:W-:Y:S01]  /*f770*/  IMAD.U32 R27, RZ, RZ, UR15 ;  /* 0x0000000fff1b7e24 */ /* 0x000fe2000f8e00ff */
[----:B-1----:R-:W-:Y:S01]  /*f780*/  SHF.R.S32.HI R9, RZ, 0x1f, R0 ;  /* 0x0000001fff097819 */ /* 0x002fe20000011400 */
[----:B------:R-:W-:Y:S01]  /*f790*/  IMAD.U32 R26, RZ, RZ, UR14 ;  /* 0x0000000eff1a7e24 */ /* 0x000fe2000f8e00ff */
[----:B------:R-:W-:Y:S01]  /*f7a0*/  F2FP.PACK_AB R102, R103, R102 ;  /* 0x000000666766723e */ /* 0x000fe200000000ff */
[----:B------:R-:W-:Y:S01]  /*f7b0*/  IMAD.U32 R25, RZ, RZ, UR8 ;  /* 0x00000008ff197e24 */ /* 0x000fe2000f8e00ff */
[----:B------:R-:W-:Y:S01]  /*f7c0*/  LEA.HI R11, R9, R0, RZ, 0x2 ;  /* 0x00000000090b7211 */ /* 0x000fe200078f10ff */
[----:B------:R-:W-:Y:S01]  /*f7d0*/  IMAD.U32 R27, RZ, RZ, UR5 ;  /* 0x00000005ff1b7e24 */ /* 0x000fe2000f8e00ff */
[----:B--2---:R-:W-:Y:S01]  /*f7e0*/  SHF.R.S32.HI R15, RZ, 0x1f, R22 ;  /* 0x0000001fff0f7819 */ /* 0x004fe20000011416 */
[----:B------:R-:W-:Y:S01]  /*f7f0*/  IMAD.WIDE.U32 R24, R22, c[0x0][0x498], R24 ;  /* 0x0001260016187a25 */ /* 0x000fe200078e0018 */
[----:B------:R-:W-:-:S02]  /*f800*/  SHF.R.S32.HI R20, RZ, 0x2, R11 ;  /* 0x00000002ff147819 */ /* 0x000fc4000001140b */
[----:B------:R-:W-:Y:S02]  /*f810*/  SHF.R.S32.HI R13, RZ, 0x1f, R11 ;  /* 0x0000001fff0d7819 */ /* 0x000fe4000001140b */
[----:B------:R-:W-:Y:S02]  /*f820*/  LOP3.LUT R11, R11, 0xfffffffc, RZ, 0xc0, !PT ;  /* 0xfffffffc0b0b7812 */ /* 0x000fe400078ec0ff */
[----:B------:R-:W-:Y:S01]  /*f830*/  LEA.HI R4, R13, R20, RZ, 0x3 ;  /* 0x000000140d047211 */ /* 0x000fe200078f18ff */
[----:B------:R-:W-:Y:S01]  /*f840*/  IMAD R13, R15, c[0x0][0x498], RZ ;  /* 0x000126000f0d7a24 */ /* 0x000fe200078e02ff */
[-C--:B------:R-:W-:Y:S01]  /*f850*/  LEA.HI R18, R9, R0.reuse, RZ, 0x5 ;  /* 0x0000000009127211 */ /* 0x080fe200078f28ff */
[----:B------:R-:W-:Y:S01]  /*f860*/  IMAD.IADD R8, R0, 0x1, -R11 ;  /* 0x0000000100087824 */ /* 0x000fe200078e0a0b */
[----:B------:R-:W-:Y:S01]  /*f870*/  LOP3.LUT R11, R4, 0xfffffff8, RZ, 0xc0, !PT ;  /* 0xfffffff8040b7812 */ /* 0x000fe200078ec0ff */
[----:B------:R-:W-:Y:S01]  /*f880*/  IMAD R15, R15, c[0x0][0x3f0], RZ ;  /* 0x0000fc000f0f7a24 */ /* 0x000fe200078e02ff */
[CC--:B------:R-:W-:Y:S01]  /*f890*/  LEA.HI R6, R9.reuse, R0.reuse, RZ, 0x3 ;  /* 0x0000000009067211 */ /* 0x0c0fe200078f18ff */
[----:B------:R-:W-:Y:S01]  /*f8a0*/  IMAD R13, R22, c[0x0][0x49c], R13 ;  /* 0x00012700160d7a24 */ /* 0x000fe200078e020d */
[----:B------:R-:W-:Y:S01]  /*f8b0*/  LEA.HI R2, R9, R0, RZ, 0x6 ;  /* 0x0000000009027211 */ /* 0x000fe200078f30ff */
[----:B------:R-:W-:Y:S01]  /*f8c0*/  IMAD.IADD R20, R20, 0x1, -R11 ;  /* 0x0000000114147824 */ /* 0x000fe200078e0a0b */
[----:B------:R-:W-:Y:S01]  /*f8d0*/  LOP3.LUT R9, R18, 0xffffffe0, RZ, 0xc0, !PT ;  /* 0xffffffe012097812 */ /* 0x000fe200078ec0ff */
[----:B------:R-:W1:Y:S01]  /*f8e0*/  S2R R11, SR_CTAID.X ;  /* 0x00000000000b7919 */ /* 0x000e620000002500 */
[----:B------:R-:W-:Y:S01]  /*f8f0*/  LOP3.LUT R21, R6, 0xfffffff8, RZ, 0xc0, !PT ;  /* 0xfffffff806157812 */ /* 0x000fe200078ec0ff */
[----:B------:R-:W-:Y:S01]  /*f900*/  IMAD R12, R22, c[0x0][0x3f4], R15 ;  /* 0x0000fd00160c7a24 */ /* 0x000fe200078e020f */
[----:B------:R-:W-:Y:S01]  /*f910*/  SHF.R.S32.HI R6, RZ, 0x3, R6 ;  /* 0x00000003ff067819 */ /* 0x000fe20000011406 */
[C---:B------:R-:W-:Y:S01]  /*f920*/  IMAD.IADD R9, R0.reuse, 0x1, -R9 ;  /* 0x0000000100097824 */ /* 0x040fe200078e0a09 */
[--C-:B------:R-:W-:Y:S01]  /*f930*/  SHF.R.S32.HI R17, RZ, 0x5, R18.reuse ;  /* 0x00000005ff117819 */ /* 0x100fe20000011412 */
[----:B------:R-:W-:Y:S01]  /*f940*/  IMAD.IADD R21, R0, 0x1, -R21 ;  /* 0x0000000100157824 */ /* 0x000fe200078e0a15 */
[----:B------:R-:W-:Y:S01]  /*f950*/  SHF.R.S32.HI R18, RZ, 0x1f, R18 ;  /* 0x0000001fff127819 */ /* 0x000fe20000011412 */
[----:B------:R-:W-:Y:S01]  /*f960*/  IMAD.SHL.U32 R15, R6, 0x40, RZ ;  /* 0x00000040060f7824 */ /* 0x000fe200078e00ff */
[----:B------:R-:W-:Y:S01]  /*f970*/  SHF.R.S32.HI R0, RZ, 0x1f, R9 ;  /* 0x0000001fff007819 */ /* 0x000fe20000011409 */
[C---:B------:R-:W-:Y:S01]  /*f980*/  IMAD.SHL.U32 R4, R21.reuse, 0x8, RZ ;  /* 0x0000000815047824 */ /* 0x040fe200078e00ff */
[----:B------:R-:W-:Y:S01]  /*f990*/  LEA.HI R18, R18, R17, RZ, 0x3 ;  /* 0x0000001112127211 */ /* 0x000fe200078f18ff */
[----:B------:R-:W-:Y:S01]  /*f9a0*/  IMAD R16, R21, 0x20, R6 ;  /* 0x0000002015107824 */ /* 0x000fe200078e0206 */
[----:B------:R-:W-:Y:S01]  /*f9b0*/  LOP3.LUT R15, R15, 0x1c0, RZ, 0xc0, !PT ;  /* 0x000001c00f0f7812 */ /* 0x000fe200078ec0ff */
[----:B------:R-:W-:Y:S01]  /*f9c0*/  IMAD R14, R17, 0x200, R8 ;  /* 0x00000200110e7824 */ /* 0x000fe200078e0208 */
[----:B------:R-:W-:Y:S01]  /*f9d0*/  LOP3.LUT R18, R18, 0xffffff8, RZ, 0xc0, !PT ;  /* 0x0ffffff812127812 */ /* 0x000fe200078ec0ff */
[----:B------:R-:W-:Y:S01]  /*f9e0*/  IMAD.WIDE.U32 R22, R22, c[0x0][0x3f0], R26 ;  /* 0x0000fc0016167a25 */ /* 0x000fe200078e001a */
[----:B------:R-:W-:-:S02]  /*f9f0*/  LOP3.LUT P0, RZ, R9, 0x3, RZ, 0xc0, !PT ;  /* 0x0000000309ff7812 */ /* 0x000fc4000780c0ff */
[----:B------:R-:W-:Y:S01]  /*fa00*/  LEA.HI R19, R8, R8, RZ, 0x1 ;  /* 0x0000000808137211 */ /* 0x000fe200078f08ff */
[----:B------:R-:W-:Y:S01]  /*fa10*/  IMAD.IADD R18, R17, 0x1, -R18 ;  /* 0x0000000111127824 */ /* 0x000fe200078e0a12 */
[----:B------:R-:W-:Y:S01]  /*fa20*/  LEA.HI R9, R0, R9, RZ, 0x2 ;  /* 0x0000000900097211 */ /* 0x000fe200078f10ff */
[----:B------:R-:W-:Y:S01]  /*fa30*/  IMAD.IADD R23, R23, 0x1, R12 ;  /* 0x0000000117177824 */ /* 0x000fe200078e020c */
[----:B------:R-:W-:Y:S01]  /*fa40*/  SHF.R.U32.HI R0, RZ, 0x3, R15 ;  /* 0x00000003ff007819 */ /* 0x000fe2000001160f */
[----:B-1----:R-:W-:Y:S01]  /*fa50*/  IMAD R17, R11, 0x80, R16 ;  /* 0x000000800b117824 */ /* 0x002fe200078e0210 */
[----:B------:R-:W-:Y:S02]  /*fa60*/  LOP3.LUT R15, R15, 0x38, R4, 0xf8, !PT ;  /* 0x000000380f0f7812 */ /* 0x000fe400078ef804 */
[----:B------:R-:W-:Y:S01]  /*fa70*/  LOP3.LUT R19, R19, 0x1ffffffe, RZ, 0xc0, !PT ;  /* 0x1ffffffe13137812 */ /* 0x000fe200078ec0ff */
[----:B------:R-:W-:Y:S01]  /*fa80*/  IMAD.MOV.U32 R16, RZ, RZ, R17 ;  /* 0x000000ffff107224 */ /* 0x000fe200078e0011 */
[----:B------:R-:W-:Y:S01]  /*fa90*/  LOP3.LUT R0, R15, R0, RZ, 0x3c, !PT ;  /* 0x000000000f007212 */ /* 0x000fe200078e3cff */
[----:B------:R-:W-:Y:S01]  /*faa0*/  @P3 IMAD.HI.U32 R15, R17, c[0x0][0x4ec], RZ ;  /* 0x00013b00110f3a27 */ /* 0x000fe200078e00ff */
[----:B------:R-:W-:-:S02]  /*fab0*/  SHF.R.S32.HI R9, RZ, 0x2, R9 ;  /* 0x00000002ff097819 */ /* 0x000fc40000011409 */
[----:B------:R-:W-:Y:S01]  /*fac0*/  R2P PR, R20, 0x6 ;  /* 0x0000000614007804 */ /* 0x000fe20000000000 */
[----:B------:R-:W-:Y:S01]  /*fad0*/  IMAD.IADD R8, R8, 0x1, -R19 ;  /* 0x0000000108087824 */ /* 0x000fe200078e0a13 */
[C---:B------:R-:W-:Y:S01]  /*fae0*/  LOP3.LUT R19, R20.reuse, 0x1, RZ, 0xc0, !PT ;  /* 0x0000000114137812 */ /* 0x040fe200078ec0ff */
[----:B------:R-:W-:Y:S01]  /*faf0*/  IMAD.SHL.U32 R20, R20, 0x40, RZ ;  /* 0x0000004014147824 */ /* 0x000fe200078e00ff */
[----:B------:R-:W-:Y:S01]  /*fb00*/  @P3 SHF.R.U32.HI R16, RZ, c[0x0][0x4f0], R15 ;  /* 0x00013c00ff103a19 */ /* 0x000fe2000001160f */
[----:B------:R-:W-:Y:S01]  /*fb10*/  IMAD R9, R18, 0x10, R9 ;  /* 0x0000001012097824 */ /* 0x000fe200078e0209 */
[----:B------:R-:W-:Y:S01]  /*fb20*/  ISETP.NE.U32.AND P4, PT, R19, 0x1, PT ;  /* 0x000000011300780c */ /* 0x000fe20003f85070 */
[----:B------:R-:W-:Y:S01]  /*fb30*/  IMAD.SHL.U32 R15, R2, 0x8, RZ ;  /* 0x00000008020f7824 */ /* 0x000fe200078e00ff */
[----:B------:R-:W-:Y:S01]  /*fb40*/  LOP3.LUT R20, R20, 0x1c0, RZ, 0xc0, !PT ;  /* 0x000001c014147812 */ /* 0x000fe200078ec0ff */
[----:B------:R-:W-:Y:S01]  /*fb50*/  IMAD R8, R8, 0x8, R9 ;  /* 0x0000000808087824 */ /* 0x000fe200078e0209 */
[----:B------:R-:W-:Y:S01]  /*fb60*/  F2FP.PACK_AB R104, R105, R104 ;  /* 0x000000686968723e */ /* 0x000fe200000000ff */
[----:B------:R-:W-:Y:S01]  /*fb70*/  IMAD.MOV R2, RZ, RZ, -R16 ;  /* 0x000000ffff027224 */ /* 0x000fe200078e0a10 */
[----:B------:R-:W-:Y:S01]  /*fb80*/  LOP3.LUT R15, R0, 0x7ffffe00, R15, 0xf8, !PT ;  /* 0x7ffffe00000f7812 */ /* 0x000fe200078ef80f */
[C---:B------:R-:W-:Y:S01]  /*fb90*/  IMAD R8, R11.reuse, 0x80, R8 ;  /* 0x000000800b087824 */ /* 0x040fe200078e0208 */
[----:B------:R-:W-:Y:S01]  /*fba0*/  LEA.HI R19, R20, R20, RZ, 0x1d ;  /* 0x0000001414137211 */ /* 0x000fe200078fe8ff */
[----:B------:R-:W-:Y:S01]  /*fbb0*/  IMAD R2, R2, c[0x0][0x4e8], R17 ;  /* 0x00013a0002027a24 */ /* 0x000fe200078e0211 */
[----:B------:R-:W-:Y:S01]  /*fbc0*/  SHF.R.S32.HI R0, RZ, 0x1f, R16 ;  /* 0x0000001fff007819 */ /* 0x000fe20000011410 */
[----:B------:R-:W-:Y:S01]  /*fbd0*/  IMAD R9, R11, 0x80, R9 ;  /* 0x000000800b097824 */ /* 0x000fe200078e0209 */
[----:B------:R-:W-:Y:S01]  /*fbe0*/  F2FP.PACK_AB R106, R107, R106 ;  /* 0x0000006a6b6a723e */ /* 0x000fe200000000ff */
[----:B------:R-:W-:Y:S01]  /*fbf0*/  IMAD.U32 R14, R14, 0x2, R19 ;  /* 0x000000020e0e7824 */ /* 0x000fe200078e0013 */
[----:B------:R-:W-:Y:S01]  /*fc00*/  F2FP.PACK_AB R108, R109, R108 ;  /* 0x0000006c6d6c723e */ /* 0x000fe200000000ff */
[----:B------:R-:W-:Y:S01]  /*fc10*/  IMAD R17, R0, c[0x0][0x3e0], RZ ;  /* 0x0000f80000117a24 */ /* 0x000fe200078e02ff */
[C---:B------:R-:W-:Y:S01]  /*fc20*/  ISETP.GE.OR P6, PT, R9.reuse, R10, P0 ;  /* 0x0000000a0900720c */ /* 0x040fe200007c6670 */
[----:B------:R-:W-:Y:S01]  /*fc30*/  @P3 IMAD.HI.U32 R0, R8, c[0x0][0x4ec], RZ ;  /* 0x00013b0008003a27 */ /* 0x000fe200078e00ff */
[----:B------:R-:W-:-:S02]  /*fc40*/  IADD3 R9, R9, 0x8, RZ ;  /* 0x0000000809097810 */ /* 0x000fc40007ffe0ff */
[----:B------:R-:W-:Y:S01]  /*fc50*/  F2FP.PACK_AB R110, R111, R110 ;  /* 0x0000006e6f6e723e */ /* 0x000fe200000000ff */
[----:B------:R-:W-:Y:S01]  /*fc60*/  IMAD.SHL.U32 R21, R14, 0x2, RZ ;  /* 0x000000020e157824 */ /* 0x000fe200078e00ff */
[----:B------:R-:W-:Y:S01]  /*fc70*/  ISETP.GE.OR P5, PT, R9, R10, P0 ;  /* 0x0000000a0900720c */ /* 0x000fe200007a6670 */
[----:B------:R-:W-:Y:S01]  /*fc80*/  IMAD.MOV.U32 R19, RZ, RZ, R8 ;  /* 0x000000ffff137224 */ /* 0x000fe200078e0008 */
[----:B------:R-:W-:Y:S01]  /*fc90*/  @P3 SHF.R.U32.HI R19, RZ, c[0x0][0x4f0], R0 ;  /* 0x00013c00ff133a19 */ /* 0x000fe20000011600 */
[C---:B------:R-:W-:Y:S01]  /*fca0*/  IMAD.WIDE.U32 R22, R16.reuse, c[0x0][0x3e0], R22 ;  /* 0x0000f80010167a25 */ /* 0x040fe200078e0016 */
[----:B------:R-:W-:Y:S01]  /*fcb0*/  IADD3 R12, R21, 0x80, RZ ;  /* 0x00000080150c7810 */ /* 0x000fe20007ffe0ff */
[----:B------:R-:W-:Y:S01]  /*fcc0*/  BAR.SYNC.DEFER_BLOCKING 0x1, 0x100 ;  /* 0x0044000000007b1d */ /* 0x000fe20000010000 */
[----:B------:R-:W-:Y:S01]  /*fcd0*/  SHF.R.S32.HI R0, RZ, 0x1f, R19 ;  /* 0x0000001fff007819 */ /* 0x000fe20000011413 */
[----:B------:R-:W-:Y:S01]  /*fce0*/  IMAD R17, R16, c[0x0][0x3e4], R17 ;  /* 0x0000f90010117a24 */ /* 0x000fe200078e0211 */
[----:B------:R-:W-:Y:S01]  /*fcf0*/  IADD3 R16, P0, R19, R24, RZ ;  /* 0x0000001813107210 */ /* 0x000fe20007f1e0ff */
[----:B------:R-:W-:Y:S01]  /*fd00*/  IMAD R11, R11, 0x80, R6 ;  /* 0x000000800b0b7824 */ /* 0x000fe200078e0206 */
[----:B------:R-:W-:Y:S01]  /*fd10*/  IADD3 R9, R21, 0x70, RZ ;  /* 0x0000007015097810 */ /* 0x000fe20007ffe0ff */
[----:B------:R-:W-:Y:S01]  /*fd20*/  IMAD.IADD R23, R23, 0x1, R17 ;  /* 0x0000000117177824 */ /* 0x000fe200078e0211 */
[----:B------:R-:W-:-:S02]  /*fd30*/  @P4 IADD3 R9, R12, 0x10, RZ ;  /* 0x000000100c094810 */ /* 0x000fc40007ffe0ff */
[----:B------:R-:W-:Y:S01]  /*fd40*/  IADD3.X R17, R0, R25, R13, P0, !PT ;  /* 0x0000001900117210 */ /* 0x000fe200007fe40d */
[----:B------:R-:W-:Y:S01]  /*fd50*/  IMAD.MOV.U32 R0, RZ, RZ, 0x20 ;  /* 0x00000020ff007424 */ /* 0x000fe200078e00ff */
[----:B------:R-:W-:Y:S01]  /*fd60*/  SHF.R.S32.HI R12, RZ, 0x1f, R2 ;  /* 0x0000001fff0c7819 */ /* 0x000fe20000011402 */
[----:B------:R-:W-:Y:S01]  /*fd70*/  IMAD.MOV R13, RZ, RZ, -R19 ;  /* 0x000000ffff0d7224 */ /* 0x000fe200078e0a13 */
[----:B------:R-:W-:Y:S02]  /*fd80*/  F2FP.PACK_AB R112, R113, R112 ;  /* 0x000000707170723e */ /* 0x000fe400000000ff */
[----:B------:R-:W-:Y:S01]  /*fd90*/  SEL R0, R0, 0xffffffe0, !P1 ;  /* 0xffffffe000007807 */ /* 0x000fe20004800000 */
[----:B------:R-:W-:Y:S01]  /*fda0*/  IMAD R19, R12, c[0x0][0x3d8], RZ ;  /* 0x0000f6000c137a24 */ /* 0x000fe200078e02ff */
[----:B------:R-:W-:Y:S01]  /*fdb0*/  F2FP.PACK_AB R114, R115, R114 ;  /* 0x000000727372723e */ /* 0x000fe200000000ff */
[----:B------:R-:W-:Y:S01]  /*fdc0*/  IMAD R25, R13, c[0x0][0x4e8], R8 ;  /* 0x00013a000d197a24 */ /* 0x000fe200078e0208 */
[----:B------:R-:W-:Y:S01]  /*fdd0*/  F2FP.PACK_AB R116, R117, R116 ;  /* 0x000000747574723e */ /* 0x000fe200000000ff */
[C---:B------:R-:W-:Y:S01]  /*fde0*/  IMAD R12, R2.reuse, c[0x0][0x3dc], R19 ;  /* 0x0000f700020c7a24 */ /* 0x040fe200078e0213 */
[----:B------:R-:W-:Y:S01]  /*fdf0*/  F2FP.PACK_AB R118, R119, R118 ;  /* 0x000000767776723e */ /* 0x000fe200000000ff */
[----:B------:R-:W-:Y:S01]  /*fe00*/  IMAD.WIDE.U32 R18, R2, c[0x0][0x3d8], R22 ;  /* 0x0000f60002127a25 */ /* 0x000fe200078e0016 */
[----:B------:R-:W-:Y:S01]  /*fe10*/  F2FP.PACK_AB R120, R121, R120 ;  /* 0x000000787978723e */ /* 0x000fe200000000ff */
[----:B------:R-:W-:Y:S01]  /*fe20*/  STS [R21+0x80], R128 ;  /* 0x0000808015007388 */ /* 0x000fe20000000800 */
[----:B------:R-:W-:Y:S01]  /*fe30*/  F2FP.PACK_AB R122, R123, R122 ;  /* 0x0000007a7b7a723e */ /* 0x000fe200000000ff */
[----:B------:R-:W-:Y:S01]  /*fe40*/  IMAD.MOV.U32 R8, RZ, RZ, 0x40 ;  /* 0x00000040ff087424 */ /* 0x000fe200078e00ff */
[----:B------:R-:W-:Y:S01]  /*fe50*/  F2FP.PACK_AB R36, R37, R36 ;  /* 0x000000242524723e */ /* 0x000fe200000000ff */
[----:B------:R-:W-:Y:S01]  /*fe60*/  IMAD.IADD R13, R21, 0x1, R0 ;  /* 0x00000001150d7824 */ /* 0x000fe200078e0200 */
[----:B------:R-:W-:Y:S01]  /*fe70*/  STS [R21+0x480], R130 ;  /* 0x0004808215007388 */ /* 0x000fe20000000800 */
[----:B------:R-:W-:Y:S01]  /*fe80*/  IMAD.IADD R23, R0, 0x1, R9 ;  /* 0x0000000100177824 */ /* 0x000fe200078e0209 */
[----:B------:R-:W-:Y:S01]  /*fe90*/  SHF.R.S32.HI R0, RZ, 0x1f, R25 ;  /* 0x0000001fff007819 */ /* 0x000fe20000011419 */
[----:B------:R-:W-:Y:S01]  /*fea0*/  IMAD.WIDE.U32 R16, R25, c[0x0][0x488], R16 ;  /* 0x0001220019107a25 */ /* 0x000fe200078e0010 */
[----:B------:R-:W-:Y:S01]  /*feb0*/  SEL R8, R8, 0xffffffc0, !P2 ;  /* 0xffffffc008087807 */ /* 0x000fe20005000000 */
[----:B------:R-:W-:Y:S01]  /*fec0*/  STS [R9], R124 ;  /* 0x0000007c09007388 */ /* 0x000fe20000000800 */
        /* <DEDUP_REMOVED lines=12> */
[----:B------:R-:W-:Y:S01]  /*ff90*/  STS [R13+0x480], R102 ;  /* 0x000480660d007388 */ /* 0x000fe20000000800 */
[----:B------:R-:W-:Y:S01]  /*ffa0*/  F2FP.PACK_AB R46, R47, R46 ;  /* 0x0000002e2f2e723e */ /* 0x000fe200000000ff */
[----:B------:R-:W-:Y:S01]  /*ffb0*/  IMAD.IADD R17, R17, 0x1, R0 ;  /* 0x0000000111117824 */ /* 0x000fe200078e0200 */
        /* <DEDUP_REMOVED lines=30> */
[----:B------:R-:W-:Y:S01]  /*101a0*/  LEA R2, P0, R16, c[0x0][0x450], 0x2 ;  /* 0x0001140010027a11 */ /* 0x000fe200078010ff */
        /* <DEDUP_REMOVED lines=34> */
[----:B-1----:R-:W-:-:S03]  /*103d0*/  IMAD.SHL.U32 R9, R15, 0x2, RZ ;  /* 0x000000020f097824 */ /* 0x002fc600078e00ff */
[----:B------:R-:W-:Y:S04]  /*103e0*/  STS [R25+0x8000], R88 ;  /* 0x0080005819007388 */ /* 0x000fe80000000800 */
[----:B------:R-:W-:Y:S04]  /*103f0*/  STS [R25+0x8400], R90 ;  /* 0x0084005a19007388 */ /* 0x000fe80000000800 */
        /* <DEDUP_REMOVED lines=16> */
[----:B-1----:R-:W-:-:S03]  /*10500*/  IMAD.IADD R3, R19, 0x1, R12 ;  /* 0x0000000113037824 */ /* 0x002fc600078e020c */
[----:B------:R1:W1:Y:S02]  /*10510*/  LDS.128 R36, [R9+0x6080] ;  /* 0x0060800009247984 */ /* 0x0002640000000c00 */
[----:B------:R-:W-:Y:S02]  /*10520*/  LEA.HI.X R2, R18, c[0x0][0x384], R3, 0x1, P0 ;  /* 0x0000e10012027a11 */ /* 0x000fe400000f0c03 */
[----:B------:R1:W1:Y:S01]  /*10530*/  LDS.128 R32, [R9+0x7080] ;  /* 0x0070800009207984 */ /* 0x0002620000000c00 */
[----:B------:R-:W-:-:S03]  /*10540*/  ISETP.GE.AND P0, PT, R11, R10, PT ;  /* 0x0000000a0b00720c */ /* 0x000fc60003f06270 */
[----:B------:R1:W1:Y:S04]  /*10550*/  LDS.128 R28, [R9+0x9080] ;  /* 0x00908000091c7984 */ /* 0x0002680000000c00 */
[----:B------:R1:W1:Y:S04]  /*10560*/  LDS.128 R24, [R9+0xa080] ;  /* 0x00a0800009187984 */ /* 0x0002680000000c00 */
[----:B------:R1:W1:Y:S04]  /*10570*/  LDS.128 R20, [R9+0xb080] ;  /* 0x00b0800009147984 */ /* 0x0002680000000c00 */
[----:B------:R1:W1:Y:S01]  /*10580*/  SHFL.IDX PT, R61, R2, RZ, 0x181f ;  /* 0x00181fff023d7589 */ /* 0x00026200000e0000 */
[----:B------:R-:W-:Y:S05]  /*10590*/  @P0 BRA `(.L_x_954) ;  /* 0x0000014000000947 */ /* 0x000fea0003800000 */
[----:B---3--:R-:W3:Y:S01]  /*105a0*/  LDS.128 R56, [R9+0x80] ;  /* 0x0000800009387984 */ /* 0x008ee20000000c00 */
[----:B------:R-:W-:-:S02]  /*105b0*/  IADD3 R8, R4, 0x40, RZ ;  /* 0x0000004004087810 */ /* 0x000fc40007ffe0ff */
[----:B------:R-:W-:Y:S01]  /*105c0*/  IADD3 R6, R4, 0x80, RZ ;  /* 0x0000008004067810 */ /* 0x000fe20007ffe0ff */
[----:B------:R-:W4:Y:S01]  /*105d0*/  LDS.128 R16, [R9+0x4080] ;  /* 0x0040800009107984 */ /* 0x000f220000000c00 */
[----:B------:R-:W-:Y:S02]  /*105e0*/  ISETP.GE.AND P1, PT, R8, c[0x0][0x3c8], PT ;  /* 0x0000f20008007a0c */ /* 0x000fe40003f26270 */
[----:B------:R-:W-:Y:S01]  /*105f0*/  ISETP.GE.AND P0, PT, R6, c[0x0][0x3c8], PT ;  /* 0x0000f20006007a0c */ /* 0x000fe20003f06270 */
[----:B------:R2:W1:Y:S01]  /*10600*/  LDS.128 R12, [R9+0x8080] ;  /* 0x00808000090c7984 */ /* 0x0004620000000c00 */
[----:B------:R-:W-:-:S09]  /*10610*/  ISETP.GE.AND P2, PT, R4, c[0x0][0x3c8], PT ;  /* 0x0000f20004007a0c */ /* 0x000fd20003f46270 */
[----:B------:R-:W-:Y:S02]  /*10620*/  @!P1 SHF.R.S32.HI R5, RZ, 0x1f, R8 ;  /* 0x0000001fff059819 */ /* 0x000fe40000011408 */
[----:B------:R-:W-:Y:S02]  /*10630*/  @!P0 SHF.R.S32.HI R3, RZ, 0x1f, R6 ;  /* 0x0000001fff038819 */ /* 0x000fe40000011406 */
[----:B------:R-:W-:Y:S02]  /*10640*/  @!P1 LEA.HI R5, R5, R8, RZ, 0x3 ;  /* 0x0000000805059211 */ /* 0x000fe400078f18ff */
[----:B------:R-:W-:Y:S01]  /*10650*/  @!P0 LEA.HI R3, R3, R6, RZ, 0x3 ;  /* 0x0000000603038211 */ /* 0x000fe200078f18ff */
[----:B-12---:R-:W-:Y:S01]  /*10660*/  @!P2 IMAD.WIDE R6, R4, 0x2, R60 ;  /* 0x000000020406a825 */ /* 0x006fe200078e023c */
[----:B------:R-:W-:Y:S02]  /*10670*/  @!P1 LOP3.LUT R5, R5, 0xfffffff8, RZ, 0xc0, !PT ;  /* 0xfffffff805059812 */ /* 0x000fe400078ec0ff */
[----:B------:R-:W-:-:S03]  /*10680*/  @!P0 LOP3.LUT R3, R3, 0xfffffff8, RZ, 0xc0, !PT ;  /* 0xfffffff803038812 */ /* 0x000fc600078ec0ff */
[----:B------:R-:W-:-:S04]  /*10690*/  @!P1 IMAD.WIDE R8, R5, 0x2, R60 ;  /* 0x0000000205089825 */ /* 0x000fc800078e023c */
[----:B------:R-:W-:Y:S01]  /*106a0*/  @!P0 IMAD.WIDE R60, R3, 0x2, R60 ;  /* 0x00000002033c8825 */ /* 0x000fe200078e023c */
[----:B---3--:R1:W-:Y:S04]  /*106b0*/  @!P2 ST.E.128 [R6.64], R56 ;  /* 0x000000380600a985 */ /* 0x0083e8000c101d0c */
[----:B----4-:R1:W-:Y:S04]  /*106c0*/  @!P1 ST.E.128 [R8.64], R16 ;  /* 0x0000001008009985 */ /* 0x0103e8000c101d0c */
[----:B------:R1:W-:Y:S02]  /*106d0*/  @!P0 ST.E.128 [R60.64], R12 ;  /* 0x0000000c3c008985 */ /* 0x0003e4000c101d0c */
.L_x_954:
[----:B---3--:R-:W-:Y:S05]  /*106e0*/  BSYNC B0 ;  /* 0x0000000000007941 */ /* 0x008fea0003800000 */
.L_x_953:
[----:B------:R-:W-:Y:S01]  /*106f0*/  IADD3 R3, R11, 0x20, RZ ;  /* 0x000000200b037810 */ /* 0x000fe20007ffe0ff */
[----:B-1----:R1:W3:Y:S01]  /*10700*/  SHFL.IDX PT, R13, R2, 0x1, 0x181f ;  /* 0x00381f00020d7f89 */ /* 0x0022e200000e0000 */
        /* <DEDUP_REMOVED lines=11> */
[----:B------:R-:W-:Y:S02]  /*107c0*/  @!P1 LEA.HI R5, R5, R8, RZ, 0x3 ;  /* 0x0000000805059211 */ /* 0x000fe400078f18ff */
[----:B------:R-:W-:Y:S01]  /*107d0*/  @!P0 LEA.HI R3, R3, R6, RZ, 0x3 ;  /* 0x0000000603038211 */ /* 0x000fe200078f18ff */
[----:B--234-:R-:W-:Y:S01]  /*107e0*/  @!P2 IMAD.WIDE R6, R4, 0x2, R12 ;  /* 0x000000020406a825 */ /* 0x01cfe200078e020c */
[----:B------:R-:W-:Y:S02]  /*107f0*/  @!P1 LOP3.LUT R5, R5, 0xfffffff8, RZ, 0xc0, !PT ;  /* 0xfffffff805059812 */ /* 0x000fe400078ec0ff */
[----:B------:R-:W-:-:S02]  /*10800*/  @!P0 LOP3.LUT R3, R3, 0xfffffff8, RZ, 0xc0, !PT ;  /* 0xfffffff803038812 */ /* 0x000fc400078ec0ff */
[----:B------:R2:W-:Y:S01]  /*10810*/  @!P2 ST.E.128 [R6.64], R52 ;  /* 0x000000340600a985 */ /* 0x0005e2000c101d0c */
[----:B------:R-:W-:-:S04]  /*10820*/  @!P1 IMAD.WIDE R8, R5, 0x2, R12 ;  /* 0x0000000205089825 */ /* 0x000fc800078e020c */
[----:B------:R-:W-:Y:S01]  /*10830*/  @!P0 IMAD.WIDE R12, R3, 0x2, R12 ;  /* 0x00000002030c8825 */ /* 0x000fe200078e020c */
[----:B------:R2:W-:Y:S04]  /*10840*/  @!P1 ST.E.128 [R8.64], R40 ;  /* 0x0000002808009985 */ /* 0x0005e8000c101d0c */
[----:B------:R2:W-:Y:S02]  /*10850*/  @!P0 ST.E.128 [R12.64], R28 ;  /* 0x0000001c0c008985 */ /* 0x0005e4000c101d0c */
.L_x_956:
[----:B------:R-:W-:Y:S05]  /*10860*/  BSYNC B0 ;  /* 0x0000000000007941 */ /* 0x000fea0003800000 */
.L_x_955:
[----:B------:R-:W-:Y:S01]  /*10870*/  IADD3 R3, R11, 0x40, RZ ;  /* 0x000000400b037810 */ /* 0x000fe20007ffe0ff */
[----:B--23--:R2:W3:Y:S01]  /*10880*/  SHFL.IDX PT, R13, R2, 0x2, 0x181f ;  /* 0x00581f00020d7f89 */ /* 0x00c4e200000e0000 */
        /* <DEDUP_REMOVED lines=17> */
[----:B------:R-:W-:-:S04]  /*109a0*/  @!P1 IMAD.WIDE R8, R5, 0x2, R12 ;  /* 0x0000000205089825 */ /* 0x000fc800078e020c */
[----:B------:R-:W-:Y:S01]  /*109b0*/  @!P0 IMAD.WIDE R12, R3, 0x2, R12 ;  /* 0x00000002030c8825 */ /* 0x000fe200078e020c */
[----:B------:R3:W-:Y:S04]  /*109c0*/  @!P1 ST.E.128 [R8.64], R36 ;  /* 0x0000002408009985 */ /* 0x0007e8000c101d0c */
[----:B------:R3:W-:Y:S02]  /*109d0*/  @!P0 ST.E.128 [R12.64], R24 ;  /* 0x000000180c008985 */ /* 0x0007e4000c101d0c */
.L_x_958:
[----:B------:R-:W-:Y:S05]  /*109e0*/  BSYNC B0 ;  /* 0x0000000000007941 */ /* 0x000fea0003800000 */
.L_x_957:
[----:B------:R-:W-:Y:S01]  /*109f0*/  IADD3 R11, R11, 0x60, RZ ;  /* 0x000000600b0b7810 */ /* 0x000fe20007ffe0ff */
[----:B---3--:R3:W1:Y:S03]  /*10a00*/  SHFL.IDX PT, R7, R2, 0x3, 0x181f ;  /* 0x00781f0002077f89 */ /* 0x00866600000e0000 */
[----:B------:R-:W-:Y:S01]  /*10a10*/  ISETP.GE.AND P0, PT, R11, R10, PT ;  /* 0x0000000a0b00720c */ /* 0x000fe20003f06270 */
[----:B------:R3:W2:-:S12]  /*10a20*/  SHFL.IDX PT, R6, R0, 0x3, 0x181f ;  /* 0x00781f0000067f89 */ /* 0x00069800000e0000 */
[----:B------:R-:W-:Y:S05]  /*10a30*/  @P0 EXIT ;  /* 0x000000000000094d */ /* 0x000fea0003800000 */
[C---:B------:R-:W-:Y:S02]  /*10a40*/  IADD3 R3, R4.reuse, 0x40, RZ ;  /* 0x0000004004037810 */ /* 0x040fe40007ffe0ff */
[C---:B------:R-:W-:Y:S02]  /*10a50*/  ISETP.GE.AND P1, PT, R4.reuse, c[0x0][0x3c8], PT ;  /* 0x0000f20004007a0c */ /* 0x040fe40003f26270 */
[----:B------:R-:W-:Y:S02]  /*10a60*/  ISETP.GE.AND P0, PT, R3, c[0x0][0x3c8], PT ;  /* 0x0000f20003007a0c */ /* 0x000fe40003f06270 */
[----:B------:R-:W-:-:S11]  /*10a70*/  IADD3 R5, R4, 0x80, RZ ;  /* 0x0000008004057810 */ /* 0x000fd60007ffe0ff */
[----:B-123--:R-:W-:-:S04]  /*10a80*/  @!P0 SHF.R.S32.HI R0, RZ, 0x1f, R3 ;  /* 0x0000001fff008819 */ /* 0x00efc80000011403 */
[----:B------:R-:W-:Y:S01]  /*10a90*/  @!P0 LEA.HI R0, R0, R3, RZ, 0x3 ;  /* 0x0000000300008211 */ /* 0x000fe200078f18ff */
[----:B------:R-:W-:-:S03]  /*10aa0*/  @!P1 IMAD.WIDE R2, R4, 0x2, R6 ;  /* 0x0000000204029825 */ /* 0x000fc600078e0206 */
[----:B------:R-:W-:Y:S02]  /*10ab0*/  @!P0 LOP3.LUT R0, R0, 0xfffffff8, RZ, 0xc0, !PT ;  /* 0xfffffff800008812 */ /* 0x000fe400078ec0ff */
[----:B------:R1:W-:Y:S03]  /*10ac0*/  @!P1 ST.E.128 [R2.64], R44 ;  /* 0x0000002c02009985 */ /* 0x0003e6000c101d0c */
[----:B------:R-:W-:-:S05]  /*10ad0*/  @!P0 IMAD.WIDE R8, R0, 0x2, R6 ;  /* 0x0000000200088825 */ /* 0x000fca00078e0206 */
[----:B------:R1:W-:Y:S01]  /*10ae0*/  @!P0 ST.E.128 [R8.64], R32 ;  /* 0x0000002008008985 */ /* 0x0003e2000c101d0c */
[----:B------:R-:W-:-:S13]  /*10af0*/  ISETP.GE.AND P0, PT, R5, c[0x0][0x3c8], PT ;  /* 0x0000f20005007a0c */ /* 0x000fda0003f06270 */
[----:B------:R-:W-:Y:S05]  /*10b00*/  @P0 EXIT ;  /* 0x000000000000094d */ /* 0x000fea0003800000 */
[----:B------:R-:W-:-:S04]  /*10b10*/  SHF.R.S32.HI R0, RZ, 0x1f, R5 ;  /* 0x0000001fff007819 */ /* 0x000fc80000011405 */
[----:B------:R-:W-:-:S04]  /*10b20*/  LEA.HI R0, R0, R5, RZ, 0x3 ;  /* 0x0000000500007211 */ /* 0x000fc800078f18ff */
[----:B-1----:R-:W-:-:S05]  /*10b30*/  LOP3.LUT R3, R0, 0xfffffff8, RZ, 0xc0, !PT ;  /* 0xfffffff800037812 */ /* 0x002fca00078ec0ff */
[----:B------:R-:W-:-:S05]  /*10b40*/  IMAD.WIDE R6, R3, 0x2, R6 ;  /* 0x0000000203067825 */ /* 0x000fca00078e0206 */
[----:B------:R-:W-:Y:S01]  /*10b50*/  ST.E.128 [R6.64], R20 ;  /* 0x0000001406007985 */ /* 0x000fe2000c101d0c */
[----:B------:R-:W-:Y:S05]  /*10b60*/  EXIT ;  /* 0x000000000000794d */ /* 0x000fea0003800000 */
.L_x_952:
[----:B------:R-:W1:Y:S01]  /*10b70*/  S2R R7, SR_TID.X ;  /* 0x0000000000077919 */ /* 0x000e620000002100 */
[----:B------:R-:W-:Y:S03]  /*10b80*/  BSSY B0, `(.L_x_959) ;  /* 0x0000029000007945 */ /* 0x000fe60003800000 */
[----:B------:R-:W2:Y:S01]  /*10b90*/  S2R R8, SR_CTAID.Z ;  /* 0x0000000000087919 */ /* 0x000ea20000002700 */
[----:B-1----:R-:W-:Y:S02]  /*10ba0*/  ISETP.GT.AND P0, PT, R7, 0x7f, PT ;  /* 0x0000007f0700780c */ /* 0x002fe40003f04270 */
[----:B--2---:R-:W-:-:S11]  /*10bb0*/  SHF.R.S32.HI R11, RZ, 0x1f, R8 ;  /* 0x0000001fff0b7819 */ /* 0x004fd60000011408 */
[----:B------:R-:W-:Y:S05]  /*10bc0*/  @P0 BRA `(.L_x_960) ;  /* 0x0000024000000947 */ /* 0x000fea0003800000 */
[----:B------:R-:W1:Y:S01]  /*10bd0*/  S2R R4, SR_CTAID.X ;  /* 0x0000000000047919 */ /* 0x000e620000002500 */
[----:B------:R-:W-:-:S05]  /*10be0*/  MOV R2, c[0x0][0x4e8] ;  /* 0x00013a0000027a02 */ /* 0x000fca0000000f00 */
[----:B------:R-:W-:Y:S01]  /*10bf0*/  IMAD R0, R2, c[0x0][0x388], RZ ;  /* 0x0000e20002007a24 */ /* 0x000fe200078e02ff */
[----:B-1----:R-:W-:-:S04]  /*10c00*/  LEA R9, R4, R7, 0x7 ;  /* 0x0000000704097211 */ /* 0x002fc800078e38ff */
        /* <DEDUP_REMOVED lines=32> */
.L_x_960:
[----:B------:R-:W-:Y:S05]  /*10e10*/  BSYNC B0 ;  /* 0x0000000000007941 */ /* 0x000fea0003800000 */
.L_x_959:
        /* <DEDUP_REMOVED lines=45> */
[----:B------:R1:W2:Y:S01]  /*110f0*/  SHFL.IDX PT, R10, R9, RZ, 0x181f ;  /* 0x00181fff090a7589 */ /* 0x0002a200000e0000 */
[----:B------:R-:W-:-:S03]  /*11100*/  ISETP.GE.AND P0, PT, R4, R3, PT ;  /* 0x000000030400720c */ /* 0x000fc60003f06270 */
        /* <DEDUP_REMOVED lines=17> */
.L_x_962:
[----:B------:R-:W-:Y:S05]  /*11220*/  BSYNC B0 ;  /* 0x0000000000007941 */ /* 0x000fea0003800000 */
.L_x_961:
        /* <DEDUP_REMOVED lines=21> */
.L_x_964:
[----:B------:R-:W-:Y:S05]  /*11380*/  BSYNC B0 ;  /* 0x0000000000007941 */ /* 0x000fea0003800000 */
.L_x_963:
        /* <DEDUP_REMOVED lines=21> */
.L_x_966:
[----:B------:R-:W-:Y:S05]  /*114e0*/  BSYNC B0 ;  /* 0x0000000000007941 */ /* 0x000fea0003800000 */
.L_x_965:
        /* <DEDUP_REMOVED lines=22> */
.L_x_967:
        /* <DEDUP_REMOVED lines=11> */
.L_x_1508:


//--------------------- .text._ZN7cutlass13device_kernelIN5flash19enable_sm80_to_sm89INS1_16FlashAttnFwdSm80INS1_25CollectiveMainloopFwdSm80ILi8ELi2ELb0EN4cute5tupleIJNS5_1CILi128EEENS7_ILi64EEENS7_ILi192EEEEEELi192ENS_6half_tEfNS_4arch4Sm80ELb0ELb1ELb0ELb1ELb1ELb0ELb1ELb0EEENS1_21CollectiveEpilogueFwdINS6_IJS8_SA_S9_EEENS6_IJNS7_ILi1EEESI_SI_EEESC_SE_Li256ELb1ELb1ELb0ELb0EEENS1_19SingleTileSchedulerILb1ELb0ELb1ELi128EEEEEEEEEvNT_6ParamsE --------------------------
	.section	.text._ZN7cutlass13device_kernelIN5flash19enable_sm80_to_sm89INS1_16FlashAttnFwdSm80INS1_25CollectiveMainloopFwdSm80ILi8ELi2ELb0EN4cute5tupleIJNS5_1CILi128EEENS7_ILi64EEENS7_ILi192EEEEEELi192ENS_6half_tEfNS_4arch4Sm80ELb0ELb1ELb0ELb1ELb1ELb0ELb1ELb0EEENS1_21CollectiveEpilogueFwdINS6_IJS8_SA_S9_EEENS6_IJNS7_ILi1EEESI_SI_EEESC_SE_Li256ELb1ELb1ELb0ELb0EEENS1_19SingleTileSchedulerILb1ELb0ELb1ELi128EEEEEEEEEvNT_6ParamsE,"ax",@progbits
	.sectioninfo	@"SHI_REGISTERS=234"
	.align	128
.text._ZN7cutlass13device_kernelIN5flash19enable_sm80_to_sm89INS1_16FlashAttnFwdSm80INS1_25CollectiveMainloopFwdSm80ILi8ELi2ELb0EN4cute5tupleIJNS5_1CILi128EEENS7_ILi64EEENS7_ILi192EEEEEELi192ENS_6half_tEfNS_4arch4Sm80ELb0ELb1ELb0ELb1ELb1ELb0ELb1ELb0EEENS1_21CollectiveEpilogueFwdINS6_IJS8_SA_S9_EEENS6_IJNS7_ILi1EEESI_SI_EEESC_SE_Li256ELb1ELb1ELb0ELb0EEENS1_19SingleTileSchedulerILb1ELb0ELb1ELi128EEEEEEEEEvNT_6ParamsE:
        .type           _ZN7cutlass13device_kernelIN5flash19enable_sm80_to_sm89INS1_16FlashAttnFwdSm80INS1_25CollectiveMainloopFwdSm80ILi8ELi2ELb0EN4cute5tupleIJNS5_1CILi128EEENS7_ILi64EEENS7_ILi192EEEEEELi192ENS_6half_tEfNS_4arch4Sm80ELb0ELb1ELb0ELb1ELb1ELb0ELb1ELb0EEENS1_21CollectiveEpilogueFwdINS6_IJS8_SA_S9_EEENS6_IJNS7_ILi1EEESI_SI_EEESC_SE_Li256ELb1ELb1ELb0ELb0EEENS1_19SingleTileSchedulerILb1ELb0ELb1ELi128EEEEEEEEEvNT_6ParamsE,@function
        .size           _ZN7cutlass13device_kernelIN5flash19enable_sm80_to_sm89INS1_16FlashAttnFwdSm80INS1_25CollectiveMainloopFwdSm80ILi8ELi2ELb0EN4cute5tupleIJNS5_1CILi128EEENS7_ILi64EEENS7_ILi192EEEEEELi192ENS_6half_tEfNS_4arch4Sm80ELb0ELb1ELb0ELb1ELb1ELb0ELb1ELb0EEENS1_21CollectiveEpilogueFwdINS6_IJS8_SA_S9_EEENS6_IJNS7_ILi1EEESI_SI_EEESC_SE_Li256ELb1ELb1ELb0ELb0EEENS1_19SingleTileSchedulerILb1ELb0ELb1ELi128EEEEEEEEEvNT_6ParamsE,(.L_x_1509 - _ZN7cutlass13device_kernelIN5flash19enable_sm80_to_sm89INS1_16FlashAttnFwdSm80INS1_25CollectiveMainloopFwdSm80ILi8ELi2ELb0EN4cute5tupleIJNS5_1CILi128EEENS7_ILi64EEENS7_ILi192EEEEEELi192ENS_6half_tEfNS_4arch4Sm80ELb0ELb1ELb0ELb1ELb1ELb0ELb1ELb0EEENS1_21CollectiveEpilogueFwdINS6_IJS8_SA_S9_EEENS6_IJNS7_ILi1EEESI_SI_EEESC_SE_Li256ELb1ELb1ELb0ELb0EEENS1_19SingleTileSchedulerILb1ELb0ELb1ELi128EEEEEEEEEvNT_6ParamsE)
        .other          _ZN7cutlass13device_kernelIN5flash19enable_sm80_to_sm89INS1_16FlashAttnFwdSm80INS1_25CollectiveMainloopFwdSm80ILi8ELi2ELb0EN4cute5tupleIJNS5_1CILi128EEENS7_ILi64EEENS7_ILi192EEEEEELi192ENS_6half_tEfNS_4arch4Sm80ELb0ELb1ELb0ELb1ELb1ELb0ELb1ELb0EEENS1_21CollectiveEpilogueFwdINS6_IJS8_SA_S9_EEENS6_IJNS7_ILi1EEESI_SI_EEESC_SE_Li256ELb1ELb1ELb0ELb0EEENS1_19SingleTileSchedulerILb1ELb0ELb1ELi128EEEEEEEEEvNT_6ParamsE,@"STO_CUDA_ENTRY STV_DEFAULT"
_ZN7cutlass13device_kernelIN5flash19enable_sm80_to_sm89INS1_16FlashAttnFwdSm80INS1_25CollectiveMainloopFwdSm80ILi8ELi2ELb0EN4cute5tupleIJNS5_1CILi128EEENS7_ILi64EEENS7_ILi192EEEEEELi192ENS_6half_tEfNS_4arch4Sm80ELb0ELb1ELb0ELb1ELb1ELb0ELb1ELb0EEENS1_21CollectiveEpilogueFwdINS6_IJS8_SA_S9_EEENS6_IJNS7_ILi1EEESI_SI_EEESC_SE_Li256ELb1ELb1ELb0ELb0EEENS1_19SingleTileSchedulerILb1ELb0ELb1ELi128EEEEEEEEEvNT_6ParamsE:
        /* <DEDUP_REMOVED lines=20> */
.L_x_969:
        /* <DEDUP_REMOVED lines=13> */
.L_x_971:
[----:B------:R-:W-:Y:S02]  /*0210*/  ULDC UR5, c[0x0][0x54c] ;  /* 0x0001530000057ab9 */ /* 0x000fe40000000800 */
.L_x_970:
[----:B------:R-:W-:Y:S02]  /*0220*/  ULDC UR4, c[0x0][0x548] ;  /* 0x0001520000047ab9 */ /* 0x000fe40000000800 */
[----:B------:R-:W-:-:S02]  /*0230*/  USHF.L.U32 UR7, UR6, 0x7, URZ ;  /* 0x0000000706077899 */ /* 0x000fc4000800063f */
[----:B------:R-:W-:-:S04]  /*0240*/  UIMAD UR4, UR5, UR4, URZ ;  /* 0x00000004050472a4 */ /* 0x000fc8000f8e023f */
[----:B------:R-:W-:-:S04]  /*0250*/  UISETP.GE.AND UP0, UPT, UR7, UR4, UPT ;  /* 0x000000040700728c */ /* 0x000fc8000bf06270 */
[----:B------:R-:W-:Y:S01]  /*0260*/  USEL UR11, UR11, 0xffffffff, !UP0 ;  /* 0xffffffff0b0b7887 */ /* 0x000fe2000c000000 */
[----:B------:R-:W-:Y:S05]  /*0270*/  BRA `(.L_x_972) ;  /* 0x000001b000007947 */ /* 0x000fea0003800000 */
.L_x_968:
        /* <DEDUP_REMOVED lines=8> */
.L_x_973:
        /* <DEDUP_REMOVED lines=13> */
.L_x_975:
[----:B------:R-:W-:Y:S02]  /*03d0*/  ULDC UR5, c[0x0][0x54c] ;  /* 0x0001530000057ab9 */ /* 0x000fe40000000800 */
.L_x_974:
[----:B------:R-:W-:Y:S02]  /*03e0*/  ULDC UR4, c[0x0][0x548] ;  /* 0x0001520000047ab9 */ /* 0x000fe40000000800 */
[----:B------:R-:W-:-:S02]  /*03f0*/  USHF.L.U32 UR7, UR6, 0x7, URZ ;  /* 0x0000000706077899 */ /* 0x000fc4000800063f */
[----:B------:R-:W-:-:S04]  /*0400*/  UIMAD UR4, UR5, UR4, URZ ;  /* 0x00000004050472a4 */ /* 0x000fc8000f8e023f */
[----:B------:R-:W-:-:S04]  /*0410*/  UISETP.GE.AND UP0, UPT, UR7, UR4, UPT ;  /* 0x000000040700728c */ /* 0x000fc8000bf06270 */
[----:B------:R-:W-:-:S06]  /*0420*/  USEL UR11, UR11, 0xffffffff, !UP0 ;  /* 0xffffffff0b0b7887 */ /* 0x000fcc000c000000 */
.L_x_972:
        /* <DEDUP_REMOVED lines=44> */
.L_x_976:
        /* <DEDUP_REMOVED lines=9> */
.L_x_977:
        /* <DEDUP_REMOVED lines=9> */
[----:B--2---:R-:W-:Y:S02]  /*0810*/  IADD3 R4, -R4, R7, RZ ;  /* 0x0000000704047210 */ /* 0x004fe40007ffe1ff */
.L_x_978:
[----:B------:R-:W-:Y:S01]  /*0820*/  ULDC UR4, c[0x0][0x2c4] ;  /* 0x0000b10000047ab9 */ /* 0x000fe20000000800 */
[----:B------:R-:W-:Y:S01]  /*0830*/  IMAD.MOV.U32 R193, RZ, RZ, c[0x0][0x32c] ;  /* 0x0000cb00ffc17624 */ /* 0x000fe200078e00ff */
[----:B------:R-:W-:Y:S01]  /*0840*/  UISETP.NE.AND UP1, UPT, UR4, 0x1, UPT ;  /* 0x000000010400788c */ /* 0x000fe2000bf25270 */
[----:B-----5:R-:W-:Y:S02]  /*0850*/  IMAD.IADD R191, R4, 0x1, -R199 ;  /* 0x0000000104bf7824 */ /* 0x020fe400078e0ac7 */
[----:B------:R-:W-:Y:S01]  /*0860*/  ULDC.64 UR4, c[0x0][0x2c8] ;  /* 0x0000b20000047ab9 */ /* 0x000fe20000000a00 */
[----:B------:R-:W-:-:S02]  /*0870*/  ISETP.GE.AND P1, PT, R193, 0x1, PT ;  /* 0x00000001c100780c */ /* 0x000fc40003f26270 */
[----:B-1----:R-:W-:Y:S02]  /*0880*/  IADD3 R2, R191, 0x1, -R200 ;  /* 0x00000001bf027810 */ /* 0x002fe40007ffe8c8 */
[----:B------:R-:W-:-:S03]  /*0890*/  P2R R0, PR, RZ, 0x2 ;  /* 0x00000002ff007803 */ /* 0x000fc60000000000 */
[----:B------:R-:W-:-:S04]  /*08a0*/  @UP1 UIADD3 UR12, UR7, 0x7f, URZ ;  /* 0x0000007f070c1890 */ /* 0x000fc8000fffe03f */
[----:B------:R-:W-:Y:S02]  /*08b0*/  UIMAD.WIDE.U32 UR12, UR12, UR4, URZ ;  /* 0x000000040c0c72a5 */ /* 0x000fe4000f8e003f */
[----:B------:R-:W-:Y:S02]  /*08c0*/  UIADD3 UR4, UR7, 0x7f, URZ ;  /* 0x0000007f07047890 */ /* 0x000fe4000fffe03f */
[----:B------:R-:W-:-:S06]  /*08d0*/  @UP1 USHF.R.U32.HI UR4, URZ, UR5, UR13 ;  /* 0x000000053f041299 */ /* 0x000fcc000801160d */
[----:B------:R-:W-:-:S04]  /*08e0*/  IADD3 R2, R2, UR4, RZ ;  /* 0x0000000402027c10 */ /* 0x000fc8000fffe0ff */
[----:B------:R-:W-:Y:S01]  /*08f0*/  IADD3 R7, R2, c[0x0][0x328], RZ ;  /* 0x0000ca0002077a10 */ /* 0x000fe20007ffe0ff */
[----:B------:R-:W-:Y:S05]  /*0900*/  @!P1 BRA `(.L_x_979) ;  /* 0x000000e000009947 */ /* 0x000fea0003800000 */
[C---:B------:R-:W-:Y:S02]  /*0910*/  ISETP.GT.AND P0, PT, R2.reuse, RZ, PT ;  /* 0x000000ff0200720c */ /* 0x040fe40003f04270 */
        /* <DEDUP_REMOVED lines=8> */
.L_x_980:
[----:B------:R-:W-:-:S13]  /*09a0*/  ISETP.NE.AND P0, PT, R193, 0x1, PT ;  /* 0x00000001c100780c */ /* 0x000fda0003f05270 */
[----:B------:R-:W-:-:S05]  /*09b0*/  @P0 IMAD.HI.U32 R2, R0, c[0x0][0x330], RZ ;  /* 0x0000cc0000020a27 */ /* 0x000fca00078e00ff */
[----:B------:R-:W-:-:S05]  /*09c0*/  @P0 SHF.R.U32.HI R0, RZ, c[0x0][0x334], R2 ;  /* 0x0000cd00ff000a19 */ /* 0x000fca0000011602 */
.L_x_981:
[----:B------:R-:W-:-:S05]  /*09d0*/  IMAD R0, R0, R193, c[0x0][0x32c] ;  /* 0x0000cb0000007624 */ /* 0x000fca00078e02c1 */
[----:B------:R-:W-:Y:S02]  /*09e0*/  IMNMX R7, R7, R0, PT ;  /* 0x0000000007077217 */ /* 0x000fe40003800200 */
.L_x_979:
[----:B------:R-:W-:Y:S01]  /*09f0*/  IADD3 R3, R191, 0x3f, RZ ;  /* 0x0000003fbf037810 */ /* 0x000fe20007ffe0ff */
[----:B------:R-:W-:Y:S01]  /*0a00*/  ULDC.64 UR4, c[0x0][0x2c8] ;  /* 0x0000b20000047ab9 */ /* 0x000fe20000000a00 */
[----:B------:R-:W-:Y:S01]  /*0a10*/  IADD3 R7, R7, 0x3f, RZ ;  /* 0x0000003f07077810 */ /* 0x000fe20007ffe0ff */
[----:B------:R-:W-:Y:S01]  /*0a20*/  UIMAD.WIDE.U32 UR12, UR7, UR4, URZ ;  /* 0x00000004070c72a5 */ /* 0x000fe2000f8e003f */
[----:B------:R-:W-:Y:S01]  /*0a30*/  SHF.R.S32.HI R2, RZ, 0x1f, R3 ;  /* 0x0000001fff027819 */ /* 0x000fe20000011403 */
[----:B------:R-:W-:Y:S01]  /*0a40*/  IMAD.IADD R146, R191, 0x1, -R200 ;  /* 0x00000001bf927824 */ /* 0x000fe200078e0ac8 */
[----:B------:R-:W-:Y:S01]  /*0a50*/  SHF.R.S32.HI R0, RZ, 0x1f, R7 ;  /* 0x0000001fff007819 */ /* 0x000fe20000011407 */
[----:B------:R-:W-:Y:S01]  /*0a60*/  UMOV UR4, UR7 ;  /* 0x0000000700047c82 */ /* 0x000fe20008000000 */
[----:B------:R-:W-:Y:S01]  /*0a70*/  LEA.HI R2, R2, R3, RZ, 0x6 ;  /* 0x0000000302027211 */ /* 0x000fe200078f30ff */
[----:B------:R-:W-:Y:S01]  /*0a80*/  @UP1 USHF.R.U32.HI UR4, URZ, UR5, UR13 ;  /* 0x000000053f041299 */ /* 0x000fe2000801160d */
[----:B------:R-:W-:-:S02]  /*0a90*/  LEA.HI R0, R0, R7, RZ, 0x6 ;  /* 0x0000000700007211 */ /* 0x000fc400078f30ff */
[----:B------:R-:W-:Y:S02]  /*0aa0*/  SHF.R.S32.HI R147, RZ, 0x6, R2 ;  /* 0x00000006ff937819 */ /* 0x000fe40000011402 */
[----:B------:R-:W-:Y:S02]  /*0ab0*/  SHF.R.S32.HI R0, RZ, 0x6, R0 ;  /* 0x00000006ff007819 */ /* 0x000fe40000011400 */
[----:B------:R-:W-:Y:S02]  /*0ac0*/  IADD3 R2, R146, UR4, RZ ;  /* 0x0000000492027c10 */ /* 0x000fe4000fffe0ff */
[----:B------:R-:W-:Y:S02]  /*0ad0*/  IMNMX R147, R147, R0, PT ;  /* 0x0000000093937217 */ /* 0x000fe40003800200 */
[----:B------:R-:W-:Y:S01]  /*0ae0*/  IADD3 R3, R2, -c[0x0][0x324], RZ ;  /* 0x8000c90002037a10 */ /* 0x000fe20007ffe0ff */
[----:B------:R-:W-:Y:S05]  /*0af0*/  @!P1 BRA `(.L_x_982) ;  /* 0x000000d000009947 */ /* 0x000fea0003800000 */
[----:B------:R-:W-:-:S13]  /*0b00*/  ISETP.GT.AND P0, PT, R2, -0x1, PT ;  /* 0xffffffff0200780c */ /* 0x000fda0003f04270 */
[----:B------:R-:W-:Y:S05]  /*0b10*/  @P0 BRA `(.L_x_983) ;  /* 0x0000006000000947 */ /* 0x000fea0003800000 */
[----:B------:R-:W-:Y:S02]  /*0b20*/  ISETP.NE.AND P0, PT, R193, 0x1, PT ;  /* 0x00000001c100780c */ /* 0x000fe40003f05270 */
[----:B------:R-:W-:-:S11]  /*0b30*/  LOP3.LUT R2, RZ, R2, RZ, 0x33, !PT ;  /* 0x00000002ff027212 */ /* 0x000fd600078e33ff */
[----:B------:R-:W-:-:S05]  /*0b40*/  @P0 IMAD.HI.U32 R0, R2, c[0x0][0x330], RZ ;  /* 0x0000cc0002000a27 */ /* 0x000fca00078e00ff */
[----:B------:R-:W-:-:S04]  /*0b50*/  @P0 SHF.R.U32.HI R2, RZ, c[0x0][0x334], R0 ;  /* 0x0000cd00ff020a19 */ /* 0x000fc80000011600 */
[----:B------:R-:W-:Y:S01]  /*0b60*/  LOP3.LUT R2, RZ, R2, RZ, 0x33, !PT ;  /* 0x00000002ff027212 */ /* 0x000fe200078e33ff */
[----:B------:R-:W-:Y:S05]  /*0b70*/  BRA `(.L_x_984) ;  /* 0x0000003000007947 */ /* 0x000fea0003800000 */
.L_x_983:
[----:B------:R-:W-:-:S13]  /*0b80*/  ISETP.NE.AND P0, PT, R193, 0x1, PT ;  /* 0x00000001c100780c */ /* 0x000fda0003f05270 */
[----:B------:R-:W-:-:S05]  /*0b90*/  @P0 IMAD.HI.U32 R0, R2, c[0x0][0x330], RZ ;  /* 0x0000cc0002000a27 */ /* 0x000fca00078e00ff */
[----:B------:R-:W-:-:S05]  /*0ba0*/  @P0 SHF.R.U32.HI R2, RZ, c[0x0][0x334], R0 ;  /* 0x0000cd00ff020a19 */ /* 0x000fca0000011600 */
.L_x_984:
[----:B------:R-:W-:-:S05]  /*0bb0*/  IMAD R2, R2, c[0x0][0x32c], RZ ;  /* 0x0000cb0002027a24 */ /* 0x000fca00078e02ff */
[----:B------:R-:W-:-:S04]  /*0bc0*/  IMNMX R3, R3, R2, !PT ;  /* 0x0000000203037217 */ /* 0x000fc80007800200 */
.L_x_982:
[----:B------:R-:W-:Y:S01]  /*0bd0*/  SHF.R.S32.HI R190, RZ, 0x1f, R3 ;  /* 0x0000001fffbe7819 */ /* 0x000fe20000011403 */
[----:B------:R-:W-:Y:S01]  /*0be0*/  CS2R R98, SRZ ;  /* 0x0000000000627805 */ /* 0x000fe2000001ff00 */
[----:B------:R-:W-:Y:S01]  /*0bf0*/  PLOP3.LUT P2, PT, PT, PT, PT, 0x80, 0x0 ;  /* 0x000000000000781c */ /* 0x000fe20003f4f070 */
[----:B------:R-:W-:Y:S01]  /*0c00*/  CS2R R96, SRZ ;  /* 0x0000000000607805 */ /* 0x000fe2000001ff00 */
        /* <DEDUP_REMOVED lines=72> */
[----:B------:R-:W-:Y:S01]  /*1090*/  IMAD.MOV.U32 R186, RZ, RZ, 0x10 ;  /* 0x00000010ffba7424 */ /* 0x000fe200078e00ff */
[----:B------:R-:W-:Y:S01]  /*10a0*/  PLOP3.LUT P0, PT, PT, PT, UP1, 0x80, 0x0 ;  /* 0x000000000000781c */ /* 0x000fe20003f0f018 */
[----:B------:R-:W-:Y:S01]  /*10b0*/  IMAD.IADD R208, R5, 0x1, -R208 ;  /* 0x0000000105d07824 */ /* 0x000fe200078e0ad0 */
[----:B------:R-:W-:Y:S01]  /*10c0*/  ULDC.64 UR4, c[0x0][0x1b8] ;  /* 0x00006e0000047ab9 */ /* 0x000fe20000000a00 */
[----:B------:R-:W-:Y:S01]  /*10d0*/  LEA.HI R14, R8, R5, RZ, 0x4 ;  /* 0x00000005080e7211 */ /* 0x000fe200078f20ff */
[----:B------:R-:W-:Y:S01]  /*10e0*/  UIADD3 UR13, UR13, UR9, URZ ;  /* 0x000000090d0d7290 */ /* 0x000fe2000fffe03f */
[C---:B------:R-:W-:Y:S01]  /*10f0*/  IMAD R198, R208.reuse, 0x20, R19 ;  /* 0x00000020d0c67824 */ /* 0x040fe200078e0213 */
[----:B------:R-:W-:Y:S01]  /*1100*/  USHF.R.S32.HI UR9, URZ, 0x1f, UR11 ;  /* 0x0000001f3f097899 */ /* 0x000fe2000801140b */
[----:B------:R-:W-:Y:S01]  /*1110*/  SHF.R.S32.HI R11, RZ, 0x4, R14 ;  /* 0x00000004ff0b7819 */ /* 0x000fe2000001140e */
[----:B------:R-:W-:Y:S01]  /*1120*/  UIMAD UR8, UR18, UR4, URZ ;  /* 0x00000004120872a4 */ /* 0x000fe2000f8e023f */
[----:B------:R-:W-:Y:S01]  /*1130*/  IMAD.SHL.U32 R187, R208, 0x40, RZ ;  /* 0x00000040d0bb7824 */ /* 0x000fe200078e00ff */
[----:B------:R-:W-:Y:S01]  /*1140*/  IADD3 R12, R198, UR7, RZ ;  /* 0x00000007c60c7c10 */ /* 0x000fe2000fffe0ff */
[----:B------:R-:W-:Y:S01]  /*1150*/  USEL UR9, UR9, URZ, !UP2 ;  /* 0x0000003f09097287 */ /* 0x000fe2000d000000 */
[----:B------:R-:W-:Y:S01]  /*1160*/  IMAD.SHL.U32 R197, R19, 0x40, RZ ;  /* 0x0000004013c57824 */ /* 0x000fe200078e00ff */
[----:B------:R-:W-:Y:S01]  /*1170*/  UIMAD UR8, UR10, UR5, UR8 ;  /* 0x000000050a0872a4 */ /* 0x000fe2000f8e0208 */
[----:B------:R-:W-:Y:S01]  /*1180*/  LOP3.LUT R187, R187, 0x1c0, RZ, 0xc0, !PT ;  /* 0x000001c0bbbb7812 */ /* 0x000fe200078ec0ff */
[----:B------:R-:W-:Y:S01]  /*1190*/  UIMAD.WIDE.U32 UR16, UR10, UR4, UR12 ;  /* 0x000000040a1072a5 */ /* 0x000fe2000f8e000c */
[----:B-1----:R-:W-:Y:S01]  /*11a0*/  @P1 IMAD.HI.U32 R2, R12, c[0x0][0x2c8], RZ ;  /* 0x0000b2000c021a27 */ /* 0x002fe200078e00ff */
[----:B------:R-:W-:Y:S01]  /*11b0*/  USEL UR12, UR11, URZ, !UP2 ;  /* 0x0000003f0b0c7287 */ /* 0x000fe2000d000000 */
[----:B------:R-:W-:Y:S01]  /*11c0*/  LOP3.LUT R6, R187, 0x8, R6, 0xf8, !PT ;  /* 0x00000008bb067812 */ /* 0x000fe200078ef806 */
[----:B------:R-:W-:Y:S01]  /*11d0*/  ULDC.64 UR4, c[0x0][0x1c0] ;  /* 0x0000700000047ab9 */ /* 0x000fe20000000a00 */
[----:B------:R-:W-:Y:S01]  /*11e0*/  IMAD.MOV.U32 R3, RZ, RZ, R12 ;  /* 0x000000ffff037224 */ /* 0x000fe200078e000c */
[----:B------:R-:W-:Y:S01]  /*11f0*/  UIMAD UR9, UR9, UR4, URZ ;  /* 0x00000004090972a4 */ /* 0x000fe2000f8e023f */
[----:B------:R-:W-:Y:S01]  /*1200*/  @P0 SHF.R.U32.HI R3, RZ, c[0x0][0x2cc], R2 ;  /* 0x0000b300ff030a19 */ /* 0x000fe20000011602 */
[----:B------:R-:W-:Y:S01]  /*1210*/  UIADD3 UR17, UR17, UR8, URZ ;  /* 0x0000000811117290 */ /* 0x000fe2000fffe03f */
[C---:B------:R-:W-:Y:S01]  /*1220*/  LOP3.LUT R2, R14.reuse, 0xfffffff0, RZ, 0xc0, !PT ;  /* 0xfffffff00e027812 */ /* 0x040fe200078ec0ff */
[----:B------:R-:W-:Y:S01]  /*1230*/  UIMAD UR5, UR12, UR5, UR9 ;  /* 0x000000050c0572a4 */ /* 0x000fe2000f8e0209 */
[----:B------:R-:W-:Y:S01]  /*1240*/  LEA.HI R14, R14, R11, RZ, 0x1 ;  /* 0x0000000b0e0e7211 */ /* 0x000fe200078f08ff */
[----:B------:R-:W-:Y:S01]  /*1250*/  UIMAD.WIDE.U32 UR12, UR12, UR4, UR16 ;  /* 0x000000040c0c72a5 */ /* 0x000fe2000f8e0010 */
[----:B------:R-:W-:Y:S01]  /*1260*/  SHF.R.U32.HI R187, RZ, 0x3, R187 ;  /* 0x00000003ffbb7819 */ /* 0x000fe200000116bb */
[----:B------:R-:W-:Y:S01]  /*1270*/  IMAD.IADD R7, R5, 0x1, -R2 ;  /* 0x0000000105077824 */ /* 0x000fe200078e0a02 */
[----:B------:R-:W-:Y:S01]  /*1280*/  SHF.R.S32.HI R2, RZ, 0x1f, R3 ;  /* 0x0000001fff027819 */ /* 0x000fe20000011403 */
[----:B------:R-:W-:Y:S01]  /*1290*/  UIADD3 UR5, UR13, UR5, URZ ;  /* 0x000000050d057290 */ /* 0x000fe2000fffe03f */
[----:B------:R-:W-:Y:S01]  /*12a0*/  LOP3.LUT R14, R14, 0xfffffffe, RZ, 0xc0, !PT ;  /* 0xfffffffe0e0e7812 */ /* 0x000fe200078ec0ff */
[----:B------:R-:W-:Y:S01]  /*12b0*/  IMAD.U32 R21, RZ, RZ, UR13 ;  /* 0x0000000dff157e24 */ /* 0x000fe2000f8e00ff */
[----:B------:R-:W-:Y:S01]  /*12c0*/  SHF.R.S32.HI R10, RZ, 0x1f, R7 ;  /* 0x0000001fff0a7819 */ /* 0x000fe20000011407 */
[----:B------:R-:W-:Y:S01]  /*12d0*/  IMAD.U32 R20, RZ, RZ, UR12 ;  /* 0x0000000cff147e24 */ /* 0x000fe2000f8e00ff */
[----:B------:R-:W-:Y:S01]  /*12e0*/  LOP3.LUT R197, R197, 0x1c0, RZ, 0xc0, !PT ;  /* 0x000001c0c5c57812 */ /* 0x000fe200078ec0ff */
[----:B------:R-:W-:Y:S01]  /*12f0*/  IMAD.U32 R21, RZ, RZ, UR5 ;  /* 0x00000005ff157e24 */ /* 0x000fe2000f8e00ff */
[----:B------:R-:W-:Y:S01]  /*1300*/  LEA.HI R10, R10, R7, RZ, 0x3 ;  /* 0x000000070a0a7211 */ /* 0x000fe200078f18ff */
[----:B------:R-:W-:Y:S01]  /*1310*/  IMAD R2, R2, c[0x0][0x1b0], RZ ;  /* 0x00006c0002027a24 */ /* 0x000fe200078e02ff */
[----:B------:R-:W-:Y:S01]  /*1320*/  LOP3.LUT R187, R6, R187, RZ, 0x3c, !PT ;  /* 0x000000bb06bb7212 */ /* 0x000fe200078e3cff */
[C---:B------:R-:W-:Y:S01]  /*1330*/  IMAD.WIDE.U32 R20, R3.reuse, c[0x0][0x1b0], R20 ;  /* 0x00006c0003147a25 */ /* 0x040fe200078e0014 */
[----:B------:R-:W-:Y:S01]  /*1340*/  SHF.R.U32.HI R16, RZ, 0x3, R197 ;  /* 0x00000003ff107819 */ /* 0x000fe200000116c5 */
[----:B------:R-:W-:Y:S01]  /*1350*/  BSSY B0, `(.L_x_986) ;  /* 0x0000046000007945 */ /* 0x000fe20003800000 */
[----:B------:R-:W-:Y:S01]  /*1360*/  LEA.HI R18, R8, R5, RZ, 0x6 ;  /* 0x0000000508127211 */ /* 0x000fe200078f30ff */
[----:B------:R-:W-:Y:S01]  /*1370*/  IMAD R9, R3, c[0x0][0x1b4], R2 ;  /* 0x00006d0003097a24 */ /* 0x000fe200078e0202 */
[----:B------:R-:W-:Y:S01]  /*1380*/  LOP3.LUT R2, R10, 0xfffffff8, RZ, 0xc0, !PT ;  /* 0xfffffff80a027812 */ /* 0x000fe200078ec0ff */
[----:B------:R-:W-:Y:S01]  /*1390*/  IMAD.MOV R3, RZ, RZ, -R3 ;  /* 0x000000ffff037224 */ /* 0x000fe200078e0a03 */
[----:B------:R-:W-:Y:S01]  /*13a0*/  LOP3.LUT P1, RZ, R208, 0x4, RZ, 0xc0, !PT ;  /* 0x00000004d0ff7812 */ /* 0x000fe2000782c0ff */
[----:B------:R-:W-:-:S02]  /*13b0*/  IMAD.IADD R14, R11, 0x1, -R14 ;  /* 0x000000010b0e7824 */ /* 0x000fc400078e0a0e */
[----:B------:R-:W-:Y:S02]  /*13c0*/  IMAD R12, R3, c[0x0][0x2c4], R12 ;  /* 0x0000b100030c7a24 */ /* 0x000fe400078e020c */
[----:B------:R-:W-:Y:S02]  /*13d0*/  IMAD.IADD R2, R7, 0x1, -R2 ;  /* 0x0000000107027824 */ /* 0x000fe400078e0a02 */
[----:B------:R-:W-:Y:S01]  /*13e0*/  IMAD.IADD R21, R21, 0x1, R9 ;  /* 0x0000000115157824 */ /* 0x000fe200078e0209 */
[----:B------:R-:W-:Y:S01]  /*13f0*/  SHF.R.S32.HI R3, RZ, 0x1f, R12 ;  /* 0x0000001fff037819 */ /* 0x000fe2000001140c */
[C---:B------:R-:W-:Y:S01]  /*1400*/  IMAD.SHL.U32 R7, R2.reuse, 0x40, RZ ;  /* 0x0000004002077824 */ /* 0x040fe200078e00ff */
[----:B------:R-:W-:Y:S01]  /*1410*/  LOP3.LUT P5, RZ, R2, 0x4, RZ, 0xc0, !PT ;  /* 0x0000000402ff7812 */ /* 0x000fe200078ac0ff */
[----:B------:R-:W-:Y:S01]  /*1420*/  IMAD.SHL.U32 R4, R14, 0x8, RZ ;  /* 0x000000080e047824 */ /* 0x000fe200078e00ff */
[----:B------:R-:W-:Y:S01]  /*1430*/  LOP3.LUT P4, RZ, R2, 0x2, RZ, 0xc0, !PT ;  /* 0x0000000202ff7812 */ /* 0x000fe2000788c0ff */
[----:B------:R-:W-:Y:S01]  /*1440*/  IMAD R3, R3, c[0x0][0x1a8], RZ ;  /* 0x00006a0003037a24 */ /* 0x000fe200078e02ff */
[----:B------:R-:W-:Y:S01]  /*1450*/  LOP3.LUT R7, R7, 0x1c0, RZ, 0xc0, !PT ;  /* 0x000001c007077812 */ /* 0x000fe200078ec0ff */
[----:B------:R-:W-:Y:S01]  /*1460*/  IMAD.SHL.U32 R10, R10, 0x40, RZ ;  /* 0x000000400a0a7824 */ /* 0x000fe200078e00ff */
[----:B------:R-:W-:Y:S01]  /*1470*/  IADD3 R2, R19, UR7, RZ ;  /* 0x0000000713027c10 */ /* 0x000fe2000fffe0ff */
[C---:B------:R-:W-:Y:S01]  /*1480*/  IMAD R3, R12.reuse, c[0x0][0x1ac], R3 ;  /* 0x00006b000c037a24 */ /* 0x040fe200078e0203 */
[----:B------:R-:W-:Y:S01]  /*1490*/  LOP3.LUT R4, R7, 0x8, R4, 0xf8, !PT ;  /* 0x0000000807047812 */ /* 0x000fe200078ef804 */
[----:B------:R-:W-:Y:S01]  /*14a0*/  IMAD.WIDE.U32 R12, R12, c[0x0][0x1a8], R20 ;  /* 0x00006a000c0c7a25 */ /* 0x000fe200078e0014 */
[----:B------:R-:W-:-:S02]  /*14b0*/  SHF.R.U32.HI R9, RZ, 0x3, R7 ;  /* 0x00000003ff097819 */ /* 0x000fc40000011607 */
[----:B------:R-:W-:Y:S01]  /*14c0*/  LOP3.LUT R10, R10, 0xfffffe00, RZ, 0xc0, !PT ;  /* 0xfffffe000a0a7812 */ /* 0x000fe200078ec0ff */
[----:B------:R-:W-:Y:S01]  /*14d0*/  IMAD.IADD R7, R13, 0x1, R3 ;  /* 0x000000010d077824 */ /* 0x000fe200078e0203 */
[----:B------:R-:W-:Y:S01]  /*14e0*/  LOP3.LUT R3, R4, R9, RZ, 0x3c, !PT ;  /* 0x0000000904037212 */ /* 0x000fe200078e3cff */
[----:B------:R-:W-:Y:S01]  /*14f0*/  IMAD R9, R200, c[0x0][0x2c4], RZ ;  /* 0x0000b100c8097a24 */ /* 0x000fe200078e02ff */
[----:B------:R-:W-:Y:S01]  /*1500*/  LEA R13, P0, R12, c[0x0][0x160], 0x1 ;  /* 0x000058000c0d7a11 */ /* 0x000fe200078008ff */
[----:B------:R-:W-:Y:S01]  /*1510*/  IMAD.SHL.U32 R188, R208, 0x8, RZ ;  /* 0x00000008d0bc7824 */ /* 0x000fe200078e00ff */
[----:B------:R-:W-:Y:S01]  /*1520*/  SEL R186, R186, 0xfffffff0, !P4 ;  /* 0xfffffff0baba7807 */ /* 0x000fe20006000000 */
[----:B------:R-:W-:Y:S01]  /*1530*/  IMAD.MOV.U32 R4, RZ, RZ, 0x20 ;  /* 0x00000020ff047424 */ /* 0x000fe200078e00ff */
[----:B------:R-:W-:Y:S01]  /*1540*/  LEA.HI.X R12, R12, c[0x0][0x164], R7, 0x1, P0 ;  /* 0x000059000c0c7a11 */ /* 0x000fe200000f0c07 */
[----:B------:R-:W-:Y:S01]  /*1550*/  IMAD.SHL.U32 R18, R18, 0x8, RZ ;  /* 0x0000000812127824 */ /* 0x000fe200078e00ff */
[----:B------:R-:W-:Y:S01]  /*1560*/  LEA.HI R7, R8, R5, RZ, 0x5 ;  /* 0x0000000508077211 */ /* 0x000fe200078f28ff */
[----:B------:R1:W3:Y:S01]  /*1570*/  SHFL.IDX PT, R20, R13, RZ, 0x181f ;  /* 0x00181fff0d147589 */ /* 0x0002e200000e0000 */
[----:B------:R-:W-:Y:S01]  /*1580*/  LOP3.LUT P0, RZ, R208, 0x2, RZ, 0xc0, !PT ;  /* 0x00000002d0ff7812 */ /* 0x000fe2000780c0ff */
[----:B------:R-:W-:Y:S01]  /*1590*/  IMAD R187, R14, 0x200, R187 ;  /* 0x000002000ebb7824 */ /* 0x000fe200078e02bb */
[----:B------:R-:W-:Y:S01]  /*15a0*/  SHF.R.S32.HI R6, RZ, 0x5, R7 ;  /* 0x00000005ff067819 */ /* 0x000fe20000011407 */
[----:B------:R1:W4:Y:S01]  /*15b0*/  SHFL.IDX PT, R21, R12, RZ, 0x181f ;  /* 0x00181fff0c157589 */ /* 0x00032200000e0000 */
[----:B------:R-:W-:-:S02]  /*15c0*/  LOP3.LUT R197, R197, 0x38, R188, 0xf8, !PT ;  /* 0x00000038c5c57812 */ /* 0x000fc400078ef8bc */
[C---:B------:R-:W-:Y:S02]  /*15d0*/  IADD3 R17, R188.reuse, 0x40, RZ ;  /* 0x00000040bc117810 */ /* 0x040fe40007ffe0ff */
[----:B------:R-:W-:Y:S02]  /*15e0*/  LOP3.LUT R197, R197, R16, RZ, 0x3c, !PT ;  /* 0x00000010c5c57212 */ /* 0x000fe400078e3cff */
[C---:B------:R-:W-:Y:S02]  /*15f0*/  IADD3 R16, R188.reuse, 0x80, RZ ;  /* 0x00000080bc107810 */ /* 0x040fe40007ffe0ff */
[----:B------:R-:W-:Y:S02]  /*1600*/  ISETP.GE.AND P3, PT, R188, c[0x0][0x198], PT ;  /* 0x00006600bc007a0c */ /* 0x000fe40003f66270 */
[----:B------:R-:W-:Y:S02]  /*1610*/  SEL R4, R4, 0xffffffe0, !P5 ;  /* 0xffffffe004047807 */ /* 0x000fe40006800000 */
[----:B------:R-:W-:-:S02]  /*1620*/  ISETP.GE.AND P4, PT, R16, c[0x0][0x198], PT ;  /* 0x0000660010007a0c */ /* 0x000fc40003f86270 */
[----:B------:R-:W-:Y:S01]  /*1630*/  LOP3.LUT R197, R197, 0xfffffe00, R18, 0xf8, !PT ;  /* 0xfffffe00c5c57812 */ /* 0x000fe200078ef812 */
[----:B--2---:R2:W5:Y:S01]  /*1640*/  @P2 R2UR UR9, R0 ;  /* 0x00000000000923c2 */ /* 0x00456200000e0000 */
[----:B------:R-:W-:Y:S01]  /*1650*/  ISETP.GE.AND P2, PT, R2, R9, PT ;  /* 0x000000090200720c */ /* 0x000fe20003f46270 */
[----:B-----5:R-:W-:Y:S01]  /*1660*/  @!UP0 UMOV UR9, UR11 ;  /* 0x0000000b00098c82 */ /* 0x020fe20008000000 */
[----:B--2---:R-:W-:Y:S01]  /*1670*/  P2R R0, PR, RZ, 0x1 ;  /* 0x00000001ff007803 */ /* 0x004fe20000000000 */
[----:B------:R-:W-:Y:S01]  /*1680*/  IMAD R0, R6, 0x400, R10 ;  /* 0x0000040006007824 */ /* 0x000fe200078e020a */
[----:B------:R-:W-:-:S03]  /*1690*/  ISETP.GE.AND P0, PT, R17, c[0x0][0x198], PT ;  /* 0x0000660011007a0c */ /* 0x000fc60003f06270 */
[----:B------:R-:W-:Y:S01]  /*16a0*/  IMAD.IADD R0, R0, 0x1, R3 ;  /* 0x0000000100007824 */ /* 0x000fe200078e0203 */
[----:B------:R-:W-:-:S05]  /*16b0*/  LOP3.LUT R3, R3, R10, RZ, 0xfc, !PT ;  /* 0x0000000a03037212 */ /* 0x000fca00078efcff */
        /* <DEDUP_REMOVED lines=15> */
.L_x_987:
[----:B-1-34-:R-:W-:Y:S05]  /*17b0*/  BSYNC B0 ;  /* 0x0000000000007941 */ /* 0x01afea0003800000 */
.L_x_986:
        /* <DEDUP_REMOVED lines=20> */
.L_x_989:
[----:B------:R-:W-:Y:S05]  /*1900*/  BSYNC B0 ;  /* 0x0000000000007941 */ /* 0x000fea0003800000 */
.L_x_988:
[----:B--2---:R-:W-:Y:S01]  /*1910*/  IADD3 R10, R2, 0x40, RZ ;  /* 0x00000040020a7810 */ /* 0x004fe20007ffe0ff */
[----:B------:R2:W4:Y:S01]  /*1920*/  SHFL.IDX PT, R21, R12, 0x2, 0x181f ;  /* 0x00581f000c157f89 */ /* 0x00052200000e0000 */
        /* <DEDUP_REMOVED lines=18> */
.L_x_991:
[----:B------:R-:W-:Y:S05]  /*1a50*/  BSYNC B0 ;  /* 0x0000000000007941 */ /* 0x000fea0003800000 */
.L_x_990:
[----:B---3--:R-:W-:Y:S01]  /*1a60*/  SHFL.IDX PT, R14, R13, 0x3, 0x181f ;  /* 0x00781f000d0e7f89 */ /* 0x008fe200000e0000 */
[----:B------:R-:W-:Y:S01]  /*1a70*/  IADD3 R2, R2, 0x60, RZ ;  /* 0x0000006002027810 */ /* 0x000fe20007ffe0ff */
[----:B------:R-:W-:Y:S01]  /*1a80*/  IMAD.MOV.U32 R192, RZ, RZ, c[0x0][0x2b8] ;  /* 0x0000ae00ffc07624 */ /* 0x000fe200078e00ff */
[----:B------:R-:W-:Y:S01]  /*1a90*/  SHF.R.S32.HI R206, RZ, 0x1f, R17 ;  /* 0x0000001fffce7819 */ /* 0x000fe20000011411 */
[----:B------:R-:W3:Y:S01]  /*1aa0*/  SHFL.IDX PT, R15, R12, 0x3, 0x181f ;  /* 0x00781f000c0f7f89 */ /* 0x000ee200000e0000 */
[----:B------:R-:W-:Y:S01]  /*1ab0*/  ISETP.GE.AND P2, PT, R2, R9, PT ;  /* 0x000000090200720c */ /* 0x000fe20003f46270 */
[----:B------:R-:W-:Y:S01]  /*1ac0*/  IMAD.SHL.U32 R134, R197, 0x2, RZ ;  /* 0x00000002c5867824 */ /* 0x000fe200078e00ff */
[----:B------:R-:W-:Y:S01]  /*1ad0*/  LEA.HI R206, R206, R17, RZ, 0x3 ;  /* 0x00000011cece7211 */ /* 0x000fe200078f18ff */
[----:B------:R-:W-:Y:S01]  /*1ae0*/  USHF.R.S32.HI UR8, URZ, 0x1f, UR9 ;  /* 0x0000001f3f087899 */ /* 0x000fe20008011409 */
[----:B------:R-:W-:Y:S01]  /*1af0*/  IADD3 R9, R147, -0x1, RZ ;  /* 0xffffffff93097810 */ /* 0x000fe20007ffe0ff */
[----:B------:R-:W-:Y:S01]  /*1b00*/  ULDC.64 UR4, c[0x0][0x2b0] ;  /* 0x0000ac0000047ab9 */ /* 0x000fe20000000a00 */
[----:B------:R-:W-:Y:S01]  /*1b10*/  SHF.R.S32.HI R205, RZ, 0x1f, R16 ;  /* 0x0000001fffcd7819 */ /* 0x000fe20000011410 */
[----:B------:R-:W-:Y:S01]  /*1b20*/  UIMAD UR8, UR8, UR4, URZ ;  /* 0x00000004080872a4 */ /* 0x000fe2000f8e023f */
[----:B------:R-:W-:Y:S01]  /*1b30*/  LOP3.LUT R206, R206, 0xfffffff8, RZ, 0xc0, !PT ;  /* 0xfffffff8cece7812 */ /* 0x000fe200078ec0ff */
[----:B------:R-:W-:Y:S01]  /*1b40*/  IMAD.SHL.U32 R144, R9, 0x40, RZ ;  /* 0x0000004009907824 */ /* 0x000fe200078e00ff */
[----:B------:R-:W-:Y:S01]  /*1b50*/  LEA.HI R205, R205, R16, RZ, 0x3 ;  /* 0x00000010cdcd7211 */ /* 0x000fe200078f18ff */
[----:B------:R-:W-:Y:S01]  /*1b60*/  UIMAD.WIDE.U32 UR12, UR9, UR4, URZ ;  /* 0x00000004090c72a5 */ /* 0x000fe2000f8e003f */
[----:B------:R-:W-:Y:S01]  /*1b70*/  ISETP.NE.AND P5, PT, R192, 0x1, PT ;  /* 0x00000001c000780c */ /* 0x000fe20003fa5270 */
[----:B------:R-:W-:Y:S01]  /*1b80*/  IMAD.IADD R196, R198, 0x1, R144 ;  /* 0x00000001c6c47824 */ /* 0x000fe200078e0290 */
[----:B------:R-:W-:Y:S01]  /*1b90*/  LOP3.LUT R205, R205, 0xfffffff8, RZ, 0xc0, !PT ;  /* 0xfffffff8cdcd7812 */ /* 0x000fe200078ec0ff */
[----:B------:R-:W-:Y:S01]  /*1ba0*/  UIMAD UR8, UR9, UR5, UR8 ;  /* 0x00000005090872a4 */ /* 0x000fe2000f8e0208 */
[----:B------:R-:W-:Y:S01]  /*1bb0*/  P2R R2, PR, RZ, 0x20 ;  /* 0x00000020ff027803 */ /* 0x000fe20000000000 */
[----:B------:R-:W-:Y:S01]  /*1bc0*/  IMAD.MOV.U32 R195, RZ, RZ, RZ ;  /* 0x000000ffffc37224 */ /* 0x000fe200078e00ff */
[----:B------:R-:W-:Y:S01]  /*1bd0*/  ULDC.64 UR4, c[0x0][0x210] ;  /* 0x0000840000047ab9 */ /* 0x000fe20000000a00 */
[----:B------:R-:W-:Y:S01]  /*1be0*/  P2R R18, PR, RZ, 0x2 ;  /* 0x00000002ff127803 */ /* 0x000fe20000000000 */
[----:B------:R-:W-:Y:S01]  /*1bf0*/  UIADD3 UR8, UR13, UR8, URZ ;  /* 0x000000080d087290 */ /* 0x000fe2000fffe03f */
[----:B---3--:R-:W-:-:S04]  /*1c00*/  @!P2 IMAD.WIDE R10, R188, 0x2, R14 ;  /* 0x00000002bc0aa825 */ /* 0x008fc800078e020e */
[--C-:B-12---:R-:W-:Y:S01]  /*1c10*/  @!P2 IMAD.WIDE R12, R206, 0x2, R14.reuse ;  /* 0x00000002ce0ca825 */ /* 0x106fe200078e020e */
[----:B------:R-:W-:Y:S01]  /*1c20*/  @!PT LDS RZ, [RZ] ;  /* 0x00000000fffff984 */ /* 0x000fe20000000800 */
[----:B------:R1:W-:Y:S03]  /*1c30*/  @!P2 LDGSTS.E.BYPASS.LTC128B.128 [R134+0x1b100], [R10.64], !P3 ;  /* 0x1b1000000a86afae */ /* 0x0003e6000d901d4e */
[----:B------:R-:W-:Y:S01]  /*1c40*/  @!P2 IMAD.WIDE R22, R205, 0x2, R14 ;  /* 0x00000002cd16a825 */ /* 0x000fe200078e020e */
[----:B------:R2:W-:Y:S01]  /*1c50*/  @!P2 LDGSTS.E.BYPASS.LTC128B.128 [R134+0x1f100], [R12.64], !P0 ;  /* 0x1f1000000c86afae */ /* 0x0005e2000c101d4e */
[C---:B------:R-:W-:Y:S02]  /*1c60*/  ISETP.GE.AND P0, PT, R196.reuse, R191, PT ;  /* 0x000000bfc400720c */ /* 0x040fe40003f06270 */
[----:B------:R-:W-:Y:S01]  /*1c70*/  IMAD.IADD R196, R196, 0x1, R199 ;  /* 0x00000001c4c47824 */ /* 0x000fe200078e02c7 */
[----:B------:R3:W-:Y:S01]  /*1c80*/  @!P2 LDGSTS.E.BYPASS.LTC128B.128 [R134+0x23100], [R22.64], !P4 ;  /* 0x231000001686afae */ /* 0x0007e2000e101d4e */
[----:B------:R-:W-:-:S02]  /*1c90*/  ISETP.GT.OR P0, PT, R198, 0x3f, P0 ;  /* 0x0000003fc600780c */ /* 0x000fc40000704670 */
[----:B------:R-:W-:Y:S01]  /*1ca0*/  IMAD.MOV.U32 R2, RZ, RZ, R196 ;  /* 0x000000ffff027224 */ /* 0x000fe200078e00c4 */
[----:B------:R-:W0:Y:S01]  /*1cb0*/  LDGDEPBAR ;  /* 0x00000000000079af */ /* 0x000e220000000000 */
[----:B-1----:R-:W-:-:S05]  /*1cc0*/  @P5 IMAD.HI.U32 R10, R196, c[0x0][0x2bc], RZ ;  /* 0x0000af00c40a5a27 */ /* 0x002fca00078e00ff */
[----:B------:R-:W-:-:S04]  /*1cd0*/  @P5 SHF.R.U32.HI R2, RZ, c[0x0][0x2c0], R10 ;  /* 0x0000b000ff025a19 */ /* 0x000fc8000001160a */
[----:B--2---:R-:W-:-:S04]  /*1ce0*/  @!P0 IADD3 R12, P3, R2, UR12, RZ ;  /* 0x0000000c020c8c10 */ /* 0x004fc8000ff7e0ff */
[----:B------:R-:W-:Y:S02]  /*1cf0*/  @!P0 LEA.HI.X.SX32 R11, R2, UR8, 0x1, P3 ;  /* 0x00000008020b8c11 */ /* 0x000fe400098f0eff */
[----:B------:R-:W-:-:S04]  /*1d00*/  @!P0 LEA R10, P3, R12, c[0x0][0x2a0], 0x2 ;  /* 0x0000a8000c0a8a11 */ /* 0x000fc800078610ff */
[----:B------:R-:W-:Y:S01]  /*1d10*/  @!P0 LEA.HI.X R11, R12, c[0x0][0x2a4], R11, 0x2, P3 ;  /* 0x0000a9000c0b8a11 */ /* 0x000fe200018f140b */
[----:B------:R-:W-:Y:S06]  /*1d20*/  BAR.SYNC.DEFER_BLOCKING 0x0 ;  /* 0x0000000000007b1d */ /* 0x000fec0000010000 */
[----:B------:R1:W2:Y:S01]  /*1d30*/  @!P0 LDG.E R195, [R10.64] ;  /* 0x0000000e0ac38981 */ /* 0x0002a2000c1e1900 */
[----:B------:R-:W-:Y:S01]  /*1d40*/  IMAD.MOV R13, RZ, RZ, -R2 ;  /* 0x000000ffff0d7224 */ /* 0x000fe200078e0a02 */
[----:B------:R-:W-:Y:S01]  /*1d50*/  UIMAD UR9, UR18, UR4, URZ ;  /* 0x00000004120972a4 */ /* 0x000fe2000f8e023f */
[C---:B------:R-:W-:Y:S01]  /*1d60*/  IMAD.WIDE R28, R188.reuse, 0x2, RZ ;  /* 0x00000002bc1c7825 */ /* 0x040fe200078e02ff */
[----:B------:R-:W-:Y:S01]  /*1d70*/  UIMAD.WIDE.U32 UR16, UR10, UR4, URZ ;  /* 0x000000040a1072a5 */ /* 0x000fe2000f8e003f */
[----:B------:R-:W-:Y:S01]  /*1d80*/  ISETP.GE.AND P5, PT, R188, c[0x0][0x1d4], PT ;  /* 0x00007500bc007a0c */ /* 0x000fe20003fa6270 */
[----:B------:R-:W-:Y:S01]  /*1d90*/  UIMAD UR9, UR10, UR5, UR9 ;  /* 0x000000050a0972a4 */ /* 0x000fe2000f8e0209 */
[----:B------:R-:W-:Y:S01]  /*1da0*/  IMAD R196, R13, c[0x0][0x2b8], R196 ;  /* 0x0000ae000dc47a24 */ /* 0x000fe200078e02c4 */
[----:B------:R-:W-:Y:S01]  /*1db0*/  ISETP.GE.AND P4, PT, R17, c[0x0][0x1d4], PT ;  /* 0x0000750011007a0c */ /* 0x000fe20003f86270 */
[----:B------:R-:W-:Y:S01]  /*1dc0*/  ULDC.64 UR4, c[0x0][0x1e8] ;  /* 0x00007a0000047ab9 */ /* 0x000fe20000000a00 */
[----:B------:R-:W-:Y:S01]  /*1dd0*/  IMAD.WIDE R26, R206, 0x2, RZ ;  /* 0x00000002ce1a7825 */ /* 0x000fe200078e02ff */
[----:B------:R-:W-:Y:S01]  /*1de0*/  UIADD3 UR9, UR17, UR9, URZ ;  /* 0x0000000911097290 */ /* 0x000fe2000fffe03f */
[----:B------:R-:W-:Y:S01]  /*1df0*/  SHF.R.S32.HI R15, RZ, 0x1f, R196 ;  /* 0x0000001fff0f7819 */ /* 0x000fe200000114c4 */
[----:B------:R-:W-:Y:S01]  /*1e00*/  UIMAD UR18, UR18, UR4, URZ ;  /* 0x00000004121272a4 */ /* 0x000fe2000f8e023f */
[----:B------:R-:W-:Y:S01]  /*1e10*/  IMAD.WIDE.U32 R12, R196, c[0x0][0x208], RZ ;  /* 0x00008200c40c7a25 */ /* 0x000fe200078e00ff */
[----:B------:R-:W-:Y:S01]  /*1e20*/  UIMAD.WIDE.U32 UR22, UR10, UR4, URZ ;  /* 0x000000040a1672a5 */ /* 0x000fe2000f8e003f */
[----:B------:R-:W-:Y:S01]  /*1e30*/  ISETP.GE.AND P6, PT, R16, c[0x0][0x1d4], PT ;  /* 0x0000750010007a0c */ /* 0x000fe20003fc6270 */
[----:B------:R-:W-:Y:S01]  /*1e40*/  UIMAD UR18, UR10, UR5, UR18 ;  /* 0x000000050a1272a4 */ /* 0x000fe2000f8e0212 */
[C---:B----4-:R-:W-:Y:S01]  /*1e50*/  IMAD R21, R15.reuse, c[0x0][0x208], RZ ;  /* 0x000082000f157a24 */ /* 0x050fe200078e02ff */
[----:B------:R-:W-:Y:S01]  /*1e60*/  SHF.R.S32.HI R145, RZ, 0x1f, R188 ;  /* 0x0000001fff917819 */ /* 0x000fe200000114bc */
[----:B------:R-:W-:Y:S01]  /*1e70*/  IMAD R15, R15, c[0x0][0x1e0], RZ ;  /* 0x000078000f0f7a24 */ /* 0x000fe200078e02ff */
[----:B------:R-:W-:Y:S01]  /*1e80*/  UIADD3 UR18, UR23, UR18, URZ ;  /* 0x0000001217127290 */ /* 0x000fe2000fffe03f */
[C---:B------:R-:W-:Y:S01]  /*1e90*/  IMAD R20, R196.reuse, c[0x0][0x20c], R21 ;  /* 0x00008300c4147a24 */ /* 0x040fe200078e0215 */
[----:B------:R-:W-:Y:S01]  /*1ea0*/  SEL R207, RZ, 0x10, P6 ;  /* 0x00000010ffcf7807 */ /* 0x000fe20003000000 */
[----:B------:R-:W-:Y:S01]  /*1eb0*/  IMAD R15, R196, c[0x0][0x1e4], R15 ;  /* 0x00007900c40f7a24 */ /* 0x000fe200078e020f */
[----:B------:R-:W-:Y:S01]  /*1ec0*/  IADD3 R194, R134, 0x100, RZ ;  /* 0x0000010086c27810 */ /* 0x000fe20007ffe0ff */
[----:B------:R-:W-:Y:S01]  /*1ed0*/  IMAD.IADD R21, R13, 0x1, R20 ;  /* 0x000000010d157824 */ /* 0x000fe200078e0214 */
[----:B------:R-:W-:Y:S01]  /*1ee0*/  SHF.R.S32.HI R133, RZ, 0x1f, R206 ;  /* 0x0000001fff857819 */ /* 0x000fe200000114ce */
[----:B------:R-:W-:Y:S01]  /*1ef0*/  IMAD.MOV.U32 R20, RZ, RZ, R12 ;  /* 0x000000ffff147224 */ /* 0x000fe200078e000c */
[----:B------:R-:W-:Y:S01]  /*1f00*/  SHF.R.S32.HI R132, RZ, 0x1f, R205 ;  /* 0x0000001fff847819 */ /* 0x000fe200000114cd */
[----:B-1----:R-:W-:-:S04]  /*1f10*/  IMAD.WIDE.U32 R10, R196, c[0x0][0x1e0], RZ ;  /* 0x00007800c40a7a25 */ /* 0x002fc800078e00ff */
[----:B------:R-:W-:Y:S02]  /*1f20*/  IMAD.IADD R11, R11, 0x1, R15 ;  /* 0x000000010b0b7824 */ /* 0x000fe400078e020f */
[----:B------:R-:W-:Y:S01]  /*1f30*/  IMAD.WIDE R24, R205, 0x2, RZ ;  /* 0x00000002cd187825 */ /* 0x000fe200078e02ff */
[----:B--2---:R-:W-:-:S03]  /*1f40*/  SHF.R.S32.HI R2, RZ, 0x1f, R195 ;  /* 0x0000001fff027819 */ /* 0x004fc600000114c3 */
[----:B------:R-:W-:-:S04]  /*1f50*/  IMAD.WIDE.U32 R20, R195, c[0x0][0x218], R20 ;  /* 0x00008600c3147a25 */ /* 0x000fc800078e0014 */
[----:B---3--:R-:W-:Y:S01]  /*1f60*/  IMAD R22, R2, c[0x0][0x218], RZ ;  /* 0x0000860002167a24 */ /* 0x008fe200078e02ff */
[----:B------:R-:W-:Y:S01]  /*1f70*/  IADD3 R13, P0, R20, UR16, RZ ;  /* 0x00000010140d7c10 */ /* 0x000fe2000ff1e0ff */
[----:B------:R-:W-:Y:S02]  /*1f80*/  IMAD R2, R2, c[0x0][0x1f0], RZ ;  /* 0x00007c0002027a24 */ /* 0x000fe400078e02ff */
[C---:B------:R-:W-:Y:S02]  /*1f90*/  IMAD R22, R195.reuse, c[0x0][0x21c], R22 ;  /* 0x00008700c3167a24 */ /* 0x040fe400078e0216 */
[----:B------:R-:W-:-:S03]  /*1fa0*/  IMAD.WIDE.U32 R10, R195, c[0x0][0x1f0], R10 ;  /* 0x00007c00c30a7a25 */ /* 0x000fc600078e000a */
[----:B------:R-:W-:Y:S01]  /*1fb0*/  IADD3.X R22, R21, UR9, R22, P0, !PT ;  /* 0x0000000915167c10 */ /* 0x000fe200087fe416 */
[----:B------:R-:W-:Y:S01]  /*1fc0*/  IMAD R2, R195, c[0x0][0x1f4], R2 ;  /* 0x00007d00c3027a24 */ /* 0x000fe200078e0202 */
[----:B------:R-:W-:-:S04]  /*1fd0*/  LEA R20, P0, R13, c[0x0][0x1f8], 0x1 ;  /* 0x00007e000d147a11 */ /* 0x000fc800078008ff */
[----:B------:R-:W-:Y:S01]  /*1fe0*/  LEA.HI.X R22, R13, c[0x0][0x1fc], R22, 0x1, P0 ;  /* 0x00007f000d167a11 */ /* 0x000fe200000f0c16 */
[----:B------:R-:W1:Y:S01]  /*1ff0*/  SHFL.IDX PT, R14, R20, RZ, 0x181f ;  /* 0x00181fff140e7589 */ /* 0x000e6200000e0000 */
[----:B------:R-:W-:-:S03]  /*2000*/  IADD3 R10, P0, R10, UR22, RZ ;  /* 0x000000160a0a7c10 */ /* 0x000fc6000ff1e0ff */
[----:B------:R-:W-:Y:S01]  /*2010*/  SHFL.IDX PT, R12, R20, 0x1, 0x181f ;  /* 0x00381f00140c7f89 */ /* 0x000fe200000e0000 */
[----:B------:R-:W-:Y:S02]  /*2020*/  IADD3.X R21, R11, UR18, R2, P0, !PT ;  /* 0x000000120b157c10 */ /* 0x000fe400087fe402 */
[C---:B------:R-:W-:Y:S01]  /*2030*/  LEA R11, P0, R10.reuse, c[0x0][0x1c8], 0x1 ;  /* 0x000072000a0b7a11 */ /* 0x040fe200078008ff */
[----:B------:R-:W2:Y:S01]  /*2040*/  SHFL.IDX PT, R15, R22, RZ, 0x181f ;  /* 0x00181fff160f7589 */ /* 0x000ea200000e0000 */
[----:B------:R-:W-:Y:S02]  /*2050*/  IADD3 R2, -R19, R191, -R144 ;  /* 0x000000bf13027210 */ /* 0x000fe40007ffe990 */
[----:B------:R-:W-:Y:S01]  /*2060*/  LEA.HI.X R10, R10, c[0x0][0x1cc], R21, 0x1, P0 ;  /* 0x000073000a0a7a11 */ /* 0x000fe200000f0c15 */
[----:B------:R3:W4:Y:S04]  /*2070*/  SHFL.IDX PT, R13, R22, 0x1, 0x181f ;  /* 0x00381f00160d7f89 */ /* 0x00072800000e0000 */
[----:B------:R-:W-:Y:S04]  /*2080*/  SHFL.IDX PT, R20, R11, RZ, 0x181f ;  /* 0x00181fff0b147589 */ /* 0x000fe800000e0000 */
[----:B------:R-:W5:Y:S01]  /*2090*/  SHFL.IDX PT, R21, R10, RZ, 0x181f ;  /* 0x00181fff0a157589 */ /* 0x000f6200000e0000 */
[----:B-1----:R-:W-:-:S05]  /*20a0*/  IADD3 R30, P3, R14, R26, RZ ;  /* 0x0000001a0e1e7210 */ /* 0x002fca0007f7e0ff */
[----:B--2---:R-:W-:Y:S01]  /*20b0*/  IMAD.X R31, R15, 0x1, R27, P3 ;  /* 0x000000010f1f7824 */ /* 0x004fe200018e061b */
[----:B------:R-:W-:Y:S02]  /*20c0*/  IADD3 R26, P3, R26, R12, RZ ;  /* 0x0000000c1a1a7210 */ /* 0x000fe40007f7e0ff */
[----:B---3--:R-:W-:Y:S02]  /*20d0*/  IADD3 R22, P2, R14, R28, RZ ;  /* 0x0000001c0e167210 */ /* 0x008fe40007f5e0ff */
[----:B------:R-:W-:Y:S01]  /*20e0*/  IADD3 R28, P0, R28, R12, RZ ;  /* 0x0000000c1c1c7210 */ /* 0x000fe20007f1e0ff */
[----:B----4-:R-:W-:Y:S01]  /*20f0*/  IMAD.X R27, R27, 0x1, R13, P3 ;  /* 0x000000011b1b7824 */ /* 0x010fe200018e060d */
[----:B------:R-:W-:Y:S01]  /*2100*/  ISETP.GE.AND P3, PT, R188, c[0x0][0x1d4], PT ;  /* 0x00007500bc007a0c */ /* 0x000fe20003f66270 */
[----:B------:R-:W-:Y:S01]  /*2110*/  IMAD.X R23, R15, 0x1, R29, P2 ;  /* 0x000000010f177824 */ /* 0x000fe200010e061d */
[----:B------:R-:W-:Y:S01]  /*2120*/  IADD3 R14, P2, R14, R24, RZ ;  /* 0x000000180e0e7210 */ /* 0x000fe20007f5e0ff */
[----:B------:R-:W-:Y:S01]  /*2130*/  IMAD.X R29, R29, 0x1, R13, P0 ;  /* 0x000000011d1d7824 */ /* 0x000fe200000e060d */
[----:B------:R-:W-:-:S03]  /*2140*/  ISETP.GE.AND P0, PT, R2, 0x1, PT ;  /* 0x000000010200780c */ /* 0x000fc60003f06270 */
[----:B------:R-:W-:Y:S01]  /*2150*/  IMAD.X R15, R15, 0x1, R25, P2 ;  /* 0x000000010f0f7824 */ /* 0x000fe200010e0619 */
[----:B------:R-:W-:-:S05]  /*2160*/  IADD3 R12, P2, R24, R12, RZ ;  /* 0x0000000c180c7210 */ /* 0x000fca0007f5e0ff */
[----:B------:R-:W-:-:S04]  /*2170*/  IMAD.X R13, R25, 0x1, R13, P2 ;  /* 0x00000001190d7824 */ /* 0x000fc800010e060d */
[----:B-----5:R-:W-:-:S04]  /*2180*/  @P0 IMAD.WIDE R32, R188, 0x2, R20 ;  /* 0x00000002bc200825 */ /* 0x020fc800078e0214 */
[--C-:B------:R-:W-:Y:S01]  /*2190*/  @P0 IMAD.WIDE R24, R206, 0x2, R20.reuse ;  /* 0x00000002ce180825 */ /* 0x100fe200078e0214 */
[----:B------:R1:W-:Y:S03]  /*21a0*/  @P0 LDGSTS.E.BYPASS.LTC128B.128 [R134+0xc100], [R32.64], !P5 ;  /* 0x0c10000020860fae */ /* 0x0003e6000e901d4e */
[----:B------:R-:W-:Y:S01]  /*21b0*/  @P0 IMAD.WIDE R38, R205, 0x2, R20 ;  /* 0x00000002cd260825 */ /* 0x000fe200078e0214 */
[----:B------:R1:W-:Y:S04]  /*21c0*/  @P0 LDGSTS.E.BYPASS.LTC128B.128 [R134+0xe100], [R24.64], !P4 ;  /* 0x0e10000018860fae */ /* 0x0003e8000e101d4e */
[----:B------:R-:W-:Y:S04]  /*21d0*/  SHFL.IDX PT, R20, R11, 0x1, 0x181f ;  /* 0x00381f000b147f89 */ /* 0x000fe800000e0000 */
[----:B------:R-:W2:Y:S04]  /*21e0*/  SHFL.IDX PT, R21, R10, 0x1, 0x181f ;  /* 0x00381f000a157f89 */ /* 0x000ea800000e0000 */
[----:B------:R1:W-:Y:S01]  /*21f0*/  @P0 LDGSTS.E.BYPASS.LTC128B.128 [R134+0x10100], [R38.64], !P6 ;  /* 0x1010000026860fae */ /* 0x0003e2000f101d4e */
[----:B------:R-:W-:-:S13]  /*2200*/  ISETP.GT.AND P0, PT, R2, 0x20, PT ;  /* 0x000000200200780c */ /* 0x000fda0003f04270 */
[----:B--2---:R-:W-:-:S04]  /*2210*/  @P0 IMAD.WIDE R36, R188, 0x2, R20 ;  /* 0x00000002bc240825 */ /* 0x004fc800078e0214 */
[--C-:B------:R-:W-:Y:S01]  /*2220*/  @P0 IMAD.WIDE R34, R206, 0x2, R20.reuse ;  /* 0x00000002ce220825 */ /* 0x100fe200078e0214 */
[----:B------:R1:W-:Y:S03]  /*2230*/  @P0 LDGSTS.E.BYPASS.LTC128B.128 [R134+0xd100], [R36.64], !P5 ;  /* 0x0d10000024860fae */ /* 0x0003e6000e901d4e */
[----:B------:R-:W-:Y:S01]  /*2240*/  @P0 IMAD.WIDE R20, R205, 0x2, R20 ;  /* 0x00000002cd140825 */ /* 0x000fe200078e0214 */
[----:B------:R1:W-:Y:S04]  /*2250*/  @P0 LDGSTS.E.BYPASS.LTC128B.128 [R134+0xf100], [R34.64], !P4 ;  /* 0x0f10000022860fae */ /* 0x0003e8000e101d4e */
[----:B------:R2:W-:Y:S01]  /*2260*/  @P0 LDGSTS.E.BYPASS.LTC128B.128 [R134+0x11100], [R20.64], !P6 ;  /* 0x1110000014860fae */ /* 0x0005e2000f101d4e */
[----:B------:R-:W-:-:S02]  /*2270*/  ISETP.LT.OR P0, PT, R2, 0x1, P3 ;  /* 0x000000010200780c */ /* 0x000fc40001f01670 */
[----:B------:R-:W-:Y:S01]  /*2280*/  ISETP.LT.OR P3, PT, R2, 0x21, P3 ;  /* 0x000000210200780c */ /* 0x000fe20001f61670 */
[----:B------:R-:W0:Y:S10]  /*2290*/  LDGDEPBAR ;  /* 0x00000000000079af */ /* 0x000e340000000000 */
[----:B------:R1:W-:Y:S01]  /*22a0*/  LDGSTS.E.BYPASS.LTC128B.128 [R134+0x100], [R22.64], !P0 ;  /* 0x0010000016867fae */ /* 0x0003e2000c101d4e */
[----:B------:R-:W-:-:S04]  /*22b0*/  ISETP.GE.AND P0, PT, R17, c[0x0][0x1d4], PT ;  /* 0x0000750011007a0c */ /* 0x000fc80003f06270 */
[C---:B------:R-:W-:Y:S02]  /*22c0*/  ISETP.LT.OR P2, PT, R2.reuse, 0x1, P0 ;  /* 0x000000010200780c */ /* 0x040fe40000741670 */
[----:B------:R-:W-:-:S11]  /*22d0*/  ISETP.LT.OR P0, PT, R2, 0x21, P0 ;  /* 0x000000210200780c */ /* 0x000fd60000701670 */
[----:B------:R1:W-:Y:S01]  /*22e0*/  LDGSTS.E.BYPASS.LTC128B.128 [R134+0x2100], [R30.64], !P2 ;  /* 0x021000001e867fae */ /* 0x0003e2000d101d4e */
[----:B------:R-:W-:-:S04]  /*22f0*/  ISETP.GE.AND P2, PT, R16, c[0x0][0x1d4], PT ;  /* 0x0000750010007a0c */ /* 0x000fc80003f46270 */
[----:B------:R-:W-:-:S13]  /*2300*/  ISETP.LT.OR P1, PT, R2, 0x1, P2 ;  /* 0x000000010200780c */ /* 0x000fda0001721670 */
[----:B------:R1:W-:Y:S01]  /*2310*/  LDGSTS.E.BYPASS.LTC128B.128 [R134+0x4100], [R14.64], !P1 ;  /* 0x041000000e867fae */ /* 0x0003e2000c901d4e */
[----:B------:R-:W-:-:S03]  /*2320*/  ISETP.NE.AND P1, PT, R18, RZ, PT ;  /* 0x000000ff1200720c */ /* 0x000fc60003f25270 */
[----:B------:R1:W-:Y:S01]  /*2330*/  LDGSTS.E.BYPASS.LTC128B.128 [R134+0x1100], [R28.64], !P3 ;  /* 0x011000001c867fae */ /* 0x0003e2000d901d4e */
[----:B------:R-:W-:-:S03]  /*2340*/  ISETP.GT.AND P3, PT, R9, R190, PT ;  /* 0x000000be0900720c */ /* 0x000fc60003f64270 */
[----:B------:R1:W-:Y:S01]  /*2350*/  LDGSTS.E.BYPASS.LTC128B.128 [R134+0x3100], [R26.64], !P0 ;  /* 0x031000001a867fae */ /* 0x0003e2000c101d4e */
[----:B------:R-:W-:Y:S02]  /*2360*/  ISETP.LT.OR P0, PT, R2, 0x21, P2 ;  /* 0x000000210200780c */ /* 0x000fe40001701670 */
[----:B------:R-:W-:Y:S02]  /*2370*/  ISETP.GT.AND P2, PT, R198, 0x3f, PT ;  /* 0x0000003fc600780c */ /* 0x000fe40003f44270 */
[----:B--2---:R-:W-:-:S09]  /*2380*/  P2R R21, PR, RZ, 0x8 ;  /* 0x00000008ff157803 */ /* 0x004fd20000000000 */
[----:B------:R1:W-:Y:S04]  /*2390*/  LDGSTS.E.BYPASS.LTC128B.128 [R134+0x5100], [R12.64], !P0 ;  /* 0x051000000c867fae */ /* 0x0003e8000c101d4e */
[----:B------:R-:W0:Y:S01]  /*23a0*/  LDGDEPBAR ;  /* 0x00000000000079af */ /* 0x000e220000000000 */
        /* <DEDUP_REMOVED lines=8> */
[----:B-1----:R-:W-:-:S04]  /*2430*/  @!P2 IADD3 R12, P0, R2, UR12, RZ ;  /* 0x0000000c020cac10 */ /* 0x002fc8000ff1e0ff */
        /* <DEDUP_REMOVED lines=15> */
[----:B------:R-:W-:Y:S02]  /*2530*/  SHF.L.U64.HI R9, R205, 0x1, R132 ;  /* 0x00000001cd097819 */ /* 0x000fe40000010284 */
[----:B--2---:R-:W-:Y:S01]  /*2540*/  SHF.R.S32.HI R2, RZ, 0x1f, R195 ;  /* 0x0000001fff027819 */ /* 0x004fe200000114c3 */
[----:B------:R-:W-:Y:S01]  /*2550*/  IMAD.WIDE.U32 R10, R195, c[0x0][0x1f0], R12 ;  /* 0x00007c00c30a7a25 */ /* 0x000fe200078e000c */
[----:B------:R-:W-:Y:S02]  /*2560*/  SEL R13, RZ, 0x10, P5 ;  /* 0x00000010ff0d7807 */ /* 0x000fe40002800000 */
[----:B------:R-:W-:Y:S01]  /*2570*/  SHF.L.U64.HI R12, R206, 0x1, R133 ;  /* 0x00000001ce0c7819 */ /* 0x000fe20000010285 */
[----:B------:R-:W-:Y:S01]  /*2580*/  IMAD R2, R2, c[0x0][0x1f0], RZ ;  /* 0x00007c0002027a24 */ /* 0x000fe200078e02ff */
[----:B------:R-:W-:Y:S02]  /*2590*/  IADD3 R16, P0, R10, UR22, RZ ;  /* 0x000000160a107c10 */ /* 0x000fe4000ff1e0ff */
[----:B------:R-:W-:Y:S01]  /*25a0*/  IADD3 R25, -R13, 0x10, RZ ;  /* 0x000000100d197810 */ /* 0x000fe20007ffe1ff */
[----:B------:R-:W-:Y:S01]  /*25b0*/  IMAD R2, R195, c[0x0][0x1f4], R2 ;  /* 0x00007d00c3027a24 */ /* 0x000fe200078e0202 */
[----:B------:R-:W-:-:S02]  /*25c0*/  SEL R10, RZ, 0x10, P4 ;  /* 0x00000010ff0a7807 */ /* 0x000fc40002000000 */
[----:B------:R-:W-:Y:S02]  /*25d0*/  LOP3.LUT R25, R25, 0xf, RZ, 0xc0, !PT ;  /* 0x0000000f19197812 */ /* 0x000fe400078ec0ff */
[----:B------:R-:W-:Y:S01]  /*25e0*/  IADD3.X R11, R11, UR18, R2, P0, !PT ;  /* 0x000000120b0b7c10 */ /* 0x000fe200087fe402 */
[----:B------:R-:W-:Y:S01]  /*25f0*/  IMAD.SHL.U32 R2, R205, 0x2, RZ ;  /* 0x00000002cd027824 */ /* 0x000fe200078e00ff */
[----:B------:R-:W-:Y:S02]  /*2600*/  LEA R17, P0, R16, c[0x0][0x1c8], 0x1 ;  /* 0x0000720010117a11 */ /* 0x000fe400078008ff */
[----:B------:R-:W-:Y:S02]  /*2610*/  IADD3 R22, -R10, 0x10, RZ ;  /* 0x000000100a167810 */ /* 0x000fe40007ffe1ff */
[----:B------:R-:W-:Y:S01]  /*2620*/  LEA.HI.X R16, R16, c[0x0][0x1cc], R11, 0x1, P0 ;  /* 0x0000730010107a11 */ /* 0x000fe200000f0c0b */
[----:B------:R-:W1:Y:S01]  /*2630*/  SHFL.IDX PT, R18, R17, 0x1, 0x181f ;  /* 0x00381f0011127f89 */ /* 0x000e6200000e0000 */
[----:B------:R-:W-:Y:S01]  /*2640*/  IMAD.SHL.U32 R11, R206, 0x2, RZ ;  /* 0x00000002ce0b7824 */ /* 0x000fe200078e00ff */
[----:B------:R-:W-:-:S02]  /*2650*/  LOP3.LUT R22, R22, 0xf, RZ, 0xc0, !PT ;  /* 0x0000000f16167812 */ /* 0x000fc400078ec0ff */
        /* <DEDUP_REMOVED lines=24> */
.L_x_992:
[----:B------:R-:W0:Y:S01]  /*27e0*/  LDGDEPBAR ;  /* 0x00000000000079af */ /* 0x000e220000000000 */
[----:B------:R-:W-:Y:S01]  /*27f0*/  LOP3.LUT P3, RZ, R208, 0x2, RZ, 0xc0, !PT ;  /* 0x00000002d0ff7812 */ /* 0x000fe2000786c0ff */
[----:B------:R-:W-:Y:S01]  /*2800*/  IMAD.SHL.U32 R187, R187, 0x2, RZ ;  /* 0x00000002bbbb7824 */ /* 0x000fe200078e00ff */
[----:B------:R-:W-:Y:S01]  /*2810*/  MOV R184, 0x20 ;  /* 0x0000002000b87802 */ /* 0x000fe20000000f00 */
[----:B------:R-:W-:Y:S01]  /*2820*/  IMAD.SHL.U32 R186, R186, 0x2, RZ ;  /* 0x00000002baba7824 */ /* 0x000fe200078e00ff */
[----:B------:R-:W-:Y:S01]  /*2830*/  ISETP.NE.AND P0, PT, R21, RZ, PT ;  /* 0x000000ff1500720c */ /* 0x000fe20003f05270 */
[C---:B------:R-:W-:Y:S01]  /*2840*/  IMAD.SHL.U32 R48, R0.reuse, 0x2, RZ ;  /* 0x0000000200307824 */ /* 0x040fe200078e00ff */
[----:B------:R-:W-:Y:S02]  /*2850*/  LEA R189, R0, 0x18100, 0x1 ;  /* 0x0001810000bd7811 */ /* 0x000fe400078e08ff */
[----:B------:R-:W-:-:S03]  /*2860*/  SEL R184, R184, 0xffffffe0, !P3 ;  /* 0xffffffe0b8b87807 */ /* 0x000fc60005800000 */
[----:B------:R-:W-:Y:S01]  /*2870*/  IMAD.IADD R185, R189, 0x1, R186 ;  /* 0x00000001bdb97824 */ /* 0x000fe200078e02ba */
[----:B------:R-:W-:Y:S01]  /*2880*/  IADD3 R2, R187, R184, RZ ;  /* 0x000000b8bb027210 */ /* 0x000fe20007ffe0ff */
[----:B------:R-:W-:-:S04]  /*2890*/  DEPBAR.LE SB0, 0x3 ;  /* 0x000080c00000791a */ /* 0x000fc80000000000 */
[----:B------:R-:W-:-:S04]  /*28a0*/  DEPBAR.LE SB0, 0x2 ;  /* 0x000080800000791a */ /* 0x000fc80000000000 */
[----:B------:R-:W-:Y:S06]  /*28b0*/  BAR.SYNC.DEFER_BLOCKING 0x0 ;  /* 0x0000000000007b1d */ /* 0x000fec0000010000 */
[----:B------:R-:W2:Y:S04]  /*28c0*/  LDSM.16.M88.4 R48, [R48+0x18100] ;  /* 0x018100003030783b */ /* 0x000ea80000000200 */
[----:B------:R3:W4:Y:S04]  /*28d0*/  LDSM.16.M88.4 R40, [R187+0xc100] ;  /* 0x00c10000bb28783b */ /* 0x0007280000000200 */
[----:B-1----:R3:W1:Y:S04]  /*28e0*/  LDSM.16.M88.4 R32, [R187+0xc900] ;  /* 0x00c90000bb20783b */ /* 0x0026680000000200 */
[----:B------:R3:W1:Y:S04]  /*28f0*/  LDSM.16.M88.4 R24, [R187+0xd100] ;  /* 0x00d10000bb18783b */ /* 0x0006680000000200 */
[----:B------:R3:W1:Y:S04]  /*2900*/  LDSM.16.M88.4 R60, [R187+0xd900] ;  /* 0x00d90000bb3c783b */ /* 0x0006680000000200 */
[----:B------:R3:W1:Y:S04]  /*2910*/  LDSM.16.M88.4 R68, [R185] ;  /* 0x00000000b944783b */ /* 0x0006680000000200 */
[----:B------:R3:W1:Y:S04]  /*2920*/  LDSM.16.M88.4 R56, [R2+0xc100] ;  /* 0x00c100000238783b */ /* 0x0006680000000200 */
[----:B------:R3:W1:Y:S04]  /*2930*/  LDSM.16.M88.4 R20, [R2+0xc900] ;  /* 0x00c900000214783b */ /* 0x0006680000000200 */
[----:B------:R3:W1:Y:S04]  /*2940*/  LDSM.16.M88.4 R52, [R2+0xd100] ;  /* 0x00d100000234783b */ /* 0x0006680000000200 */
[----:B------:R3:W1:Y:S01]  /*2950*/  LDSM.16.M88.4 R80, [R2+0xd900] ;  /* 0x00d900000250783b */ /* 0x0006620000000200 */
[----:B------:R-:W-:Y:S05]  /*2960*/  @!P0 BRA `(.L_x_993) ;  /* 0x0000034000008947 */ /* 0x000fea0003800000 */
[----:B------:R-:W-:Y:S01]  /*2970*/  SHF.R.S32.HI R9, RZ, 0x1f, R196 ;  /* 0x0000001fff097819 */ /* 0x000fe200000114c4 */
[----:B------:R-:W-:Y:S01]  /*2980*/  IMAD.WIDE.U32 R10, R196, c[0x0][0x208], RZ ;  /* 0x00008200c40a7a25 */ /* 0x000fe200078e00ff */
[----:B------:R-:W-:-:S02]  /*2990*/  SHF.R.S32.HI R0, RZ, 0x1f, R195 ;  /* 0x0000001fff007819 */ /* 0x000fc400000114c3 */
[----:B------:R-:W-:Y:S01]  /*29a0*/  SEL R13, RZ, 0x10, P5 ;  /* 0x00000010ff0d7807 */ /* 0x000fe20002800000 */
[----:B------:R-:W-:Y:S01]  /*29b0*/  IMAD R9, R9, c[0x0][0x208], RZ ;  /* 0x0000820009097a24 */ /* 0x000fe200078e02ff */
[----:B------:R-:W-:Y:S01]  /*29c0*/  SHF.L.U64.HI R15, R188, 0x1, R145 ;  /* 0x00000001bc0f7819 */ /* 0x000fe20000010291 */
[----:B------:R-:W-:Y:S01]  /*29d0*/  IMAD R0, R0, c[0x0][0x218], RZ ;  /* 0x0000860000007a24 */ /* 0x000fe200078e02ff */
[----:B------:R-:W-:Y:S01]  /*29e0*/  IADD3 R37, -R13, 0x10, RZ ;  /* 0x000000100d257810 */ /* 0x000fe20007ffe1ff */
[----:B------:R-:W-:Y:S01]  /*29f0*/  IMAD R9, R196, c[0x0][0x20c], R9 ;  /* 0x00008300c4097a24 */ /* 0x000fe200078e0209 */
[----:B------:R-:W-:Y:S01]  /*2a00*/  IADD3 R19, -R207, 0x10, RZ ;  /* 0x00000010cf137810 */ /* 0x000fe20007ffe1ff */
[----:B------:R-:W-:Y:S01]  /*2a10*/  IMAD R0, R195, c[0x0][0x21c], R0 ;  /* 0x00008700c3007a24 */ /* 0x000fe200078e0200 */
[----:B------:R-:W-:Y:S01]  /*2a20*/  LOP3.LUT R37, R37, 0xf, RZ, 0xc0, !PT ;  /* 0x0000000f25257812 */ /* 0x000fe200078ec0ff */
[----:B------:R-:W-:Y:S01]  /*2a30*/  IMAD.IADD R11, R11, 0x1, R9 ;  /* 0x000000010b0b7824 */ /* 0x000fe200078e0209 */
[----:B------:R-:W-:Y:S01]  /*2a40*/  SHF.L.U64.HI R12, R206, 0x1, R133 ;  /* 0x00000001ce0c7819 */ /* 0x000fe20000010285 */
[----:B------:R-:W-:Y:S01]  /*2a50*/  IMAD.SHL.U32 R14, R188, 0x2, RZ ;  /* 0x00000002bc0e7824 */ /* 0x000fe200078e00ff */
[----:B------:R-:W-:Y:S01]  /*2a60*/  LOP3.LUT R19, R19, 0xf, RZ, 0xc0, !PT ;  /* 0x0000000f13137812 */ /* 0x000fe200078ec0ff */
[----:B------:R-:W-:Y:S01]  /*2a70*/  IMAD.WIDE.U32 R10, R195, c[0x0][0x218], R10 ;  /* 0x00008600c30a7a25 */ /* 0x000fe200078e000a */
[----:B------:R-:W-:-:S04]  /*2a80*/  SHF.L.U64.HI R9, R205, 0x1, R132 ;  /* 0x00000001cd097819 */ /* 0x000fc80000010284 */
[----:B------:R-:W-:Y:S02]  /*2a90*/  IADD3 R16, P0, R10, UR16, RZ ;  /* 0x000000100a107c10 */ /* 0x000fe4000ff1e0ff */
[----:B------:R-:W-:Y:S02]  /*2aa0*/  SEL R10, RZ, 0x10, P4 ;  /* 0x00000010ff0a7807 */ /* 0x000fe40002000000 */
[----:B------:R-:W-:Y:S01]  /*2ab0*/  IADD3.X R11, R11, UR9, R0, P0, !PT ;  /* 0x000000090b0b7c10 */ /* 0x000fe200087fe400 */
[----:B------:R-:W-:Y:S01]  /*2ac0*/  IMAD.SHL.U32 R0, R205, 0x2, RZ ;  /* 0x00000002cd007824 */ /* 0x000fe200078e00ff */
[----:B------:R-:W-:Y:S02]  /*2ad0*/  LEA R17, P0, R16, c[0x0][0x1f8], 0x1 ;  /* 0x00007e0010117a11 */ /* 0x000fe400078008ff */
[----:B------:R-:W-:Y:S02]  /*2ae0*/  IADD3 R30, -R10, 0x10, RZ ;  /* 0x000000100a1e7810 */ /* 0x000fe40007ffe1ff */
[----:B------:R-:W-:Y:S01]  /*2af0*/  LEA.HI.X R16, R16, c[0x0][0x1fc], R11, 0x1, P0 ;  /* 0x00007f0010107a11 */ /* 0x000fe200000f0c0b */
[----:B------:R-:W5:Y:S01]  /*2b00*/  SHFL.IDX PT, R18, R17, 0x1, 0x181f ;  /* 0x00381f0011127f89 */ /* 0x000f6200000e0000 */
[----:B------:R-:W-:Y:S01]  /*2b10*/  IMAD.SHL.U32 R11, R206, 0x2, RZ ;  /* 0x00000002ce0b7824 */ /* 0x000fe200078e00ff */
[----:B------:R-:W-:-:S02]  /*2b20*/  LOP3.LUT R30, R30, 0xf, RZ, 0xc0, !PT ;  /* 0x0000000f1e1e7812 */ /* 0x000fc400078ec0ff */
[----:B------:R-:W3:Y:S04]  /*2b30*/  SHFL.IDX PT, R28, R16, 0x1, 0x181f ;  /* 0x00381f00101c7f89 */ /* 0x000ee800000e0000 */
[----:B------:R-:W4:Y:S04]  /*2b40*/  SHFL.IDX PT, R17, R17, RZ, 0x181f ;  /* 0x00181fff11117589 */ /* 0x000f2800000e0000 */
[----:B------:R-:W2:Y:S01]  /*2b50*/  SHFL.IDX PT, R16, R16, RZ, 0x181f ;  /* 0x00181fff10107589 */ /* 0x000ea200000e0000 */
[----:B-----5:R-:W-:-:S04]  /*2b60*/  IADD3 R36, P3, P0, R37, R18, R14 ;  /* 0x0000001225247210 */ /* 0x020fc8000787e00e */
[----:B---3--:R-:W-:Y:S02]  /*2b70*/  IADD3.X R37, RZ, R28, R15, P3, P0 ;  /* 0x0000001cff257210 */ /* 0x008fe40001fe040f */
[----:B------:R-:W-:-:S04]  /*2b80*/  IADD3 R30, P3, P0, R30, R18, R11 ;  /* 0x000000121e1e7210 */ /* 0x000fc8000787e00b */
[----:B------:R-:W-:Y:S02]  /*2b90*/  IADD3.X R31, RZ, R28, R12, P3, P0 ;  /* 0x0000001cff1f7210 */ /* 0x000fe40001fe040c */
[----:B------:R-:W-:-:S04]  /*2ba0*/  IADD3 R18, P3, P0, R19, R18, R0 ;  /* 0x0000001213127210 */ /* 0x000fc8000787e000 */
[----:B------:R-:W-:Y:S02]  /*2bb0*/  IADD3.X R19, RZ, R28, R9, P3, P0 ;  /* 0x0000001cff137210 */ /* 0x000fe40001fe0409 */
[----:B----4-:R-:W-:-:S05]  /*2bc0*/  IADD3 R14, P0, R17, R14, RZ ;  /* 0x0000000e110e7210 */ /* 0x010fca0007f1e0ff */
        /* <DEDUP_REMOVED lines=14> */
.L_x_993:
[----:B------:R-:W-:Y:S01]  /*2cb0*/  IMAD.MOV.U32 R0, RZ, RZ, 0x40 ;  /* 0x00000040ff007424 */ /* 0x000fe200078e00ff */
[----:B------:R-:W-:Y:S01]  /*2cc0*/  LOP3.LUT R84, R7, 0xffffffe0, RZ, 0xc0, !PT ;  /* 0xffffffe007547812 */ /* 0x000fe200078ec0ff */
[C---:B-12---:R-:W-:Y:S01]  /*2cd0*/  HMMA.16816.F32 R36, R48.reuse, R32, RZ ;  /* 0x000000203024723c */ /* 0x046fe200000018ff */
[----:B------:R-:W-:Y:S01]  /*2ce0*/  SHF.R.S32.HI R9, RZ, 0x1f, R6 ;  /* 0x0000001fff097819 */ /* 0x000fe20000011406 */
[----:B------:R-:W-:Y:S01]  /*2cf0*/  IMAD R183, R4, 0x2, R189 ;  /* 0x0000000204b77824 */ /* 0x000fe200078e02bd */
[----:B------:R-:W-:Y:S01]  /*2d00*/  SEL R135, R0, 0xffffffc0, !P1 ;  /* 0xffffffc000877807 */ /* 0x000fe20004800000 */
[----:B------:R-:W-:Y:S01]  /*2d10*/  IMAD.IADD R84, R5, 0x1, -R84 ;  /* 0x0000000105547824 */ /* 0x000fe200078e0a54 */
[----:B------:R-:W-:Y:S01]  /*2d20*/  LEA.HI R0, R8, R5, RZ, 0x2 ;  /* 0x0000000508007211 */ /* 0x000fe200078f10ff */
[----:B------:R-:W-:Y:S01]  /*2d30*/  IMAD R182, R4, 0x2, R185 ;  /* 0x0000000204b67824 */ /* 0x000fe200078e02b9 */
[----:B------:R-:W-:Y:S01]  /*2d40*/  LEA.HI R9, R9, R6, RZ, 0x3 ;  /* 0x0000000609097211 */ /* 0x000fe200078f18ff */
[C---:B------:R-:W-:Y:S01]  /*2d50*/  HMMA.16816.F32 R32, R48.reuse, R34, RZ ;  /* 0x000000223020723c */ /* 0x040fe200000018ff */
[----:B------:R-:W-:Y:S01]  /*2d60*/  LOP3.LUT R0, R0, 0xfffffffc, RZ, 0xc0, !PT ;  /* 0xfffffffc00007812 */ /* 0x000fe200078ec0ff */
[----:B------:R-:W-:Y:S01]  /*2d70*/  LDSM.16.M88.4 R64, [R183] ;  /* 0x00000000b740783b */ /* 0x000fe20000000200 */
[----:B------:R-:W-:Y:S01]  /*2d80*/  SHF.R.S32.HI R7, RZ, 0x1f, R84 ;  /* 0x0000001fff077819 */ /* 0x000fe20000011454 */
[----:B------:R-:W-:Y:S01]  /*2d90*/  ULDC UR19, c[0x0][0x324] ;  /* 0x0000c90000137ab9 */ /* 0x000fe20000000800 */
[----:B------:R-:W-:Y:S01]  /*2da0*/  LOP3.LUT R9, R9, 0xffffff8, RZ, 0xc0, !PT ;  /* 0x0ffffff809097812 */ /* 0x000fe200078ec0ff */
[----:B------:R-:W-:Y:S01]  /*2db0*/  IMAD.IADD R5, R5, 0x1, -R0 ;  /* 0x0000000105057824 */ /* 0x000fe200078e0a00 */
[----:B------:R-:W-:Y:S01]  /*2dc0*/  LEA.HI R7, R7, R84, RZ, 0x2 ;  /* 0x0000005407077211 */ /* 0x000fe200078f10ff */
[C---:B----4-:R-:W-:Y:S01]  /*2dd0*/  HMMA.16816.F32 R44, R48.reuse, R40, RZ ;  /* 0x00000028302c723c */ /* 0x050fe200000018ff */
[----:B------:R-:W-:Y:S01]  /*2de0*/  PLOP3.LUT P0, PT, PT, PT, UP1, 0x80, 0x0 ;  /* 0x000000000000781c */ /* 0x000fe20003f0f018 */
[----:B------:R-:W-:Y:S01]  /*2df0*/  IMAD.IADD R9, R6, 0x1, -R9 ;  /* 0x0000000106097824 */ /* 0x000fe200078e0a09 */
[----:B------:R-:W-:Y:S01]  /*2e00*/  LEA.HI R0, R5, R5, RZ, 0x1 ;  /* 0x0000000505007211 */ /* 0x000fe200078f08ff */
[----:B------:R-:W-:Y:S01]  /*2e10*/  ULOP3.LUT UR19, URZ, UR19, URZ, 0x33, !UPT ;  /* 0x000000133f137292 */ /* 0x000fe2000f8e333f */
[C---:B------:R-:W-:Y:S01]  /*2e20*/  LEA.HI.SX32 R6, R7.reuse, UR7, 0x1e ;  /* 0x0000000707067c11 */ /* 0x040fe2000f8ff2ff */
[----:B------:R-:W0:Y:S01]  /*2e30*/  LDGDEPBAR ;  /* 0x00000000000079af */ /* 0x000e220000000000 */
[----:B------:R-:W-:Y:S01]  /*2e40*/  LOP3.LUT R0, R0, 0x1ffffffe, RZ, 0xc0, !PT ;  /* 0x1ffffffe00007812 */ /* 0x000fe200078ec0ff */
[----:B------:R-:W-:Y:S01]  /*2e50*/  HMMA.16816.F32 R40, R48, R42, RZ ;  /* 0x0000002a3028723c */ /* 0x000fe200000018ff */
[----:B------:R-:W-:Y:S01]  /*2e60*/  LOP3.LUT R7, R7, 0x7ffffffc, RZ, 0xc0, !PT ;  /* 0x7ffffffc07077812 */ /* 0x000fe200078ec0ff */
[----:B------:R-:W-:Y:S01]  /*2e70*/  IMAD R6, R9, 0x10, R6 ;  /* 0x0000001009067824 */ /* 0x000fe200078e0206 */
[----:B------:R-:W-:Y:S01]  /*2e80*/  ISETP.GE.AND P3, PT, R193, 0x1, PT ;  /* 0x00000001c100780c */ /* 0x000fe20003f66270 */
[----:B------:R-:W-:-:S02]  /*2e90*/  IMAD.IADD R201, R5, 0x1, -R0 ;  /* 0x0000000105c97824 */ /* 0x000fc400078e0a00 */
[----:B------:R-:W-:Y:S01]  /*2ea0*/  IMAD.IADD R202, R84, 0x1, -R7 ;  /* 0x0000000154ca7824 */ /* 0x000fe200078e0a07 */
[----:B------:R-:W-:Y:S01]  /*2eb0*/  IADD3 R7, R191, 0x1, -R144 ;  /* 0x00000001bf077810 */ /* 0x000fe20007ffe890 */
[----:B------:R-:W-:Y:S01]  /*2ec0*/  IMAD R201, R201, 0x8, R6 ;  /* 0x00000008c9c97824 */ /* 0x000fe200078e0206 */
[C---:B------:R-:W-:Y:S01]  /*2ed0*/  HMMA.16816.F32 R28, R48.reuse, R24, RZ ;  /* 0x00000018301c723c */ /* 0x040fe200000018ff */
[----:B------:R-:W-:Y:S02]  /*2ee0*/  IMAD.IADD R6, R187, 0x1, R135 ;  /* 0x00000001bb067824 */ /* 0x000fe400078e0287 */
[----:B------:R-:W-:Y:S01]  /*2ef0*/  @P0 IMAD.HI.U32 R5, R201, c[0x0][0x2c8], RZ ;  /* 0x0000b200c9050a27 */ /* 0x000fe200078e00ff */
[----:B------:R-:W-:Y:S02]  /*2f00*/  PLOP3.LUT P0, PT, PT, PT, UP1, 0x80, 0x0 ;  /* 0x000000000000781c */ /* 0x000fe40003f0f018 */
[----:B------:R-:W1:Y:S01]  /*2f10*/  LDSM.16.M88.4 R12, [R6+0xc900] ;  /* 0x00c90000060c783b */ /* 0x000e620000000200 */
[----:B------:R-:W-:Y:S01]  /*2f20*/  IMAD.MOV.U32 R0, RZ, RZ, R201 ;  /* 0x000000ffff007224 */ /* 0x000fe200078e00c9 */
[C---:B------:R-:W-:Y:S01]  /*2f30*/  HMMA.16816.F32 R24, R48.reuse, R26, RZ ;  /* 0x0000001a3018723c */ /* 0x040fe200000018ff */
[----:B------:R-:W-:Y:S01]  /*2f40*/  IMAD.SHL.U32 R202, R202, 0x2, RZ ;  /* 0x00000002caca7824 */ /* 0x000fe200078e00ff */
[----:B------:R-:W2:Y:S04]  /*2f50*/  LDSM.16.M88.4 R16, [R6+0xc100] ;  /* 0x00c100000610783b */ /* 0x000ea80000000200 */
[----:B------:R-:W4:Y:S01]  /*2f60*/  LDSM.16.M88.4 R8, [R6+0xd100] ;  /* 0x00d100000608783b */ /* 0x000f220000000200 */
[----:B------:R-:W-:Y:S01]  /*2f70*/  IADD3 R7, -R200, R7, -R202 ;  /* 0x00000007c8077210 */ /* 0x000fe20007ffe9ca */
[C---:B------:R-:W-:Y:S01]  /*2f80*/  HMMA.16816.F32 R72, R48.reuse, R60, RZ ;  /* 0x0000003c3048723c */ /* 0x040fe200000018ff */
[----:B------:R-:W-:Y:S01]  /*2f90*/  @P0 SHF.R.U32.HI R0, RZ, c[0x0][0x2cc], R5 ;  /* 0x0000b300ff000a19 */ /* 0x000fe20000011605 */
[----:B------:R-:W-:Y:S01]  /*2fa0*/  IMAD.IADD R5, R135, 0x1, R2 ;  /* 0x0000000187057824 */ /* 0x000fe200078e0202 */
[----:B------:R-:W5:Y:S05]  /*2fb0*/  LDSM.16.M88.4 R76, [R6+0xd900] ;  /* 0x00d90000064c783b */ /* 0x000f6a0000000200 */
[----:B------:R-:W-:Y:S01]  /*2fc0*/  HMMA.16816.F32 R48, R48, R62, RZ ;  /* 0x0000003e3030723c */ /* 0x000fe200000018ff */
[----:B------:R-:W-:Y:S07]  /*2fd0*/  LDSM.16.M88.4 R60, [R5+0xc100] ;  /* 0x00c10000053c783b */ /* 0x000fee0000000200 */
[C---:B------:R-:W-:Y:S08]  /*2fe0*/  HMMA.16816.F32 R36, R68.reuse, R20, R36 ;  /* 0x000000144424723c */ /* 0x040ff00000001824 */
[C---:B------:R-:W-:Y:S01]  /*2ff0*/  HMMA.16816.F32 R32, R68.reuse, R22, R32 ;  /* 0x000000164420723c */ /* 0x040fe20000001820 */
[----:B------:R-:W-:Y:S07]  /*3000*/  LDSM.16.M88.4 R20, [R182] ;  /* 0x00000000b614783b */ /* 0x000fee0000000200 */
[C---:B------:R-:W-:Y:S08]  /*3010*/  HMMA.16816.F32 R44, R68.reuse, R56, R44 ;  /* 0x00000038442c723c */ /* 0x040ff0000000182c */
[C---:B------:R-:W-:Y:S01]  /*3020*/  HMMA.16816.F32 R40, R68.reuse, R58, R40 ;  /* 0x0000003a4428723c */ /* 0x040fe20000001828 */
[----:B------:R-:W3:Y:S07]  /*3030*/  LDSM.16.M88.4 R56, [R5+0xc900] ;  /* 0x00c900000538783b */ /* 0x000eee0000000200 */
[C---:B------:R-:W-:Y:S08]  /*3040*/  HMMA.16816.F32 R28, R68.reuse, R52, R28 ;  /* 0x00000034441c723c */ /* 0x040ff0000000181c */
[C---:B------:R-:W-:Y:S01]  /*3050*/  HMMA.16816.F32 R24, R68.reuse, R54, R24 ;  /* 0x000000364418723c */ /* 0x040fe20000001818 */
[----:B------:R-:W3:Y:S07]  /*3060*/  LDSM.16.M88.4 R52, [R5+0xd100] ;  /* 0x00d100000534783b */ /* 0x000eee0000000200 */
[C---:B------:R-:W-:Y:S08]  /*3070*/  HMMA.16816.F32 R72, R68.reuse, R80, R72 ;  /* 0x000000504448723c */ /* 0x040ff00000001848 */
[----:B------:R-:W-:Y:S01]  /*3080*/  HMMA.16816.F32 R68, R68, R82, R48 ;  /* 0x000000524444723c */ /* 0x000fe20000001830 */
[----:B------:R-:W3:Y:S04]  /*3090*/  LDSM.16.M88.4 R48, [R5+0xd900] ;  /* 0x00d900000530783b */ /* 0x000ee80000000200 */
[----:B------:R-:W-:Y:S03]  /*30a0*/  LDSM.16.M88.4 R80, [R189+0x4000] ;  /* 0x00400000bd50783b */ /* 0x000fe60000000200 */
[C---:B-1----:R-:W-:Y:S08]  /*30b0*/  HMMA.16816.F32 R36, R64.reuse, R12, R36 ;  /* 0x0000000c4024723c */ /* 0x042ff00000001824 */
[C---:B------:R-:W-:Y:S01]  /*30c0*/  HMMA.16816.F32 R32, R64.reuse, R14, R32 ;  /* 0x0000000e4020723c */ /* 0x040fe20000001820 */
[----:B------:R-:W1:Y:S07]  /*30d0*/  LDSM.16.M88.4 R12, [R187+0xe900] ;  /* 0x00e90000bb0c783b */ /* 0x000e6e0000000200 */
[C---:B--2---:R-:W-:Y:S08]  /*30e0*/  HMMA.16816.F32 R44, R64.reuse, R16, R44 ;  /* 0x00000010402c723c */ /* 0x044ff0000000182c */
[C---:B------:R-:W-:Y:S01]  /*30f0*/  HMMA.16816.F32 R40, R64.reuse, R18, R40 ;  /* 0x000000124028723c */ /* 0x040fe20000001828 */
[----:B------:R-:W2:Y:S07]  /*3100*/  LDSM.16.M88.4 R16, [R187+0xe100] ;  /* 0x00e10000bb10783b */ /* 0x000eae0000000200 */
[C---:B----4-:R-:W-:Y:S08]  /*3110*/  HMMA.16816.F32 R28, R64.reuse, R8, R28 ;  /* 0x00000008401c723c */ /* 0x050ff0000000181c */
[C---:B------:R-:W-:Y:S01]  /*3120*/  HMMA.16816.F32 R24, R64.reuse, R10, R24 ;  /* 0x0000000a4018723c */ /* 0x040fe20000001818 */
[----:B------:R-:W4:Y:S07]  /*3130*/  LDSM.16.M88.4 R8, [R187+0xf100] ;  /* 0x00f10000bb08783b */ /* 0x000f2e0000000200 */
[C---:B-----5:R-:W-:Y:S08]  /*3140*/  HMMA.16816.F32 R72, R64.reuse, R76, R72 ;  /* 0x0000004c4048723c */ /* 0x060ff00000001848 */
[----:B------:R-:W-:Y:S01]  /*3150*/  HMMA.16816.F32 R68, R64, R78, R68 ;  /* 0x0000004e4044723c */ /* 0x000fe20000001844 */
[----:B------:R-:W5:Y:S04]  /*3160*/  LDSM.16.M88.4 R76, [R187+0xf900] ;  /* 0x00f90000bb4c783b */ /* 0x000f680000000200 */
[----:B------:R-:W-:Y:S03]  /*3170*/  LDSM.16.M88.4 R64, [R185+0x4000] ;  /* 0x00400000b940783b */ /* 0x000fe60000000200 */
[C---:B---3--:R-:W-:Y:S08]  /*3180*/  HMMA.16816.F32 R36, R20.reuse, R56, R36 ;  /* 0x000000381424723c */ /* 0x048ff00000001824 */
[C---:B------:R-:W-:Y:S01]  /*3190*/  HMMA.16816.F32 R32, R20.reuse, R58, R32 ;  /* 0x0000003a1420723c */ /* 0x040fe20000001820 */
[----:B------:R-:W3:Y:S07]  /*31a0*/  LDSM.16.M88.4 R56, [R2+0xe900] ;  /* 0x00e900000238783b */ /* 0x000eee0000000200 */
[C---:B------:R-:W-:Y:S08]  /*31b0*/  HMMA.16816.F32 R44, R20.reuse, R60, R44 ;  /* 0x0000003c142c723c */ /* 0x040ff0000000182c */
[C---:B------:R-:W-:Y:S01]  /*31c0*/  HMMA.16816.F32 R40, R20.reuse, R62, R40 ;  /* 0x0000003e1428723c */ /* 0x040fe20000001828 */
[----:B------:R-:W2:Y:S07]  /*31d0*/  LDSM.16.M88.4 R60, [R2+0xe100] ;  /* 0x00e10000023c783b */ /* 0x000eae0000000200 */
        /* <DEDUP_REMOVED lines=12> */
[----:B------:R-:W-:Y:S07]  /*32a0*/  LDSM.16.M88.4 R16, [R6+0xe100] ;  /* 0x00e100000610783b */ /* 0x000fee0000000200 */
[C---:B----4-:R-:W-:Y:S08]  /*32b0*/  HMMA.16816.F32 R28, R80.reuse, R8, R28 ;  /* 0x00000008501c723c */ /* 0x050ff0000000181c */
[C---:B------:R-:W-:Y:S01]  /*32c0*/  HMMA.16816.F32 R24, R80.reuse, R10, R24 ;  /* 0x0000000a5018723c */ /* 0x040fe20000001818 */
[----:B------:R-:W2:Y:S07]  /*32d0*/  LDSM.16.M88.4 R8, [R6+0xf100] ;  /* 0x00f100000608783b */ /* 0x000eae0000000200 */
[C---:B-----5:R-:W-:Y:S08]  /*32e0*/  HMMA.16816.F32 R72, R80.reuse, R76, R72 ;  /* 0x0000004c5048723c */ /* 0x060ff00000001848 */
[----:B------:R-:W-:Y:S01]  /*32f0*/  HMMA.16816.F32 R68, R80, R78, R68 ;  /* 0x0000004e5044723c */ /* 0x000fe20000001844 */
[----:B------:R-:W-:Y:S07]  /*3300*/  LDSM.16.M88.4 R76, [R5+0x11900] ;  /* 0x01190000054c783b */ /* 0x000fee0000000200 */
[C---:B---3--:R-:W-:Y:S08]  /*3310*/  HMMA.16816.F32 R36, R64.reuse, R56, R36 ;  /* 0x000000384024723c */ /* 0x048ff00000001824 */
[C---:B------:R-:W-:Y:S01]  /*3320*/  HMMA.16816.F32 R32, R64.reuse, R58, R32 ;  /* 0x0000003a4020723c */ /* 0x040fe20000001820 */
[----:B------:R-:W3:Y:S07]  /*3330*/  LDSM.16.M88.4 R56, [R6+0xf900] ;  /* 0x00f900000638783b */ /* 0x000eee0000000200 */
[C---:B------:R-:W-:Y:S08]  /*3340*/  HMMA.16816.F32 R44, R64.reuse, R60, R44 ;  /* 0x0000003c402c723c */ /* 0x040ff0000000182c */
[C---:B------:R-:W-:Y:S08]  /*3350*/  HMMA.16816.F32 R40, R64.reuse, R62, R40 ;  /* 0x0000003e4028723c */ /* 0x040ff00000001828 */
[C---:B------:R-:W-:Y:S08]  /*3360*/  HMMA.16816.F32 R28, R64.reuse, R52, R28 ;  /* 0x00000034401c723c */ /* 0x040ff0000000181c */
[C---:B------:R-:W-:Y:S01]  /*3370*/  HMMA.16816.F32 R60, R64.reuse, R54, R24 ;  /* 0x00000036403c723c */ /* 0x040fe20000001818 */
[----:B------:R-:W-:Y:S04]  /*3380*/  LDSM.16.M88.4 R52, [R182+0x4000] ;  /* 0x00400000b634783b */ /* 0x000fe80000000200 */
[----:B------:R-:W4:Y:S03]  /*3390*/  LDSM.16.M88.4 R24, [R5+0xe100] ;  /* 0x00e100000518783b */ /* 0x000f260000000200 */
[C---:B------:R-:W-:Y:S08]  /*33a0*/  HMMA.16816.F32 R72, R64.reuse, R48, R72 ;  /* 0x000000304048723c */ /* 0x040ff00000001848 */
[----:B------:R-:W-:Y:S01]  /*33b0*/  HMMA.16816.F32 R68, R64, R50, R68 ;  /* 0x000000324044723c */ /* 0x000fe20000001844 */
[----:B------:R-:W-:Y:S07]  /*33c0*/  LDSM.16.M88.4 R48, [R187+0x10100] ;  /* 0x01010000bb30783b */ /* 0x000fee0000000200 */
[C---:B-1----:R-:W-:Y:S08]  /*33d0*/  HMMA.16816.F32 R36, R20.reuse, R12, R36 ;  /* 0x0000000c1424723c */ /* 0x042ff00000001824 */
[C---:B------:R-:W-:Y:S01]  /*33e0*/  HMMA.16816.F32 R32, R20.reuse, R14, R32 ;  /* 0x0000000e1420723c */ /* 0x040fe20000001820 */
[----:B------:R-:W1:Y:S07]  /*33f0*/  LDSM.16.M88.4 R12, [R5+0xe900] ;  /* 0x00e90000050c783b */ /* 0x000e6e0000000200 */
[C---:B--2---:R-:W-:Y:S08]  /*3400*/  HMMA.16816.F32 R28, R20.reuse, R8, R28 ;  /* 0x00000008141c723c */ /* 0x044ff0000000181c */
[C---:B------:R-:W-:Y:S01]  /*3410*/  HMMA.16816.F32 R60, R20.reuse, R10, R60 ;  /* 0x0000000a143c723c */ /* 0x040fe2000000183c */
[----:B------:R-:W2:Y:S07]  /*3420*/  LDSM.16.M88.4 R8, [R5+0xf100] ;  /* 0x00f100000508783b */ /* 0x000eae0000000200 */
[C---:B------:R-:W-:Y:S08]  /*3430*/  HMMA.16816.F32 R44, R20.reuse, R16, R44 ;  /* 0x00000010142c723c */ /* 0x040ff0000000182c */
[C---:B------:R-:W-:Y:S01]  /*3440*/  HMMA.16816.F32 R40, R20.reuse, R18, R40 ;  /* 0x000000121428723c */ /* 0x040fe20000001828 */
[----:B------:R-:W5:Y:S07]  /*3450*/  LDSM.16.M88.4 R16, [R5+0xf900] ;  /* 0x00f900000510783b */ /* 0x000f6e0000000200 */
[C---:B---3--:R-:W-:Y:S08]  /*3460*/  HMMA.16816.F32 R72, R20.reuse, R56, R72 ;  /* 0x000000381448723c */ /* 0x048ff00000001848 */
[----:B------:R-:W-:Y:S01]  /*3470*/  HMMA.16816.F32 R68, R20, R58, R68 ;  /* 0x0000003a1444723c */ /* 0x000fe20000001844 */
[----:B------:R-:W3:Y:S04]  /*3480*/  LDSM.16.M88.4 R56, [R189+0x8000] ;  /* 0x00800000bd38783b */ /* 0x000ee80000000200 */
[----:B------:R-:W3:Y:S03]  /*3490*/  LDSM.16.M88.4 R20, [R187+0x10900] ;  /* 0x01090000bb14783b */ /* 0x000ee60000000200 */
[C---:B----4-:R-:W-:Y:S08]  /*34a0*/  HMMA.16816.F32 R44, R52.reuse, R24, R44 ;  /* 0x00000018342c723c */ /* 0x050ff0000000182c */
[C---:B------:R-:W-:Y:S01]  /*34b0*/  HMMA.16816.F32 R40, R52.reuse, R26, R40 ;  /* 0x0000001a3428723c */ /* 0x040fe20000001828 */
[----:B------:R-:W4:Y:S07]  /*34c0*/  LDSM.16.M88.4 R24, [R187+0x11100] ;  /* 0x01110000bb18783b */ /* 0x000f2e0000000200 */
[C---:B-1----:R-:W-:Y:S08]  /*34d0*/  HMMA.16816.F32 R36, R52.reuse, R12, R36 ;  /* 0x0000000c3424723c */ /* 0x042ff00000001824 */
[C---:B------:R-:W-:Y:S01]  /*34e0*/  HMMA.16816.F32 R32, R52.reuse, R14, R32 ;  /* 0x0000000e3420723c */ /* 0x040fe20000001820 */
[----:B------:R-:W1:Y:S07]  /*34f0*/  LDSM.16.M88.4 R12, [R187+0x11900] ;  /* 0x01190000bb0c783b */ /* 0x000e6e0000000200 */
[C---:B--2---:R-:W-:Y:S08]  /*3500*/  HMMA.16816.F32 R28, R52.reuse, R8, R28 ;  /* 0x00000008341c723c */ /* 0x044ff0000000181c */
[C---:B------:R-:W-:Y:S01]  /*3510*/  HMMA.16816.F32 R64, R52.reuse, R10, R60 ;  /* 0x0000000a3440723c */ /* 0x040fe2000000183c */
[----:B------:R-:W-:Y:S04]  /*3520*/  LDSM.16.M88.4 R60, [R185+0x8000] ;  /* 0x00800000b93c783b */ /* 0x000fe80000000200 */
[----:B------:R-:W2:Y:S03]  /*3530*/  LDSM.16.M88.4 R8, [R2+0x10100] ;  /* 0x010100000208783b */ /* 0x000ea60000000200 */
[C---:B-----5:R-:W-:Y:S08]  /*3540*/  HMMA.16816.F32 R72, R52.reuse, R16, R72 ;  /* 0x000000103448723c */ /* 0x060ff00000001848 */
[----:B------:R-:W-:Y:S01]  /*3550*/  HMMA.16816.F32 R68, R52, R18, R68 ;  /* 0x000000123444723c */ /* 0x000fe20000001844 */
[----:B------:R-:W-:Y:S04]  /*3560*/  LDSM.16.M88.4 R16, [R2+0x11100] ;  /* 0x011100000210783b */ /* 0x000fe80000000200 */
[----:B------:R-:W-:Y:S03]  /*3570*/  LDSM.16.M88.4 R52, [R183+0x8000] ;  /* 0x00800000b734783b */ /* 0x000fe60000000200 */
[C---:B---3--:R-:W-:Y:S08]  /*3580*/  HMMA.16816.F32 R44, R56.reuse, R48, R44 ;  /* 0x00000030382c723c */ /* 0x048ff0000000182c */
[C---:B------:R-:W-:Y:S01]  /*3590*/  HMMA.16816.F32 R40, R56.reuse, R50, R40 ;  /* 0x000000323828723c */ /* 0x040fe20000001828 */
[----:B------:R-:W-:Y:S07]  /*35a0*/  LDSM.16.M88.4 R48, [R2+0x11900] ;  /* 0x011900000230783b */ /* 0x000fee0000000200 */
[C---:B------:R-:W-:Y:S08]  /*35b0*/  HMMA.16816.F32 R36, R56.reuse, R20, R36 ;  /* 0x000000143824723c */ /* 0x040ff00000001824 */
[C---:B------:R-:W-:Y:S01]  /*35c0*/  HMMA.16816.F32 R32, R56.reuse, R22, R32 ;  /* 0x000000163820723c */ /* 0x040fe20000001820 */
[----:B------:R-:W3:Y:S04]  /*35d0*/  LDSM.16.M88.4 R20, [R2+0x10900] ;  /* 0x010900000214783b */ /* 0x000ee80000000200 */
[----:B------:R-:W-:Y:S03]  /*35e0*/  SHFL.IDX PT, R2, R0, RZ, 0x1c1f ;  /* 0x001c1fff00027589 */ /* 0x000fe600000e0000 */
[C---:B----4-:R-:W-:Y:S08]  /*35f0*/  HMMA.16816.F32 R28, R56.reuse, R24, R28 ;  /* 0x00000018381c723c */ /* 0x050ff0000000181c */
[C---:B------:R-:W-:Y:S01]  /*3600*/  HMMA.16816.F32 R64, R56.reuse, R26, R64 ;  /* 0x0000001a3840723c */ /* 0x040fe20000001840 */
[----:B------:R-:W4:Y:S07]  /*3610*/  LDSM.16.M88.4 R24, [R6+0x10100] ;  /* 0x010100000618783b */ /* 0x000f2e0000000200 */
[C---:B-1----:R-:W-:Y:S08]  /*3620*/  HMMA.16816.F32 R72, R56.reuse, R12, R72 ;  /* 0x0000000c3848723c */ /* 0x042ff00000001848 */
[----:B------:R-:W-:Y:S01]  /*3630*/  HMMA.16816.F32 R68, R56, R14, R68 ;  /* 0x0000000e3844723c */ /* 0x000fe20000001844 */
[----:B------:R-:W1:Y:S04]  /*3640*/  LDSM.16.M88.4 R56, [R6+0x10900] ;  /* 0x010900000638783b */ /* 0x000e680000000200 */
[----:B------:R-:W5:Y:S03]  /*3650*/  LDSM.16.M88.4 R12, [R6+0x11100] ;  /* 0x01110000060c783b */ /* 0x000f660000000200 */
[C---:B--2---:R-:W-:Y:S08]  /*3660*/  HMMA.16816.F32 R44, R60.reuse, R8, R44 ;  /* 0x000000083c2c723c */ /* 0x044ff0000000182c */
[C---:B------:R-:W-:Y:S01]  /*3670*/  HMMA.16816.F32 R40, R60.reuse, R10, R40 ;  /* 0x0000000a3c28723c */ /* 0x040fe20000001828 */
[----:B------:R-:W2:Y:S07]  /*3680*/  LDSM.16.M88.4 R8, [R6+0x11900] ;  /* 0x011900000608783b */ /* 0x000eae0000000200 */
[C---:B---3--:R-:W-:Y:S08]  /*3690*/  HMMA.16816.F32 R36, R60.reuse, R20, R36 ;  /* 0x000000143c24723c */ /* 0x048ff00000001824 */
        /* <DEDUP_REMOVED lines=8> */
[----:B------:R3:W2:Y:S03]  /*3720*/  LDSM.16.M88.4 R48, [R5+0x10100] ;  /* 0x010100000530783b */ /* 0x0006a60000000200 */
[C---:B----4-:R-:W-:Y:S08]  /*3730*/  HMMA.16816.F32 R44, R52.reuse, R24, R44 ;  /* 0x00000018342c723c */ /* 0x050ff0000000182c */
[C---:B------:R-:W-:Y:S08]  /*3740*/  HMMA.16816.F32 R40, R52.reuse, R26, R40 ;  /* 0x0000001a3428723c */ /* 0x040ff00000001828 */
[----:B-1----:R-:W-:Y:S01]  /*3750*/  HMMA.16816.F32 R36, R52, R56, R36 ;  /* 0x000000383424723c */ /* 0x002fe20000001824 */
[----:B---3--:R-:W-:-:S07]  /*3760*/  IADD3 R5, -R202, R191, -R144 ;  /* 0x000000bfca057210 */ /* 0x008fce0007ffe990 */
[C---:B------:R-:W-:Y:S08]  /*3770*/  HMMA.16816.F32 R32, R52.reuse, R58, R32 ;  /* 0x0000003a3420723c */ /* 0x040ff00000001820 */
[C---:B-----5:R-:W-:Y:S08]  /*3780*/  HMMA.16816.F32 R28, R52.reuse, R12, R28 ;  /* 0x0000000c341c723c */ /* 0x060ff0000000181c */
[C---:B------:R-:W-:Y:S08]  /*3790*/  HMMA.16816.F32 R64, R52.reuse, R14, R64 ;  /* 0x0000000e3440723c */ /* 0x040ff00000001840 */
[C---:B--2---:R-:W-:Y:S07]  /*37a0*/  HMMA.16816.F32 R72, R52.reuse, R8, R72 ;  /* 0x000000083448723c */ /* 0x044fee0000001848 */
[C---:B------:R-:W-:Y:S01]  /*37b0*/  IADD3 R9, R7.reuse, c[0x0][0x328], RZ ;  /* 0x0000ca0007097a10 */ /* 0x040fe20007ffe0ff */
[----:B------:R-:W-:Y:S01]  /*37c0*/  HMMA.16816.F32 R68, R52, R10, R68 ;  /* 0x0000000a3444723c */ /* 0x000fe20000001844 */
[----:B------:R-:W-:-:S03]  /*37d0*/  IADD3 R7, R7, UR19, RZ ;  /* 0x0000001307077c10 */ /* 0x000fc6000fffe0ff */
[----:B------:R-:W-:-:S03]  /*37e0*/  IMAD.IADD R6, R9, 0x1, R2 ;  /* 0x0000000109067824 */ /* 0x000fc600078e0202 */
[----:B------:R-:W-:Y:S01]  /*37f0*/  IMAD.IADD R11, R7, 0x1, R2 ;  /* 0x00000001070b7824 */ /* 0x000fe200078e0202 */
[----:B------:R-:W-:Y:S01]  /*3800*/  HMMA.16816.F32 R44, R60, R48, R44 ;  /* 0x000000303c2c723c */ /* 0x000fe2000000182c */
[----:B------:R-:W-:-:S07]  /*3810*/  IMNMX R13, R6, R5, PT ;  /* 0x00000005060d7217 */ /* 0x000fce0003800200 */
[C---:B------:R-:W-:Y:S08]  /*3820*/  HMMA.16816.F32 R40, R60.reuse, R50, R40 ;  /* 0x000000323c28723c */ /* 0x040ff00000001828 */
[C---:B------:R-:W-:Y:S08]  /*3830*/  HMMA.16816.F32 R36, R60.reuse, R20, R36 ;  /* 0x000000143c24723c */ /* 0x040ff00000001824 */
[C---:B------:R-:W-:Y:S08]  /*3840*/  HMMA.16816.F32 R32, R60.reuse, R22, R32 ;  /* 0x000000163c20723c */ /* 0x040ff00000001820 */
[C---:B------:R-:W-:Y:S08]  /*3850*/  HMMA.16816.F32 R28, R60.reuse, R16, R28 ;  /* 0x000000103c1c723c */ /* 0x040ff0000000181c */
[C---:B------:R-:W-:Y:S08]  /*3860*/  HMMA.16816.F32 R64, R60.reuse, R18, R64 ;  /* 0x000000123c40723c */ /* 0x040ff00000001840 */
[C---:B------:R-:W-:Y:S08]  /*3870*/  HMMA.16816.F32 R72, R60.reuse, R76, R72 ;  /* 0x0000004c3c48723c */ /* 0x040ff00000001848 */
[----:B------:R-:W-:Y:S01]  /*3880*/  HMMA.16816.F32 R68, R60, R78, R68 ;  /* 0x0000004e3c44723c */ /* 0x000fe20000001844 */
[----:B------:R-:W-:Y:S07]  /*3890*/  @!P3 BRA `(.L_x_994) ;  /* 0x000001500000b947 */ /* 0x000fee0003800000 */
        /* <DEDUP_REMOVED lines=11> */
.L_x_996:
[----:B------:R-:W-:-:S04]  /*3950*/  MOV R2, 0x1 ;  /* 0x0000000100027802 */ /* 0x000fc80000000f00 */
[----:B------:R-:W-:-:S13]  /*3960*/  ISETP.NE.AND P0, PT, R2, c[0x0][0x32c], PT ;  /* 0x0000cb0002007a0c */ /* 0x000fda0003f05270 */
[----:B------:R-:W-:-:S05]  /*3970*/  @P0 IMAD.HI.U32 R2, R15, c[0x0][0x330], RZ ;  /* 0x0000cc000f020a27 */ /* 0x000fca00078e00ff */
[----:B------:R-:W-:Y:S02]  /*3980*/  @P0 SHF.R.U32.HI R15, RZ, c[0x0][0x334], R2 ;  /* 0x0000cd00ff0f0a19 */ /* 0x000fe40000011602 */
.L_x_997:
[----:B------:R-:W-:Y:S05]  /*3990*/  BSYNC B0 ;  /* 0x0000000000007941 */ /* 0x000fea0003800000 */
.L_x_995:
[----:B------:R-:W-:-:S04]  /*39a0*/  IMAD R15, R15, c[0x0][0x32c], -R144 ;  /* 0x0000cb000f0f7a24 */ /* 0x000fc800078e0a90 */
[----:B------:R-:W-:-:S05]  /*39b0*/  IMAD.IADD R6, R15, 0x1, -R202 ;  /* 0x000000010f067824 */ /* 0x000fca00078e0aca */
[----:B------:R-:W-:Y:S02]  /*39c0*/  IADD3 R2, R6, c[0x0][0x32c], RZ ;  /* 0x0000cb0006027a10 */ /* 0x000fe40007ffe0ff */
[----:B------:R-:W-:Y:S02]  /*39d0*/  IMNMX R11, R11, R6, !PT ;  /* 0x000000060b0b7217 */ /* 0x000fe40007800200 */
[----:B------:R-:W-:Y:S02]  /*39e0*/  IMNMX R13, R13, R2, PT ;  /* 0x000000020d0d7217 */ /* 0x000fe40003800200 */
.L_x_994:
        /* <DEDUP_REMOVED lines=53> */
[----:B------:R-:W-:Y:S05]  /*3d40*/  @!P3 BRA `(.L_x_998) ;  /* 0x000001500000b947 */ /* 0x000fea0003800000 */
        /* <DEDUP_REMOVED lines=11> */
.L_x_1000:
[----:B------:R-:W-:-:S04]  /*3e00*/  MOV R0, 0x1 ;  /* 0x0000000100007802 */ /* 0x000fc80000000f00 */
[----:B------:R-:W-:-:S13]  /*3e10*/  ISETP.NE.AND P0, PT, R0, c[0x0][0x32c], PT ;  /* 0x0000cb0000007a0c */ /* 0x000fda0003f05270 */
[----:B------:R-:W-:-:S05]  /*3e20*/  @P0 IMAD.HI.U32 R0, R5, c[0x0][0x330], RZ ;  /* 0x0000cc0005000a27 */ /* 0x000fca00078e00ff */
[----:B------:R-:W-:Y:S02]  /*3e30*/  @P0 SHF.R.U32.HI R5, RZ, c[0x0][0x334], R0 ;  /* 0x0000cd00ff050a19 */ /* 0x000fe40000011600 */
.L_x_1001:
[----:B------:R-:W-:Y:S05]  /*3e40*/  BSYNC B0 ;  /* 0x0000000000007941 */ /* 0x000fea0003800000 */
.L_x_999:
[----:B------:R-:W-:-:S04]  /*3e50*/  IMAD R5, R5, c[0x0][0x32c], -R144 ;  /* 0x0000cb0005057a24 */ /* 0x000fc800078e0a90 */
[----:B------:R-:W-:-:S05]  /*3e60*/  IMAD.IADD R0, R5, 0x1, -R202 ;  /* 0x0000000105007824 */ /* 0x000fca00078e0aca */
[----:B------:R-:W-:Y:S02]  /*3e70*/  IADD3 R5, R0, c[0x0][0x32c], RZ ;  /* 0x0000cb0000057a10 */ /* 0x000fe40007ffe0ff */
[----:B------:R-:W-:Y:S02]  /*3e80*/  IMNMX R7, R7, R0, !PT ;  /* 0x0000000007077217 */ /* 0x000fe40007800200 */
[----:B------:R-:W-:Y:S02]  /*3e90*/  IMNMX R2, R2, R5, PT ;  /* 0x0000000502027217 */ /* 0x000fe40003800200 */
.L_x_998:
[----:B------:R-:W-:Y:S01]  /*3ea0*/  ISETP.GT.AND P0, PT, R7, 0x8, P1 ;  /* 0x000000080700780c */ /* 0x000fe20000f04270 */
[----:B------:R-:W-:-:S04]  /*3eb0*/  DEPBAR.LE SB0, 0x2 ;  /* 0x000080800000791a */ /* 0x000fc80000000000 */
[----:B------:R-:W-:Y:S01]  /*3ec0*/  BAR.SYNC.DEFER_BLOCKING 0x0 ;  /* 0x0000000000007b1d */ /* 0x000fe20000010000 */
[----:B------:R-:W-:Y:S01]  /*3ed0*/  ISETP.LT.OR P0, PT, R2, 0x9, P0 ;  /* 0x000000090200780c */ /* 0x000fe20000701670 */
[----:B------:R-:W-:-:S03]  /*3ee0*/  IMAD.SHL.U32 R181, R3, 0x2, RZ ;  /* 0x0000000203b57824 */ /* 0x000fc600078e00ff */
[----:B------:R-:W-:Y:S01]  /*3ef0*/  FSEL R5, R42, -INF , !P0 ;  /* 0xff8000002a057808 */ /* 0x000fe20004000000 */
[--C-:B------:R-:W-:Y:S01]  /*3f00*/  IMAD R180, R4, 0x2, R181.reuse ;  /* 0x0000000204b47824 */ /* 0x100fe200078e02b5 */
[----:B------:R-:W-:Y:S01]  /*3f10*/  ISETP.GT.AND P0, PT, R7, 0x9, P1 ;  /* 0x000000090700780c */ /* 0x000fe20000f04270 */
[C---:B------:R-:W-:Y:S02]  /*3f20*/  IMAD.IADD R171, R186.reuse, 0x1, R181 ;  /* 0x00000001baab7824 */ /* 0x040fe400078e02b5 */
[----:B------:R-:W-:Y:S01]  /*3f30*/  IMAD.IADD R163, R186, 0x1, R180 ;  /* 0x00000001baa37824 */ /* 0x000fe200078e02b4 */
[----:B------:R-:W-:Y:S01]  /*3f40*/  ISETP.LT.OR P0, PT, R2, 0xa, P0 ;  /* 0x0000000a0200780c */ /* 0x000fe20000701670 */
[----:B------:R-:W-:-:S03]  /*3f50*/  IMAD R4, R4, 0x2, R171 ;  /* 0x0000000204047824 */ /* 0x000fc600078e02ab */
[----:B------:R-:W-:Y:S02]  /*3f60*/  FSEL R43, R43, -INF , !P0 ;  /* 0xff8000002b2b7808 */ /* 0x000fe40004000000 */
[----:B------:R-:W-:-:S04]  /*3f70*/  ISETP.GT.AND P0, PT, R7, 0x10, P1 ;  /* 0x000000100700780c */ /* 0x000fc80000f04270 */
[----:B------:R-:W-:Y:S01]  /*3f80*/  ISETP.LT.OR P0, PT, R2, 0x11, P0 ;  /* 0x000000110200780c */ /* 0x000fe20000701670 */
[----:B------:R-:W-:Y:S03]  /*3f90*/  LDSM.16.MT88.4 R56, [R180+0x2100] ;  /* 0x00210000b438783b */ /* 0x000fe60000004200 */
[----:B------:R-:W-:Y:S02]  /*3fa0*/  FSEL R15, R38, -INF , !P0 ;  /* 0xff800000260f7808 */ /* 0x000fe40004000000 */
[----:B------:R-:W-:Y:S01]  /*3fb0*/  ISETP.GT.AND P0, PT, R7, 0x11, P1 ;  /* 0x000000110700780c */ /* 0x000fe20000f04270 */
[----:B------:R-:W-:Y:S03]  /*3fc0*/  LDSM.16.MT88.4 R124, [R181+0x100] ;  /* 0x00010000b57c783b */ /* 0x000fe60000004200 */
[----:B------:R-:W-:Y:S01]  /*3fd0*/  ISETP.LT.OR P0, PT, R2, 0x12, P0 ;  /* 0x000000120200780c */ /* 0x000fe20000701670 */
[----:B------:R-:W-:Y:S03]  /*3fe0*/  LDSM.16.MT88.4 R104, [R171+0x100] ;  /* 0x00010000ab68783b */ /* 0x000fe60000004200 */
[----:B------:R-:W-:Y:S01]  /*3ff0*/  FSEL R13, R39, -INF , !P0 ;  /* 0xff800000270d7808 */ /* 0x000fe20004000000 */
[----:B------:R-:W-:Y:S01]  /*4000*/  LDSM.16.MT88.4 R112, [R180+0x100] ;  /* 0x00010000b470783b */ /* 0x000fe20000004200 */
[----:B------:R-:W-:-:S03]  /*4010*/  ISETP.GT.AND P0, PT, R7, 0x18, P1 ;  /* 0x000000180700780c */ /* 0x000fc60000f04270 */
[----:B------:R-:W-:Y:S01]  /*4020*/  LDSM.16.MT88.4 R120, [R4+0x100] ;  /* 0x000100000478783b */ /* 0x000fe20000004200 */
[----:B------:R-:W-:-:S03]  /*4030*/  ISETP.LT.OR P0, PT, R2, 0x19, P0 ;  /* 0x000000190200780c */ /* 0x000fc60000701670 */
[----:B------:R-:W-:Y:S01]  /*4040*/  LDSM.16.MT88.4 R48, [R171+0x2100] ;  /* 0x00210000ab30783b */ /* 0x000fe20000004200 */
        /* <DEDUP_REMOVED lines=12> */
[----:B------:R-:W-:-:S04]  /*4110*/  ISETP.GT.AND P0, PT, R7, 0x21, P1 ;  /* 0x000000210700780c */ /* 0x000fc80000f04270 */
[----:B------:R-:W-:-:S04]  /*4120*/  ISETP.LT.OR P0, PT, R2, 0x22, P0 ;  /* 0x000000220200780c */ /* 0x000fc80000701670 */
[----:B------:R-:W-:Y:S02]  /*4130*/  FSEL R173, R31, -INF , !P0 ;  /* 0xff8000001fad7808 */ /* 0x000fe40004000000 */
[----:B------:R-:W-:Y:S01]  /*4140*/  ISETP.GT.AND P0, PT, R7, 0x28, P1 ;  /* 0x000000280700780c */ /* 0x000fe20000f04270 */
[----:B------:R-:W-:Y:S03]  /*4150*/  LDSM.16.MT88.4 R28, [R163+0x900] ;  /* 0x00090000a31c783b */ /* 0x000fe60000004200 */
[----:B------:R-:W-:-:S04]  /*4160*/  ISETP.LT.OR P0, PT, R2, 0x29, P0 ;  /* 0x000000290200780c */ /* 0x000fc80000701670 */
        /* <DEDUP_REMOVED lines=15> */
[----:B------:R-:W-:-:S04]  /*4260*/  ISETP.GT.AND P0, PT, R7, RZ, P1 ;  /* 0x000000ff0700720c */ /* 0x000fc80000f04270 */
[----:B------:R-:W-:-:S04]  /*4270*/  ISETP.LT.OR P0, PT, R2, 0x1, P0 ;  /* 0x000000010200780c */ /* 0x000fc80000701670 */
[----:B------:R-:W-:Y:S02]  /*4280*/  FSEL R46, R46, -INF , !P0 ;  /* 0xff8000002e2e7808 */ /* 0x000fe40004000000 */
[----:B------:R-:W-:Y:S02]  /*4290*/  ISETP.GT.AND P0, PT, R7, 0x38, P1 ;  /* 0x000000380700780c */ /* 0x000fe40000f04270 */
[----:B------:R-:W-:Y:S02]  /*42a0*/  FMNMX.FTZ R16, R46, R47, !PT ;  /* 0x0000002f2e107209 */ /* 0x000fe40007810000 */
[----:B------:R-:W-:Y:S02]  /*42b0*/  ISETP.LT.OR P0, PT, R2, 0x39, P0 ;  /* 0x000000390200780c */ /* 0x000fe40000701670 */
[----:B------:R-:W-:Y:S02]  /*42c0*/  FMNMX.FTZ R16, R5, R16, !PT ;  /* 0x0000001005107209 */ /* 0x000fe40007810000 */
[----:B------:R-:W-:-:S02]  /*42d0*/  FSEL R141, R70, -INF , !P0 ;  /* 0xff800000468d7808 */ /* 0x000fc40004000000 */
[----:B------:R-:W-:Y:S02]  /*42e0*/  ISETP.GT.AND P0, PT, R7, 0x39, P1 ;  /* 0x000000390700780c */ /* 0x000fe40000f04270 */
[----:B------:R-:W-:Y:S02]  /*42f0*/  FMNMX.FTZ R7, R44, R14, !PT ;  /* 0x0000000e2c077209 */ /* 0x000fe40007810000 */
[----:B------:R-:W-:Y:S02]  /*4300*/  FMNMX.FTZ R16, R43, R16, !PT ;  /* 0x000000102b107209 */ /* 0x000fe40007810000 */
[----:B------:R-:W-:Y:S02]  /*4310*/  FMNMX.FTZ R7, R40, R7, !PT ;  /* 0x0000000728077209 */ /* 0x000fe40007810000 */
[----:B------:R-:W-:Y:S02]  /*4320*/  FMNMX.FTZ R16, R15, R16, !PT ;  /* 0x000000100f107209 */ /* 0x000fe40007810000 */
        /* <DEDUP_REMOVED lines=11> */
[----:B------:R-:W-:Y:S02]  /*43e0*/  ISETP.LT.OR P0, PT, R2, 0x3a, P0 ;  /* 0x0000003a0200780c */ /* 0x000fe40000701670 */
        /* <DEDUP_REMOVED lines=9> */
[----:B------:R-:W-:Y:S02]  /*4480*/  FSEL R169, R71, -INF , !P0 ;  /* 0xff80000047a97808 */ /* 0x000fe40004000000 */
[----:B------:R-:W-:Y:S02]  /*4490*/  FMNMX.FTZ R7, R142, R7, !PT ;  /* 0x000000078e077209 */ /* 0x000fe40007810000 */
[----:B------:R-:W-:Y:S02]  /*44a0*/  FMNMX.FTZ R16, R141, R16, !PT ;  /* 0x000000108d107209 */ /* 0x000fe40007810000 */
[----:B------:R-:W-:-:S02]  /*44b0*/  FMNMX.FTZ R0, R140, R7, !PT ;  /* 0x000000078c007209 */ /* 0x000fc40007810000 */
[----:B------:R-:W-:-:S03]  /*44c0*/  FMNMX.FTZ R16, R169, R16, !PT ;  /* 0x00000010a9107209 */ /* 0x000fc60007810000 */
[----:B------:R-:W1:Y:S02]  /*44d0*/  SHFL.BFLY PT, R7, R0, 0x2, 0x1f ;  /* 0x0c401f0000077f89 */ /* 0x000e6400000e0000 */
[----:B-1----:R-:W-:-:S05]  /*44e0*/  FMNMX.FTZ R7, R0, R7, !PT ;  /* 0x0000000700077209 */ /* 0x002fca0007810000 */
[----:B------:R-:W1:Y:S02]  /*44f0*/  SHFL.BFLY PT, R2, R7, 0x1, 0x1f ;  /* 0x0c201f0007027f89 */ /* 0x000e6400000e0000 */
[----:B-1----:R-:W-:Y:S02]  /*4500*/  FMNMX.FTZ R2, R7, R2, !PT ;  /* 0x0000000207027209 */ /* 0x002fe40007810000 */
[----:B------:R-:W1:Y:S02]  /*4510*/  SHFL.BFLY PT, R7, R16, 0x2, 0x1f ;  /* 0x0c401f0010077f89 */ /* 0x000e6400000e0000 */
[C---:B------:R-:W-:Y:S01]  /*4520*/  FSETP.NEU.FTZ.AND P0, PT, R2.reuse, -INF , PT ;  /* 0xff8000000200780b */ /* 0x040fe20003f1d000 */
[----:B------:R-:W-:-:S05]  /*4530*/  FMUL.FTZ R179, R2, c[0x0][0x2d0] ;  /* 0x0000b40002b37a20 */ /* 0x000fca0000410000 */
[----:B------:R-:W-:-:S05]  /*4540*/  FSEL R179, R179, RZ, P0 ;  /* 0x000000ffb3b37208 */ /* 0x000fca0000000000 */
[--C-:B------:R-:W-:Y:S02]  /*4550*/  FFMA.FTZ R156, R40, c[0x0][0x2d0], -R179.reuse ;  /* 0x0000b400289c7a23 */ /* 0x100fe400000108b3 */
[--C-:B------:R-:W-:Y:S02]  /*4560*/  FFMA.FTZ R159, R44, c[0x0][0x2d0], -R179.reuse ;  /* 0x0000b4002c9f7a23 */ /* 0x100fe400000108b3 */
[--C-:B------:R-:W-:Y:S02]  /*4570*/  FFMA.FTZ R158, R14, c[0x0][0x2d0], -R179.reuse ;  /* 0x0000b4000e9e7a23 */ /* 0x100fe400000108b3 */
[--C-:B------:R-:W-:Y:S01]  /*4580*/  FFMA.FTZ R153, R12, c[0x0][0x2d0], -R179.reuse ;  /* 0x0000b4000c997a23 */ /* 0x100fe200000108b3 */
[----:B------:R-:W-:Y:S01]  /*4590*/  MUFU.EX2 R156, R156 ;  /* 0x0000009c009c7308 */ /* 0x000fe20000000800 */
[--C-:B------:R-:W-:Y:S02]  /*45a0*/  FFMA.FTZ R148, R6, c[0x0][0x2d0], -R179.reuse ;  /* 0x0000b40006947a23 */ /* 0x100fe400000108b3 */
[--C-:B------:R-:W-:Y:S01]  /*45b0*/  FFMA.FTZ R157, R10, c[0x0][0x2d0], -R179.reuse ;  /* 0x0000b4000a9d7a23 */ /* 0x100fe200000108b3 */
[----:B-1----:R-:W-:Y:S01]  /*45c0*/  FMNMX.FTZ R7, R16, R7, !PT ;  /* 0x0000000710077209 */ /* 0x002fe20007810000 */
[--C-:B------:R-:W-:Y:S01]  /*45d0*/  FFMA.FTZ R152, R8, c[0x0][0x2d0], -R179.reuse ;  /* 0x0000b40008987a23 */ /* 0x100fe200000108b3 */
[----:B------:R-:W-:Y:S01]  /*45e0*/  LDSM.16.MT88.4 R16, [R180+0x2900] ;  /* 0x00290000b410783b */ /* 0x000fe20000004200 */
[--C-:B------:R-:W-:Y:S01]  /*45f0*/  FFMA.FTZ R151, R32, c[0x0][0x2d0], -R179.reuse ;  /* 0x0000b40020977a23 */ /* 0x100fe200000108b3 */
[----:B------:R-:W-:Y:S01]  /*4600*/  MUFU.EX2 R159, R159 ;  /* 0x0000009f009f7308 */ /* 0x000fe20000000800 */
[--C-:B------:R-:W-:Y:S01]  /*4610*/  FFMA.FTZ R167, R172, c[0x0][0x2d0], -R179.reuse ;  /* 0x0000b400aca77a23 */ /* 0x100fe200000108b3 */
[----:B------:R-:W1:Y:S01]  /*4620*/  SHFL.BFLY PT, R0, R7, 0x1, 0x1f ;  /* 0x0c201f0007007f89 */ /* 0x000e6200000e0000 */
[----:B------:R-:W-:-:S02]  /*4630*/  FFMA.FTZ R165, R170, c[0x0][0x2d0], -R179 ;  /* 0x0000b400aaa57a23 */ /* 0x000fc400000108b3 */
[--C-:B------:R-:W-:Y:S01]  /*4640*/  FFMA.FTZ R164, R164, c[0x0][0x2d0], -R179.reuse ;  /* 0x0000b400a4a47a23 */ /* 0x100fe200000108b3 */
[----:B------:R-:W-:Y:S01]  /*4650*/  LDSM.16.MT88.4 R32, [R180+0x900] ;  /* 0x00090000b420783b */ /* 0x000fe20000004200 */
[--C-:B------:R-:W-:Y:S01]  /*4660*/  FFMA.FTZ R166, R166, c[0x0][0x2d0], -R179.reuse ;  /* 0x0000b400a6a67a23 */ /* 0x100fe200000108b3 */
[----:B------:R-:W2:Y:S01]  /*4670*/  MUFU.EX2 R158, R158 ;  /* 0x0000009e009e7308 */ /* 0x000ea20000000800 */
[----:B------:R-:W-:-:S07]  /*4680*/  FFMA.FTZ R176, R176, c[0x0][0x2d0], -R179 ;  /* 0x0000b400b0b07a23 */ /* 0x000fce00000108b3 */
[----:B------:R-:W3:Y:S01]  /*4690*/  MUFU.EX2 R153, R153 ;  /* 0x0000009900997308 */ /* 0x000ee20000000800 */
[----:B--2---:R-:W-:-:S07]  /*46a0*/  F2FP.PACK_AB R96, R158, R159 ;  /* 0x0000009f9e60723e */ /* 0x004fce00000000ff */
[----:B------:R-:W-:Y:S01]  /*46b0*/  MUFU.EX2 R157, R157 ;  /* 0x0000009d009d7308 */ /* 0x000fe20000000800 */
[----:B-1----:R-:W-:Y:S01]  /*46c0*/  FMNMX.FTZ R0, R7, R0, !PT ;  /* 0x0000000007007209 */ /* 0x002fe20007810000 */
[----:B------:R-:W-:-:S03]  /*46d0*/  FADD.FTZ R159, R159, R158 ;  /* 0x0000009e9f9f7221 */ /* 0x000fc60000010000 */
[C---:B------:R-:W-:Y:S01]  /*46e0*/  FSETP.NEU.FTZ.AND P0, PT, R0.reuse, -INF , PT ;  /* 0xff8000000000780b */ /* 0x040fe20003f1d000 */
[----:B------:R-:W-:Y:S01]  /*46f0*/  FMUL.FTZ R168, R0, c[0x0][0x2d0] ;  /* 0x0000b40000a87a20 */ /* 0x000fe20000410000 */
[C---:B---3--:R-:W-:Y:S01]  /*4700*/  F2FP.PACK_AB R98, R153.reuse, R156 ;  /* 0x0000009c9962723e */ /* 0x048fe200000000ff */
[----:B------:R-:W-:Y:S01]  /*4710*/  MUFU.EX2 R152, R152 ;  /* 0x0000009800987308 */ /* 0x000fe20000000800 */
[----:B------:R-:W-:Y:S02]  /*4720*/  FADD.FTZ R156, R156, R159 ;  /* 0x0000009f9c9c7221 */ /* 0x000fe40000010000 */
[----:B------:R-:W-:Y:S02]  /*4730*/  FSEL R168, R168, RZ, P0 ;  /* 0x000000ffa8a87208 */ /* 0x000fe40000000000 */
[----:B------:R-:W-:-:S03]  /*4740*/  FADD.FTZ R156, R153, R156 ;  /* 0x0000009c999c7221 */ /* 0x000fc60000010000 */
[--C-:B------:R-:W-:Y:S01]  /*4750*/  FFMA.FTZ R155, R43, c[0x0][0x2d0], -R168.reuse ;  /* 0x0000b4002b9b7a23 */ /* 0x100fe200000108a8 */
[----:B------:R-:W-:Y:S01]  /*4760*/  MUFU.EX2 R151, R151 ;  /* 0x0000009700977308 */ /* 0x000fe20000000800 */
[----:B------:R-:W1:Y:S01]  /*4770*/  LDSM.16.MT88.4 R40, [R181+0x2100] ;  /* 0x00210000b528783b */ /* 0x000e620000004200 */
[--C-:B------:R-:W-:Y:S02]  /*4780*/  FFMA.FTZ R161, R46, c[0x0][0x2d0], -R168.reuse ;  /* 0x0000b4002ea17a23 */ /* 0x100fe400000108a8 */
[--C-:B------:R-:W-:Y:S02]  /*4790*/  FFMA.FTZ R160, R47, c[0x0][0x2d0], -R168.reuse ;  /* 0x0000b4002fa07a23 */ /* 0x100fe400000108a8 */
[--C-:B------:R-:W-:Y:S02]  /*47a0*/  FFMA.FTZ R162, R5, c[0x0][0x2d0], -R168.reuse ;  /* 0x0000b40005a27a23 */ /* 0x100fe400000108a8 */
[----:B------:R-:W2:Y:S01]  /*47b0*/  LDSM.16.MT88.4 R4, [R4+0x4100] ;  /* 0x004100000404783b */ /* 0x000ea20000004200 */
[----:B------:R-:W-:Y:S01]  /*47c0*/  MUFU.EX2 R161, R161 ;  /* 0x000000a100a17308 */ /* 0x000fe20000000800 */
[----:B------:R-:W-:-:S02]  /*47d0*/  FFMA.FTZ R150, R11, c[0x0][0x2d0], -R168 ;  /* 0x0000b4000b967a23 */ /* 0x000fc400000108a8 */
[--C-:B------:R-:W-:Y:S02]  /*47e0*/  FFMA.FTZ R3, R9, c[0x0][0x2d0], -R168.reuse ;  /* 0x0000b40009037a23 */ /* 0x100fe400000108a8 */
[----:B------:R-:W3:Y:S01]  /*47f0*/  LDSM.16.MT88.4 R8, [R181+0x2900] ;  /* 0x00290000b508783b */ /* 0x000ee20000004200 */
[--C-:B------:R-:W-:Y:S02]  /*4800*/  FFMA.FTZ R154, R15, c[0x0][0x2d0], -R168.reuse ;  /* 0x0000b4000f9a7a23 */ /* 0x100fe400000108a8 */
[----:B------:R-:W4:Y:S01]  /*4810*/  MUFU.EX2 R160, R160 ;  /* 0x000000a000a07308 */ /* 0x000f220000000800 */
[--C-:B------:R-:W-:Y:S02]  /*4820*/  FFMA.FTZ R149, R13, c[0x0][0x2d0], -R168.reuse ;  /* 0x0000b4000d957a23 */ /* 0x100fe400000108a8 */
[----:B------:R-:W5:Y:S01]  /*4830*/  LDSM.16.MT88.4 R12, [R163+0x2900] ;  /* 0x00290000a30c783b */ /* 0x000f620000004200 */
[--C-:B------:R-:W-:Y:S02]  /*4840*/  FFMA.FTZ R170, R209, c[0x0][0x2d0], -R168.reuse ;  /* 0x0000b400d1aa7a23 */ /* 0x100fe400000108a8 */
[----:B------:R-:W-:-:S02]  /*4850*/  FFMA.FTZ R173, R173, c[0x0][0x2d0], -R168 ;  /* 0x0000b400adad7a23 */ /* 0x000fc400000108a8 */
[----:B------:R-:W-:Y:S01]  /*4860*/  MUFU.EX2 R162, R162 ;  /* 0x000000a200a27308 */ /* 0x000fe20000000800 */
[--C-:B------:R-:W-:Y:S02]  /*4870*/  FFMA.FTZ R172, R203, c[0x0][0x2d0], -R168.reuse ;  /* 0x0000b400cbac7a23 */ /* 0x100fe400000108a8 */
[----:B------:R-:W-:Y:S02]  /*4880*/  FFMA.FTZ R177, R177, c[0x0][0x2d0], -R168 ;  /* 0x0000b400b1b17a23 */ /* 0x000fe400000108a8 */
[--C-:B------:R-:W-:Y:S02]  /*4890*/  FFMA.FTZ R203, R174, c[0x0][0x2d0], -R179.reuse ;  /* 0x0000b400aecb7a23 */ /* 0x100fe400000108b3 */
[--C-:B------:R-:W-:Y:S01]  /*48a0*/  FFMA.FTZ R174, R142, c[0x0][0x2d0], -R179.reuse ;  /* 0x0000b4008eae7a23 */ /* 0x100fe200000108b3 */
[----:B------:R-:W1:Y:S01]  /*48b0*/  MUFU.EX2 R155, R155 ;  /* 0x0000009b009b7308 */ /* 0x000e620000000800 */
[----:B----4-:R-:W-:Y:S01]  /*48c0*/  F2FP.PACK_AB R97, R160, R161 ;  /* 0x000000a1a061723e */ /* 0x010fe200000000ff */
[----:B------:R-:W-:-:S02]  /*48d0*/  FFMA.FTZ R179, R140, c[0x0][0x2d0], -R179 ;  /* 0x0000b4008cb37a23 */ /* 0x000fc400000108b3 */
[--C-:B------:R-:W-:Y:S02]  /*48e0*/  FFMA.FTZ R175, R175, c[0x0][0x2d0], -R168.reuse ;  /* 0x0000b400afaf7a23 */ /* 0x100fe400000108a8 */
[--C-:B------:R-:W-:Y:S02]  /*48f0*/  FFMA.FTZ R178, R143, c[0x0][0x2d0], -R168.reuse ;  /* 0x0000b4008fb27a23 */ /* 0x100fe400000108a8 */
[----:B------:R-:W-:Y:S01]  /*4900*/  MUFU.EX2 R148, R148 ;  /* 0x0000009400947308 */ /* 0x000fe20000000800 */
[--C-:B------:R-:W-:Y:S02]  /*4910*/  FFMA.FTZ R204, R141, c[0x0][0x2d0], -R168.reuse ;  /* 0x0000b4008dcc7a23 */ /* 0x100fe400000108a8 */
[----:B------:R-:W-:Y:S01]  /*4920*/  FFMA.FTZ R169, R169, c[0x0][0x2d0], -R168 ;  /* 0x0000b400a9a97a23 */ /* 0x000fe200000108a8 */
[----:B------:R-:W-:Y:S01]  /*4930*/  LDSM.16.MT88.4 R140, [R171+0x3900] ;  /* 0x00390000ab8c783b */ /* 0x000fe20000004200 */
[----:B------:R-:W-:Y:S01]  /*4940*/  FADD.FTZ R161, R161, R160 ;  /* 0x000000a0a1a17221 */ /* 0x000fe20000010000 */
[----:B-1----:R-:W-:-:S02]  /*4950*/  F2FP.PACK_AB R99, R155, R162 ;  /* 0x000000a29b63723e */ /* 0x002fc400000000ff */
[----:B------:R-:W-:Y:S01]  /*4960*/  MUFU.EX2 R154, R154 ;  /* 0x0000009a009a7308 */ /* 0x000fe20000000800 */
[----:B------:R-:W-:-:S04]  /*4970*/  FADD.FTZ R162, R162, R161 ;  /* 0x000000a1a2a27221 */ /* 0x000fc80000010000 */
[----:B------:R-:W-:Y:S01]  /*4980*/  FADD.FTZ R155, R155, R162 ;  /* 0x000000a29b9b7221 */ /* 0x000fe20000010000 */
[C---:B------:R-:W-:Y:S02]  /*4990*/  HMMA.16816.F32 R36, R96.reuse, R40, RZ ;  /* 0x000000286024723c */ /* 0x040fe400000018ff */
[----:B------:R-:W1:Y:S06]  /*49a0*/  MUFU.EX2 R149, R149 ;  /* 0x0000009500957308 */ /* 0x000e6c0000000800 */
[C---:B------:R-:W-:Y:S02]  /*49b0*/  HMMA.16816.F32 R52, R96.reuse, R56, RZ ;  /* 0x000000386034723c */ /* 0x040fe400000018ff */
[----:B------:R-:W-:Y:S06]  /*49c0*/  MUFU.EX2 R150, R150 ;  /* 0x0000009600967308 */ /* 0x000fec0000000800 */
[C---:B------:R-:W-:Y:S02]  /*49d0*/  HMMA.16816.F32 R40, R96.reuse, R42, RZ ;  /* 0x0000002a6028723c */ /* 0x040fe400000018ff */
[----:B------:R-:W4:Y:S06]  /*49e0*/  MUFU.EX2 R3, R3 ;  /* 0x0000000300037308 */ /* 0x000f2c0000000800 */
        /* <DEDUP_REMOVED lines=35> */
[C---:B--2---:R-:W-:Y:S07]  /*4c20*/  HMMA.16816.F32 R92, R96.reuse, R4, RZ ;  /* 0x00000004605c723c */ /* 0x044fee00000018ff */
        /* <DEDUP_REMOVED lines=8> */
[----:B----4-:R-:W-:Y:S01]  /*4cb0*/  F2FP.PACK_AB R7, R3, R150 ;  /* 0x000000960307723e */ /* 0x010fe200000000ff */
        /* <DEDUP_REMOVED lines=13> */
[C---:B-----5:R-:W-:Y:S08]  /*4d90*/  HMMA.16816.F32 R60, R4.reuse, R12, R60 ;  /* 0x0000000c043c723c */ /* 0x060ff0000000183c */
        /* <DEDUP_REMOVED lines=129> */
[----:B------:R-:W-:Y:S02]  /*55b0*/  IADD3 R14, -R207, 0x10, RZ ;  /* 0x00000010cf0e7810 */ /* 0x000fe40007ffe1ff */
[----:B------:R-:W-:Y:S01]  /*55c0*/  SHF.L.U64.HI R7, R206, 0x1, R133 ;  /* 0x00000001ce077819 */ /* 0x000fe20000010285 */
[----:B------:R-:W-:Y:S01]  /*55d0*/  IMAD R196, R3, c[0x0][0x2b8], R196 ;  /* 0x0000ae0003c47a24 */ /* 0x000fe200078e02c4 */
[----:B------:R-:W-:-:S03]  /*55e0*/  LOP3.LUT R14, R14, 0xf, RZ, 0xc0, !PT ;  /* 0x0000000f0e0e7812 */ /* 0x000fc600078ec0ff */
[----:B------:R-:W-:Y:S01]  /*55f0*/  IMAD.WIDE.U32 R10, R196, c[0x0][0x1e0], RZ ;  /* 0x00007800c40a7a25 */ /* 0x000fe200078e00ff */
[----:B------:R-:W-:-:S05]  /*5600*/  SHF.R.S32.HI R3, RZ, 0x1f, R196 ;  /* 0x0000001fff037819 */ /* 0x000fca00000114c4 */
[----:B------:R-:W-:-:S04]  /*5610*/  IMAD R3, R3, c[0x0][0x1e0], RZ ;  /* 0x0000780003037a24 */ /* 0x000fc800078e02ff */
[----:B------:R-:W-:Y:S02]  /*5620*/  IMAD R8, R196, c[0x0][0x1e4], R3 ;  /* 0x00007900c4087a24 */ /* 0x000fe400078e0203 */
[----:B------:R-:W-:Y:S02]  /*5630*/  IMAD.SHL.U32 R3, R205, 0x2, RZ ;  /* 0x00000002cd037824 */ /* 0x000fe400078e00ff */
[----:B------:R-:W-:Y:S02]  /*5640*/  IMAD.IADD R9, R11, 0x1, R8 ;  /* 0x000000010b097824 */ /* 0x000fe400078e0208 */
[----:B------:R-:W-:Y:S01]  /*5650*/  IMAD.MOV.U32 R8, RZ, RZ, R10 ;  /* 0x000000ffff087224 */ /* 0x000fe200078e000a */
[----:B------:R-:W-:Y:S02]  /*5660*/  SHF.L.U64.HI R10, R188, 0x1, R145 ;  /* 0x00000001bc0a7819 */ /* 0x000fe40000010291 */
[----:B--2---:R-:W-:Y:S01]  /*5670*/  SHF.R.S32.HI R6, RZ, 0x1f, R195 ;  /* 0x0000001fff067819 */ /* 0x004fe200000114c3 */
        /* <DEDUP_REMOVED lines=9> */
[----:B------:R-:W-:Y:S02]  /*5710*/  IADD3.X R11, R5, UR18, R11, P0, !PT ;  /* 0x00000012050b7c10 */ /* 0x000fe400087fe40b */
        /* <DEDUP_REMOVED lines=31> */
.L_x_1002:
[----:B------:R-:W-:Y:S01]  /*5910*/  ULDC.64 UR4, c[0x0][0x2c8] ;  /* 0x0000b20000047ab9 */ /* 0x000fe20000000a00 */
[----:B------:R-:W0:Y:S01]  /*5920*/  LDGDEPBAR ;  /* 0x00000000000079af */ /* 0x000e220000000000 */
[----:B------:R-:W-:Y:S01]  /*5930*/  UIMAD.WIDE.U32 UR20, UR7, UR4, URZ ;  /* 0x00000004071472a5 */ /* 0x000fe2000f8e003f */
[----:B------:R-:W-:-:S03]  /*5940*/  IADD3 R209, R147, -0x2, RZ ;  /* 0xfffffffe93d17810 */ /* 0x000fc60007ffe0ff */
[----:B------:R-:W-:-:S06]  /*5950*/  @UP1 USHF.R.U32.HI UR7, URZ, UR5, UR21 ;  /* 0x000000053f071299 */ /* 0x000fcc0008011615 */
[----:B------:R-:W-:-:S04]  /*5960*/  IADD3 R146, R146, UR7, RZ ;  /* 0x0000000792927c10 */ /* 0x000fc8000fffe0ff */
[----:B------:R-:W-:Y:S01]  /*5970*/  IADD3 R4, R146, c[0x0][0x328], RZ ;  /* 0x0000ca0092047a10 */ /* 0x000fe20007ffe0ff */
[----:B------:R-:W-:Y:S05]  /*5980*/  @!P3 BRA `(.L_x_1003) ;  /* 0x000001100000b947 */ /* 0x000fea0003800000 */
[C---:B------:R-:W-:Y:S02]  /*5990*/  ISETP.GT.AND P0, PT, R146.reuse, RZ, PT ;  /* 0x000000ff9200720c */ /* 0x040fe40003f04270 */
[----:B------:R-:W-:-:S11]  /*59a0*/  IADD3 R3, R146, -0x1, RZ ;  /* 0xffffffff92037810 */ /* 0x000fd60007ffe0ff */
[----:B------:R-:W-:Y:S05]  /*59b0*/  @P0 BRA `(.L_x_1004) ;  /* 0x0000007000000947 */ /* 0x000fea0003800000 */
[----:B------:R-:W-:Y:S02]  /*59c0*/  IMAD.MOV.U32 R3, RZ, RZ, 0x1 ;  /* 0x00000001ff037424 */ /* 0x000fe400078e00ff */
[----:B------:R-:W-:-:S03]  /*59d0*/  IMAD.MOV R146, RZ, RZ, -R146 ;  /* 0x000000ffff927224 */ /* 0x000fc600078e0a92 */
[----:B------:R-:W-:-:S13]  /*59e0*/  ISETP.NE.AND P0, PT, R3, c[0x0][0x32c], PT ;  /* 0x0000cb0003007a0c */ /* 0x000fda0003f05270 */
[----:B------:R-:W-:-:S05]  /*59f0*/  @P0 IMAD.HI.U32 R3, R146, c[0x0][0x330], RZ ;  /* 0x0000cc0092030a27 */ /* 0x000fca00078e00ff */
[----:B------:R-:W-:-:S04]  /*5a00*/  @P0 SHF.R.U32.HI R146, RZ, c[0x0][0x334], R3 ;  /* 0x0000cd00ff920a19 */ /* 0x000fc80000011603 */
[----:B------:R-:W-:Y:S01]  /*5a10*/  LOP3.LUT R3, RZ, R146, RZ, 0x33, !PT ;  /* 0x00000092ff037212 */ /* 0x000fe200078e33ff */
[----:B------:R-:W-:Y:S05]  /*5a20*/  BRA `(.L_x_1005) ;  /* 0x0000004000007947 */ /* 0x000fea0003800000 */
.L_x_1004:
[----:B------:R-:W-:-:S04]  /*5a30*/  MOV R5, 0x1 ;  /* 0x0000000100057802 */ /* 0x000fc80000000f00 */
[----:B------:R-:W-:-:S13]  /*5a40*/  ISETP.NE.AND P0, PT, R5, c[0x0][0x32c], PT ;  /* 0x0000cb0005007a0c */ /* 0x000fda0003f05270 */
[----:B------:R-:W-:-:S05]  /*5a50*/  @P0 IMAD.HI.U32 R5, R3, c[0x0][0x330], RZ ;  /* 0x0000cc0003050a27 */ /* 0x000fca00078e00ff */
[----:B------:R-:W-:Y:S02]  /*5a60*/  @P0 SHF.R.U32.HI R3, RZ, c[0x0][0x334], R5 ;  /* 0x0000cd00ff030a19 */ /* 0x000fe40000011605 */
.L_x_1005:
[----:B-1----:R-:W-:-:S05]  /*5a70*/  MOV R6, c[0x0][0x32c] ;  /* 0x0000cb0000067a02 */ /* 0x002fca0000000f00 */
[----:B------:R-:W-:-:S05]  /*5a80*/  IMAD R3, R3, R6, c[0x0][0x32c] ;  /* 0x0000cb0003037624 */ /* 0x000fca00078e0206 */
[----:B------:R-:W-:-:S04]  /*5a90*/  IMNMX R4, R4, R3, PT ;  /* 0x0000000304047217 */ /* 0x000fc80003800200 */
.L_x_1003:
        /* <DEDUP_REMOVED lines=20> */
[----:B------:R-:W-:Y:S01]  /*5be0*/  UMOV UR20, URZ ;  /* 0x0000003f00147c82 */ /* 0x000fe20008000000 */
[----:B------:R-:W-:Y:S01]  /*5bf0*/  SEL R184, R184, 0xffffffe0, !P1 ;  /* 0xffffffe0b8b87807 */ /* 0x000fe20004800000 */
[----:B------:R-:W-:-:S02]  /*5c00*/  UMOV UR5, 0x1 ;  /* 0x0000000100057882 */ /* 0x000fc40000000000 */
.L_x_1017:
[----:B------:R-:W-:Y:S04]  /*5c10*/  DEPBAR.LE SB0, 0x2 ;  /* 0x000080800000791a */ /* 0x000fe80000000000 */
[----:B------:R-:W-:Y:S01]  /*5c20*/  BAR.SYNC.DEFER_BLOCKING 0x0 ;  /* 0x0000000000007b1d */ /* 0x000fe20000010000 */
[----:B------:R-:W-:Y:S01]  /*5c30*/  UIMAD UR4, UR5, 0x6000, URZ ;  /* 0x00006000050478a4 */ /* 0x000fe2000f8e023f */
[----:B------:R-:W-:Y:S05]  /*5c40*/  ISETP.GE.AND P0, PT, R190, R209, PT ;  /* 0x000000d1be00720c */ /* 0x000fea0003f06270 */
[----:B-1----:R-:W-:Y:S05]  /*5c50*/  IADD3 R134, R187, UR4, RZ ;  /* 0x00000004bb867c10 */ /* 0x002fea000fffe0ff */
[----:B------:R-:W-:Y:S01]  /*5c60*/  IMAD.IADD R0, R184, 0x1, R134 ;  /* 0x00000001b8007824 */ /* 0x000fe200078e0286 */
[----:B------:R1:W2:Y:S04]  /*5c70*/  LDSM.16.M88.4 R136, [R189] ;  /* 0x00000000bd88783b */ /* 0x0002a80000000200 */
        /* <DEDUP_REMOVED lines=20> */
[----:B------:R-:W-:Y:S02]  /*5dc0*/  IMAD R6, R195, c[0x0][0x21c], R6 ;  /* 0x00008700c3067a24 */ /* 0x000fe400078e0206 */
[----:B------:R-:W-:Y:S04]  /*5dd0*/  IMAD.IADD R9, R9, 0x1, R5 ;  /* 0x0000000109097824 */ /* 0x000fe800078e0205 */
[----:B------:R-:W-:Y:S05]  /*5de0*/  IMAD.WIDE.U32 R8, R195, c[0x0][0x218], R8 ;  /* 0x00008600c3087a25 */ /* 0x000fea00078e0008 */
[----:B------:R-:W-:Y:S02]  /*5df0*/  IADD3 R5, P0, R8, UR16, RZ ;  /* 0x0000001008057c10 */ /* 0x000fe4000ff1e0ff */
[----:B------:R-:W-:Y:S02]  /*5e00*/  IADD3 R8, -R212, 0x10, RZ ;  /* 0x00000010d4087810 */ /* 0x000fe40007ffe1ff */
[----:B------:R-:W-:Y:S02]  /*5e10*/  IADD3.X R6, R9, UR9, R6, P0, !PT ;  /* 0x0000000909067c10 */ /* 0x000fe400087fe406 */
[C---:B------:R-:W-:Y:S02]  /*5e20*/  LEA R4, P0, R5.reuse, c[0x0][0x1f8], 0x1 ;  /* 0x00007e0005047a11 */ /* 0x040fe400078008ff */
[----:B------:R-:W-:Y:S02]  /*5e30*/  LOP3.LUT R8, R8, 0xf, RZ, 0xc0, !PT ;  /* 0x0000000f08087812 */ /* 0x000fe400078ec0ff */
[----:B------:R-:W-:Y:S02]  /*5e40*/  LEA.HI.X R2, R5, c[0x0][0x1fc], R6, 0x1, P0 ;  /* 0x00007f0005027a11 */ /* 0x000fe400000f0c06 */
[----:B------:R-:W5:Y:S04]  /*5e50*/  SHFL.IDX PT, R6, R4, 0x1, 0x181f ;  /* 0x00381f0004067f89 */ /* 0x000f6800000e0000 */
[----:B------:R-:W4:Y:S04]  /*5e60*/  SHFL.IDX PT, R10, R2, 0x1, 0x181f ;  /* 0x00381f00020a7f89 */ /* 0x000f2800000e0000 */
[----:B------:R-:W3:Y:S04]  /*5e70*/  SHFL.IDX PT, R5, R4, RZ, 0x181f ;  /* 0x00181fff04057589 */ /* 0x000ee800000e0000 */
[----:B------:R-:W2:Y:S01]  /*5e80*/  SHFL.IDX PT, R2, R2, RZ, 0x181f ;  /* 0x00181fff02027589 */ /* 0x000ea200000e0000 */
[----:B-----5:R-:W-:Y:S04]  /*5e90*/  IADD3 R12, P1, P0, R13, R6, R216 ;  /* 0x000000060d0c7210 */ /* 0x020fe8000783e0d8 */
[----:B----4-:R-:W-:Y:S02]  /*5ea0*/  IADD3.X R13, RZ, R10, R217, P1, P0 ;  /* 0x0000000aff0d7210 */ /* 0x010fe40000fe04d9 */
[----:B------:R-:W-:Y:S04]  /*5eb0*/  IADD3 R8, P1, P0, R8, R6, R213 ;  /* 0x0000000608087210 */ /* 0x000fe8000783e0d5 */
[----:B------:R-:W-:Y:S02]  /*5ec0*/  IADD3.X R9, RZ, R10, R214, P1, P0 ;  /* 0x0000000aff097210 */ /* 0x000fe40000fe04d6 */
[----:B------:R-:W-:Y:S04]  /*5ed0*/  IADD3 R6, P1, P0, R7, R6, R210 ;  /* 0x0000000607067210 */ /* 0x000fe8000783e0d2 */
[----:B------:R-:W-:Y:S02]  /*5ee0*/  IADD3.X R7, RZ, R10, R211, P1, P0 ;  /* 0x0000000aff077210 */ /* 0x000fe40000fe04d3 */
[C---:B---3--:R-:W-:Y:S05]  /*5ef0*/  IADD3 R16, P0, R5.reuse, R216, RZ ;  /* 0x000000d805107210 */ /* 0x048fea0007f1e0ff */
[C---:B--2---:R-:W-:Y:S01]  /*5f00*/  IMAD.X R17, R2.reuse, 0x1, R217, P0 ;  /* 0x0000000102117824 */ /* 0x044fe200000e06d9 */
[C---:B------:R-:W-:Y:S05]  /*5f10*/  IADD3 R14, P0, R5.reuse, R213, RZ ;  /* 0x000000d5050e7210 */ /* 0x040fea0007f1e0ff */
[C---:B------:R-:W-:Y:S01]  /*5f20*/  IMAD.X R15, R2.reuse, 0x1, R214, P0 ;  /* 0x00000001020f7824 */ /* 0x040fe200000e06d6 */
[----:B------:R-:W-:Y:S01]  /*5f30*/  IADD3 R18, P0, R5, R210, RZ ;  /* 0x000000d205127210 */ /* 0x000fe20007f1e0ff */
[----:B------:R-:W-:Y:S04]  /*5f40*/  IMAD.U32 R5, RZ, RZ, UR20 ;  /* 0x00000014ff057e24 */ /* 0x000fe8000f8e00ff */
[----:B------:R-:W-:Y:S02]  /*5f50*/  IMAD R11, R5, 0x6000, R194 ;  /* 0x00006000050b7824 */ /* 0x000fe400078e02c2 */
[----:B------:R-:W-:Y:S01]  /*5f60*/  IMAD.X R19, R2, 0x1, R211, P0 ;  /* 0x0000000102137824 */ /* 0x000fe200000e06d3 */
[----:B------:R-:W-:Y:S02]  /*5f70*/  ISETP.NE.U32.AND P0, PT, R215, RZ, PT ;  /* 0x000000ffd700720c */ /* 0x000fe40003f05070 */
        /* <DEDUP_REMOVED lines=10> */
.L_x_1007:
[C---:B--23--:R-:W-:Y:S01]  /*6020*/  HMMA.16816.F32 R4, R136.reuse, R140, RZ ;  /* 0x0000008c8804723c */ /* 0x04cfe200000018ff */
[----:B------:R-:W0:Y:S01]  /*6030*/  LDGDEPBAR ;  /* 0x00000000000079af */ /* 0x000e220000000000 */
[----:B------:R-:W-:Y:S01]  /*6040*/  PLOP3.LUT P0, PT, PT, PT, UP1, 0x80, 0x0 ;  /* 0x000000000000781c */ /* 0x000fe20003f0f018 */
[----:B------:R-:W-:Y:S01]  /*6050*/  UIADD3 UR7, UR20, 0x1, URZ ;  /* 0x0000000114077890 */ /* 0x000fe2000fffe03f */
[C---:B------:R-:W-:Y:S01]  /*6060*/  IMAD.IADD R2, R135.reuse, 0x1, R134 ;  /* 0x0000000187027824 */ /* 0x040fe200078e0286 */
[----:B------:R-:W-:Y:S01]  /*6070*/  IADD3 R134, R184, R134, R135 ;  /* 0x00000086b8867210 */ /* 0x000fe20007ffe087 */
[----:B------:R-:W-:Y:S01]  /*6080*/  IMAD.IADD R133, R135, 0x1, R0 ;  /* 0x0000000187857824 */ /* 0x000fe200078e0200 */
[----:B------:R-:W-:Y:S01]  /*6090*/  ISETP.GE.AND P3, PT, R193, 0x1, PT ;  /* 0x00000001c100780c */ /* 0x000fe20003f66270 */
[C---:B------:R-:W-:Y:S01]  /*60a0*/  HMMA.16816.F32 R8, R136.reuse, R142, RZ ;  /* 0x0000008e8808723c */ /* 0x040fe200000018ff */
[----:B------:R-:W-:Y:S01]  /*60b0*/  LDSM.16.M88.4 R140, [R2+0xc100] ;  /* 0x00c10000028c783b */ /* 0x000fe20000000200 */
[----:B------:R-:W-:Y:S04]  /*60c0*/  UISETP.GE.AND UP0, UPT, UR20, 0x1, UPT ;  /* 0x000000011400788c */ /* 0x000fe8000bf06270 */
[----:B------:R-:W-:Y:S01]  /*60d0*/  USEL UR20, UR7, URZ, !UP0 ;  /* 0x0000003f07147287 */ /* 0x000fe2000c000000 */
[----:B------:R-:W-:Y:S01]  /*60e0*/  LDSM.16.M88.4 R176, [R134+0x11100] ;  /* 0x0111000086b0783b */ /* 0x000fe20000000200 */
[C---:B----4-:R-:W-:Y:S01]  /*60f0*/  HMMA.16816.F32 R12, R136.reuse, R144, RZ ;  /* 0x00000090880c723c */ /* 0x050fe200000018ff */
[----:B------:R-:W-:Y:S01]  /*6100*/  @P0 IMAD.HI.U32 R219, R201, c[0x0][0x2c8], RZ ;  /* 0x0000b200c9db0a27 */ /* 0x000fe200078e00ff */
[----:B------:R-:W-:Y:S06]  /*6110*/  PLOP3.LUT P0, PT, PT, PT, UP1, 0x80, 0x0 ;  /* 0x000000000000781c */ /* 0x000fec0003f0f018 */
[C---:B------:R-:W-:Y:S01]  /*6120*/  HMMA.16816.F32 R16, R136.reuse, R146, RZ ;  /* 0x000000928810723c */ /* 0x040fe200000018ff */
[----:B------:R-:W-:Y:S07]  /*6130*/  LDSM.16.M88.4 R144, [R2+0xc900] ;  /* 0x00c900000290783b */ /* 0x000fee0000000200 */
[C---:B-1----:R-:W-:Y:S08]  /*6140*/  HMMA.16816.F32 R20, R136.reuse, R148, RZ ;  /* 0x000000948814723c */ /* 0x042ff000000018ff */
[C---:B------:R-:W-:Y:S01]  /*6150*/  HMMA.16816.F32 R24, R136.reuse, R150, RZ ;  /* 0x000000968818723c */ /* 0x040fe200000018ff */
[----:B------:R-:W-:Y:S07]  /*6160*/  LDSM.16.M88.4 R148, [R2+0xd100] ;  /* 0x00d100000294783b */ /* 0x000fee0000000200 */
[C---:B------:R-:W-:Y:S08]  /*6170*/  HMMA.16816.F32 R28, R136.reuse, R152, RZ ;  /* 0x00000098881c723c */ /* 0x040ff000000018ff */
[----:B------:R-:W-:Y:S01]  /*6180*/  HMMA.16816.F32 R32, R136, R154, RZ ;  /* 0x0000009a8820723c */ /* 0x000fe200000018ff */
[----:B------:R-:W1:Y:S06]  /*6190*/  LDSM.16.M88.4 R136, [R183] ;  /* 0x00000000b788783b */ /* 0x000e6c0000000200 */
[----:B------:R-:W2:Y:S01]  /*61a0*/  LDSM.16.M88.4 R152, [R2+0xd900] ;  /* 0x00d900000298783b */ /* 0x000ea20000000200 */
        /* <DEDUP_REMOVED lines=11> */
[----:B------:R-:W3:Y:S06]  /*6260*/  LDSM.16.M88.4 R156, [R182] ;  /* 0x00000000b69c783b */ /* 0x000eec0000000200 */
[----:B------:R-:W-:Y:S01]  /*6270*/  LDSM.16.M88.4 R172, [R134+0x10900] ;  /* 0x0109000086ac783b */ /* 0x000fe20000000200 */
[C---:B-1----:R-:W-:Y:S08]  /*6280*/  HMMA.16816.F32 R4, R136.reuse, R140, R4 ;  /* 0x0000008c8804723c */ /* 0x042ff00000001804 */
[C---:B------:R-:W-:Y:S01]  /*6290*/  HMMA.16816.F32 R8, R136.reuse, R142, R8 ;  /* 0x0000008e8808723c */ /* 0x040fe20000001808 */
[----:B------:R-:W1:Y:S07]  /*62a0*/  LDSM.16.M88.4 R140, [R133+0xc900] ;  /* 0x00c90000858c783b */ /* 0x000e6e0000000200 */
[C---:B------:R-:W-:Y:S08]  /*62b0*/  HMMA.16816.F32 R12, R136.reuse, R144, R12 ;  /* 0x00000090880c723c */ /* 0x040ff0000000180c */
[C---:B------:R-:W-:Y:S01]  /*62c0*/  HMMA.16816.F32 R16, R136.reuse, R146, R16 ;  /* 0x000000928810723c */ /* 0x040fe20000001810 */
[----:B------:R-:W4:Y:S07]  /*62d0*/  LDSM.16.M88.4 R144, [R133+0xd100] ;  /* 0x00d100008590783b */ /* 0x000f2e0000000200 */
[C---:B------:R-:W-:Y:S08]  /*62e0*/  HMMA.16816.F32 R20, R136.reuse, R148, R20 ;  /* 0x000000948814723c */ /* 0x040ff00000001814 */
[C---:B------:R-:W-:Y:S01]  /*62f0*/  HMMA.16816.F32 R24, R136.reuse, R150, R24 ;  /* 0x000000968818723c */ /* 0x040fe20000001818 */
[----:B------:R-:W5:Y:S07]  /*6300*/  LDSM.16.M88.4 R148, [R133+0xd900] ;  /* 0x00d900008594783b */ /* 0x000f6e0000000200 */
[C---:B--2---:R-:W-:Y:S08]  /*6310*/  HMMA.16816.F32 R28, R136.reuse, R152, R28 ;  /* 0x00000098881c723c */ /* 0x044ff0000000181c */
[----:B------:R-:W-:Y:S01]  /*6320*/  HMMA.16816.F32 R32, R136, R154, R32 ;  /* 0x0000009a8820723c */ /* 0x000fe20000001820 */
[----:B------:R-:W-:Y:S06]  /*6330*/  LDSM.16.M88.4 R136, [R189+0x4000] ;  /* 0x00400000bd88783b */ /* 0x000fec0000000200 */
[----:B------:R-:W2:Y:S01]  /*6340*/  LDSM.16.M88.4 R152, [R187+UR4+0xe100] ;  /* 0x00e10004bb98783b */ /* 0x000ea20008000200 */
[C---:B---3--:R-:W-:Y:S08]  /*6350*/  HMMA.16816.F32 R4, R156.reuse, R160, R4 ;  /* 0x000000a09c04723c */ /* 0x048ff00000001804 */
[C---:B------:R-:W-:Y:S01]  /*6360*/  HMMA.16816.F32 R8, R156.reuse, R162, R8 ;  /* 0x000000a29c08723c */ /* 0x040fe20000001808 */
[----:B------:R-:W-:Y:S07]  /*6370*/  LDSM.16.M88.4 R160, [R187+UR4+0xf100] ;  /* 0x00f10004bba0783b */ /* 0x000fee0008000200 */
[C---:B-1----:R-:W-:Y:S08]  /*6380*/  HMMA.16816.F32 R12, R156.reuse, R140, R12 ;  /* 0x0000008c9c0c723c */ /* 0x042ff0000000180c */
[C---:B------:R-:W-:Y:S01]  /*6390*/  HMMA.16816.F32 R16, R156.reuse, R142, R16 ;  /* 0x0000008e9c10723c */ /* 0x040fe20000001810 */
[----:B------:R-:W1:Y:S07]  /*63a0*/  LDSM.16.M88.4 R140, [R187+UR4+0xe900] ;  /* 0x00e90004bb8c783b */ /* 0x000e6e0008000200 */
[C---:B----4-:R-:W-:Y:S08]  /*63b0*/  HMMA.16816.F32 R20, R156.reuse, R144, R20 ;  /* 0x000000909c14723c */ /* 0x050ff00000001814 */
[C---:B------:R-:W-:Y:S01]  /*63c0*/  HMMA.16816.F32 R24, R156.reuse, R146, R24 ;  /* 0x000000929c18723c */ /* 0x040fe20000001818 */
[----:B------:R-:W3:Y:S07]  /*63d0*/  LDSM.16.M88.4 R144, [R187+UR4+0xf900] ;  /* 0x00f90004bb90783b */ /* 0x000eee0008000200 */
[C---:B-----5:R-:W-:Y:S08]  /*63e0*/  HMMA.16816.F32 R28, R156.reuse, R148, R28 ;  /* 0x000000949c1c723c */ /* 0x060ff0000000181c */
[----:B------:R-:W-:Y:S01]  /*63f0*/  HMMA.16816.F32 R32, R156, R150, R32 ;  /* 0x000000969c20723c */ /* 0x000fe20000001820 */
[----:B------:R-:W4:Y:S06]  /*6400*/  LDSM.16.M88.4 R148, [R0+0xe900] ;  /* 0x00e900000094783b */ /* 0x000f2c0000000200 */
[----:B------:R-:W-:Y:S01]  /*6410*/  LDSM.16.M88.4 R156, [R2+0xf900] ;  /* 0x00f90000029c783b */ /* 0x000fe20000000200 */
[C---:B--2---:R-:W-:Y:S08]  /*6420*/  HMMA.16816.F32 R4, R136.reuse, R152, R4 ;  /* 0x000000988804723c */ /* 0x044ff00000001804 */
        /* <DEDUP_REMOVED lines=8> */
[C---:B---3--:R-:W-:Y:S08]  /*64b0*/  HMMA.16816.F32 R28, R136.reuse, R144, R28 ;  /* 0x00000090881c723c */ /* 0x048ff0000000181c */
[----:B------:R-:W-:Y:S01]  /*64c0*/  HMMA.16816.F32 R32, R136, R146, R32 ;  /* 0x000000928820723c */ /* 0x000fe20000001820 */
[----:B------:R-:W-:Y:S06]  /*64d0*/  LDSM.16.M88.4 R136, [R183+0x4000] ;  /* 0x00400000b788783b */ /* 0x000fec0000000200 */
[----:B------:R-:W2:Y:S01]  /*64e0*/  LDSM.16.M88.4 R144, [R2+0xe100] ;  /* 0x00e100000290783b */ /* 0x000ea20000000200 */
[C---:B------:R-:W-:Y:S08]  /*64f0*/  HMMA.16816.F32 R4, R164.reuse, R168, R4 ;  /* 0x000000a8a404723c */ /* 0x040ff00000001804 */
[C---:B------:R-:W-:Y:S01]  /*6500*/  HMMA.16816.F32 R8, R164.reuse, R170, R8 ;  /* 0x000000aaa408723c */ /* 0x040fe20000001808 */
[----:B------:R-:W-:Y:S07]  /*6510*/  LDSM.16.M88.4 R168, [R134+0xf900] ;  /* 0x00f9000086a8783b */ /* 0x000fee0000000200 */
[C---:B----4-:R-:W-:Y:S08]  /*6520*/  HMMA.16816.F32 R12, R164.reuse, R148, R12 ;  /* 0x00000094a40c723c */ /* 0x050ff0000000180c */
[C---:B------:R-:W-:Y:S01]  /*6530*/  HMMA.16816.F32 R16, R164.reuse, R150, R16 ;  /* 0x00000096a410723c */ /* 0x040fe20000001810 */
[----:B------:R-:W3:Y:S07]  /*6540*/  LDSM.16.M88.4 R148, [R2+0xe900] ;  /* 0x00e900000294783b */ /* 0x000eee0000000200 */
[C---:B-1----:R-:W-:Y:S08]  /*6550*/  HMMA.16816.F32 R20, R164.reuse, R140, R20 ;  /* 0x0000008ca414723c */ /* 0x042ff00000001814 */
[C---:B------:R-:W-:Y:S01]  /*6560*/  HMMA.16816.F32 R24, R164.reuse, R142, R24 ;  /* 0x0000008ea418723c */ /* 0x040fe20000001818 */
[----:B------:R-:W1:Y:S07]  /*6570*/  LDSM.16.M88.4 R140, [R2+0xf100] ;  /* 0x00f10000028c783b */ /* 0x000e6e0000000200 */
[C---:B------:R-:W-:Y:S08]  /*6580*/  HMMA.16816.F32 R28, R164.reuse, R152, R28 ;  /* 0x00000098a41c723c */ /* 0x040ff0000000181c */
[----:B------:R-:W-:Y:S01]  /*6590*/  HMMA.16816.F32 R32, R164, R154, R32 ;  /* 0x0000009aa420723c */ /* 0x000fe20000001820 */
[----:B------:R-:W4:Y:S06]  /*65a0*/  LDSM.16.M88.4 R152, [R182+0x4000] ;  /* 0x00400000b698783b */ /* 0x000f2c0000000200 */
[----:B------:R-:W-:Y:S01]  /*65b0*/  LDSM.16.M88.4 R164, [R134+0xf100] ;  /* 0x00f1000086a4783b */ /* 0x000fe20000000200 */
[C---:B--2---:R-:W-:Y:S08]  /*65c0*/  HMMA.16816.F32 R4, R136.reuse, R144, R4 ;  /* 0x000000908804723c */ /* 0x044ff00000001804 */
[C---:B------:R-:W-:Y:S01]  /*65d0*/  HMMA.16816.F32 R8, R136.reuse, R146, R8 ;  /* 0x000000928808723c */ /* 0x040fe20000001808 */
[----:B------:R-:W2:Y:S07]  /*65e0*/  LDSM.16.M88.4 R144, [R134+0xe900] ;  /* 0x00e900008690783b */ /* 0x000eae0000000200 */
[C---:B---3--:R-:W-:Y:S08]  /*65f0*/  HMMA.16816.F32 R12, R136.reuse, R148, R12 ;  /* 0x00000094880c723c */ /* 0x048ff0000000180c */
[C---:B------:R-:W-:Y:S01]  /*6600*/  HMMA.16816.F32 R16, R136.reuse, R150, R16 ;  /* 0x000000968810723c */ /* 0x040fe20000001810 */
[----:B------:R-:W-:Y:S07]  /*6610*/  LDSM.16.M88.4 R148, [R187+UR4+0x10100] ;  /* 0x01010004bb94783b */ /* 0x000fee0008000200 */
[C---:B-1----:R-:W-:Y:S08]  /*6620*/  HMMA.16816.F32 R20, R136.reuse, R140, R20 ;  /* 0x0000008c8814723c */ /* 0x042ff00000001814 */
[C---:B------:R-:W-:Y:S01]  /*6630*/  HMMA.16816.F32 R24, R136.reuse, R142, R24 ;  /* 0x0000008e8818723c */ /* 0x040fe20000001818 */
[----:B------:R-:W1:Y:S07]  /*6640*/  LDSM.16.M88.4 R140, [R189+0x8000] ;  /* 0x00800000bd8c783b */ /* 0x000e6e0000000200 */
[C---:B------:R-:W-:Y:S08]  /*6650*/  HMMA.16816.F32 R28, R136.reuse, R156, R28 ;  /* 0x0000009c881c723c */ /* 0x040ff0000000181c */
[----:B------:R-:W-:Y:S01]  /*6660*/  HMMA.16816.F32 R32, R136, R158, R32 ;  /* 0x0000009e8820723c */ /* 0x000fe20000001820 */
[----:B------:R-:W3:Y:S06]  /*6670*/  LDSM.16.M88.4 R136, [R187+UR4+0x10900] ;  /* 0x01090004bb88783b */ /* 0x000eec0008000200 */
[----:B------:R-:W-:Y:S01]  /*6680*/  LDSM.16.M88.4 R156, [R187+UR4+0x11900] ;  /* 0x01190004bb9c783b */ /* 0x000fe20008000200 */
        /* <DEDUP_REMOVED lines=8> */
[----:B------:R-:W4:Y:S07]  /*6710*/  LDSM.16.M88.4 R164, [R0+0x10100] ;  /* 0x0101000000a4783b */ /* 0x000f2e0000000200 */
[C---:B------:R-:W-:Y:S08]  /*6720*/  HMMA.16816.F32 R28, R152.reuse, R168, R28 ;  /* 0x000000a8981c723c */ /* 0x040ff0000000181c */
[----:B------:R-:W-:Y:S01]  /*6730*/  HMMA.16816.F32 R32, R152, R170, R32 ;  /* 0x000000aa9820723c */ /* 0x000fe20000001820 */
[----:B------:R-:W5:Y:S06]  /*6740*/  LDSM.16.M88.4 R152, [R0+0x10900] ;  /* 0x010900000098783b */ /* 0x000f6c0000000200 */
[----:B------:R-:W-:Y:S01]  /*6750*/  LDSM.16.M88.4 R168, [R133+0x10100] ;  /* 0x0101000085a8783b */ /* 0x000fe20000000200 */
[C---:B-1----:R-:W-:Y:S08]  /*6760*/  HMMA.16816.F32 R4, R140.reuse, R148, R4 ;  /* 0x000000948c04723c */ /* 0x042ff00000001804 */
[C---:B------:R-:W-:Y:S01]  /*6770*/  HMMA.16816.F32 R8, R140.reuse, R150, R8 ;  /* 0x000000968c08723c */ /* 0x040fe20000001808 */
[----:B------:R-:W1:Y:S07]  /*6780*/  LDSM.16.M88.4 R148, [R0+0x11100] ;  /* 0x011100000094783b */ /* 0x000e6e0000000200 */
[C---:B---3--:R-:W-:Y:S08]  /*6790*/  HMMA.16816.F32 R12, R140.reuse, R136, R12 ;  /* 0x000000888c0c723c */ /* 0x048ff0000000180c */
[C---:B------:R-:W-:Y:S01]  /*67a0*/  HMMA.16816.F32 R16, R140.reuse, R138, R16 ;  /* 0x0000008a8c10723c */ /* 0x040fe20000001810 */
[----:B------:R-:W3:Y:S07]  /*67b0*/  LDSM.16.M88.4 R136, [R0+0x11900] ;  /* 0x011900000088783b */ /* 0x000eee0000000200 */
[C---:B--2---:R-:W-:Y:S08]  /*67c0*/  HMMA.16816.F32 R20, R140.reuse, R144, R20 ;  /* 0x000000908c14723c */ /* 0x044ff00000001814 */
[C---:B------:R-:W-:Y:S01]  /*67d0*/  HMMA.16816.F32 R24, R140.reuse, R146, R24 ;  /* 0x000000928c18723c */ /* 0x040fe20000001818 */
[----:B------:R-:W-:Y:S07]  /*67e0*/  LDSM.16.M88.4 R144, [R2+0x10100] ;  /* 0x010100000290783b */ /* 0x000fee0000000200 */
[C---:B------:R-:W-:Y:S08]  /*67f0*/  HMMA.16816.F32 R28, R140.reuse, R156, R28 ;  /* 0x0000009c8c1c723c */ /* 0x040ff0000000181c */
[----:B------:R-:W-:Y:S01]  /*6800*/  HMMA.16816.F32 R32, R140, R158, R32 ;  /* 0x0000009e8c20723c */ /* 0x000fe20000001820 */
[----:B------:R-:W2:Y:S06]  /*6810*/  LDSM.16.M88.4 R140, [R183+0x8000] ;  /* 0x00800000b78c783b */ /* 0x000eac0000000200 */
[----:B------:R-:W2:Y:S01]  /*6820*/  LDSM.16.M88.4 R156, [R2+0x10900] ;  /* 0x01090000029c783b */ /* 0x000ea20000000200 */
[C---:B----4-:R-:W-:Y:S08]  /*6830*/  HMMA.16816.F32 R4, R160.reuse, R164, R4 ;  /* 0x000000a4a004723c */ /* 0x050ff00000001804 */
[C---:B------:R-:W-:Y:S01]  /*6840*/  HMMA.16816.F32 R8, R160.reuse, R166, R8 ;  /* 0x000000a6a008723c */ /* 0x040fe20000001808 */
[----:B------:R-:W-:Y:S07]  /*6850*/  LDSM.16.M88.4 R164, [R2+0x11900] ;  /* 0x0119000002a4783b */ /* 0x000fee0000000200 */
[C---:B-----5:R-:W-:Y:S08]  /*6860*/  HMMA.16816.F32 R12, R160.reuse, R152, R12 ;  /* 0x00000098a00c723c */ /* 0x060ff0000000180c */
[C---:B------:R-:W-:Y:S01]  /*6870*/  HMMA.16816.F32 R16, R160.reuse, R154, R16 ;  /* 0x0000009aa010723c */ /* 0x040fe20000001810 */
[----:B------:R-:W4:Y:S07]  /*6880*/  LDSM.16.M88.4 R152, [R2+0x11100] ;  /* 0x011100000298783b */ /* 0x000f2e0000000200 */
[C---:B-1----:R-:W-:Y:S08]  /*6890*/  HMMA.16816.F32 R20, R160.reuse, R148, R20 ;  /* 0x00000094a014723c */ /* 0x042ff00000001814 */
[C---:B------:R-:W-:Y:S01]  /*68a0*/  HMMA.16816.F32 R24, R160.reuse, R150, R24 ;  /* 0x00000096a018723c */ /* 0x040fe20000001818 */
[----:B------:R-:W1:Y:S07]  /*68b0*/  LDSM.16.M88.4 R148, [R182+0x8000] ;  /* 0x00800000b694783b */ /* 0x000e6e0000000200 */
[C---:B---3--:R-:W-:Y:S08]  /*68c0*/  HMMA.16816.F32 R28, R160.reuse, R136, R28 ;  /* 0x00000088a01c723c */ /* 0x048ff0000000181c */
[----:B------:R-:W-:Y:S01]  /*68d0*/  HMMA.16816.F32 R32, R160, R138, R32 ;  /* 0x0000008aa020723c */ /* 0x000fe20000001820 */
[----:B------:R-:W3:Y:S07]  /*68e0*/  LDSM.16.M88.4 R136, [R134+0x11900] ;  /* 0x011900008688783b */ /* 0x000eee0000000200 */
[C---:B--2---:R-:W-:Y:S08]  /*68f0*/  HMMA.16816.F32 R4, R140.reuse, R144, R4 ;  /* 0x000000908c04723c */ /* 0x044ff00000001804 */
[C---:B------:R-:W-:Y:S08]  /*6900*/  HMMA.16816.F32 R8, R140.reuse, R146, R8 ;  /* 0x000000928c08723c */ /* 0x040ff00000001808 */
[C---:B------:R-:W-:Y:S08]  /*6910*/  HMMA.16816.F32 R12, R140.reuse, R156, R12 ;  /* 0x0000009c8c0c723c */ /* 0x040ff0000000180c */
[C---:B------:R-:W-:Y:S08]  /*6920*/  HMMA.16816.F32 R16, R140.reuse, R158, R16 ;  /* 0x0000009e8c10723c */ /* 0x040ff00000001810 */
[C---:B----4-:R-:W-:Y:S08]  /*6930*/  HMMA.16816.F32 R20, R140.reuse, R152, R20 ;  /* 0x000000988c14723c */ /* 0x050ff00000001814 */
[C---:B------:R-:W-:Y:S08]  /*6940*/  HMMA.16816.F32 R24, R140.reuse, R154, R24 ;  /* 0x0000009a8c18723c */ /* 0x040ff00000001818 */
[C---:B------:R-:W-:Y:S08]  /*6950*/  HMMA.16816.F32 R28, R140.reuse, R164, R28 ;  /* 0x000000a48c1c723c */ /* 0x040ff0000000181c */
[----:B------:R-:W-:Y:S08]  /*6960*/  HMMA.16816.F32 R32, R140, R166, R32 ;  /* 0x000000a68c20723c */ /* 0x000ff00000001820 */
[C---:B-1----:R-:W-:Y:S08]  /*6970*/  HMMA.16816.F32 R4, R148.reuse, R168, R4 ;  /* 0x000000a89404723c */ /* 0x042ff00000001804 */
[C---:B------:R-:W-:Y:S08]  /*6980*/  HMMA.16816.F32 R8, R148.reuse, R170, R8 ;  /* 0x000000aa9408723c */ /* 0x040ff00000001808 */
[C---:B------:R-:W-:Y:S08]  /*6990*/  HMMA.16816.F32 R12, R148.reuse, R172, R12 ;  /* 0x000000ac940c723c */ /* 0x040ff0000000180c */
[C---:B------:R-:W-:Y:S08]  /*69a0*/  HMMA.16816.F32 R16, R148.reuse, R174, R16 ;  /* 0x000000ae9410723c */ /* 0x040ff00000001810 */
[C---:B------:R-:W-:Y:S07]  /*69b0*/  HMMA.16816.F32 R20, R148.reuse, R176, R20 ;  /* 0x000000b09414723c */ /* 0x040fee0000001814 */
[----:B------:R-:W-:Y:S01]  /*69c0*/  IMAD.MOV.U32 R176, RZ, RZ, R201 ;  /* 0x000000ffffb07224 */ /* 0x000fe200078e00c9 */
[C---:B------:R-:W-:Y:S04]  /*69d0*/  HMMA.16816.F32 R24, R148.reuse, R178, R24 ;  /* 0x000000b29418723c */ /* 0x040fe80000001818 */
[----:B------:R-:W-:Y:S01]  /*69e0*/  @P0 SHF.R.U32.HI R176, RZ, c[0x0][0x2cc], R219 ;  /* 0x0000b300ffb00a19 */ /* 0x000fe200000116db */
[----:B------:R-:W-:Y:S03]  /*69f0*/  IMAD.SHL.U32 R177, R209, 0x40, RZ ;  /* 0x00000040d1b17824 */ /* 0x000fe600078e00ff */
[C---:B---3--:R-:W-:Y:S01]  /*6a00*/  HMMA.16816.F32 R28, R148.reuse, R136, R28 ;  /* 0x00000088941c723c */ /* 0x048fe2000000181c */
[----:B------:R-:W1:Y:S03]  /*6a10*/  SHFL.IDX PT, R179, R176, RZ, 0x1c1f ;  /* 0x001c1fffb0b37589 */ /* 0x000e6600000e0000 */
[----:B------:R-:W-:Y:S04]  /*6a20*/  IADD3 R178, -R202, 0x1, -R177 ;  /* 0x00000001cab27810 */ /* 0x000fe80007ffe9b1 */
[----:B------:R-:W-:Y:S04]  /*6a30*/  HMMA.16816.F32 R32, R148, R138, R32 ;  /* 0x0000008a9420723c */ /* 0x000fe80000001820 */
[----:B------:R-:W-:Y:S04]  /*6a40*/  IADD3 R178, -R200, R178, R191 ;  /* 0x000000b2c8b27210 */ /* 0x000fe80007ffe1bf */
[C---:B------:R-:W-:Y:S04]  /*6a50*/  IADD3 R219, R178.reuse, c[0x0][0x328], RZ ;  /* 0x0000ca00b2db7a10 */ /* 0x040fe80007ffe0ff */
[----:B------:R-:W-:Y:S01]  /*6a60*/  IADD3 R178, R178, UR19, RZ ;  /* 0x00000013b2b27c10 */ /* 0x000fe2000fffe0ff */
[--C-:B-1----:R-:W-:Y:S04]  /*6a70*/  IMAD.IADD R221, R219, 0x1, R179.reuse ;  /* 0x00000001dbdd7824 */ /* 0x102fe800078e02b3 */
[----:B------:R-:W-:Y:S01]  /*6a80*/  IMAD.IADD R220, R178, 0x1, R179 ;  /* 0x00000001b2dc7824 */ /* 0x000fe200078e02b3 */
[----:B------:R-:W-:-:S05]  /*6a90*/  @!P3 BRA `(.L_x_1008) ;  /* 0x000001800000b947 */ /* 0x000fca0003800000 */
        /* <DEDUP_REMOVED lines=13> */
.L_x_1010:
[----:B------:R-:W-:Y:S04]  /*6b70*/  MOV R0, 0x1 ;  /* 0x0000000100007802 */ /* 0x000fe80000000f00 */
[----:B------:R-:W-:Y:S11]  /*6b80*/  ISETP.NE.AND P0, PT, R0, c[0x0][0x32c], PT ;  /* 0x0000cb0000007a0c */ /* 0x000ff60003f05270 */
[----:B------:R-:W-:Y:S02]  /*6b90*/  @!UPT UIADD3 URZ, URZ, URZ, URZ ;  /* 0x0000003f3f3ff290 */ /* 0x000fe4000fffe03f */
[----:B------:R-:W-:Y:S05]  /*6ba0*/  @P0 IMAD.HI.U32 R0, R2, c[0x0][0x330], RZ ;  /* 0x0000cc0002000a27 */ /* 0x000fea00078e00ff */
[----:B------:R-:W-:Y:S02]  /*6bb0*/  @P0 SHF.R.U32.HI R2, RZ, c[0x0][0x334], R0 ;  /* 0x0000cd00ff020a19 */ /* 0x000fe40000011600 */
.L_x_1011:
[----:B------:R-:W-:Y:S05]  /*6bc0*/  BSYNC B0 ;  /* 0x0000000000007941 */ /* 0x000fea0003800000 */
.L_x_1009:
[----:B------:R-:W-:Y:S04]  /*6bd0*/  IMAD R133, R2, c[0x0][0x32c], -R177 ;  /* 0x0000cb0002857a24 */ /* 0x000fe800078e0ab1 */
[----:B------:R-:W-:Y:S05]  /*6be0*/  IMAD.IADD R133, R133, 0x1, -R202 ;  /* 0x0000000185857824 */ /* 0x000fea00078e0aca */
[----:B------:R-:W-:Y:S02]  /*6bf0*/  IADD3 R0, R133, c[0x0][0x32c], RZ ;  /* 0x0000cb0085007a10 */ /* 0x000fe40007ffe0ff */
[----:B------:R-:W-:Y:S02]  /*6c00*/  IMNMX R220, R220, R133, !PT ;  /* 0x00000085dcdc7217 */ /* 0x000fe40007800200 */
[----:B------:R-:W-:Y:S02]  /*6c10*/  IMNMX R221, R221, R0, PT ;  /* 0x00000000dddd7217 */ /* 0x000fe40003800200 */
.L_x_1008:
        /* <DEDUP_REMOVED lines=66> */
.L_x_1014:
[----:B------:R-:W-:Y:S04]  /*7040*/  MOV R0, 0x1 ;  /* 0x0000000100007802 */ /* 0x000fe80000000f00 */
[----:B------:R-:W-:Y:S11]  /*7050*/  ISETP.NE.AND P0, PT, R0, c[0x0][0x32c], PT ;  /* 0x0000cb0000007a0c */ /* 0x000ff60003f05270 */
[----:B------:R-:W-:Y:S02]  /*7060*/  @!UPT UIADD3 URZ, URZ, URZ, URZ ;  /* 0x0000003f3f3ff290 */ /* 0x000fe4000fffe03f */
[----:B------:R-:W-:Y:S05]  /*7070*/  @P0 IMAD.HI.U32 R0, R2, c[0x0][0x330], RZ ;  /* 0x0000cc0002000a27 */ /* 0x000fea00078e00ff */
[----:B------:R-:W-:Y:S02]  /*7080*/  @P0 SHF.R.U32.HI R2, RZ, c[0x0][0x334], R0 ;  /* 0x0000cd00ff020a19 */ /* 0x000fe40000011600 */
.L_x_1015:
[----:B------:R-:W-:Y:S05]  /*7090*/  BSYNC B0 ;  /* 0x0000000000007941 */ /* 0x000fea0003800000 */
.L_x_1013:
[----:B------:R-:W-:Y:S04]  /*70a0*/  IMAD R13, R2, c[0x0][0x32c], -R177 ;  /* 0x0000cb00020d7a24 */ /* 0x000fe800078e0ab1 */
[----:B------:R-:W-:Y:S05]  /*70b0*/  IMAD.IADD R13, R13, 0x1, -R202 ;  /* 0x000000010d0d7824 */ /* 0x000fea00078e0aca */
[----:B------:R-:W-:Y:S02]  /*70c0*/  IADD3 R0, R13, c[0x0][0x32c], RZ ;  /* 0x0000cb000d007a10 */ /* 0x000fe40007ffe0ff */
[----:B------:R-:W-:Y:S02]  /*70d0*/  IMNMX R178, R178, R13, !PT ;  /* 0x0000000db2b27217 */ /* 0x000fe40007800200 */
[----:B------:R-:W-:Y:S02]  /*70e0*/  IMNMX R219, R219, R0, PT ;  /* 0x00000000dbdb7217 */ /* 0x000fe40003800200 */
.L_x_1012:
[----:B------:R-:W-:Y:S01]  /*70f0*/  ISETP.GT.AND P0, PT, R178, RZ, P1 ;  /* 0x000000ffb200720c */ /* 0x000fe20000f04270 */
[----:B------:R-:W-:Y:S04]  /*7100*/  DEPBAR.LE SB0, 0x2 ;  /* 0x000080800000791a */ /* 0x000fe80000000000 */
[----:B------:R-:W-:Y:S01]  /*7110*/  BAR.SYNC.DEFER_BLOCKING 0x0 ;  /* 0x0000000000007b1d */ /* 0x000fe20000010000 */
        /* <DEDUP_REMOVED lines=71> */
[C---:B------:R-:W-:Y:S02]  /*7590*/  ISETP.LT.OR P0, PT, R219.reuse, 0x39, P0 ;  /* 0x00000039db00780c */ /* 0x040fe40000701670 */
[----:B------:R-:W-:Y:S02]  /*75a0*/  FMNMX.FTZ R13, R150, R13, !PT ;  /* 0x0000000d960d7209 */ /* 0x000fe40007810000 */
[----:B------:R-:W-:Y:S01]  /*75b0*/  FSEL R146, R34, -INF , !P0 ;  /* 0xff80000022927808 */ /* 0x000fe20004000000 */
[----:B------:R-:W1:Y:S01]  /*75c0*/  SHFL.BFLY PT, R4, R7, 0x2, 0x1f ;  /* 0x0c401f0007047f89 */ /* 0x000e6200000e0000 */
[----:B------:R-:W-:Y:S02]  /*75d0*/  ISETP.GT.AND P0, PT, R178, 0x39, P1 ;  /* 0x00000039b200780c */ /* 0x000fe40000f04270 */
[----:B------:R-:W-:Y:S02]  /*75e0*/  FMNMX.FTZ R13, R148, R13, !PT ;  /* 0x0000000d940d7209 */ /* 0x000fe40007810000 */
[----:B------:R-:W-:Y:S02]  /*75f0*/  ISETP.LT.OR P0, PT, R219, 0x3a, P0 ;  /* 0x0000003adb00780c */ /* 0x000fe40000701670 */
[----:B------:R-:W-:Y:S02]  /*7600*/  FMNMX.FTZ R15, R146, R13, !PT ;  /* 0x0000000d920f7209 */ /* 0x000fe40007810000 */
[----:B------:R-:W-:Y:S02]  /*7610*/  FSEL R144, R35, -INF , !P0 ;  /* 0xff80000023907808 */ /* 0x000fe40004000000 */
[----:B------:R-:W-:Y:S02]  /*7620*/  IADD3 R17, R180, UR4, RZ ;  /* 0x00000004b4117c10 */ /* 0x000fe4000fffe0ff */
[----:B------:R-:W-:Y:S02]  /*7630*/  FMNMX.FTZ R11, R144, R15, !PT ;  /* 0x0000000f900b7209 */ /* 0x000fe40007810000 */
[----:B------:R-:W-:Y:S03]  /*7640*/  IADD3 R134, R186, R17, RZ ;  /* 0x00000011ba867210 */ /* 0x000fe60007ffe0ff */
[----:B------:R-:W2:Y:S01]  /*7650*/  SHFL.BFLY PT, R0, R11, 0x2, 0x1f ;  /* 0x0c401f000b007f89 */ /* 0x000ea200000e0000 */
[----:B-1----:R-:W-:Y:S07]  /*7660*/  FMNMX.FTZ R4, R7, R4, !PT ;  /* 0x0000000407047209 */ /* 0x002fee0007810000 */
[----:B------:R-:W1:Y:S01]  /*7670*/  SHFL.BFLY PT, R13, R4, 0x1, 0x1f ;  /* 0x0c201f00040d7f89 */ /* 0x000e6200000e0000 */
[----:B--2---:R-:W-:Y:S07]  /*7680*/  FMNMX.FTZ R7, R11, R0, !PT ;  /* 0x000000000b077209 */ /* 0x004fee0007810000 */
[----:B------:R-:W2:Y:S01]  /*7690*/  SHFL.BFLY PT, R0, R7, 0x1, 0x1f ;  /* 0x0c201f0007007f89 */ /* 0x000ea200000e0000 */
[----:B-1----:R-:W-:Y:S04]  /*76a0*/  FMNMX.FTZ R2, R4, R13, !PT ;  /* 0x0000000d04027209 */ /* 0x002fe80007810000 */
[C---:B------:R-:W-:Y:S01]  /*76b0*/  FSETP.NEU.FTZ.AND P0, PT, R2.reuse, -INF , PT ;  /* 0xff8000000200780b */ /* 0x040fe20003f1d000 */
[----:B------:R-:W-:Y:S05]  /*76c0*/  FMUL.FTZ R152, R2, c[0x0][0x2d0] ;  /* 0x0000b40002987a20 */ /* 0x000fea0000410000 */
[----:B------:R-:W-:Y:S05]  /*76d0*/  FSEL R152, R152, RZ, P0 ;  /* 0x000000ff98987208 */ /* 0x000fea0000000000 */
[--C-:B------:R-:W-:Y:S01]  /*76e0*/  FFMA.FTZ R160, R5, c[0x0][0x2d0], -R152.reuse ;  /* 0x0000b40005a07a23 */ /* 0x100fe20000010898 */
[----:B------:R-:W-:Y:S01]  /*76f0*/  FSEL R5, R2, RZ, P0 ;  /* 0x000000ff02057208 */ /* 0x000fe20000000000 */
[--C-:B------:R-:W-:Y:S01]  /*7700*/  FFMA.FTZ R162, R137, c[0x0][0x2d0], -R152.reuse ;  /* 0x0000b40089a27a23 */ /* 0x100fe20000010898 */
[----:B--2---:R-:W-:Y:S01]  /*7710*/  FMNMX.FTZ R0, R7, R0, !PT ;  /* 0x0000000007007209 */ /* 0x004fe20007810000 */
[----:B------:R-:W-:Y:S02]  /*7720*/  FFMA.FTZ R161, R133, c[0x0][0x2d0], -R152 ;  /* 0x0000b40085a17a23 */ /* 0x000fe40000010898 */
[----:B------:R-:W-:Y:S01]  /*7730*/  FADD.FTZ R4, -R5, R132 ;  /* 0x0000008405047221 */ /* 0x000fe20000010100 */
[C---:B------:R-:W-:Y:S01]  /*7740*/  FSETP.NEU.FTZ.AND P0, PT, R0.reuse, -INF , PT ;  /* 0xff8000000000780b */ /* 0x040fe20003f1d000 */
[----:B------:R-:W-:Y:S01]  /*7750*/  FMUL.FTZ R145, R0, c[0x0][0x2d0] ;  /* 0x0000b40000917a20 */ /* 0x000fe20000410000 */
[----:B------:R-:W-:Y:S01]  /*7760*/  MUFU.EX2 R162, R162 ;  /* 0x000000a200a27308 */ /* 0x000fe20000000800 */
[----:B------:R-:W-:Y:S01]  /*7770*/  FMUL.FTZ R132, R4, c[0x0][0x2d0] ;  /* 0x0000b40004847a20 */ /* 0x000fe20000410000 */
[----:B------:R-:W-:Y:S01]  /*7780*/  FSEL R4, R0, RZ, P0 ;  /* 0x000000ff00047208 */ /* 0x000fe20000000000 */
[--C-:B------:R-:W-:Y:S01]  /*7790*/  FFMA.FTZ R163, R9, c[0x0][0x2d0], -R152.reuse ;  /* 0x0000b40009a37a23 */ /* 0x100fe20000010898 */
[----:B------:R-:W-:Y:S01]  /*77a0*/  FSEL R145, R145, RZ, P0 ;  /* 0x000000ff91917208 */ /* 0x000fe20000000000 */
[--C-:B------:R-:W-:Y:S01]  /*77b0*/  FFMA.FTZ R170, R143, c[0x0][0x2d0], -R152.reuse ;  /* 0x0000b4008faa7a23 */ /* 0x100fe20000010898 */
[----:B------:R-:W-:Y:S01]  /*77c0*/  IADD3 R5, R181, UR4, RZ ;  /* 0x00000004b5057c10 */ /* 0x000fe2000fffe0ff */
[----:B------:R-:W-:Y:S02]  /*77d0*/  FADD.FTZ R4, -R4, R3 ;  /* 0x0000000304047221 */ /* 0x000fe40000010100 */
[--C-:B------:R-:W-:Y:S01]  /*77e0*/  FFMA.FTZ R166, R12, c[0x0][0x2d0], -R145.reuse ;  /* 0x0000b4000ca67a23 */ /* 0x100fe20000010891 */
[----:B------:R-:W1:Y:S01]  /*77f0*/  MUFU.EX2 R132, R132 ;  /* 0x0000008400847308 */ /* 0x000e620000000800 */
[----:B------:R-:W2:Y:S01]  /*7800*/  LDSM.16.MT88.4 R12, [R181+UR4+0x100] ;  /* 0x00010004b50c783b */ /* 0x000ea20008004200 */
[--C-:B------:R-:W-:Y:S01]  /*7810*/  FFMA.FTZ R165, R8, c[0x0][0x2d0], -R145.reuse ;  /* 0x0000b40008a57a23 */ /* 0x100fe20000010891 */
[----:B------:R-:W-:Y:S01]  /*7820*/  IADD3 R133, R186, R5, RZ ;  /* 0x00000005ba857210 */ /* 0x000fe20007ffe0ff */
[--C-:B------:R-:W-:Y:S02]  /*7830*/  FFMA.FTZ R164, R10, c[0x0][0x2d0], -R145.reuse ;  /* 0x0000b4000aa47a23 */ /* 0x100fe40000010891 */
[--C-:B------:R-:W-:Y:S02]  /*7840*/  FFMA.FTZ R167, R6, c[0x0][0x2d0], -R145.reuse ;  /* 0x0000b40006a77a23 */ /* 0x100fe40000010891 */
[----:B------:R-:W-:Y:S01]  /*7850*/  FMUL.FTZ R3, R4, c[0x0][0x2d0] ;  /* 0x0000b40004037a20 */ /* 0x000fe20000410000 */
[----:B------:R-:W3:Y:S01]  /*7860*/  LDSM.16.MT88.4 R20, [R133+0x100] ;  /* 0x000100008514783b */ /* 0x000ee20000004200 */
[----:B------:R-:W4:Y:S01]  /*7870*/  MUFU.EX2 R161, R161 ;  /* 0x000000a100a17308 */ /* 0x000f220000000800 */
[--C-:B------:R-:W-:Y:S02]  /*7880*/  FFMA.FTZ R175, R140, c[0x0][0x2d0], -R145.reuse ;  /* 0x0000b4008caf7a23 */ /* 0x100fe40000010891 */
[--C-:B------:R-:W-:Y:S02]  /*7890*/  FFMA.FTZ R219, R157, c[0x0][0x2d0], -R152.reuse ;  /* 0x0000b4009ddb7a23 */ /* 0x100fe40000010898 */
[--C-:B------:R-:W-:Y:S02]  /*78a0*/  FFMA.FTZ R220, R155, c[0x0][0x2d0], -R152.reuse ;  /* 0x0000b4009bdc7a23 */ /* 0x100fe40000010898 */
[--C-:B------:R-:W-:Y:S02]  /*78b0*/  FFMA.FTZ R221, R158, c[0x0][0x2d0], -R145.reuse ;  /* 0x0000b4009edd7a23 */ /* 0x100fe40000010891 */
[--C-:B------:R-:W-:Y:S01]  /*78c0*/  FFMA.FTZ R222, R156, c[0x0][0x2d0], -R145.reuse ;  /* 0x0000b4009cde7a23 */ /* 0x100fe20000010891 */
[----:B------:R-:W5:Y:S01]  /*78d0*/  MUFU.EX2 R3, R3 ;  /* 0x0000000300037308 */ /* 0x000f620000000800 */
[--C-:B------:R-:W-:Y:S02]  /*78e0*/  FFMA.FTZ R223, R154, c[0x0][0x2d0], -R145.reuse ;  /* 0x0000b4009adf7a23 */ /* 0x100fe40000010891 */
[--C-:B------:R-:W-:Y:S02]  /*78f0*/  FFMA.FTZ R224, R153, c[0x0][0x2d0], -R152.reuse ;  /* 0x0000b40099e07a23 */ /* 0x100fe40000010898 */
[C---:B-1----:R-:W-:Y:S02]  /*7900*/  FMUL.FTZ R4, R132.reuse, R128 ;  /* 0x0000008084047220 */ /* 0x042fe40000410000 */
[C---:B------:R-:W-:Y:S02]  /*7910*/  FMUL.FTZ R5, R132.reuse, R129 ;  /* 0x0000008184057220 */ /* 0x040fe40000410000 */
[C---:B------:R-:W-:Y:S01]  /*7920*/  FMUL.FTZ R8, R132.reuse, R124 ;  /* 0x0000007c84087220 */ /* 0x040fe20000410000 */
[----:B------:R-:W-:Y:S01]  /*7930*/  MUFU.EX2 R160, R160 ;  /* 0x000000a000a07308 */ /* 0x000fe20000000800 */
[C---:B------:R-:W-:Y:S02]  /*7940*/  FMUL.FTZ R9, R132.reuse, R125 ;  /* 0x0000007d84097220 */ /* 0x040fe40000410000 */
[C---:B------:R-:W-:Y:S01]  /*7950*/  FMUL.FTZ R16, R132.reuse, R104 ;  /* 0x0000006884107220 */ /* 0x040fe20000410000 */
[----:B----4-:R-:W-:Y:S01]  /*7960*/  F2FP.PACK_AB R136, R161, R162 ;  /* 0x000000a2a188723e */ /* 0x010fe200000000ff */
[C---:B------:R-:W-:Y:S02]  /*7970*/  FMUL.FTZ R17, R132.reuse, R105 ;  /* 0x0000006984117220 */ /* 0x040fe40000410000 */
[C---:B------:R-:W-:Y:S02]  /*7980*/  FMUL.FTZ R24, R132.reuse, R112 ;  /* 0x0000007084187220 */ /* 0x040fe40000410000 */
[C---:B------:R-:W-:Y:S01]  /*7990*/  FMUL.FTZ R25, R132.reuse, R113 ;  /* 0x0000007184197220 */ /* 0x040fe20000410000 */
[----:B------:R-:W1:Y:S01]  /*79a0*/  MUFU.EX2 R163, R163 ;  /* 0x000000a300a37308 */ /* 0x000e620000000800 */
[C---:B------:R-:W-:Y:S02]  /*79b0*/  FMUL.FTZ R32, R132.reuse, R120 ;  /* 0x0000007884207220 */ /* 0x040fe40000410000 */
[----:B------:R-:W-:Y:S02]  /*79c0*/  FMUL.FTZ R33, R132, R121 ;  /* 0x0000007984217220 */ /* 0x000fe40000410000 */
[C---:B-----5:R-:W-:Y:S02]  /*79d0*/  FMUL.FTZ R6, R3.reuse, R130 ;  /* 0x0000008203067220 */ /* 0x060fe40000410000 */
        /* <DEDUP_REMOVED lines=9> */
[----:B------:R-:W4:Y:S01]  /*7a70*/  MUFU.EX2 R165, R165 ;  /* 0x000000a500a57308 */ /* 0x000f220000000800 */
[----:B------:R-:W-:Y:S01]  /*7a80*/  LDSM.16.MT88.4 R104, [R181+UR4+0x2100] ;  /* 0x00210004b568783b */ /* 0x000fe20008004200 */
[----:B------:R-:W-:Y:S01]  /*7a90*/  FMUL.FTZ R34, R3, R122 ;  /* 0x0000007a03227220 */ /* 0x000fe20000410000 */
[----:B-1----:R-:W-:Y:S01]  /*7aa0*/  F2FP.PACK_AB R138, R163, R160 ;  /* 0x000000a0a38a723e */ /* 0x002fe200000000ff */
[----:B------:R-:W-:Y:S02]  /*7ab0*/  FMUL.FTZ R35, R3, R123 ;  /* 0x0000007b03237220 */ /* 0x000fe40000410000 */
[--C-:B------:R-:W-:Y:S03]  /*7ac0*/  FFMA.FTZ R225, R151, c[0x0][0x2d0], -R152.reuse ;  /* 0x0000b40097e17a23 */ /* 0x100fe60000010898 */
[----:B------:R-:W-:Y:S01]  /*7ad0*/  LDSM.16.MT88.4 R112, [R181+UR4+0x900] ;  /* 0x00090004b570783b */ /* 0x000fe20008004200 */
[----:B------:R-:W-:Y:S01]  /*7ae0*/  MUFU.EX2 R164, R164 ;  /* 0x000000a400a47308 */ /* 0x000fe20000000800 */
[--C-:B------:R-:W-:Y:S02]  /*7af0*/  FFMA.FTZ R226, R149, c[0x0][0x2d0], -R152.reuse ;  /* 0x0000b40095e27a23 */ /* 0x100fe40000010898 */
[--C-:B------:R-:W-:Y:S02]  /*7b00*/  FFMA.FTZ R228, R150, c[0x0][0x2d0], -R145.reuse ;  /* 0x0000b40096e47a23 */ /* 0x100fe40000010891 */
[--C-:B------:R-:W-:Y:S02]  /*7b10*/  FFMA.FTZ R229, R148, c[0x0][0x2d0], -R145.reuse ;  /* 0x0000b40094e57a23 */ /* 0x100fe40000010891 */
[----:B------:R-:W-:Y:S01]  /*7b20*/  LDSM.16.MT88.4 R120, [R134+0x900] ;  /* 0x000900008678783b */ /* 0x000fe20000004200 */
[--C-:B------:R-:W-:Y:S02]  /*7b30*/  FFMA.FTZ R230, R146, c[0x0][0x2d0], -R145.reuse ;  /* 0x0000b40092e67a23 */ /* 0x100fe40000010891 */
[----:B------:R-:W1:Y:S01]  /*7b40*/  MUFU.EX2 R167, R167 ;  /* 0x000000a700a77308 */ /* 0x000e620000000800 */
[C---:B------:R-:W-:Y:S02]  /*7b50*/  FMUL.FTZ R36, R132.reuse, R36 ;  /* 0x0000002484247220 */ /* 0x040fe40000410000 */
[C---:B------:R-:W-:Y:S01]  /*7b60*/  FMUL.FTZ R37, R132.reuse, R37 ;  /* 0x0000002584257220 */ /* 0x040fe20000410000 */
[----:B----4-:R-:W-:Y:S01]  /*7b70*/  F2FP.PACK_AB R137, R165, R166 ;  /* 0x000000a6a589723e */ /* 0x010fe200000000ff */
[----:B------:R-:W-:Y:S01]  /*7b80*/  LDSM.16.MT88.4 R124, [R181+UR4+0x2900] ;  /* 0x00290004b57c783b */ /* 0x000fe20008004200 */
[C---:B------:R-:W-:Y:S02]  /*7b90*/  FMUL.FTZ R38, R3.reuse, R38 ;  /* 0x0000002603267220 */ /* 0x040fe40000410000 */
[C---:B------:R-:W-:Y:S02]  /*7ba0*/  FMUL.FTZ R39, R3.reuse, R39 ;  /* 0x0000002703277220 */ /* 0x040fe40000410000 */
[C---:B------:R-:W-:Y:S01]  /*7bb0*/  FMUL.FTZ R40, R132.reuse, R40 ;  /* 0x0000002884287220 */ /* 0x040fe20000410000 */
[----:B------:R-:W-:Y:S01]  /*7bc0*/  MUFU.EX2 R170, R170 ;  /* 0x000000aa00aa7308 */ /* 0x000fe20000000800 */
[C---:B------:R-:W-:Y:S01]  /*7bd0*/  FMUL.FTZ R41, R132.reuse, R41 ;  /* 0x0000002984297220 */ /* 0x040fe20000410000 */
[----:B------:R-:W-:Y:S01]  /*7be0*/  LDSM.16.MT88.4 R148, [R180+UR4+0x3900] ;  /* 0x00390004b494783b */ /* 0x000fe20008004200 */
[C---:B------:R-:W-:Y:S02]  /*7bf0*/  FMUL.FTZ R42, R3.reuse, R42 ;  /* 0x0000002a032a7220 */ /* 0x040fe40000410000 */
[C---:B------:R-:W-:Y:S02]  /*7c00*/  FMUL.FTZ R43, R3.reuse, R43 ;  /* 0x0000002b032b7220 */ /* 0x040fe40000410000 */
[C---:B------:R-:W-:Y:S02]  /*7c10*/  FMUL.FTZ R44, R132.reuse, R44 ;  /* 0x0000002c842c7220 */ /* 0x040fe40000410000 */
[C---:B------:R-:W-:Y:S01]  /*7c20*/  FMUL.FTZ R45, R132.reuse, R45 ;  /* 0x0000002d842d7220 */ /* 0x040fe20000410000 */
[----:B------:R-:W-:Y:S01]  /*7c30*/  MUFU.EX2 R175, R175 ;  /* 0x000000af00af7308 */ /* 0x000fe20000000800 */
[----:B------:R-:W-:Y:S01]  /*7c40*/  FMUL.FTZ R46, R3, R46 ;  /* 0x0000002e032e7220 */ /* 0x000fe20000410000 */
[----:B-1----:R-:W-:Y:S01]  /*7c50*/  F2FP.PACK_AB R139, R167, R164 ;  /* 0x000000a4a78b723e */ /* 0x002fe200000000ff */
[C---:B------:R-:W-:Y:S02]  /*7c60*/  FMUL.FTZ R47, R3.reuse, R47 ;  /* 0x0000002f032f7220 */ /* 0x040fe40000410000 */
[C---:B------:R-:W-:Y:S02]  /*7c70*/  FMUL.FTZ R48, R132.reuse, R48 ;  /* 0x0000003084307220 */ /* 0x040fe40000410000 */
[C---:B------:R-:W-:Y:S02]  /*7c80*/  FMUL.FTZ R49, R132.reuse, R49 ;  /* 0x0000003184317220 */ /* 0x040fe40000410000 */
[C---:B--2---:R-:W-:Y:S01]  /*7c90*/  HMMA.16816.F32 R4, R136.reuse, R12, R4 ;  /* 0x0000000c8804723c */ /* 0x044fe20000001804 */
        /* <DEDUP_REMOVED lines=13> */
[C---:B---3--:R-:W-:Y:S03]  /*7d70*/  HMMA.16816.F32 R12, R136.reuse, R20, R12 ;  /* 0x00000014880c723c */ /* 0x048fe6000000180c */
        /* <DEDUP_REMOVED lines=10> */
[----:B------:R-:W2:Y:S01]  /*7e20*/  LDSM.16.MT88.4 R108, [R133+0x2100] ;  /* 0x00210000856c783b */ /* 0x000ea20000004200 */
        /* <DEDUP_REMOVED lines=14> */
[----:B------:R-:W-:Y:S01]  /*7f10*/  LDSM.16.MT88.4 R116, [R180+UR4+0x900] ;  /* 0x00090004b474783b */ /* 0x000fe20008004200 */
[C---:B------:R-:W-:Y:S02]  /*7f20*/  FMUL.FTZ R62, R3.reuse, R62 ;  /* 0x0000003e033e7220 */ /* 0x040fe40000410000 */
[C---:B------:R-:W-:Y:S02]  /*7f30*/  FMUL.FTZ R63, R3.reuse, R63 ;  /* 0x0000003f033f7220 */ /* 0x040fe40000410000 */
[C---:B-1----:R-:W-:Y:S02]  /*7f40*/  HMMA.16816.F32 R28, R136.reuse, R100, R28 ;  /* 0x00000064881c723c */ /* 0x042fe4000000181c */
[----:B------:R-:W-:Y:S01]  /*7f50*/  MUFU.EX2 R228, R228 ;  /* 0x000000e400e47308 */ /* 0x000fe20000000800 */
[C---:B------:R-:W-:Y:S02]  /*7f60*/  FMUL.FTZ R64, R132.reuse, R64 ;  /* 0x0000004084407220 */ /* 0x040fe40000410000 */
[C---:B------:R-:W-:Y:S02]  /*7f70*/  FMUL.FTZ R65, R132.reuse, R65 ;  /* 0x0000004184417220 */ /* 0x040fe40000410000 */
[C---:B------:R-:W-:Y:S01]  /*7f80*/  FMUL.FTZ R66, R3.reuse, R66 ;  /* 0x0000004203427220 */ /* 0x040fe20000410000 */
[C---:B------:R-:W-:Y:S01]  /*7f90*/  HMMA.16816.F32 R32, R136.reuse, R102, R32 ;  /* 0x000000668820723c */ /* 0x040fe20000001820 */
[----:B------:R-:W1:Y:S03]  /*7fa0*/  LDSM.16.MT88.4 R100, [R180+UR4+0x2100] ;  /* 0x00210004b464783b */ /* 0x000e660008004200 */
[C---:B------:R-:W-:Y:S01]  /*7fb0*/  FMUL.FTZ R67, R3.reuse, R67 ;  /* 0x0000004303437220 */ /* 0x040fe20000410000 */
[----:B------:R-:W-:Y:S01]  /*7fc0*/  MUFU.EX2 R229, R229 ;  /* 0x000000e500e57308 */ /* 0x000fe20000000800 */
[C---:B------:R-:W-:Y:S02]  /*7fd0*/  FMUL.FTZ R68, R132.reuse, R68 ;  /* 0x0000004484447220 */ /* 0x040fe40000410000 */
[C---:B------:R-:W-:Y:S04]  /*7fe0*/  HMMA.16816.F32 R36, R136.reuse, R104, R36 ;  /* 0x000000688824723c */ /* 0x040fe80000001824 */
[C---:B------:R-:W-:Y:S02]  /*7ff0*/  FMUL.FTZ R69, R132.reuse, R69 ;  /* 0x0000004584457220 */ /* 0x040fe40000410000 */
[C---:B------:R-:W-:Y:S01]  /*8000*/  FMUL.FTZ R70, R3.reuse, R70 ;  /* 0x0000004603467220 */ /* 0x040fe20000410000 */
[----:B------:R-:W-:Y:S01]  /*8010*/  MUFU.EX2 R230, R230 ;  /* 0x000000e600e67308 */ /* 0x000fe20000000800 */
[C---:B------:R-:W-:Y:S01]  /*8020*/  HMMA.16816.F32 R40, R136.reuse, R106, R40 ;  /* 0x0000006a8828723c */ /* 0x040fe20000001828 */
[----:B------:R-:W3:Y:S03]  /*8030*/  LDSM.16.MT88.4 R104, [R134+0x2100] ;  /* 0x002100008668783b */ /* 0x000ee60000004200 */
        /* <DEDUP_REMOVED lines=9> */
[----:B------:R-:W-:Y:S01]  /*80d0*/  FMUL.FTZ R85, R132, R85 ;  /* 0x0000005584557220 */ /* 0x000fe20000410000 */
[C---:B-1----:R-:W-:Y:S03]  /*80e0*/  HMMA.16816.F32 R52, R136.reuse, R100, R52 ;  /* 0x000000648834723c */ /* 0x042fe60000001834 */
[C---:B------:R-:W-:Y:S02]  /*80f0*/  FMUL.FTZ R86, R3.reuse, R86 ;  /* 0x0000005603567220 */ /* 0x040fe40000410000 */
[----:B------:R-:W-:Y:S02]  /*8100*/  FMUL.FTZ R87, R3, R87 ;  /* 0x0000005703577220 */ /* 0x000fe40000410000 */
[--C-:B------:R-:W-:Y:S01]  /*8110*/  FFMA.FTZ R168, R171, c[0x0][0x2d0], -R152.reuse ;  /* 0x0000b400aba87a23 */ /* 0x100fe20000010898 */
[C---:B------:R-:W-:Y:S01]  /*8120*/  HMMA.16816.F32 R56, R136.reuse, R102, R56 ;  /* 0x000000668838723c */ /* 0x040fe20000001838 */
[----:B------:R-:W1:Y:S03]  /*8130*/  LDSM.16.MT88.4 R100, [R133+0x4100] ;  /* 0x004100008564783b */ /* 0x000e660000004200 */
[--C-:B------:R-:W-:Y:S01]  /*8140*/  FFMA.FTZ R171, R141, c[0x0][0x2d0], -R152.reuse ;  /* 0x0000b4008dab7a23 */ /* 0x100fe20000010898 */
[----:B------:R-:W-:Y:S01]  /*8150*/  MUFU.EX2 R168, R168 ;  /* 0x000000a800a87308 */ /* 0x000fe20000000800 */
[--C-:B------:R-:W-:Y:S02]  /*8160*/  FFMA.FTZ R169, R169, c[0x0][0x2d0], -R152.reuse ;  /* 0x0000b400a9a97a23 */ /* 0x100fe40000010898 */
[C---:B---3--:R-:W-:Y:S04]  /*8170*/  HMMA.16816.F32 R60, R136.reuse, R104, R60 ;  /* 0x00000068883c723c */ /* 0x048fe8000000183c */
[--C-:B------:R-:W-:Y:S02]  /*8180*/  FFMA.FTZ R173, R174, c[0x0][0x2d0], -R145.reuse ;  /* 0x0000b400aead7a23 */ /* 0x100fe40000010891 */
[--C-:B------:R-:W-:Y:S01]  /*8190*/  FFMA.FTZ R174, R142, c[0x0][0x2d0], -R145.reuse ;  /* 0x0000b4008eae7a23 */ /* 0x100fe20000010891 */
[----:B------:R-:W3:Y:S01]  /*81a0*/  MUFU.EX2 R169, R169 ;  /* 0x000000a900a97308 */ /* 0x000ee20000000800 */
[C---:B------:R-:W-:Y:S01]  /*81b0*/  HMMA.16816.F32 R64, R136.reuse, R106, R64 ;  /* 0x0000006a8840723c */ /* 0x040fe20000001840 */
[----:B------:R-:W4:Y:S03]  /*81c0*/  LDSM.16.MT88.4 R104, [R180+UR4+0x4100] ;  /* 0x00410004b468783b */ /* 0x000f260008004200 */
[--C-:B------:R-:W-:Y:S02]  /*81d0*/  FFMA.FTZ R172, R172, c[0x0][0x2d0], -R145.reuse ;  /* 0x0000b400acac7a23 */ /* 0x100fe40000010891 */
[C---:B------:R-:W-:Y:S02]  /*81e0*/  FMUL.FTZ R88, R132.reuse, R88 ;  /* 0x0000005884587220 */ /* 0x040fe40000410000 */
[C---:B--2---:R-:W-:Y:S01]  /*81f0*/  HMMA.16816.F32 R68, R136.reuse, R108, R68 ;  /* 0x0000006c8844723c */ /* 0x044fe20000001844 */
[----:B------:R-:W-:Y:S01]  /*8200*/  LDSM.16.MT88.4 R140, [R180+UR4+0x2900] ;  /* 0x00290004b48c783b */ /* 0x000fe20008004200 */
[----:B------:R-:W-:Y:S02]  /*8210*/  MUFU.EX2 R171, R171 ;  /* 0x000000ab00ab7308 */ /* 0x000fe40000000800 */
[C---:B------:R-:W-:Y:S02]  /*8220*/  FMUL.FTZ R89, R132.reuse, R89 ;  /* 0x0000005984597220 */ /* 0x040fe40000410000 */
[C---:B------:R-:W-:Y:S02]  /*8230*/  FMUL.FTZ R90, R3.reuse, R90 ;  /* 0x0000005a035a7220 */ /* 0x040fe40000410000 */
[C---:B------:R-:W-:Y:S01]  /*8240*/  HMMA.16816.F32 R72, R136.reuse, R110, R72 ;  /* 0x0000006e8848723c */ /* 0x040fe20000001848 */
[----:B------:R-:W2:Y:S03]  /*8250*/  LDSM.16.MT88.4 R108, [R134+0x4100] ;  /* 0x00410000866c783b */ /* 0x000ea60000004200 */
[C---:B------:R-:W-:Y:S01]  /*8260*/  FMUL.FTZ R76, R132.reuse, R76 ;  /* 0x0000004c844c7220 */ /* 0x040fe20000410000 */
[----:B------:R-:W-:Y:S01]  /*8270*/  MUFU.EX2 R173, R173 ;  /* 0x000000ad00ad7308 */ /* 0x000fe20000000800 */
[C---:B------:R-:W-:Y:S02]  /*8280*/  FMUL.FTZ R77, R132.reuse, R77 ;  /* 0x0000004d844d7220 */ /* 0x040fe40000410000 */
[C---:B------:R-:W-:Y:S04]  /*8290*/  FMUL.FTZ R78, R3.reuse, R78 ;  /* 0x0000004e034e7220 */ /* 0x040fe80000410000 */
[C---:B------:R-:W-:Y:S02]  /*82a0*/  FMUL.FTZ R79, R3.reuse, R79 ;  /* 0x0000004f034f7220 */ /* 0x040fe40000410000 */
[C---:B------:R-:W-:Y:S01]  /*82b0*/  FMUL.FTZ R91, R3.reuse, R91 ;  /* 0x0000005b035b7220 */ /* 0x040fe20000410000 */
[----:B------:R-:W5:Y:S01]  /*82c0*/  MUFU.EX2 R172, R172 ;  /* 0x000000ac00ac7308 */ /* 0x000f620000000800 */
[C---:B------:R-:W-:Y:S02]  /*82d0*/  FMUL.FTZ R92, R132.reuse, R92 ;  /* 0x0000005c845c7220 */ /* 0x040fe40000410000 */
[C---:B------:R-:W-:Y:S01]  /*82e0*/  FMUL.FTZ R93, R132.reuse, R93 ;  /* 0x0000005d845d7220 */ /* 0x040fe20000410000 */
[C---:B-1----:R-:W-:Y:S03]  /*82f0*/  HMMA.16816.F32 R76, R136.reuse, R100, R76 ;  /* 0x00000064884c723c */ /* 0x042fe6000000184c */
[C---:B------:R-:W-:Y:S02]  /*8300*/  FMUL.FTZ R80, R132.reuse, R80 ;  /* 0x0000005084507220 */ /* 0x040fe40000410000 */
[C---:B------:R-:W-:Y:S01]  /*8310*/  FMUL.FTZ R81, R132.reuse, R81 ;  /* 0x0000005184517220 */ /* 0x040fe20000410000 */
[----:B------:R-:W1:Y:S01]  /*8320*/  MUFU.EX2 R174, R174 ;  /* 0x000000ae00ae7308 */ /* 0x000e620000000800 */
[----:B------:R-:W-:Y:S01]  /*8330*/  FMUL.FTZ R82, R3, R82 ;  /* 0x0000005203527220 */ /* 0x000fe20000410000 */
[----:B---3--:R-:W-:Y:S01]  /*8340*/  F2FP.PACK_AB R100, R169, R168 ;  /* 0x000000a8a964723e */ /* 0x008fe200000000ff */
[C---:B------:R-:W-:Y:S03]  /*8350*/  FMUL.FTZ R83, R3.reuse, R83 ;  /* 0x0000005303537220 */ /* 0x040fe60000410000 */
[C---:B------:R-:W-:Y:S02]  /*8360*/  FMUL.FTZ R94, R3.reuse, R94 ;  /* 0x0000005e035e7220 */ /* 0x040fe40000410000 */
[C---:B------:R-:W-:Y:S02]  /*8370*/  FMUL.FTZ R95, R3.reuse, R95 ;  /* 0x0000005f035f7220 */ /* 0x040fe40000410000 */
[C---:B------:R-:W-:Y:S03]  /*8380*/  HMMA.16816.F32 R80, R136.reuse, R102, R80 ;  /* 0x000000668850723c */ /* 0x040fe60000001850 */
[----:B------:R-:W-:Y:S01]  /*8390*/  FMUL.FTZ R96, R132, R96 ;  /* 0x0000006084607220 */ /* 0x000fe20000410000 */
[----:B-----5:R-:W-:Y:S01]  /*83a0*/  F2FP.PACK_AB R101, R172, R173 ;  /* 0x000000adac65723e */ /* 0x020fe200000000ff */
[----:B------:R-:W-:Y:S02]  /*83b0*/  FMUL.FTZ R97, R132, R97 ;  /* 0x0000006184617220 */ /* 0x000fe40000410000 */
[C---:B------:R-:W-:Y:S01]  /*83c0*/  FMUL.FTZ R98, R3.reuse, R98 ;  /* 0x0000006203627220 */ /* 0x040fe20000410000 */
[C---:B----4-:R-:W-:Y:S04]  /*83d0*/  HMMA.16816.F32 R84, R136.reuse, R104, R84 ;  /* 0x000000688854723c */ /* 0x050fe80000001854 */
[----:B------:R-:W-:Y:S01]  /*83e0*/  FMUL.FTZ R99, R3, R99 ;  /* 0x0000006303637220 */ /* 0x000fe20000410000 */
[----:B------:R-:W-:Y:S01]  /*83f0*/  F2FP.PACK_AB R102, R171, R170 ;  /* 0x000000aaab66723e */ /* 0x000fe200000000ff */
[--C-:B------:R-:W-:Y:S01]  /*8400*/  FFMA.FTZ R178, R179, c[0x0][0x2d0], -R152.reuse ;  /* 0x0000b400b3b27a23 */ /* 0x100fe20000010898 */
[----:B-1----:R-:W-:Y:S01]  /*8410*/  F2FP.PACK_AB R103, R175, R174 ;  /* 0x000000aeaf67723e */ /* 0x002fe200000000ff */
[C---:B------:R-:W-:Y:S01]  /*8420*/  HMMA.16816.F32 R88, R136.reuse, R106, R88 ;  /* 0x0000006a8858723c */ /* 0x040fe20000001858 */
[----:B------:R-:W1:Y:S03]  /*8430*/  LDSM.16.MT88.4 R104, [R133+0x900] ;  /* 0x000900008568783b */ /* 0x000e660000004200 */
[--C-:B------:R-:W-:Y:S01]  /*8440*/  FFMA.FTZ R179, R159, c[0x0][0x2d0], -R152.reuse ;  /* 0x0000b4009fb37a23 */ /* 0x100fe20000010898 */
[----:B------:R-:W-:Y:S01]  /*8450*/  MUFU.EX2 R178, R178 ;  /* 0x000000b200b27308 */ /* 0x000fe20000000800 */
[----:B------:R-:W-:Y:S02]  /*8460*/  FFMA.FTZ R152, R147, c[0x0][0x2d0], -R152 ;  /* 0x0000b40093987a23 */ /* 0x000fe40000010898 */
[C---:B--2---:R-:W-:Y:S01]  /*8470*/  HMMA.16816.F32 R92, R136.reuse, R108, R92 ;  /* 0x0000006c885c723c */ /* 0x044fe2000000185c */
[----:B------:R-:W-:Y:S03]  /*8480*/  LDSM.16.MT88.4 R156, [R181+UR4+0x5900] ;  /* 0x00590004b59c783b */ /* 0x000fe60008004200 */
[--C-:B------:R-:W-:Y:S02]  /*8490*/  FFMA.FTZ R176, R176, c[0x0][0x2d0], -R145.reuse ;  /* 0x0000b400b0b07a23 */ /* 0x100fe40000010891 */
[----:B------:R-:W-:Y:S01]  /*84a0*/  FFMA.FTZ R145, R144, c[0x0][0x2d0], -R145 ;  /* 0x0000b40090917a23 */ /* 0x000fe20000010891 */
[----:B------:R-:W2:Y:S01]  /*84b0*/  MUFU.EX2 R227, R152 ;  /* 0x0000009800e37308 */ /* 0x000ea20000000800 */
[----:B------:R-:W-:Y:S01]  /*84c0*/  HMMA.16816.F32 R96, R136, R110, R96 ;  /* 0x0000006e8860723c */ /* 0x000fe20000001860 */
[----:B------:R-:W3:Y:S03]  /*84d0*/  LDSM.16.MT88.4 R108, [R134+0x2900] ;  /* 0x00290000866c783b */ /* 0x000ee60000004200 */
[----:B------:R-:W-:Y:S02]  /*84e0*/  FFMA.FTZ R162, R132, R203, R162 ;  /* 0x000000cb84a27223 */ /* 0x000fe400000100a2 */
[----:B------:R-:W-:Y:S01]  /*84f0*/  FFMA.FTZ R166, R3, R204, R166 ;  /* 0x000000cc03a67223 */ /* 0x000fe200000100a6 */
[----:B------:R-:W-:Y:S01]  /*8500*/  F2FP.PACK_AB R136, R225, R224 ;  /* 0x000000e0e188723e */ /* 0x000fe200000000ff */
[C---:B------:R-:W-:Y:S01]  /*8510*/  HMMA.16816.F32 R4, R100.reuse, R112, R4 ;  /* 0x000000706404723c */ /* 0x040fe20000001804 */
[----:B------:R-:W4:Y:S04]  /*8520*/  MUFU.EX2 R231, R145 ;  /* 0x0000009100e77308 */ /* 0x000f280000000800 */
[----:B------:R-:W-:Y:S01]  /*8530*/  F2FP.PACK_AB R137, R229, R228 ;  /* 0x000000e4e589723e */ /* 0x000fe200000000ff */
[----:B------:R-:W-:Y:S02]  /*8540*/  FADD.FTZ R161, R161, R162 ;  /* 0x000000a2a1a17221 */ /* 0x000fe40000010000 */
[C---:B------:R-:W-:Y:S01]  /*8550*/  HMMA.16816.F32 R8, R100.reuse, R114, R8 ;  /* 0x000000726408723c */ /* 0x040fe20000001808 */
[----:B------:R-:W-:Y:S02]  /*8560*/  LDSM.16.MT88.4 R112, [R133+0x4900] ;  /* 0x004900008570783b */ /* 0x000fe40000004200 */
[----:B------:R-:W5:Y:S01]  /*8570*/  MUFU.EX2 R179, R179 ;  /* 0x000000b300b37308 */ /* 0x000f620000000800 */
[----:B------:R-:W-:Y:S02]  /*8580*/  FADD.FTZ R160, R160, R161 ;  /* 0x000000a1a0a07221 */ /* 0x000fe40000010000 */
[----:B------:R-:W-:Y:S01]  /*8590*/  FADD.FTZ R165, R165, R166 ;  /* 0x000000a6a5a57221 */ /* 0x000fe20000010000 */
[----:B--2---:R-:W-:Y:S01]  /*85a0*/  F2FP.PACK_AB R138, R227, R226 ;  /* 0x000000e2e38a723e */ /* 0x004fe200000000ff */
[----:B------:R-:W-:Y:S01]  /*85b0*/  FADD.FTZ R163, R163, R160 ;  /* 0x000000a0a3a37221 */ /* 0x000fe20000010000 */
[C---:B-1----:R-:W-:Y:S01]  /*85c0*/  HMMA.16816.F32 R12, R100.reuse, R104, R12 ;  /* 0x00000068640c723c */ /* 0x042fe2000000180c */
[----:B------:R-:W-:Y:S02]  /*85d0*/  LDSM.16.MT88.4 R152, [R134+0x3900] ;  /* 0x003900008698783b */ /* 0x000fe40000004200 */
[----:B------:R-:W-:Y:S01]  /*85e0*/  FADD.FTZ R164, R164, R165 ;  /* 0x000000a5a4a47221 */ /* 0x000fe20000010000 */
[----:B------:R-:W1:Y:S01]  /*85f0*/  MUFU.EX2 R176, R176 ;  /* 0x000000b000b07308 */ /* 0x000e620000000800 */
[----:B------:R-:W-:Y:S02]  /*8600*/  FADD.FTZ R168, R168, R163 ;  /* 0x000000a3a8a87221 */ /* 0x000fe40000010000 */
[----:B------:R-:W-:Y:S01]  /*8610*/  FADD.FTZ R164, R167, R164 ;  /* 0x000000a4a7a47221 */ /* 0x000fe20000010000 */
[C---:B------:R-:W-:Y:S01]  /*8620*/  HMMA.16816.F32 R16, R100.reuse, R106, R16 ;  /* 0x0000006a6410723c */ /* 0x040fe20000001810 */
[----:B------:R-:W2:Y:S03]  /*8630*/  LDSM.16.MT88.4 R104, [R181+UR4+0x4900] ;  /* 0x00490004b568783b */ /* 0x000ea60008004200 */
[----:B----4-:R-:W-:Y:S01]  /*8640*/  F2FP.PACK_AB R139, R231, R230 ;  /* 0x000000e6e78b723e */ /* 0x010fe200000000ff */
[----:B------:R-:W-:Y:S02]  /*8650*/  FADD.FTZ R169, R169, R168 ;  /* 0x000000a8a9a97221 */ /* 0x000fe40000010000 */
[----:B------:R-:W-:Y:S01]  /*8660*/  FADD.FTZ R173, R173, R164 ;  /* 0x000000a4adad7221 */ /* 0x000fe20000010000 */
[C---:B------:R-:W-:Y:S01]  /*8670*/  HMMA.16816.F32 R20, R100.reuse, R116, R20 ;  /* 0x000000746414723c */ /* 0x040fe20000001814 */
[----:B------:R-:W-:Y:S03]  /*8680*/  LDSM.16.MT88.4 R144, [R133+0x3900] ;  /* 0x003900008590783b */ /* 0x000fe60000004200 */
        /* <DEDUP_REMOVED lines=14> */
[C---:B------:R-:W-:Y:S08]  /*8770*/  HMMA.16816.F32 R48, R100.reuse, R130, R48 ;  /* 0x000000826430723c */ /* 0x040ff00000001830 */
[C---:B------:R-:W-:Y:S08]  /*8780*/  HMMA.16816.F32 R52, R100.reuse, R140, R52 ;  /* 0x0000008c6434723c */ /* 0x040ff00000001834 */
[C---:B------:R-:W-:Y:S01]  /*8790*/  HMMA.16816.F32 R56, R100.reuse, R142, R56 ;  /* 0x0000008e6438723c */ /* 0x040fe20000001838 */
[----:B------:R-:W-:Y:S07]  /*87a0*/  LDSM.16.MT88.4 R140, [R181+UR4+0x3900] ;  /* 0x00390004b58c783b */ /* 0x000fee0008004200 */
[C---:B---3--:R-:W-:Y:S08]  /*87b0*/  HMMA.16816.F32 R60, R100.reuse, R108, R60 ;  /* 0x0000006c643c723c */ /* 0x048ff0000000183c */
[C---:B------:R-:W-:Y:S01]  /*87c0*/  HMMA.16816.F32 R64, R100.reuse, R110, R64 ;  /* 0x0000006e6440723c */ /* 0x040fe20000001840 */
[----:B------:R-:W3:Y:S07]  /*87d0*/  LDSM.16.MT88.4 R108, [R180+UR4+0x4900] ;  /* 0x00490004b46c783b */ /* 0x000eee0008004200 */
[C---:B--2---:R-:W-:Y:S08]  /*87e0*/  HMMA.16816.F32 R68, R100.reuse, R104, R68 ;  /* 0x000000686444723c */ /* 0x044ff00000001844 */
[C---:B------:R-:W-:Y:S01]  /*87f0*/  HMMA.16816.F32 R72, R100.reuse, R106, R72 ;  /* 0x0000006a6448723c */ /* 0x040fe20000001848 */
[----:B------:R-:W2:Y:S07]  /*8800*/  LDSM.16.MT88.4 R104, [R181+UR4+0x1100] ;  /* 0x00110004b568783b */ /* 0x000eae0008004200 */
[C---:B------:R-:W-:Y:S08]  /*8810*/  HMMA.16816.F32 R76, R100.reuse, R112, R76 ;  /* 0x00000070644c723c */ /* 0x040ff0000000184c */
[C---:B------:R-:W-:Y:S01]  /*8820*/  HMMA.16816.F32 R80, R100.reuse, R114, R80 ;  /* 0x000000726450723c */ /* 0x040fe20000001850 */
[----:B------:R-:W4:Y:S07]  /*8830*/  LDSM.16.MT88.4 R112, [R180+UR4+0x1100] ;  /* 0x00110004b470783b */ /* 0x000f2e0008004200 */
[C---:B---3--:R-:W-:Y:S08]  /*8840*/  HMMA.16816.F32 R84, R100.reuse, R108, R84 ;  /* 0x0000006c6454723c */ /* 0x048ff00000001854 */
[C---:B------:R-:W-:Y:S01]  /*8850*/  HMMA.16816.F32 R88, R100.reuse, R110, R88 ;  /* 0x0000006e6458723c */ /* 0x040fe20000001858 */
[----:B------:R-:W3:Y:S07]  /*8860*/  LDSM.16.MT88.4 R108, [R181+UR4+0x3100] ;  /* 0x00310004b56c783b */ /* 0x000eee0008004200 */
[C---:B------:R-:W-:Y:S08]  /*8870*/  HMMA.16816.F32 R92, R100.reuse, R116, R92 ;  /* 0x00000074645c723c */ /* 0x040ff0000000185c */
[----:B------:R-:W-:Y:S01]  /*8880*/  HMMA.16816.F32 R96, R100, R118, R96 ;  /* 0x000000766460723c */ /* 0x000fe20000001860 */
[----:B------:R-:W3:Y:S06]  /*8890*/  LDSM.16.MT88.4 R116, [R133+0x3100] ;  /* 0x003100008574783b */ /* 0x000eec0000004200 */
[----:B-----5:R-:W-:Y:S02]  /*88a0*/  F2FP.PACK_AB R100, R179, R178 ;  /* 0x000000b2b364723e */ /* 0x020fe400000000ff */
[----:B------:R-:W-:Y:S03]  /*88b0*/  F2FP.PACK_AB R102, R220, R219 ;  /* 0x000000dbdc66723e */ /* 0x000fe600000000ff */
[----:B-1----:R-:W-:Y:S01]  /*88c0*/  F2FP.PACK_AB R101, R221, R176 ;  /* 0x000000b0dd65723e */ /* 0x002fe200000000ff */
[----:B------:R-:W-:Y:S01]  /*88d0*/  FADD.FTZ R176, R176, R175 ;  /* 0x000000afb0b07221 */ /* 0x000fe20000010000 */
[----:B------:R-:W-:Y:S03]  /*88e0*/  F2FP.PACK_AB R103, R223, R222 ;  /* 0x000000dedf67723e */ /* 0x000fe600000000ff */
[----:B------:R-:W-:Y:S04]  /*88f0*/  FADD.FTZ R221, R221, R176 ;  /* 0x000000b0dddd7221 */ /* 0x000fe80000010000 */
[C---:B--2---:R-:W-:Y:S03]  /*8900*/  HMMA.16816.F32 R4, R100.reuse, R104, R4 ;  /* 0x000000686404723c */ /* 0x044fe60000001804 */
[----:B------:R-:W-:Y:S04]  /*8910*/  FADD.FTZ R222, R222, R221 ;  /* 0x000000dddede7221 */ /* 0x000fe80000010000 */
[----:B------:R-:W-:Y:S01]  /*8920*/  FADD.FTZ R223, R223, R222 ;  /* 0x000000dedfdf7221 */ /* 0x000fe20000010000 */
[C---:B------:R-:W-:Y:S01]  /*8930*/  HMMA.16816.F32 R8, R100.reuse, R106, R8 ;  /* 0x0000006a6408723c */ /* 0x040fe20000001808 */
[----:B------:R-:W1:Y:S03]  /*8940*/  LDSM.16.MT88.4 R104, [R180+UR4+0x3100] ;  /* 0x00310004b468783b */ /* 0x000e660008004200 */
[----:B------:R-:W-:Y:S04]  /*8950*/  FADD.FTZ R228, R228, R223 ;  /* 0x000000dfe4e47221 */ /* 0x000fe80000010000 */
[C---:B------:R-:W-:Y:S04]  /*8960*/  HMMA.16816.F32 R12, R100.reuse, R120, R12 ;  /* 0x00000078640c723c */ /* 0x040fe8000000180c */
[----:B------:R-:W-:Y:S04]  /*8970*/  FADD.FTZ R229, R229, R228 ;  /* 0x000000e4e5e57221 */ /* 0x000fe80000010000 */
[C---:B------:R-:W-:Y:S01]  /*8980*/  HMMA.16816.F32 R16, R100.reuse, R122, R16 ;  /* 0x0000007a6410723c */ /* 0x040fe20000001810 */
[----:B------:R-:W-:Y:S03]  /*8990*/  LDSM.16.MT88.4 R120, [R134+0x1900] ;  /* 0x001900008678783b */ /* 0x000fe60000004200 */
[----:B------:R-:W-:Y:S04]  /*89a0*/  FADD.FTZ R204, R230, R229 ;  /* 0x000000e5e6cc7221 */ /* 0x000fe80000010000 */
[C---:B----4-:R-:W-:Y:S04]  /*89b0*/  HMMA.16816.F32 R20, R100.reuse, R112, R20 ;  /* 0x000000706414723c */ /* 0x050fe80000001814 */
[----:B------:R-:W-:Y:S04]  /*89c0*/  FADD.FTZ R204, R231, R204 ;  /* 0x000000cce7cc7221 */ /* 0x000fe80000010000 */
[C---:B------:R-:W-:Y:S01]  /*89d0*/  HMMA.16816.F32 R24, R100.reuse, R114, R24 ;  /* 0x000000726418723c */ /* 0x040fe20000001818 */
[----:B------:R-:W2:Y:S07]  /*89e0*/  LDSM.16.MT88.4 R112, [R134+0x3100] ;  /* 0x003100008670783b */ /* 0x000eae0000004200 */
[C---:B------:R-:W-:Y:S08]  /*89f0*/  HMMA.16816.F32 R28, R100.reuse, R124, R28 ;  /* 0x0000007c641c723c */ /* 0x040ff0000000181c */
[C---:B------:R-:W-:Y:S01]  /*8a00*/  HMMA.16816.F32 R32, R100.reuse, R126, R32 ;  /* 0x0000007e6420723c */ /* 0x040fe20000001820 */
[----:B------:R-:W-:Y:S07]  /*8a10*/  LDSM.16.MT88.4 R124, [R181+UR4+0x1900] ;  /* 0x00190004b57c783b */ /* 0x000fee0008004200 */
[C---:B---3--:R-:W-:Y:S08]  /*8a20*/  HMMA.16816.F32 R36, R100.reuse, R108, R36 ;  /* 0x0000006c6424723c */ /* 0x048ff00000001824 */
[C---:B------:R-:W-:Y:S01]  /*8a30*/  HMMA.16816.F32 R40, R100.reuse, R110, R40 ;  /* 0x0000006e6428723c */ /* 0x040fe20000001828 */
[----:B------:R-:W3:Y:S07]  /*8a40*/  LDSM.16.MT88.4 R108, [R181+UR4+0x5100] ;  /* 0x00510004b56c783b */ /* 0x000eee0008004200 */
[C---:B------:R-:W-:Y:S08]  /*8a50*/  HMMA.16816.F32 R44, R100.reuse, R116, R44 ;  /* 0x00000074642c723c */ /* 0x040ff0000000182c */
[C---:B------:R-:W-:Y:S01]  /*8a60*/  HMMA.16816.F32 R48, R100.reuse, R118, R48 ;  /* 0x000000766430723c */ /* 0x040fe20000001830 */
[----:B------:R-:W4:Y:S07]  /*8a70*/  LDSM.16.MT88.4 R116, [R133+0x5100] ;  /* 0x005100008574783b */ /* 0x000f2e0000004200 */
        /* <DEDUP_REMOVED lines=11> */
[----:B------:R-:W4:Y:S07]  /*8b30*/  LDSM.16.MT88.4 R116, [R180+UR4+0x1900] ;  /* 0x00190004b474783b */ /* 0x000f2e0008004200 */
[C---:B-1----:R-:W-:Y:S08]  /*8b40*/  HMMA.16816.F32 R84, R100.reuse, R104, R84 ;  /* 0x000000686454723c */ /* 0x042ff00000001854 */
[C---:B------:R-:W-:Y:S08]  /*8b50*/  HMMA.16816.F32 R88, R100.reuse, R106, R88 ;  /* 0x0000006a6458723c */ /* 0x040ff00000001858 */
[C---:B--2---:R-:W-:Y:S08]  /*8b60*/  HMMA.16816.F32 R92, R100.reuse, R112, R92 ;  /* 0x00000070645c723c */ /* 0x044ff0000000185c */
[----:B------:R-:W-:Y:S08]  /*8b70*/  HMMA.16816.F32 R96, R100, R114, R96 ;  /* 0x000000726460723c */ /* 0x000ff00000001860 */
[C---:B------:R-:W-:Y:S01]  /*8b80*/  HMMA.16816.F32 R128, R136.reuse, R124, R4 ;  /* 0x0000007c8880723c */ /* 0x040fe20000001804 */
[----:B------:R-:W1:Y:S07]  /*8b90*/  LDSM.16.MT88.4 R4, [R133+0x5900] ;  /* 0x005900008504783b */ /* 0x000e6e0000004200 */
[C---:B------:R-:W-:Y:S01]  /*8ba0*/  HMMA.16816.F32 R124, R136.reuse, R126, R8 ;  /* 0x0000007e887c723c */ /* 0x040fe20000001808 */
[----:B------:R-:W2:Y:S07]  /*8bb0*/  LDSM.16.MT88.4 R8, [R180+UR4+0x5900] ;  /* 0x00590004b408783b */ /* 0x000eae0008004200 */
[C---:B---3--:R-:W-:Y:S01]  /*8bc0*/  HMMA.16816.F32 R100, R136.reuse, R108, R12 ;  /* 0x0000006c8864723c */ /* 0x048fe2000000180c */
[----:B------:R-:W3:Y:S07]  /*8bd0*/  LDSM.16.MT88.4 R12, [R134+0x5900] ;  /* 0x00590000860c783b */ /* 0x000eee0000004200 */
        /* <DEDUP_REMOVED lines=23> */
[C---:B---3--:R-:W-:Y:S04]  /*8d50*/  HMMA.16816.F32 R92, R136.reuse, R12, R92 ;  /* 0x0000000c885c723c */ /* 0x048fe8000000185c */
[----:B------:R-:W-:Y:S01]  /*8d60*/  FADD.FTZ R224, R224, R3 ;  /* 0x00000003e0e07221 */ /* 0x000fe20000010000 */
[----:B------:R-:W-:Y:S03]  /*8d70*/  IADD3 R3, R209, -0x2, RZ ;  /* 0xfffffffed1037810 */ /* 0x000fe60007ffe0ff */
[----:B------:R-:W-:Y:S03]  /*8d80*/  HMMA.16816.F32 R96, R136, R14, R96 ;  /* 0x0000000e8860723c */ /* 0x000fe60000001860 */
[----:B------:R-:W-:Y:S01]  /*8d90*/  ISETP.GE.AND P0, PT, R3, R190, PT ;  /* 0x000000be0300720c */ /* 0x000fe20003f06270 */
[----:B------:R-:W-:Y:S04]  /*8da0*/  FADD.FTZ R225, R225, R224 ;  /* 0x000000e0e1e17221 */ /* 0x000fe80000010000 */
[----:B------:R-:W-:Y:S04]  /*8db0*/  FADD.FTZ R226, R226, R225 ;  /* 0x000000e1e2e27221 */ /* 0x000fe80000010000 */
[----:B------:R-:W-:Y:S04]  /*8dc0*/  FADD.FTZ R203, R227, R226 ;  /* 0x000000e2e3cb7221 */ /* 0x000fe80000010000 */
[----:B------:R-:W-:-:S05]  /*8dd0*/  @!P0 BRA `(.L_x_1016) ;  /* 0x000003f000008947 */ /* 0x000fca0003800000 */
        /* <DEDUP_REMOVED lines=12> */
[----:B------:R-:W-:Y:S01]  /*8ea0*/  @!P2 LEA.HI.X.SX32 R6, R3, UR8, 0x1, P0 ;  /* 0x000000080306ac11 */ /* 0x000fe200080f0eff */
[----:B------:R-:W-:Y:S01]  /*8eb0*/  IMAD.MOV R3, RZ, RZ, -R3 ;  /* 0x000000ffff037224 */ /* 0x000fe200078e0a03 */
[----:B------:R-:W-:Y:S03]  /*8ec0*/  @!P2 LEA R4, P0, R7, c[0x0][0x2a0], 0x2 ;  /* 0x0000a8000704aa11 */ /* 0x000fe600078010ff */
[----:B------:R-:W-:Y:S01]  /*8ed0*/  IMAD R196, R3, c[0x0][0x2b8], R196 ;  /* 0x0000ae0003c47a24 */ /* 0x000fe200078e02c4 */
[----:B------:R-:W-:Y:S03]  /*8ee0*/  @!P2 LEA.HI.X R5, R7, c[0x0][0x2a4], R6, 0x2, P0 ;  /* 0x0000a9000705aa11 */ /* 0x000fe600000f1406 */
[C---:B------:R-:W-:Y:S01]  /*8ef0*/  IMAD.WIDE.U32 R8, R196.reuse, c[0x0][0x1e0], RZ ;  /* 0x00007800c4087a25 */ /* 0x040fe200078e00ff */
        /* <DEDUP_REMOVED lines=14> */
[----:B------:R-:W1:Y:S01]  /*8fe0*/  SHFL.IDX PT, R8, R3, 0x1, 0x181f ;  /* 0x00381f0003087f89 */ /* 0x000e6200000e0000 */
[----:B------:R-:W-:Y:S03]  /*8ff0*/  LOP3.LUT R9, R9, 0xf, RZ, 0xc0, !PT ;  /* 0x0000000f09097812 */ /* 0x000fe600078ec0ff */
[----:B------:R-:W2:Y:S04]  /*9000*/  SHFL.IDX PT, R4, R6, 0x1, 0x181f ;  /* 0x00381f0006047f89 */ /* 0x000ea800000e0000 */
[----:B------:R-:W3:Y:S04]  /*9010*/  SHFL.IDX PT, R3, R3, RZ, 0x181f ;  /* 0x00181fff03037589 */ /* 0x000ee800000e0000 */
[----:B------:R-:W4:Y:S01]  /*9020*/  SHFL.IDX PT, R6, R6, RZ, 0x181f ;  /* 0x00181fff06067589 */ /* 0x000f2200000e0000 */
[----:B-1----:R-:W-:Y:S04]  /*9030*/  IADD3 R12, P1, P0, R13, R8, R216 ;  /* 0x000000080d0c7210 */ /* 0x002fe8000783e0d8 */
[----:B--2---:R-:W-:Y:S02]  /*9040*/  IADD3.X R13, RZ, R4, R217, P1, P0 ;  /* 0x00000004ff0d7210 */ /* 0x004fe40000fe04d9 */
[----:B------:R-:W-:Y:S04]  /*9050*/  IADD3 R10, P1, P0, R10, R8, R213 ;  /* 0x000000080a0a7210 */ /* 0x000fe8000783e0d5 */
[----:B------:R-:W-:Y:S02]  /*9060*/  IADD3.X R11, RZ, R4, R214, P1, P0 ;  /* 0x00000004ff0b7210 */ /* 0x000fe40000fe04d6 */
[----:B------:R-:W-:Y:S04]  /*9070*/  IADD3 R8, P1, P0, R9, R8, R210 ;  /* 0x0000000809087210 */ /* 0x000fe8000783e0d2 */
[----:B------:R-:W-:Y:S01]  /*9080*/  IADD3.X R9, RZ, R4, R211, P1, P0 ;  /* 0x00000004ff097210 */ /* 0x000fe20000fe04d3 */
[----:B------:R-:W-:Y:S01]  /*9090*/  IMAD.U32 R4, RZ, RZ, UR20 ;  /* 0x00000014ff047e24 */ /* 0x000fe2000f8e00ff */
[C---:B---3--:R-:W-:Y:S03]  /*90a0*/  IADD3 R16, P0, R3.reuse, R216, RZ ;  /* 0x000000d803107210 */ /* 0x048fe60007f1e0ff */
[----:B------:R-:W-:Y:S02]  /*90b0*/  IMAD R4, R4, 0x3000, R197 ;  /* 0x0000300004047824 */ /* 0x000fe400078e02c5 */
[C---:B----4-:R-:W-:Y:S01]  /*90c0*/  IMAD.X R17, R6.reuse, 0x1, R217, P0 ;  /* 0x0000000106117824 */ /* 0x050fe200000e06d9 */
[C---:B------:R-:W-:Y:S05]  /*90d0*/  IADD3 R14, P0, R3.reuse, R213, RZ ;  /* 0x000000d5030e7210 */ /* 0x040fea0007f1e0ff */
[----:B------:R-:W-:Y:S01]  /*90e0*/  IMAD.X R15, R6, 0x1, R214, P0 ;  /* 0x00000001060f7824 */ /* 0x000fe200000e06d6 */
[----:B------:R-:W-:Y:S01]  /*90f0*/  IADD3 R18, P0, R3, R210, RZ ;  /* 0x000000d203127210 */ /* 0x000fe20007f1e0ff */
[----:B------:R-:W-:Y:S04]  /*9100*/  IMAD.SHL.U32 R3, R4, 0x2, RZ ;  /* 0x0000000204037824 */ /* 0x000fe800078e00ff */
[----:B------:R-:W-:Y:S01]  /*9110*/  IMAD.X R19, R6, 0x1, R211, P0 ;  /* 0x0000000106137824 */ /* 0x000fe200000e06d3 */
[----:B------:R1:W-:Y:S01]  /*9120*/  LDGSTS.E.BYPASS.LTC128B.128 [R3+0xc100], [R16.64], !P5 ;  /* 0x0c10000010037fae */ /* 0x0003e2000e901d4e */
[----:B------:R-:W-:Y:S03]  /*9130*/  ISETP.NE.U32.AND P0, PT, R215, RZ, PT ;  /* 0x000000ffd700720c */ /* 0x000fe60003f05070 */
[----:B------:R1:W-:Y:S04]  /*9140*/  LDGSTS.E.BYPASS.LTC128B.128 [R3+0xe100], [R14.64], !P4 ;  /* 0x0e1000000e037fae */ /* 0x0003e8000e101d4e */
[----:B------:R1:W-:Y:S06]  /*9150*/  LDGSTS.E.BYPASS.LTC128B.128 [R3+0x10100], [R18.64], !P6 ;  /* 0x1010000012037fae */ /* 0x0003ec000f101d4e */
[----:B------:R1:W-:Y:S01]  /*9160*/  LDGSTS.E.BYPASS.LTC128B.128.ZFILL [R3+0xd100], [R12.64], P0 ;  /* 0x0d1000000c037fae */ /* 0x0003e20008141d4e */
[----:B------:R-:W-:Y:S11]  /*9170*/  ISETP.NE.U32.AND P0, PT, R212, RZ, PT ;  /* 0x000000ffd400720c */ /* 0x000ff60003f05070 */
[----:B------:R-:W-:Y:S02]  /*9180*/  @!UPT UIADD3 URZ, URZ, URZ, URZ ;  /* 0x0000003f3f3ff290 */ /* 0x000fe4000fffe03f */
[----:B------:R1:W-:Y:S01]  /*9190*/  LDGSTS.E.BYPASS.LTC128B.128.ZFILL [R3+0xf100], [R10.64], P0 ;  /* 0x0f1000000a037fae */ /* 0x0003e20008141d4e */
[----:B------:R-:W-:Y:S11]  /*91a0*/  ISETP.NE.U32.AND P0, PT, R207, RZ, PT ;  /* 0x000000ffcf00720c */ /* 0x000ff60003f05070 */
[----:B------:R-:W-:Y:S02]  /*91b0*/  @!UPT UIADD3 URZ, URZ, URZ, URZ ;  /* 0x0000003f3f3ff290 */ /* 0x000fe4000fffe03f */
[----:B------:R1:W-:Y:S02]  /*91c0*/  LDGSTS.E.BYPASS.LTC128B.128.ZFILL [R3+0x11100], [R8.64], P0 ;  /* 0x1110000008037fae */ /* 0x0003e40008141d4e */
.L_x_1016:
[----:B------:R-:W-:Y:S01]  /*91d0*/  UIADD3 UR4, UR5, 0x1, URZ ;  /* 0x0000000105047890 */ /* 0x000fe2000fffe03f */
[----:B------:R-:W0:Y:S01]  /*91e0*/  LDGDEPBAR ;  /* 0x00000000000079af */ /* 0x000e220000000000 */
[----:B------:R-:W-:Y:S01]  /*91f0*/  UISETP.GE.AND UP0, UPT, UR5, 0x1, UPT ;  /* 0x000000010500788c */ /* 0x000fe2000bf06270 */
[C---:B------:R-:W-:Y:S01]  /*9200*/  ISETP.GT.AND P0, PT, R209.reuse, R218, PT ;  /* 0x000000dad100720c */ /* 0x040fe20003f04270 */
[----:B-1----:R-:W-:Y:S01]  /*9210*/  IMAD.MOV.U32 R3, RZ, RZ, R0 ;  /* 0x000000ffff037224 */ /* 0x002fe200078e0000 */
[----:B------:R-:W-:Y:S01]  /*9220*/  IADD3 R209, R209, -0x1, RZ ;  /* 0xffffffffd1d17810 */ /* 0x000fe20007ffe0ff */
[----:B------:R-:W-:Y:S01]  /*9230*/  USEL UR5, UR4, URZ, !UP0 ;  /* 0x0000003f04057287 */ /* 0x000fe2000c000000 */
[----:B------:R-:W-:Y:S09]  /*9240*/  IMAD.MOV.U32 R132, RZ, RZ, R2 ;  /* 0x000000ffff847224 */ /* 0x000ff200078e0002 */
[----:B------:R-:W-:-:S05]  /*9250*/  @P0 BRA `(.L_x_1017) ;  /* 0xffffc9b000000947 */ /* 0x000fca000383ffff */
.L_x_1006:
[----:B------:R-:W-:Y:S01]  /*9260*/  ULEA UR4, UR6, 0x7f, 0x7 ;  /* 0x0000007f06047891 */ /* 0x000fe2000f8e383f */
[----:B------:R-:W-:-:S02]  /*9270*/  ISETP.GE.AND P0, PT, R193, 0x1, PT ;  /* 0x00000001c100780c */ /* 0x000fc40003f06270 */
[----:B------:R-:W-:Y:S01]  /*9280*/  ULDC.64 UR6, c[0x0][0x2c8] ;  /* 0x0000b20000067ab9 */ /* 0x000fe20000000a00 */
[----:B------:R-:W-:Y:S01]  /*9290*/  IADD3 R5, R191, 0x1, -R200 ;  /* 0x00000001bf057810 */ /* 0x000fe20007ffe8c8 */
[----:B------:R-:W-:-:S07]  /*92a0*/  UIMAD.WIDE.U32 UR24, UR4, UR6, URZ ;  /* 0x00000006041872a5 */ /* 0x000fce000f8e003f */
[----:B------:R-:W-:Y:S02]  /*92b0*/  @UP1 UMOV UR21, UR25 ;  /* 0x0000001900151c82 */ /* 0x000fe40008000000 */
[----:B------:R-:W-:-:S06]  /*92c0*/  @UP1 USHF.R.U32.HI UR4, URZ, UR7, UR21 ;  /* 0x000000073f041299 */ /* 0x000fcc0008011615 */
[----:B------:R-:W-:-:S04]  /*92d0*/  IADD3 R5, R5, UR4, RZ ;  /* 0x0000000405057c10 */ /* 0x000fc8000fffe0ff */
[----:B------:R-:W-:Y:S01]  /*92e0*/  IADD3 R4, R5, -c[0x0][0x324], RZ ;  /* 0x8000c90005047a10 */ /* 0x000fe20007ffe0ff */
[----:B------:R-:W-:Y:S05]  /*92f0*/  @!P0 BRA `(.L_x_1018) ;  /* 0x000000f000008947 */ /* 0x000fea0003800000 */
        /* <DEDUP_REMOVED lines=9> */
.L_x_1019:
[----:B------:R-:W-:-:S04]  /*9390*/  MOV R3, 0x1 ;  /* 0x0000000100037802 */ /* 0x000fc80000000f00 */
[----:B------:R-:W-:-:S13]  /*93a0*/  ISETP.NE.AND P0, PT, R3, c[0x0][0x32c], PT ;  /* 0x0000cb0003007a0c */ /* 0x000fda0003f05270 */
[----:B------:R-:W-:-:S05]  /*93b0*/  @P0 IMAD.HI.U32 R3, R5, c[0x0][0x330], RZ ;  /* 0x0000cc0005030a27 */ /* 0x000fca00078e00ff */
[----:B------:R-:W-:-:S05]  /*93c0*/  @P0 SHF.R.U32.HI R5, RZ, c[0x0][0x334], R3 ;  /* 0x0000cd00ff050a19 */ /* 0x000fca0000011603 */
.L_x_1020:
[----:B------:R-:W-:-:S05]  /*93d0*/  IMAD R5, R5, c[0x0][0x32c], RZ ;  /* 0x0000cb0005057a24 */ /* 0x000fca00078e02ff */
[----:B------:R-:W-:-:S04]  /*93e0*/  IMNMX R4, R4, R5, !PT ;  /* 0x0000000504047217 */ /* 0x000fc80007800200 */
.L_x_1018:
[----:B------:R-:W-:-:S04]  /*93f0*/  IADD3 R4, R4, 0x3f, RZ ;  /* 0x0000003f04047810 */ /* 0x000fc80007ffe0ff */
[----:B------:R-:W-:-:S04]  /*9400*/  SHF.R.S32.HI R3, RZ, 0x1f, R4 ;  /* 0x0000001fff037819 */ /* 0x000fc80000011404 */
[----:B------:R-:W-:-:S04]  /*9410*/  LEA.HI R3, R3, R4, RZ, 0x6 ;  /* 0x0000000403037211 */ /* 0x000fc800078f30ff */
[----:B------:R-:W-:-:S04]  /*9420*/  SHF.R.S32.HI R3, RZ, 0x6, R3 ;  /* 0x00000006ff037819 */ /* 0x000fc80000011403 */
[----:B------:R-:W-:-:S04]  /*9430*/  IMNMX R214, R190, R3, !PT ;  /* 0x00000003bed67217 */ /* 0x000fc80007800200 */
[----:B------:R-:W-:-:S13]  /*9440*/  ISETP.GE.AND P0, PT, R209, R214, PT ;  /* 0x000000d6d100720c */ /* 0x000fda0003f06270 */
[----:B------:R-:W-:Y:S05]  /*9450*/  @!P0 BRA `(.L_x_1021) ;  /* 0x00002cb000008947 */ /* 0x000fea0003800000 */
[----:B------:R-:W-:Y:S01]  /*9460*/  IMAD.MOV.U32 R3, RZ, RZ, R0 ;  /* 0x000000ffff037224 */ /* 0x000fe200078e0000 */
[----:B------:R-:W-:Y:S01]  /*9470*/  LOP3.LUT P0, RZ, R208, 0x2, RZ, 0xc0, !PT ;  /* 0x00000002d0ff7812 */ /* 0x000fe2000780c0ff */
[----:B------:R-:W-:Y:S01]  /*9480*/  IMAD.MOV.U32 R184, RZ, RZ, 0x20 ;  /* 0x00000020ffb87424 */ /* 0x000fe200078e00ff */
[----:B------:R-:W-:Y:S01]  /*9490*/  SHF.R.S32.HI R213, RZ, 0x1f, R188 ;  /* 0x0000001fffd57819 */ /* 0x000fe200000114bc */
[----:B------:R-:W-:Y:S01]  /*94a0*/  IMAD.MOV.U32 R133, RZ, RZ, R2 ;  /* 0x000000ffff857224 */ /* 0x000fe200078e0002 */
[----:B------:R-:W-:Y:S01]  /*94b0*/  SHF.R.S32.HI R5, RZ, 0x1f, R206 ;  /* 0x0000001fff057819 */ /* 0x000fe200000114ce */
[----:B------:R-:W-:Y:S01]  /*94c0*/  IMAD.SHL.U32 R212, R188, 0x2, RZ ;  /* 0x00000002bcd47824 */ /* 0x000fe200078e00ff */
[----:B------:R-:W-:Y:S01]  /*94d0*/  SHF.R.S32.HI R0, RZ, 0x1f, R205 ;  /* 0x0000001fff007819 */ /* 0x000fe200000114cd */
[----:B------:R-:W-:Y:S01]  /*94e0*/  IMAD.SHL.U32 R179, R206, 0x2, RZ ;  /* 0x00000002ceb37824 */ /* 0x000fe200078e00ff */
[----:B------:R-:W-:Y:S01]  /*94f0*/  SEL R211, RZ, 0x10, P5 ;  /* 0x00000010ffd37807 */ /* 0x000fe20002800000 */
[----:B------:R-:W-:Y:S01]  /*9500*/  IMAD.SHL.U32 R176, R205, 0x2, RZ ;  /* 0x00000002cdb07824 */ /* 0x000fe200078e00ff */
[----:B------:R-:W-:-:S02]  /*9510*/  SEL R178, RZ, 0x10, P4 ;  /* 0x00000010ffb27807 */ /* 0x000fc40002000000 */
[----:B------:R-:W-:Y:S02]  /*9520*/  SHF.L.U64.HI R213, R188, 0x1, R213 ;  /* 0x00000001bcd57819 */ /* 0x000fe400000102d5 */
[----:B------:R-:W-:Y:S02]  /*9530*/  SHF.L.U64.HI R210, R206, 0x1, R5 ;  /* 0x00000001ced27819 */ /* 0x000fe40000010205 */
[----:B------:R-:W-:Y:S02]  /*9540*/  SHF.L.U64.HI R177, R205, 0x1, R0 ;  /* 0x00000001cdb17819 */ /* 0x000fe40000010200 */
[----:B------:R-:W-:Y:S02]  /*9550*/  SEL R184, R184, 0xffffffe0, !P0 ;  /* 0xffffffe0b8b87807 */ /* 0x000fe40004000000 */
.L_x_1024:
[----:B------:R-:W-:Y:S04]  /*9560*/  DEPBAR.LE SB0, 0x2 ;  /* 0x000080800000791a */ /* 0x000fe80000000000 */
[----:B------:R-:W-:Y:S01]  /*9570*/  BAR.SYNC.DEFER_BLOCKING 0x0 ;  /* 0x0000000000007b1d */ /* 0x000fe20000010000 */
[----:B------:R-:W-:Y:S01]  /*9580*/  UIMAD UR4, UR5, 0x6000, URZ ;  /* 0x00006000050478a4 */ /* 0x000fe2000f8e023f */
[----:B------:R-:W-:Y:S05]  /*9590*/  ISETP.GE.AND P0, PT, R190, R209, PT ;  /* 0x000000d1be00720c */ /* 0x000fea0003f06270 */
        /* <DEDUP_REMOVED lines=33> */
[----:B------:R-:W2:Y:S04]  /*97b0*/  SHFL.IDX PT, R10, R0, 0x1, 0x181f ;  /* 0x00381f00000a7f89 */ /* 0x000ea800000e0000 */
[----:B------:R-:W4:Y:S04]  /*97c0*/  SHFL.IDX PT, R5, R4, RZ, 0x181f ;  /* 0x00181fff04057589 */ /* 0x000f2800000e0000 */
[----:B------:R-:W3:Y:S01]  /*97d0*/  SHFL.IDX PT, R0, R0, RZ, 0x181f ;  /* 0x00181fff00007589 */ /* 0x000ee200000e0000 */
[----:B-----5:R-:W-:Y:S04]  /*97e0*/  IADD3 R12, P1, P0, R13, R6, R212 ;  /* 0x000000060d0c7210 */ /* 0x020fe8000783e0d4 */
[----:B--2---:R-:W-:Y:S02]  /*97f0*/  IADD3.X R13, RZ, R10, R213, P1, P0 ;  /* 0x0000000aff0d7210 */ /* 0x004fe40000fe04d5 */
[----:B------:R-:W-:Y:S04]  /*9800*/  IADD3 R8, P1, P0, R8, R6, R179 ;  /* 0x0000000608087210 */ /* 0x000fe8000783e0b3 */
[----:B------:R-:W-:Y:S02]  /*9810*/  IADD3.X R9, RZ, R10, R210, P1, P0 ;  /* 0x0000000aff097210 */ /* 0x000fe40000fe04d2 */
[----:B------:R-:W-:Y:S04]  /*9820*/  IADD3 R6, P1, P0, R7, R6, R176 ;  /* 0x0000000607067210 */ /* 0x000fe8000783e0b0 */
[----:B------:R-:W-:Y:S02]  /*9830*/  IADD3.X R7, RZ, R10, R177, P1, P0 ;  /* 0x0000000aff077210 */ /* 0x000fe40000fe04b1 */
[C---:B----4-:R-:W-:Y:S05]  /*9840*/  IADD3 R20, P0, R5.reuse, R212, RZ ;  /* 0x000000d405147210 */ /* 0x050fea0007f1e0ff */
[C---:B---3--:R-:W-:Y:S01]  /*9850*/  IMAD.X R21, R0.reuse, 0x1, R213, P0 ;  /* 0x0000000100157824 */ /* 0x048fe200000e06d5 */
        /* <DEDUP_REMOVED lines=17> */
.L_x_1022:
[C---:B--234-:R-:W-:Y:S01]  /*9970*/  HMMA.16816.F32 R4, R136.reuse, R140, RZ ;  /* 0x0000008c8804723c */ /* 0x05cfe200000018ff */
        /* <DEDUP_REMOVED lines=9> */
[C---:B-1----:R-:W-:Y:S01]  /*9a10*/  HMMA.16816.F32 R12, R136.reuse, R16, RZ ;  /* 0x00000010880c723c */ /* 0x042fe200000018ff */
[----:B------:R-:W-:Y:S07]  /*9a20*/  LDSM.16.M88.4 R164, [R0+0xd900] ;  /* 0x00d9000000a4783b */ /* 0x000fee0000000200 */
[C---:B------:R-:W-:Y:S01]  /*9a30*/  HMMA.16816.F32 R16, R136.reuse, R18, RZ ;  /* 0x000000128810723c */ /* 0x040fe200000018ff */
[----:B------:R-:W-:Y:S07]  /*9a40*/  LDSM.16.M88.4 R168, [R172+0xc100] ;  /* 0x00c10000aca8783b */ /* 0x000fee0000000200 */
[C---:B------:R-:W-:Y:S08]  /*9a50*/  HMMA.16816.F32 R20, R136.reuse, R24, RZ ;  /* 0x000000188814723c */ /* 0x040ff000000018ff */
        /* <DEDUP_REMOVED lines=383> */
[----:B------:R-:W-:Y:S02]  /*b250*/  LDSM.16.MT88.4 R128, [R133+0x4900] ;  /* 0x004900008580783b */ /* 0x000fe40000004200 */
        /* <DEDUP_REMOVED lines=33> */
[----:B------:R-:W-:Y:S07]  /*b470*/  LDSM.16.MT88.4 R144, [R181+UR4+0x5900] ;  /* 0x00590004b590783b */ /* 0x000fee0008004200 */
        /* <DEDUP_REMOVED lines=36> */
[----:B------:R-:W-:Y:S07]  /*b6c0*/  LDSM.16.MT88.4 R136, [R180+UR4+0x3900] ;  /* 0x00390004b488783b */ /* 0x000fee0008004200 */
[C---:B----4-:R-:W-:Y:S01]  /*b6d0*/  HMMA.16816.F32 R92, R12.reuse, R20, R92 ;  /* 0x000000140c5c723c */ /* 0x050fe2000000185c */
[----:B------:R-:W4:Y:S07]  /*b6e0*/  MUFU.EX2 R218, R165 ;  /* 0x000000a500da7308 */ /* 0x000f2e0000000800 */
[----:B------:R-:W-:Y:S01]  /*b6f0*/  HMMA.16816.F32 R96, R12, R22, R96 ;  /* 0x000000160c60723c */ /* 0x000fe20000001860 */
[----:B------:R-:W4:Y:S02]  /*b700*/  LDSM.16.MT88.4 R20, [R133+0x3100] ;  /* 0x003100008514783b */ /* 0x000f240000004200 */
        /* <DEDUP_REMOVED lines=11> */
[----:B------:R-:W-:Y:S05]  /*b7c0*/  FADD.FTZ R153, R153, R152 ;  /* 0x0000009899997221 */ /* 0x000fea0000010000 */
[C---:B------:R-:W-:Y:S01]  /*b7d0*/  HMMA.16816.F32 R8, R12.reuse, R18, R8 ;  /* 0x000000120c08723c */ /* 0x040fe20000001808 */
[----:B------:R-:W1:Y:S07]  /*b7e0*/  LDSM.16.MT88.4 R16, [R180+UR4+0x3100] ;  /* 0x00310004b410783b */ /* 0x000e6e0008004200 */
        /* <DEDUP_REMOVED lines=8> */
[----:B------:R-:W2:Y:S07]  /*b870*/  LDSM.16.MT88.4 R24, [R134+0x3100] ;  /* 0x003100008618783b */ /* 0x000eae0000004200 */
[C---:B------:R-:W-:Y:S08]  /*b880*/  HMMA.16816.F32 R36, R12.reuse, R128, R36 ;  /* 0x000000800c24723c */ /* 0x040ff00000001824 */
[C---:B------:R-:W-:Y:S08]  /*b890*/  HMMA.16816.F32 R40, R12.reuse, R130, R40 ;  /* 0x000000820c28723c */ /* 0x040ff00000001828 */
[C---:B----4-:R-:W-:Y:S08]  /*b8a0*/  HMMA.16816.F32 R44, R12.reuse, R20, R44 ;  /* 0x000000140c2c723c */ /* 0x050ff0000000182c */
[C---:B------:R-:W-:Y:S01]  /*b8b0*/  HMMA.16816.F32 R48, R12.reuse, R22, R48 ;  /* 0x000000160c30723c */ /* 0x040fe20000001830 */
[----:B------:R-:W3:Y:S07]  /*b8c0*/  LDSM.16.MT88.4 R20, [R133+0x5100] ;  /* 0x005100008514783b */ /* 0x000eee0000004200 */
[C---:B-1----:R-:W-:Y:S08]  /*b8d0*/  HMMA.16816.F32 R52, R12.reuse, R16, R52 ;  /* 0x000000100c34723c */ /* 0x042ff00000001834 */
[C---:B------:R-:W-:Y:S01]  /*b8e0*/  HMMA.16816.F32 R56, R12.reuse, R18, R56 ;  /* 0x000000120c38723c */ /* 0x040fe20000001838 */
[----:B------:R-:W1:Y:S07]  /*b8f0*/  LDSM.16.MT88.4 R16, [R180+UR4+0x5100] ;  /* 0x00510004b410783b */ /* 0x000e6e0008004200 */
[C---:B--2---:R-:W-:Y:S08]  /*b900*/  HMMA.16816.F32 R60, R12.reuse, R24, R60 ;  /* 0x000000180c3c723c */ /* 0x044ff0000000183c */
[C---:B------:R-:W-:Y:S01]  /*b910*/  HMMA.16816.F32 R64, R12.reuse, R26, R64 ;  /* 0x0000001a0c40723c */ /* 0x040fe20000001840 */
[----:B------:R-:W2:Y:S07]  /*b920*/  LDSM.16.MT88.4 R24, [R134+0x5100] ;  /* 0x005100008618783b */ /* 0x000eae0000004200 */
[C---:B------:R-:W-:Y:S08]  /*b930*/  HMMA.16816.F32 R68, R12.reuse, R124, R68 ;  /* 0x0000007c0c44723c */ /* 0x040ff00000001844 */
[C---:B------:R-:W-:Y:S01]  /*b940*/  HMMA.16816.F32 R72, R12.reuse, R126, R72 ;  /* 0x0000007e0c48723c */ /* 0x040fe20000001848 */
[----:B------:R-:W4:Y:S07]  /*b950*/  LDSM.16.MT88.4 R124, [R181+UR4+0x1900] ;  /* 0x00190004b57c783b */ /* 0x000f2e0008004200 */
[C---:B---3--:R-:W-:Y:S08]  /*b960*/  HMMA.16816.F32 R76, R12.reuse, R20, R76 ;  /* 0x000000140c4c723c */ /* 0x048ff0000000184c */
[C---:B------:R-:W-:Y:S01]  /*b970*/  HMMA.16816.F32 R80, R12.reuse, R22, R80 ;  /* 0x000000160c50723c */ /* 0x040fe20000001850 */
[----:B------:R-:W3:Y:S07]  /*b980*/  LDSM.16.MT88.4 R20, [R133+0x1900] ;  /* 0x001900008514783b */ /* 0x000eee0000004200 */
[C---:B-1----:R-:W-:Y:S08]  /*b990*/  HMMA.16816.F32 R84, R12.reuse, R16, R84 ;  /* 0x000000100c54723c */ /* 0x042ff00000001854 */
[C---:B------:R-:W-:Y:S01]  /*b9a0*/  HMMA.16816.F32 R88, R12.reuse, R18, R88 ;  /* 0x000000120c58723c */ /* 0x040fe20000001858 */
[----:B------:R-:W1:Y:S07]  /*b9b0*/  LDSM.16.MT88.4 R16, [R181+UR4+0x3900] ;  /* 0x00390004b510783b */ /* 0x000e6e0008004200 */
[C---:B--2---:R-:W-:Y:S08]  /*b9c0*/  HMMA.16816.F32 R92, R12.reuse, R24, R92 ;  /* 0x000000180c5c723c */ /* 0x044ff0000000185c */
[----:B------:R-:W-:Y:S01]  /*b9d0*/  HMMA.16816.F32 R96, R12, R26, R96 ;  /* 0x0000001a0c60723c */ /* 0x000fe20000001860 */
[----:B------:R-:W2:Y:S06]  /*b9e0*/  LDSM.16.MT88.4 R24, [R133+0x3900] ;  /* 0x003900008518783b */ /* 0x000eac0000004200 */
[C---:B------:R-:W-:Y:S01]  /*b9f0*/  F2FP.PACK_AB R12, R175.reuse, R174 ;  /* 0x000000aeaf0c723e */ /* 0x040fe200000000ff */
[----:B------:R-:W-:Y:S01]  /*ba00*/  FADD.FTZ R174, R174, R153 ;  /* 0x00000099aeae7221 */ /* 0x000fe20000010000 */
[----:B------:R-:W-:Y:S03]  /*ba10*/  F2FP.PACK_AB R13, R216, R215 ;  /* 0x000000d7d80d723e */ /* 0x000fe600000000ff */
[----:B------:R-:W-:Y:S01]  /*ba20*/  F2FP.PACK_AB R14, R218, R217 ;  /* 0x000000d9da0e723e */ /* 0x000fe200000000ff */
[----:B------:R-:W-:Y:S01]  /*ba30*/  FADD.FTZ R174, R175, R174 ;  /* 0x000000aeafae7221 */ /* 0x000fe20000010000 */
[----:B------:R-:W-:Y:S03]  /*ba40*/  F2FP.PACK_AB R15, R164, R219 ;  /* 0x000000dba40f723e */ /* 0x000fe600000000ff */
[----:B------:R-:W-:Y:S04]  /*ba50*/  FADD.FTZ R203, R217, R174 ;  /* 0x000000aed9cb7221 */ /* 0x000fe80000010000 */
[C---:B----4-:R-:W-:Y:S03]  /*ba60*/  HMMA.16816.F32 R128, R12.reuse, R124, R4 ;  /* 0x0000007c0c80723c */ /* 0x050fe60000001804 */
[----:B------:R-:W-:Y:S05]  /*ba70*/  FADD.FTZ R203, R218, R203 ;  /* 0x000000cbdacb7221 */ /* 0x000fea0000010000 */
[C---:B------:R-:W-:Y:S01]  /*ba80*/  HMMA.16816.F32 R124, R12.reuse, R126, R8 ;  /* 0x0000007e0c7c723c */ /* 0x040fe20000001808 */
[----:B------:R-:W4:Y:S07]  /*ba90*/  LDSM.16.MT88.4 R8, [R133+0x5900] ;  /* 0x005900008508783b */ /* 0x000f2e0000004200 */
[C---:B---3--:R-:W-:Y:S08]  /*baa0*/  HMMA.16816.F32 R100, R12.reuse, R20, R100 ;  /* 0x000000140c64723c */ /* 0x048ff00000001864 */
        /* <DEDUP_REMOVED lines=17> */
[C---:B----4-:R-:W-:Y:S07]  /*bbc0*/  HMMA.16816.F32 R76, R12.reuse, R8, R76 ;  /* 0x000000080c4c723c */ /* 0x050fee000000184c */
[----:B------:R-:W-:Y:S01]  /*bbd0*/  FADD.FTZ R8, R154, R151 ;  /* 0x000000979a087221 */ /* 0x000fe20000010000 */
[C---:B------:R-:W-:Y:S04]  /*bbe0*/  HMMA.16816.F32 R80, R12.reuse, R10, R80 ;  /* 0x0000000a0c50723c */ /* 0x040fe80000001850 */
[----:B------:R-:W-:Y:S04]  /*bbf0*/  FADD.FTZ R8, R155, R8 ;  /* 0x000000089b087221 */ /* 0x000fe80000010000 */
[C---:B-1----:R-:W-:Y:S04]  /*bc00*/  HMMA.16816.F32 R84, R12.reuse, R16, R84 ;  /* 0x000000100c54723c */ /* 0x042fe80000001854 */
[----:B------:R-:W-:Y:S04]  /*bc10*/  FADD.FTZ R215, R215, R8 ;  /* 0x00000008d7d77221 */ /* 0x000fe80000010000 */
[C---:B------:R-:W-:Y:S04]  /*bc20*/  HMMA.16816.F32 R88, R12.reuse, R18, R88 ;  /* 0x000000120c58723c */ /* 0x040fe80000001858 */
[----:B------:R-:W-:Y:S04]  /*bc30*/  FADD.FTZ R216, R216, R215 ;  /* 0x000000d7d8d87221 */ /* 0x000fe80000010000 */
[C---:B------:R-:W-:Y:S04]  /*bc40*/  HMMA.16816.F32 R92, R12.reuse, R20, R92 ;  /* 0x000000140c5c723c */ /* 0x040fe8000000185c */
[----:B------:R-:W-:Y:S04]  /*bc50*/  FADD.FTZ R219, R219, R216 ;  /* 0x000000d8dbdb7221 */ /* 0x000fe80000010000 */
[----:B------:R-:W-:Y:S04]  /*bc60*/  HMMA.16816.F32 R96, R12, R22, R96 ;  /* 0x000000160c60723c */ /* 0x000fe80000001860 */
[----:B------:R-:W-:Y:S04]  /*bc70*/  FADD.FTZ R204, R164, R219 ;  /* 0x000000dba4cc7221 */ /* 0x000fe80000010000 */
[----:B------:R-:W-:-:S05]  /*bc80*/  @!P0 BRA `(.L_x_1023) ;  /* 0x000003f000008947 */ /* 0x000fca0003800000 */
        /* <DEDUP_REMOVED lines=63> */
.L_x_1023:
        /* <DEDUP_REMOVED lines=9> */
.L_x_1021:
[----:B------:R-:W-:-:S13]  /*c110*/  ISETP.GE.AND P0, PT, R209, R190, PT ;  /* 0x000000bed100720c */ /* 0x000fda0003f06270 */
[----:B------:R-:W-:Y:S05]  /*c120*/  @!P0 BRA `(.L_x_1025) ;  /* 0x000035e000008947 */ /* 0x000fea0003800000 */
[----:B------:R-:W-:Y:S01]  /*c130*/  SHF.R.S32.HI R207, RZ, 0x1f, R188 ;  /* 0x0000001fffcf7819 */ /* 0x000fe200000114bc */
[----:B------:R-:W-:Y:S01]  /*c140*/  IMAD.MOV.U32 R3, RZ, RZ, R0 ;  /* 0x000000ffff037224 */ /* 0x000fe200078e0000 */
[----:B------:R-:W-:Y:S01]  /*c150*/  SHF.R.S32.HI R5, RZ, 0x1f, R206 ;  /* 0x0000001fff057819 */ /* 0x000fe200000114ce */
[C---:B------:R-:W-:Y:S01]  /*c160*/  IMAD.SHL.U32 R210, R188.reuse, 0x2, RZ ;  /* 0x00000002bcd27824 */ /* 0x040fe200078e00ff */
[----:B------:R-:W-:Y:S01]  /*c170*/  SHF.L.U64.HI R207, R188, 0x1, R207 ;  /* 0x00000001bccf7819 */ /* 0x000fe200000102cf */
[----:B------:R-:W-:Y:S01]  /*c180*/  IMAD.MOV.U32 R188, RZ, RZ, 0x40 ;  /* 0x00000040ffbc7424 */ /* 0x000fe200078e00ff */
[----:B------:R-:W-:Y:S01]  /*c190*/  SHF.R.S32.HI R0, RZ, 0x1f, R205 ;  /* 0x0000001fff007819 */ /* 0x000fe200000114cd */
[----:B------:R-:W-:Y:S01]  /*c1a0*/  IMAD.SHL.U32 R211, R206, 0x2, RZ ;  /* 0x00000002ced37824 */ /* 0x000fe200078e00ff */
[----:B------:R-:W-:Y:S01]  /*c1b0*/  LOP3.LUT P0, RZ, R208, 0x4, RZ, 0xc0, !PT ;  /* 0x00000004d0ff7812 */ /* 0x000fe2000780c0ff */
[----:B------:R-:W-:Y:S01]  /*c1c0*/  IMAD.MOV.U32 R132, RZ, RZ, R2 ;  /* 0x000000ffff847224 */ /* 0x000fe200078e0002 */
[----:B------:R-:W-:-:S02]  /*c1d0*/  SHF.L.U64.HI R208, R206, 0x1, R5 ;  /* 0x00000001ced07819 */ /* 0x000fc40000010205 */
[C---:B------:R-:W-:Y:S01]  /*c1e0*/  SHF.L.U64.HI R206, R205.reuse, 0x1, R0 ;  /* 0x00000001cdce7819 */ /* 0x040fe20000010200 */
[----:B------:R-:W-:Y:S01]  /*c1f0*/  IMAD.SHL.U32 R205, R205, 0x2, RZ ;  /* 0x00000002cdcd7824 */ /* 0x000fe200078e00ff */
[----:B------:R-:W-:Y:S02]  /*c200*/  SEL R188, R188, 0xffffffc0, !P0 ;  /* 0xffffffc0bcbc7807 */ /* 0x000fe40004000000 */
.L_x_1036:
        /* <DEDUP_REMOVED lines=18> */
[C---:B------:R-:W-:Y:S01]  /*c330*/  IMAD.WIDE.U32 R6, R196.reuse, c[0x0][0x208], RZ ;  /* 0x00008200c4067a25 */ /* 0x040fe200078e00ff */
[----:B------:R-:W-:Y:S03]  /*c340*/  SHF.R.S32.HI R5, RZ, 0x1f, R195 ;  /* 0x0000001fff057819 */ /* 0x000fe600000114c3 */
[----:B------:R-:W-:Y:S02]  /*c350*/  IMAD R9, R9, c[0x0][0x208], RZ ;  /* 0x0000820009097a24 */ /* 0x000fe400078e02ff */
[----:B------:R-:W-:Y:S02]  /*c360*/  IMAD R5, R5, c[0x0][0x218], RZ ;  /* 0x0000860005057a24 */ /* 0x000fe400078e02ff */
        /* <DEDUP_REMOVED lines=8> */
[----:B------:R-:W5:Y:S04]  /*c3f0*/  SHFL.IDX PT, R10, R4, RZ, 0x181f ;  /* 0x00181fff040a7589 */ /* 0x000f6800000e0000 */
[----:B------:R-:W2:Y:S04]  /*c400*/  SHFL.IDX PT, R5, R2, RZ, 0x181f ;  /* 0x00181fff02057589 */ /* 0x000ea800000e0000 */
[----:B------:R-:W-:Y:S04]  /*c410*/  SHFL.IDX PT, R7, R2, 0x1, 0x181f ;  /* 0x00381f0002077f89 */ /* 0x000fe800000e0000 */
[----:B------:R-:W4:Y:S01]  /*c420*/  SHFL.IDX PT, R0, R4, 0x1, 0x181f ;  /* 0x00381f0004007f89 */ /* 0x000f2200000e0000 */
[C---:B-----5:R-:W-:Y:S05]  /*c430*/  IADD3 R14, P0, R10.reuse, R210, RZ ;  /* 0x000000d20a0e7210 */ /* 0x060fea0007f1e0ff */
[C---:B--2---:R-:W-:Y:S01]  /*c440*/  IMAD.X R15, R5.reuse, 0x1, R207, P0 ;  /* 0x00000001050f7824 */ /* 0x044fe200000e06cf */
[C---:B------:R-:W-:Y:S04]  /*c450*/  IADD3 R12, P0, R10.reuse, R211, RZ ;  /* 0x000000d30a0c7210 */ /* 0x040fe80007f1e0ff */
[C---:B------:R-:W-:Y:S02]  /*c460*/  IADD3.X R13, R5.reuse, R208, RZ, P0, !PT ;  /* 0x000000d0050d7210 */ /* 0x040fe400007fe4ff */
[----:B------:R-:W-:Y:S05]  /*c470*/  IADD3 R10, P0, R10, R205, RZ ;  /* 0x000000cd0a0a7210 */ /* 0x000fea0007f1e0ff */
[----:B------:R-:W-:Y:S01]  /*c480*/  IMAD.X R11, R5, 0x1, R206, P0 ;  /* 0x00000001050b7824 */ /* 0x000fe200000e06ce */
[C---:B----4-:R-:W-:Y:S01]  /*c490*/  IADD3 R8, P0, R0.reuse, R210, RZ ;  /* 0x000000d200087210 */ /* 0x050fe20007f1e0ff */
[----:B------:R-:W-:Y:S03]  /*c4a0*/  IMAD.U32 R5, RZ, RZ, UR20 ;  /* 0x00000014ff057e24 */ /* 0x000fe6000f8e00ff */
[----:B------:R-:W-:Y:S01]  /*c4b0*/  IADD3.X R9, R7, R207, RZ, P0, !PT ;  /* 0x000000cf07097210 */ /* 0x000fe200007fe4ff */
[----:B------:R-:W-:Y:S01]  /*c4c0*/  IMAD R2, R5, 0x6000, R194 ;  /* 0x0000600005027824 */ /* 0x000fe200078e02c2 */
[C---:B------:R-:W-:Y:S04]  /*c4d0*/  IADD3 R4, P0, R0.reuse, R211, RZ ;  /* 0x000000d300047210 */ /* 0x040fe80007f1e0ff */
[----:B------:R2:W-:Y:S01]  /*c4e0*/  LDGSTS.E.BYPASS.LTC128B.128 [R2], [R14.64], !P5 ;  /* 0x000000000e027fae */ /* 0x0005e2000e901d4e */
[C---:B------:R-:W-:Y:S01]  /*c4f0*/  IMAD.X R5, R7.reuse, 0x1, R208, P0 ;  /* 0x0000000107057824 */ /* 0x040fe200000e06d0 */
[----:B------:R-:W-:Y:S02]  /*c500*/  IADD3 R6, P0, R0, R205, RZ ;  /* 0x000000cd00067210 */ /* 0x000fe40007f1e0ff */
[----:B------:R2:W-:Y:S02]  /*c510*/  LDGSTS.E.BYPASS.LTC128B.128 [R2+0x2000], [R12.64], !P4 ;  /* 0x020000000c027fae */ /* 0x0005e4000e101d4e */
[----:B------:R-:W-:Y:S02]  /*c520*/  IADD3.X R7, R7, R206, RZ, P0, !PT ;  /* 0x000000ce07077210 */ /* 0x000fe400007fe4ff */
[----:B------:R2:W-:Y:S04]  /*c530*/  LDGSTS.E.BYPASS.LTC128B.128 [R2+0x4000], [R10.64], !P6 ;  /* 0x040000000a027fae */ /* 0x0005e8000f101d4e */
[----:B------:R2:W-:Y:S04]  /*c540*/  LDGSTS.E.BYPASS.LTC128B.128 [R2+0x1000], [R8.64], !P5 ;  /* 0x0100000008027fae */ /* 0x0005e8000e901d4e */
[----:B------:R2:W-:Y:S04]  /*c550*/  LDGSTS.E.BYPASS.LTC128B.128 [R2+0x3000], [R4.64], !P4 ;  /* 0x0300000004027fae */ /* 0x0005e8000e101d4e */
[----:B------:R2:W-:Y:S02]  /*c560*/  LDGSTS.E.BYPASS.LTC128B.128 [R2+0x5000], [R6.64], !P6 ;  /* 0x0500000006027fae */ /* 0x0005e4000f101d4e */
.L_x_1026:
[C---:B--234-:R-:W-:Y:S01]  /*c570*/  HMMA.16816.F32 R4, R136.reuse, R140, RZ ;  /* 0x0000008c8804723c */ /* 0x05cfe200000018ff */
[----:B------:R-:W-:Y:S01]  /*c580*/  LDSM.16.M88.4 R168, [R182] ;  /* 0x00000000b6a8783b */ /* 0x000fe20000000200 */
[----:B------:R-:W-:Y:S01]  /*c590*/  PLOP3.LUT P0, PT, PT, PT, UP1, 0x80, 0x0 ;  /* 0x000000000000781c */ /* 0x000fe20003f0f018 */
[----:B------:R-:W-:Y:S01]  /*c5a0*/  UIADD3 UR6, UR20, 0x1, URZ ;  /* 0x0000000114067890 */ /* 0x000fe2000fffe03f */
[C---:B------:R-:W-:Y:S01]  /*c5b0*/  IMAD.IADD R0, R188.reuse, 0x1, R135 ;  /* 0x00000001bc007824 */ /* 0x040fe200078e0287 */
[C---:B------:R-:W-:Y:S01]  /*c5c0*/  IADD3 R135, R188.reuse, UR4, R187 ;  /* 0x00000004bc877c10 */ /* 0x040fe2000fffe0bb */
[----:B------:R-:W-:Y:S01]  /*c5d0*/  IMAD.IADD R2, R188, 0x1, R133 ;  /* 0x00000001bc027824 */ /* 0x000fe200078e0285 */
[----:B------:R-:W0:Y:S01]  /*c5e0*/  LDGDEPBAR ;  /* 0x00000000000079af */ /* 0x000e220000000000 */
[C---:B------:R-:W-:Y:S01]  /*c5f0*/  HMMA.16816.F32 R8, R136.reuse, R142, RZ ;  /* 0x0000008e8808723c */ /* 0x040fe200000018ff */
[----:B------:R-:W-:Y:S01]  /*c600*/  ISETP.GE.AND P3, PT, R193, 0x1, PT ;  /* 0x00000001c100780c */ /* 0x000fe20003f66270 */
[----:B------:R-:W-:Y:S02]  /*c610*/  UISETP.GE.AND UP0, UPT, UR20, 0x1, UPT ;  /* 0x000000011400788c */ /* 0x000fe4000bf06270 */
[----:B------:R-:W-:Y:S01]  /*c620*/  IMAD.IADD R134, R184, 0x1, R135 ;  /* 0x00000001b8867824 */ /* 0x000fe200078e0287 */
[----:B------:R-:W-:Y:S01]  /*c630*/  LDSM.16.M88.4 R140, [R0+0xc100] ;  /* 0x00c10000008c783b */ /* 0x000fe20000000200 */
[----:B------:R-:W-:Y:S02]  /*c640*/  USEL UR20, UR6, URZ, !UP0 ;  /* 0x0000003f06147287 */ /* 0x000fe4000c000000 */
[C---:B-1----:R-:W-:Y:S03]  /*c650*/  HMMA.16816.F32 R12, R136.reuse, R16, RZ ;  /* 0x00000010880c723c */ /* 0x042fe600000018ff */
[----:B------:R-:W-:Y:S05]  /*c660*/  LDSM.16.M88.4 R164, [R0+0xc900] ;  /* 0x00c9000000a4783b */ /* 0x000fea0000000200 */
[C---:B------:R-:W-:Y:S01]  /*c670*/  HMMA.16816.F32 R16, R136.reuse, R18, RZ ;  /* 0x000000128810723c */ /* 0x040fe200000018ff */
[----:B------:R-:W-:Y:S06]  /*c680*/  LDSM.16.M88.4 R172, [R2+0xc100] ;  /* 0x00c1000002ac783b */ /* 0x000fec0000000200 */
[----:B------:R-:W-:Y:S01]  /*c690*/  LDSM.16.M88.4 R176, [R2+0xc900] ;  /* 0x00c9000002b0783b */ /* 0x000fe20000000200 */
        /* <DEDUP_REMOVED lines=13> */
[----:B------:R-:W-:Y:S07]  /*c770*/  LDSM.16.M88.4 R156, [R189+0x4000] ;  /* 0x00400000bd9c783b */ /* 0x000fee0000000200 */
[C---:B------:R-:W-:Y:S08]  /*c780*/  HMMA.16816.F32 R28, R144.reuse, R160, R28 ;  /* 0x000000a0901c723c */ /* 0x040ff0000000181c */
[----:B------:R-:W-:Y:S01]  /*c790*/  HMMA.16816.F32 R32, R144, R162, R32 ;  /* 0x000000a29020723c */ /* 0x000fe20000001820 */
[----:B------:R-:W-:Y:S06]  /*c7a0*/  LDSM.16.M88.4 R144, [R2+0xd900] ;  /* 0x00d900000290783b */ /* 0x000fec0000000200 */
[----:B------:R-:W-:Y:S01]  /*c7b0*/  LDSM.16.M88.4 R160, [R187+UR4+0xe100] ;  /* 0x00e10004bba0783b */ /* 0x000fe20008000200 */
[C---:B-1----:R-:W-:Y:S08]  /*c7c0*/  HMMA.16816.F32 R4, R136.reuse, R140, R4 ;  /* 0x0000008c8804723c */ /* 0x042ff00000001804 */
[C---:B------:R-:W-:Y:S01]  /*c7d0*/  HMMA.16816.F32 R8, R136.reuse, R142, R8 ;  /* 0x0000008e8808723c */ /* 0x040fe20000001808 */
[----:B------:R-:W1:Y:S07]  /*c7e0*/  LDSM.16.M88.4 R140, [R2+0xd100] ;  /* 0x00d10000028c783b */ /* 0x000e6e0000000200 */
[C---:B------:R-:W-:Y:S08]  /*c7f0*/  HMMA.16816.F32 R12, R136.reuse, R164, R12 ;  /* 0x000000a4880c723c */ /* 0x040ff0000000180c */
[C---:B------:R-:W-:Y:S01]  /*c800*/  HMMA.16816.F32 R16, R136.reuse, R166, R16 ;  /* 0x000000a68810723c */ /* 0x040fe20000001810 */
[----:B------:R-:W-:Y:S07]  /*c810*/  LDSM.16.M88.4 R164, [R133+0xe900] ;  /* 0x00e9000085a4783b */ /* 0x000fee0000000200 */
[C---:B--2---:R-:W-:Y:S08]  /*c820*/  HMMA.16816.F32 R20, R136.reuse, R148, R20 ;  /* 0x000000948814723c */ /* 0x044ff00000001814 */
[C---:B------:R-:W-:Y:S01]  /*c830*/  HMMA.16816.F32 R24, R136.reuse, R150, R24 ;  /* 0x000000968818723c */ /* 0x040fe20000001818 */
[----:B------:R-:W-:Y:S07]  /*c840*/  LDSM.16.M88.4 R148, [R187+UR4+0xf100] ;  /* 0x00f10004bb94783b */ /* 0x000fee0008000200 */
[C---:B---3--:R-:W-:Y:S08]  /*c850*/  HMMA.16816.F32 R28, R136.reuse, R152, R28 ;  /* 0x00000098881c723c */ /* 0x048ff0000000181c */
[----:B------:R-:W-:Y:S01]  /*c860*/  HMMA.16816.F32 R32, R136, R154, R32 ;  /* 0x0000009a8820723c */ /* 0x000fe20000001820 */
[----:B------:R-:W2:Y:S06]  /*c870*/  LDSM.16.M88.4 R136, [R187+UR4+0xe900] ;  /* 0x00e90004bb88783b */ /* 0x000eac0008000200 */
[----:B------:R-:W3:Y:S01]  /*c880*/  LDSM.16.M88.4 R152, [R187+UR4+0xf900] ;  /* 0x00f90004bb98783b */ /* 0x000ee20008000200 */
[C---:B------:R-:W-:Y:S08]  /*c890*/  HMMA.16816.F32 R4, R168.reuse, R172, R4 ;  /* 0x000000aca804723c */ /* 0x040ff00000001804 */
[C---:B------:R-:W-:Y:S01]  /*c8a0*/  HMMA.16816.F32 R8, R168.reuse, R174, R8 ;  /* 0x000000aea808723c */ /* 0x040fe20000001808 */
[----:B------:R-:W-:Y:S07]  /*c8b0*/  LDSM.16.M88.4 R172, [R134+0x10900] ;  /* 0x0109000086ac783b */ /* 0x000fee0000000200 */
[C---:B------:R-:W-:Y:S08]  /*c8c0*/  HMMA.16816.F32 R12, R168.reuse, R176, R12 ;  /* 0x000000b0a80c723c */ /* 0x040ff0000000180c */
[C---:B------:R-:W-:Y:S01]  /*c8d0*/  HMMA.16816.F32 R16, R168.reuse, R178, R16 ;  /* 0x000000b2a810723c */ /* 0x040fe20000001810 */
[----:B------:R-:W-:Y:S07]  /*c8e0*/  LDSM.16.M88.4 R176, [R134+0x11100] ;  /* 0x0111000086b0783b */ /* 0x000fee0000000200 */
[C---:B-1----:R-:W-:Y:S08]  /*c8f0*/  HMMA.16816.F32 R20, R168.reuse, R140, R20 ;  /* 0x0000008ca814723c */ /* 0x042ff00000001814 */
[C---:B------:R-:W-:Y:S01]  /*c900*/  HMMA.16816.F32 R24, R168.reuse, R142, R24 ;  /* 0x0000008ea818723c */ /* 0x040fe20000001818 */
[----:B------:R-:W-:Y:S07]  /*c910*/  LDSM.16.M88.4 R140, [R185+0x4000] ;  /* 0x00400000b98c783b */ /* 0x000fee0000000200 */
[C---:B------:R-:W-:Y:S08]  /*c920*/  HMMA.16816.F32 R28, R168.reuse, R144, R28 ;  /* 0x00000090a81c723c */ /* 0x040ff0000000181c */
[----:B------:R-:W-:Y:S01]  /*c930*/  HMMA.16816.F32 R32, R168, R146, R32 ;  /* 0x00000092a820723c */ /* 0x000fe20000001820 */
[----:B------:R-:W1:Y:S06]  /*c940*/  LDSM.16.M88.4 R144, [R133+0xe100] ;  /* 0x00e100008590783b */ /* 0x000e6c0000000200 */
[----:B------:R-:W-:Y:S01]  /*c950*/  LDSM.16.M88.4 R168, [R0+0xe100] ;  /* 0x00e1000000a8783b */ /* 0x000fe20000000200 */
[C---:B------:R-:W-:Y:S08]  /*c960*/  HMMA.16816.F32 R4, R156.reuse, R160, R4 ;  /* 0x000000a09c04723c */ /* 0x040ff00000001804 */
[C---:B------:R-:W-:Y:S01]  /*c970*/  HMMA.16816.F32 R8, R156.reuse, R162, R8 ;  /* 0x000000a29c08723c */ /* 0x040fe20000001808 */
[----:B------:R-:W4:Y:S07]  /*c980*/  LDSM.16.M88.4 R160, [R133+0xf100] ;  /* 0x00f1000085a0783b */ /* 0x000f2e0000000200 */
        /* <DEDUP_REMOVED lines=16> */
[C---:B----4-:R-:W-:Y:S08]  /*ca90*/  HMMA.16816.F32 R20, R140.reuse, R160, R20 ;  /* 0x000000a08c14723c */ /* 0x050ff00000001814 */
[C---:B------:R-:W-:Y:S01]  /*caa0*/  HMMA.16816.F32 R24, R140.reuse, R162, R24 ;  /* 0x000000a28c18723c */ /* 0x040fe20000001818 */
[----:B------:R-:W-:Y:S07]  /*cab0*/  LDSM.16.M88.4 R160, [R134+0xe900] ;  /* 0x00e9000086a0783b */ /* 0x000fee0000000200 */
[C---:B--2---:R-:W-:Y:S08]  /*cac0*/  HMMA.16816.F32 R28, R140.reuse, R136, R28 ;  /* 0x000000888c1c723c */ /* 0x044ff0000000181c */
[----:B------:R-:W-:Y:S01]  /*cad0*/  HMMA.16816.F32 R32, R140, R138, R32 ;  /* 0x0000008a8c20723c */ /* 0x000fe20000001820 */
[----:B------:R-:W2:Y:S06]  /*cae0*/  LDSM.16.M88.4 R136, [R0+0xf900] ;  /* 0x00f900000088783b */ /* 0x000eac0000000200 */
[----:B------:R-:W3:Y:S01]  /*caf0*/  LDSM.16.M88.4 R140, [R182+0x4000] ;  /* 0x00400000b68c783b */ /* 0x000ee20000000200 */
[C---:B-----5:R-:W-:Y:S08]  /*cb00*/  HMMA.16816.F32 R4, R148.reuse, R168, R4 ;  /* 0x000000a89404723c */ /* 0x060ff00000001804 */
[C---:B------:R-:W-:Y:S01]  /*cb10*/  HMMA.16816.F32 R8, R148.reuse, R170, R8 ;  /* 0x000000aa9408723c */ /* 0x040fe20000001808 */
[----:B------:R-:W4:Y:S07]  /*cb20*/  LDSM.16.M88.4 R168, [R134+0xf900] ;  /* 0x00f9000086a8783b */ /* 0x000f2e0000000200 */
[C---:B-1----:R-:W-:Y:S08]  /*cb30*/  HMMA.16816.F32 R12, R148.reuse, R144, R12 ;  /* 0x00000090940c723c */ /* 0x042ff0000000180c */
[C---:B------:R-:W-:Y:S01]  /*cb40*/  HMMA.16816.F32 R16, R148.reuse, R146, R16 ;  /* 0x000000929410723c */ /* 0x040fe20000001810 */
[----:B------:R-:W-:Y:S07]  /*cb50*/  LDSM.16.M88.4 R144, [R189+0x8000] ;  /* 0x00800000bd90783b */ /* 0x000fee0000000200 */
[C---:B------:R-:W-:Y:S08]  /*cb60*/  HMMA.16816.F32 R20, R148.reuse, R152, R20 ;  /* 0x000000989414723c */ /* 0x040ff00000001814 */
[C---:B------:R-:W-:Y:S01]  /*cb70*/  HMMA.16816.F32 R24, R148.reuse, R154, R24 ;  /* 0x0000009a9418723c */ /* 0x040fe20000001818 */
[----:B------:R-:W1:Y:S07]  /*cb80*/  LDSM.16.M88.4 R152, [R187+UR4+0x10100] ;  /* 0x01010004bb98783b */ /* 0x000e6e0008000200 */
[C---:B--2---:R-:W-:Y:S08]  /*cb90*/  HMMA.16816.F32 R28, R148.reuse, R136, R28 ;  /* 0x00000088941c723c */ /* 0x044ff0000000181c */
[----:B------:R-:W-:Y:S01]  /*cba0*/  HMMA.16816.F32 R32, R148, R138, R32 ;  /* 0x0000008a9420723c */ /* 0x000fe20000001820 */
[----:B------:R-:W2:Y:S06]  /*cbb0*/  LDSM.16.M88.4 R136, [R187+UR4+0x10900] ;  /* 0x01090004bb88783b */ /* 0x000eac0008000200 */
[----:B------:R-:W5:Y:S01]  /*cbc0*/  LDSM.16.M88.4 R148, [R187+UR4+0x11100] ;  /* 0x01110004bb94783b */ /* 0x000f620008000200 */
[C---:B---3--:R-:W-:Y:S08]  /*cbd0*/  HMMA.16816.F32 R4, R140.reuse, R156, R4 ;  /* 0x0000009c8c04723c */ /* 0x048ff00000001804 */
[C---:B------:R-:W-:Y:S01]  /*cbe0*/  HMMA.16816.F32 R8, R140.reuse, R158, R8 ;  /* 0x0000009e8c08723c */ /* 0x040fe20000001808 */
[----:B------:R-:W3:Y:S07]  /*cbf0*/  LDSM.16.M88.4 R156, [R187+UR4+0x11900] ;  /* 0x01190004bb9c783b */ /* 0x000eee0008000200 */
[C---:B------:R-:W-:Y:S08]  /*cc00*/  HMMA.16816.F32 R12, R140.reuse, R160, R12 ;  /* 0x000000a08c0c723c */ /* 0x040ff0000000180c */
[C---:B------:R-:W-:Y:S01]  /*cc10*/  HMMA.16816.F32 R16, R140.reuse, R162, R16 ;  /* 0x000000a28c10723c */ /* 0x040fe20000001810 */
[----:B------:R-:W-:Y:S07]  /*cc20*/  LDSM.16.M88.4 R160, [R185+0x8000] ;  /* 0x00800000b9a0783b */ /* 0x000fee0000000200 */
[C---:B------:R-:W-:Y:S08]  /*cc30*/  HMMA.16816.F32 R20, R140.reuse, R164, R20 ;  /* 0x000000a48c14723c */ /* 0x040ff00000001814 */
[C---:B------:R-:W-:Y:S01]  /*cc40*/  HMMA.16816.F32 R24, R140.reuse, R166, R24 ;  /* 0x000000a68c18723c */ /* 0x040fe20000001818 */
[----:B------:R-:W3:Y:S07]  /*cc50*/  LDSM.16.M88.4 R164, [R133+0x10100] ;  /* 0x0101000085a4783b */ /* 0x000eee0000000200 */
[C---:B----4-:R-:W-:Y:S08]  /*cc60*/  HMMA.16816.F32 R28, R140.reuse, R168, R28 ;  /* 0x000000a88c1c723c */ /* 0x050ff0000000181c */
[----:B------:R-:W-:Y:S01]  /*cc70*/  HMMA.16816.F32 R32, R140, R170, R32 ;  /* 0x000000aa8c20723c */ /* 0x000fe20000001820 */
[----:B------:R-:W4:Y:S06]  /*cc80*/  LDSM.16.M88.4 R140, [R133+0x10900] ;  /* 0x01090000858c783b */ /* 0x000f2c0000000200 */
[----:B------:R3:W-:Y:S01]  /*cc90*/  LDSM.16.M88.4 R168, [R2+0x10100] ;  /* 0x0101000002a8783b */ /* 0x0007e20000000200 */
[C---:B-1----:R-:W-:Y:S08]  /*cca0*/  HMMA.16816.F32 R4, R144.reuse, R152, R4 ;  /* 0x000000989004723c */ /* 0x042ff00000001804 */
[C---:B------:R-:W-:Y:S01]  /*ccb0*/  HMMA.16816.F32 R8, R144.reuse, R154, R8 ;  /* 0x0000009a9008723c */ /* 0x040fe20000001808 */
[----:B------:R-:W1:Y:S07]  /*ccc0*/  LDSM.16.M88.4 R152, [R133+0x11100] ;  /* 0x011100008598783b */ /* 0x000e6e0000000200 */
[C---:B--2---:R-:W-:Y:S04]  /*ccd0*/  HMMA.16816.F32 R12, R144.reuse, R136, R12 ;  /* 0x00000088900c723c */ /* 0x044fe8000000180c */
[----:B---3--:R-:W-:Y:S01]  /*cce0*/  @P0 IMAD.HI.U32 R2, R201, c[0x0][0x2c8], RZ ;  /* 0x0000b200c9020a27 */ /* 0x008fe200078e00ff */
[----:B------:R-:W-:Y:S03]  /*ccf0*/  PLOP3.LUT P0, PT, PT, PT, UP1, 0x80, 0x0 ;  /* 0x000000000000781c */ /* 0x000fe60003f0f018 */
[C---:B------:R-:W-:Y:S01]  /*cd00*/  HMMA.16816.F32 R16, R144.reuse, R138, R16 ;  /* 0x0000008a9010723c */ /* 0x040fe20000001810 */
[----:B------:R-:W2:Y:S07]  /*cd10*/  LDSM.16.M88.4 R136, [R133+0x11900] ;  /* 0x011900008588783b */ /* 0x000eae0000000200 */
[C---:B-----5:R-:W-:Y:S08]  /*cd20*/  HMMA.16816.F32 R20, R144.reuse, R148, R20 ;  /* 0x000000949014723c */ /* 0x060ff00000001814 */
[C---:B------:R-:W-:Y:S01]  /*cd30*/  HMMA.16816.F32 R24, R144.reuse, R150, R24 ;  /* 0x000000969018723c */ /* 0x040fe20000001818 */
[----:B------:R-:W-:Y:S07]  /*cd40*/  LDSM.16.M88.4 R148, [R0+0x10100] ;  /* 0x010100000094783b */ /* 0x000fee0000000200 */
[C---:B------:R-:W-:Y:S08]  /*cd50*/  HMMA.16816.F32 R28, R144.reuse, R156, R28 ;  /* 0x0000009c901c723c */ /* 0x040ff0000000181c */
[----:B------:R-:W-:Y:S01]  /*cd60*/  HMMA.16816.F32 R32, R144, R158, R32 ;  /* 0x0000009e9020723c */ /* 0x000fe20000001820 */
[----:B------:R-:W3:Y:S06]  /*cd70*/  LDSM.16.M88.4 R144, [R183+0x8000] ;  /* 0x00800000b790783b */ /* 0x000eec0000000200 */
[----:B------:R-:W5:Y:S01]  /*cd80*/  LDSM.16.M88.4 R156, [R0+0x10900] ;  /* 0x01090000009c783b */ /* 0x000f620000000200 */
[C---:B------:R-:W-:Y:S08]  /*cd90*/  HMMA.16816.F32 R4, R160.reuse, R164, R4 ;  /* 0x000000a4a004723c */ /* 0x040ff00000001804 */
[C---:B------:R-:W-:Y:S01]  /*cda0*/  HMMA.16816.F32 R8, R160.reuse, R166, R8 ;  /* 0x000000a6a008723c */ /* 0x040fe20000001808 */
[----:B------:R-:W-:Y:S07]  /*cdb0*/  LDSM.16.M88.4 R164, [R0+0x11900] ;  /* 0x0119000000a4783b */ /* 0x000fee0000000200 */
[C---:B----4-:R-:W-:Y:S08]  /*cdc0*/  HMMA.16816.F32 R12, R160.reuse, R140, R12 ;  /* 0x0000008ca00c723c */ /* 0x050ff0000000180c */
[C---:B------:R-:W-:Y:S01]  /*cdd0*/  HMMA.16816.F32 R16, R160.reuse, R142, R16 ;  /* 0x0000008ea010723c */ /* 0x040fe20000001810 */
[----:B------:R4:W5:Y:S07]  /*cde0*/  LDSM.16.M88.4 R140, [R0+0x11100] ;  /* 0x01110000008c783b */ /* 0x00096e0000000200 */
[C---:B-1----:R-:W-:Y:S08]  /*cdf0*/  HMMA.16816.F32 R20, R160.reuse, R152, R20 ;  /* 0x00000098a014723c */ /* 0x042ff00000001814 */
[C---:B------:R-:W-:Y:S01]  /*ce00*/  HMMA.16816.F32 R24, R160.reuse, R154, R24 ;  /* 0x0000009aa018723c */ /* 0x040fe20000001818 */
[----:B------:R-:W-:Y:S07]  /*ce10*/  LDSM.16.M88.4 R152, [R182+0x8000] ;  /* 0x00800000b698783b */ /* 0x000fee0000000200 */
[C---:B--2---:R-:W-:Y:S04]  /*ce20*/  HMMA.16816.F32 R28, R160.reuse, R136, R28 ;  /* 0x00000088a01c723c */ /* 0x044fe8000000181c */
[----:B----4-:R-:W-:Y:S01]  /*ce30*/  IMAD.MOV.U32 R0, RZ, RZ, R201 ;  /* 0x000000ffff007224 */ /* 0x010fe200078e00c9 */
[----:B------:R-:W-:Y:S03]  /*ce40*/  @P0 SHF.R.U32.HI R0, RZ, c[0x0][0x2cc], R2 ;  /* 0x0000b300ff000a19 */ /* 0x000fe60000011602 */
[----:B------:R-:W-:Y:S01]  /*ce50*/  HMMA.16816.F32 R32, R160, R138, R32 ;  /* 0x0000008aa020723c */ /* 0x000fe20000001820 */
[----:B------:R1:W-:Y:S06]  /*ce60*/  LDSM.16.M88.4 R136, [R134+0x11900] ;  /* 0x011900008688783b */ /* 0x0003ec0000000200 */
[----:B------:R-:W2:Y:S01]  /*ce70*/  SHFL.IDX PT, R133, R0, RZ, 0x1c1f ;  /* 0x001c1fff00857589 */ /* 0x000ea200000e0000 */
[C---:B---3--:R-:W-:Y:S07]  /*ce80*/  HMMA.16816.F32 R4, R144.reuse, R148, R4 ;  /* 0x000000949004723c */ /* 0x048fee0000001804 */
[----:B------:R-:W-:Y:S01]  /*ce90*/  IMAD.SHL.U32 R149, R209, 0x40, RZ ;  /* 0x00000040d1957824 */ /* 0x000fe200078e00ff */
[C---:B------:R-:W-:Y:S04]  /*cea0*/  HMMA.16816.F32 R8, R144.reuse, R150, R8 ;  /* 0x000000969008723c */ /* 0x040fe80000001808 */
[----:B------:R-:W-:Y:S04]  /*ceb0*/  IADD3 R2, -R202, 0x1, -R149 ;  /* 0x00000001ca027810 */ /* 0x000fe80007ffe995 */
[C---:B-----5:R-:W-:Y:S04]  /*cec0*/  HMMA.16816.F32 R12, R144.reuse, R156, R12 ;  /* 0x0000009c900c723c */ /* 0x060fe8000000180c */
[----:B------:R-:W-:Y:S04]  /*ced0*/  IADD3 R2, -R200, R2, R191 ;  /* 0x00000002c8027210 */ /* 0x000fe80007ffe1bf */
[C---:B------:R-:W-:Y:S04]  /*cee0*/  HMMA.16816.F32 R16, R144.reuse, R158, R16 ;  /* 0x0000009e9010723c */ /* 0x040fe80000001810 */
[C---:B-1----:R-:W-:Y:S02]  /*cef0*/  IADD3 R134, R2.reuse, c[0x0][0x328], RZ ;  /* 0x0000ca0002867a10 */ /* 0x042fe40007ffe0ff */
[----:B------:R-:W-:Y:S02]  /*cf00*/  IADD3 R2, R2, UR19, RZ ;  /* 0x0000001302027c10 */ /* 0x000fe4000fffe0ff */
[C---:B------:R-:W-:Y:S08]  /*cf10*/  HMMA.16816.F32 R20, R144.reuse, R140, R20 ;  /* 0x0000008c9014723c */ /* 0x040ff00000001814 */
[C---:B------:R-:W-:Y:S07]  /*cf20*/  HMMA.16816.F32 R24, R144.reuse, R142, R24 ;  /* 0x0000008e9018723c */ /* 0x040fee0000001818 */
[--C-:B--2---:R-:W-:Y:S01]  /*cf30*/  IMAD.IADD R143, R134, 0x1, R133.reuse ;  /* 0x00000001868f7824 */ /* 0x104fe200078e0285 */
[C---:B------:R-:W-:Y:S04]  /*cf40*/  HMMA.16816.F32 R28, R144.reuse, R164, R28 ;  /* 0x000000a4901c723c */ /* 0x040fe8000000181c */
[----:B------:R-:W-:Y:S04]  /*cf50*/  IMAD.IADD R142, R2, 0x1, R133 ;  /* 0x00000001028e7824 */ /* 0x000fe800078e0285 */
[----:B------:R-:W-:Y:S08]  /*cf60*/  HMMA.16816.F32 R32, R144, R166, R32 ;  /* 0x000000a69020723c */ /* 0x000ff00000001820 */
[C---:B------:R-:W-:Y:S08]  /*cf70*/  HMMA.16816.F32 R4, R152.reuse, R168, R4 ;  /* 0x000000a89804723c */ /* 0x040ff00000001804 */
        /* <DEDUP_REMOVED lines=21> */
.L_x_1029:
[----:B------:R-:W-:Y:S04]  /*d0d0*/  MOV R133, 0x1 ;  /* 0x0000000100857802 */ /* 0x000fe80000000f00 */
[----:B------:R-:W-:Y:S11]  /*d0e0*/  ISETP.NE.AND P0, PT, R133, c[0x0][0x32c], PT ;  /* 0x0000cb0085007a0c */ /* 0x000ff60003f05270 */
[----:B------:R-:W-:Y:S02]  /*d0f0*/  @!UPT UIADD3 URZ, URZ, URZ, URZ ;  /* 0x0000003f3f3ff290 */ /* 0x000fe4000fffe03f */
[----:B------:R-:W-:Y:S05]  /*d100*/  @P0 IMAD.HI.U32 R133, R136, c[0x0][0x330], RZ ;  /* 0x0000cc0088850a27 */ /* 0x000fea00078e00ff */
[----:B------:R-:W-:Y:S02]  /*d110*/  @P0 SHF.R.U32.HI R136, RZ, c[0x0][0x334], R133 ;  /* 0x0000cd00ff880a19 */ /* 0x000fe40000011685 */
.L_x_1030:
[----:B------:R-:W-:Y:S05]  /*d120*/  BSYNC B0 ;  /* 0x0000000000007941 */ /* 0x000fea0003800000 */
.L_x_1028:
[----:B------:R-:W-:Y:S04]  /*d130*/  IMAD R133, R136, c[0x0][0x32c], -R149 ;  /* 0x0000cb0088857a24 */ /* 0x000fe800078e0a95 */
[----:B------:R-:W-:Y:S05]  /*d140*/  IMAD.IADD R133, R133, 0x1, -R202 ;  /* 0x0000000185857824 */ /* 0x000fea00078e0aca */
[----:B------:R-:W-:Y:S02]  /*d150*/  IADD3 R136, R133, c[0x0][0x32c], RZ ;  /* 0x0000cb0085887a10 */ /* 0x000fe40007ffe0ff */
[----:B------:R-:W-:Y:S02]  /*d160*/  IMNMX R142, R142, R133, !PT ;  /* 0x000000858e8e7217 */ /* 0x000fe40007800200 */
[----:B------:R-:W-:Y:S02]  /*d170*/  IMNMX R143, R143, R136, PT ;  /* 0x000000888f8f7217 */ /* 0x000fe40003800200 */
.L_x_1027:
[----:B------:R-:W-:Y:S04]  /*d180*/  ISETP.GT.AND P1, PT, R209, -0x1, PT ;  /* 0xffffffffd100780c */ /* 0x000fe80003f24270 */
[----:B------:R-:W-:Y:S04]  /*d190*/  ISETP.GT.AND P0, PT, R142, RZ, P1 ;  /* 0x000000ff8e00720c */ /* 0x000fe80000f04270 */
        /* <DEDUP_REMOVED lines=17> */
[----:B------:R-:W-:Y:S01]  /*d2b0*/  ISETP.GT.AND P0, PT, R142, 0x18, P1 ;  /* 0x000000188e00780c */ /* 0x000fe20000f04270 */
[----:B------:R-:W1:Y:S03]  /*d2c0*/  SHFL.IDX PT, R13, R0, 0x1, 0x1c1f ;  /* 0x003c1f00000d7f89 */ /* 0x000e6600000e0000 */
[C---:B------:R-:W-:Y:S04]  /*d2d0*/  ISETP.LT.OR P0, PT, R143.reuse, 0x19, P0 ;  /* 0x000000198f00780c */ /* 0x040fe80000701670 */
[----:B------:R-:W-:Y:S02]  /*d2e0*/  FSEL R135, R16, -INF , !P0 ;  /* 0xff80000010877808 */ /* 0x000fe40004000000 */
[C---:B------:R-:W-:Y:S04]  /*d2f0*/  ISETP.GT.AND P0, PT, R142.reuse, 0x19, P1 ;  /* 0x000000198e00780c */ /* 0x040fe80000f04270 */
[----:B------:R-:W-:Y:S04]  /*d300*/  ISETP.LT.OR P0, PT, R143, 0x1a, P0 ;  /* 0x0000001a8f00780c */ /* 0x000fe80000701670 */
[----:B------:R-:W-:Y:S02]  /*d310*/  FSEL R133, R17, -INF , !P0 ;  /* 0xff80000011857808 */ /* 0x000fe40004000000 */
[----:B------:R-:W-:Y:S04]  /*d320*/  ISETP.GT.AND P0, PT, R142, 0x20, P1 ;  /* 0x000000208e00780c */ /* 0x000fe80000f04270 */
[C---:B------:R-:W-:Y:S01]  /*d330*/  ISETP.LT.OR P0, PT, R143.reuse, 0x21, P0 ;  /* 0x000000218f00780c */ /* 0x040fe20000701670 */
[--C-:B-1----:R-:W-:Y:S02]  /*d340*/  IMAD.IADD R4, R134, 0x1, R13.reuse ;  /* 0x0000000186047824 */ /* 0x102fe400078e020d */
[----:B------:R-:W-:Y:S01]  /*d350*/  IMAD.IADD R2, R2, 0x1, R13 ;  /* 0x0000000102027824 */ /* 0x000fe200078e020d */
        /* <DEDUP_REMOVED lines=36> */
.L_x_1033:
[----:B------:R-:W-:Y:S04]  /*d5a0*/  MOV R0, 0x1 ;  /* 0x0000000100007802 */ /* 0x000fe80000000f00 */
[----:B------:R-:W-:Y:S11]  /*d5b0*/  ISETP.NE.AND P0, PT, R0, c[0x0][0x32c], PT ;  /* 0x0000cb0000007a0c */ /* 0x000ff60003f05270 */
[----:B------:R-:W-:Y:S02]  /*d5c0*/  @!UPT UIADD3 URZ, URZ, URZ, URZ ;  /* 0x0000003f3f3ff290 */ /* 0x000fe4000fffe03f */
[----:B------:R-:W-:Y:S05]  /*d5d0*/  @P0 IMAD.HI.U32 R0, R8, c[0x0][0x330], RZ ;  /* 0x0000cc0008000a27 */ /* 0x000fea00078e00ff */
[----:B------:R-:W-:Y:S02]  /*d5e0*/  @P0 SHF.R.U32.HI R8, RZ, c[0x0][0x334], R0 ;  /* 0x0000cd00ff080a19 */ /* 0x000fe40000011600 */
.L_x_1034:
[----:B------:R-:W-:Y:S05]  /*d5f0*/  BSYNC B0 ;  /* 0x0000000000007941 */ /* 0x000fea0003800000 */
.L_x_1032:
[----:B------:R-:W-:Y:S04]  /*d600*/  IMAD R17, R8, c[0x0][0x32c], -R149 ;  /* 0x0000cb0008117a24 */ /* 0x000fe800078e0a95 */
[----:B------:R-:W-:Y:S05]  /*d610*/  IMAD.IADD R17, R17, 0x1, -R202 ;  /* 0x0000000111117824 */ /* 0x000fea00078e0aca */
[----:B------:R-:W-:Y:S02]  /*d620*/  IADD3 R13, R17, c[0x0][0x32c], RZ ;  /* 0x0000cb00110d7a10 */ /* 0x000fe40007ffe0ff */
[----:B------:R-:W-:Y:S02]  /*d630*/  IMNMX R2, R2, R17, !PT ;  /* 0x0000001102027217 */ /* 0x000fe40007800200 */
[----:B------:R-:W-:Y:S02]  /*d640*/  IMNMX R4, R4, R13, PT ;  /* 0x0000000d04047217 */ /* 0x000fe40003800200 */
.L_x_1031:
[----:B------:R-:W-:Y:S01]  /*d650*/  ISETP.GT.AND P0, PT, R2, RZ, P1 ;  /* 0x000000ff0200720c */ /* 0x000fe20000f04270 */
[----:B------:R-:W-:Y:S04]  /*d660*/  DEPBAR.LE SB0, 0x2 ;  /* 0x000080800000791a */ /* 0x000fe80000000000 */
[----:B------:R-:W-:Y:S01]  /*d670*/  BAR.SYNC.DEFER_BLOCKING 0x0 ;  /* 0x0000000000007b1d */ /* 0x000fe20000010000 */
        /* <DEDUP_REMOVED lines=65> */
[----:B------:R-:W1:Y:S01]  /*da90*/  SHFL.BFLY PT, R0, R7, 0x2, 0x1f ;  /* 0x0c401f0007007f89 */ /* 0x000e6200000e0000 */
        /* <DEDUP_REMOVED lines=14> */
[----:B------:R-:W-:Y:S04]  /*db80*/  FSEL R140, R35, -INF , !P0 ;  /* 0xff800000238c7808 */ /* 0x000fe80004000000 */
[----:B------:R-:W-:Y:S02]  /*db90*/  FMNMX.FTZ R11, R140, R15, !PT ;  /* 0x0000000f8c0b7209 */ /* 0x000fe40007810000 */
[----:B------:R-:W-:Y:S04]  /*dba0*/  IADD3 R15, R180, UR4, RZ ;  /* 0x00000004b40f7c10 */ /* 0x000fe8000fffe0ff */
[----:B------:R-:W-:Y:S02]  /*dbb0*/  IADD3 R14, R186, R15, RZ ;  /* 0x0000000fba0e7210 */ /* 0x000fe40007ffe0ff */
[----:B-1----:R-:W-:Y:S02]  /*dbc0*/  FMNMX.FTZ R4, R7, R0, !PT ;  /* 0x0000000007047209 */ /* 0x002fe40007810000 */
[----:B------:R-:W1:Y:S08]  /*dbd0*/  SHFL.BFLY PT, R0, R11, 0x2, 0x1f ;  /* 0x0c401f000b007f89 */ /* 0x000e7000000e0000 */
[----:B------:R-:W2:Y:S01]  /*dbe0*/  SHFL.BFLY PT, R13, R4, 0x1, 0x1f ;  /* 0x0c201f00040d7f89 */ /* 0x000ea200000e0000 */
[----:B-1----:R-:W-:Y:S07]  /*dbf0*/  FMNMX.FTZ R7, R11, R0, !PT ;  /* 0x000000000b077209 */ /* 0x002fee0007810000 */
[----:B------:R-:W1:Y:S01]  /*dc00*/  SHFL.BFLY PT, R0, R7, 0x1, 0x1f ;  /* 0x0c201f0007007f89 */ /* 0x000e6200000e0000 */
[----:B--2---:R-:W-:Y:S04]  /*dc10*/  FMNMX.FTZ R2, R4, R13, !PT ;  /* 0x0000000d04027209 */ /* 0x004fe80007810000 */
[C---:B------:R-:W-:Y:S01]  /*dc20*/  FSETP.NEU.FTZ.AND P0, PT, R2.reuse, -INF , PT ;  /* 0xff8000000200780b */ /* 0x040fe20003f1d000 */
[----:B------:R-:W-:Y:S05]  /*dc30*/  FMUL.FTZ R156, R2, c[0x0][0x2d0] ;  /* 0x0000b400029c7a20 */ /* 0x000fea0000410000 */
[----:B------:R-:W-:Y:S05]  /*dc40*/  FSEL R156, R156, RZ, P0 ;  /* 0x000000ff9c9c7208 */ /* 0x000fea0000000000 */
[--C-:B------:R-:W-:Y:S01]  /*dc50*/  FFMA.FTZ R148, R5, c[0x0][0x2d0], -R156.reuse ;  /* 0x0000b40005947a23 */ /* 0x100fe2000001089c */
[----:B------:R-:W-:Y:S01]  /*dc60*/  FSEL R5, R2, RZ, P0 ;  /* 0x000000ff02057208 */ /* 0x000fe20000000000 */
[--C-:B------:R-:W-:Y:S02]  /*dc70*/  FFMA.FTZ R150, R141, c[0x0][0x2d0], -R156.reuse ;  /* 0x0000b4008d967a23 */ /* 0x100fe4000001089c */
[----:B------:R-:W-:Y:S01]  /*dc80*/  FFMA.FTZ R151, R151, c[0x0][0x2d0], -R156 ;  /* 0x0000b40097977a23 */ /* 0x000fe2000001089c */
[----:B-1----:R-:W-:Y:S01]  /*dc90*/  FMNMX.FTZ R0, R7, R0, !PT ;  /* 0x0000000007007209 */ /* 0x002fe20007810000 */
[----:B------:R-:W-:Y:S01]  /*dca0*/  FADD.FTZ R4, -R5, R132 ;  /* 0x0000008405047221 */ /* 0x000fe20000010100 */
[----:B------:R-:W-:Y:S01]  /*dcb0*/  IADD3 R5, R181, UR4, RZ ;  /* 0x00000004b5057c10 */ /* 0x000fe2000fffe0ff */
[--C-:B------:R-:W-:Y:S01]  /*dcc0*/  FFMA.FTZ R153, R9, c[0x0][0x2d0], -R156.reuse ;  /* 0x0000b40009997a23 */ /* 0x100fe2000001089c */
        /* <DEDUP_REMOVED lines=8> */
[----:B------:R-:W-:Y:S01]  /*dd50*/  IADD3 R13, R186, R5, RZ ;  /* 0x00000005ba0d7210 */ /* 0x000fe20007ffe0ff */
[----:B------:R-:W-:Y:S02]  /*dd60*/  FADD.FTZ R4, -R4, R3 ;  /* 0x0000000304047221 */ /* 0x000fe40000010100 */
[--C-:B------:R-:W-:Y:S01]  /*dd70*/  FFMA.FTZ R155, R16, c[0x0][0x2d0], -R141.reuse ;  /* 0x0000b400109b7a23 */ /* 0x100fe2000001088d */
[----:B------:R-:W1:Y:S01]  /*dd80*/  MUFU.EX2 R12, R12 ;  /* 0x0000000c000c7308 */ /* 0x000e620000000800 */
[--C-:B------:R-:W-:Y:S01]  /*dd90*/  FFMA.FTZ R154, R8, c[0x0][0x2d0], -R141.reuse ;  /* 0x0000b400089a7a23 */ /* 0x100fe2000001088d */
[----:B------:R-:W2:Y:S01]  /*dda0*/  LDSM.16.MT88.4 R24, [R13+0x100] ;  /* 0x000100000d18783b */ /* 0x000ea20000004200 */
[--C-:B------:R-:W-:Y:S02]  /*ddb0*/  FFMA.FTZ R152, R10, c[0x0][0x2d0], -R141.reuse ;  /* 0x0000b4000a987a23 */ /* 0x100fe4000001088d */
[--C-:B------:R-:W-:Y:S02]  /*ddc0*/  FFMA.FTZ R157, R6, c[0x0][0x2d0], -R141.reuse ;  /* 0x0000b400069d7a23 */ /* 0x100fe4000001088d */
[----:B------:R-:W-:Y:S02]  /*ddd0*/  FMUL.FTZ R3, R4, c[0x0][0x2d0] ;  /* 0x0000b40004037a20 */ /* 0x000fe40000410000 */
[--C-:B------:R-:W-:Y:S01]  /*dde0*/  FFMA.FTZ R160, R135, c[0x0][0x2d0], -R156.reuse ;  /* 0x0000b40087a07a23 */ /* 0x100fe2000001089c */
[----:B------:R-:W3:Y:S01]  /*ddf0*/  MUFU.EX2 R150, R150 ;  /* 0x0000009600967308 */ /* 0x000ee20000000800 */
[--C-:B------:R-:W-:Y:S02]  /*de00*/  FFMA.FTZ R161, R133, c[0x0][0x2d0], -R156.reuse ;  /* 0x0000b40085a17a23 */ /* 0x100fe4000001089c */
[--C-:B------:R-:W-:Y:S02]  /*de10*/  FFMA.FTZ R163, R138, c[0x0][0x2d0], -R141.reuse ;  /* 0x0000b4008aa37a23 */ /* 0x100fe4000001088d */
[--C-:B------:R-:W-:Y:S02]  /*de20*/  FFMA.FTZ R162, R136, c[0x0][0x2d0], -R141.reuse ;  /* 0x0000b40088a27a23 */ /* 0x100fe4000001088d */
[----:B------:R-:W-:Y:S01]  /*de30*/  LDSM.16.MT88.4 R136, [R180+UR4+0x2900] ;  /* 0x00290004b488783b */ /* 0x000fe20008004200 */
[--C-:B------:R-:W-:Y:S02]  /*de40*/  FFMA.FTZ R164, R134, c[0x0][0x2d0], -R141.reuse ;  /* 0x0000b40086a47a23 */ /* 0x100fe4000001088d */
[----:B------:R-:W4:Y:S01]  /*de50*/  MUFU.EX2 R3, R3 ;  /* 0x0000000300037308 */ /* 0x000f220000000800 */
[--C-:B------:R-:W-:Y:S02]  /*de60*/  FFMA.FTZ R165, R32, c[0x0][0x2d0], -R141.reuse ;  /* 0x0000b40020a57a23 */ /* 0x100fe4000001088d */
[--C-:B------:R-:W-:Y:S02]  /*de70*/  FFMA.FTZ R177, R146, c[0x0][0x2d0], -R141.reuse ;  /* 0x0000b40092b17a23 */ /* 0x100fe4000001088d */
[C---:B-1----:R-:W-:Y:S01]  /*de80*/  FMUL.FTZ R4, R12.reuse, R128 ;  /* 0x000000800c047220 */ /* 0x042fe20000410000 */
[----:B------:R-:W-:Y:S01]  /*de90*/  LDSM.16.MT88.4 R32, [R180+UR4+0x900] ;  /* 0x00090004b420783b */ /* 0x000fe20008004200 */
[C---:B------:R-:W-:Y:S02]  /*dea0*/  FMUL.FTZ R5, R12.reuse, R129 ;  /* 0x000000810c057220 */ /* 0x040fe40000410000 */
[C---:B------:R-:W-:Y:S01]  /*deb0*/  FMUL.FTZ R8, R12.reuse, R124 ;  /* 0x0000007c0c087220 */ /* 0x040fe20000410000 */
[----:B------:R-:W-:Y:S01]  /*dec0*/  MUFU.EX2 R148, R148 ;  /* 0x0000009400947308 */ /* 0x000fe20000000800 */
[C---:B------:R-:W-:Y:S02]  /*ded0*/  FMUL.FTZ R9, R12.reuse, R125 ;  /* 0x0000007d0c097220 */ /* 0x040fe40000410000 */
[----:B------:R-:W-:Y:S01]  /*dee0*/  FMUL.FTZ R100, R12, R100 ;  /* 0x000000640c647220 */ /* 0x000fe20000410000 */
[----:B---3--:R-:W-:Y:S01]  /*def0*/  F2FP.PACK_AB R16, R150, R151 ;  /* 0x000000979610723e */ /* 0x008fe200000000ff */
[C---:B------:R-:W-:Y:S01]  /*df00*/  FMUL.FTZ R101, R12.reuse, R101 ;  /* 0x000000650c657220 */ /* 0x040fe20000410000 */
[----:B------:R-:W-:Y:S01]  /*df10*/  LDSM.16.MT88.4 R132, [R13+0x2900] ;  /* 0x002900000d84783b */ /* 0x000fe20000004200 */
[C---:B------:R-:W-:Y:S02]  /*df20*/  FMUL.FTZ R104, R12.reuse, R104 ;  /* 0x000000680c687220 */ /* 0x040fe40000410000 */
[C---:B------:R-:W-:Y:S01]  /*df30*/  FMUL.FTZ R105, R12.reuse, R105 ;  /* 0x000000690c697220 */ /* 0x040fe20000410000 */
[----:B------:R-:W1:Y:S01]  /*df40*/  MUFU.EX2 R153, R153 ;  /* 0x0000009900997308 */ /* 0x000e620000000800 */
[C---:B------:R-:W-:Y:S02]  /*df50*/  FMUL.FTZ R108, R12.reuse, R108 ;  /* 0x0000006c0c6c7220 */ /* 0x040fe40000410000 */
[----:B------:R-:W-:Y:S02]  /*df60*/  FMUL.FTZ R109, R12, R109 ;  /* 0x0000006d0c6d7220 */ /* 0x000fe40000410000 */
[C---:B----4-:R-:W-:Y:S02]  /*df70*/  FMUL.FTZ R6, R3.reuse, R130 ;  /* 0x0000008203067220 */ /* 0x050fe40000410000 */
        /* <DEDUP_REMOVED lines=9> */
[----:B------:R-:W3:Y:S01]  /*e010*/  MUFU.EX2 R154, R154 ;  /* 0x0000009a009a7308 */ /* 0x000ee20000000800 */
[C---:B------:R-:W-:Y:S01]  /*e020*/  FMUL.FTZ R110, R3.reuse, R110 ;  /* 0x0000006e036e7220 */ /* 0x040fe20000410000 */
[----:B------:R-:W-:Y:S01]  /*e030*/  LDSM.16.MT88.4 R124, [R14+0x900] ;  /* 0x000900000e7c783b */ /* 0x000fe20000004200 */
[----:B------:R-:W-:Y:S01]  /*e040*/  FMUL.FTZ R111, R3, R111 ;  /* 0x0000006f036f7220 */ /* 0x000fe20000410000 */
[----:B-1----:R-:W-:Y:S01]  /*e050*/  F2FP.PACK_AB R18, R153, R148 ;  /* 0x000000949912723e */ /* 0x002fe200000000ff */
        /* <DEDUP_REMOVED lines=12> */
[----:B---3--:R-:W-:Y:S01]  /*e120*/  F2FP.PACK_AB R17, R154, R155 ;  /* 0x0000009b9a11723e */ /* 0x008fe200000000ff */
        /* <DEDUP_REMOVED lines=9> */
[----:B------:R-:W3:Y:S01]  /*e1c0*/  MUFU.EX2 R158, R158 ;  /* 0x0000009e009e7308 */ /* 0x000ee20000000800 */
[C---:B------:R-:W-:Y:S02]  /*e1d0*/  FMUL.FTZ R40, R12.reuse, R40 ;  /* 0x000000280c287220 */ /* 0x040fe40000410000 */
[C---:B------:R-:W-:Y:S01]  /*e1e0*/  FMUL.FTZ R41, R12.reuse, R41 ;  /* 0x000000290c297220 */ /* 0x040fe20000410000 */
[----:B-1----:R-:W-:Y:S01]  /*e1f0*/  F2FP.PACK_AB R19, R157, R152 ;  /* 0x000000989d13723e */ /* 0x002fe200000000ff */
        /* <DEDUP_REMOVED lines=8> */
[----:B------:R-:W1:Y:S01]  /*e280*/  LDSM.16.MT88.4 R20, [R14+0x100] ;  /* 0x000100000e14783b */ /* 0x000e620000004200 */
[----:B------:R-:W4:Y:S02]  /*e290*/  MUFU.EX2 R161, R161 ;  /* 0x000000a100a17308 */ /* 0x000f240000000800 */
[C---:B------:R-:W-:Y:S02]  /*e2a0*/  FMUL.FTZ R47, R3.reuse, R47 ;  /* 0x0000002f032f7220 */ /* 0x040fe40000410000 */
[C---:B------:R-:W-:Y:S02]  /*e2b0*/  FMUL.FTZ R48, R12.reuse, R48 ;  /* 0x000000300c307220 */ /* 0x040fe40000410000 */
[C---:B--2---:R-:W-:Y:S04]  /*e2c0*/  HMMA.16816.F32 R100, R16.reuse, R24, R100 ;  /* 0x000000181064723c */ /* 0x044fe80000001864 */
[C---:B------:R-:W-:Y:S01]  /*e2d0*/  FMUL.FTZ R49, R12.reuse, R49 ;  /* 0x000000310c317220 */ /* 0x040fe20000410000 */
[----:B------:R-:W-:Y:S01]  /*e2e0*/  MUFU.EX2 R163, R163 ;  /* 0x000000a300a37308 */ /* 0x000fe20000000800 */
[C---:B------:R-:W-:Y:S02]  /*e2f0*/  FMUL.FTZ R50, R3.reuse, R50 ;  /* 0x0000003203327220 */ /* 0x040fe40000410000 */
[C---:B------:R-:W-:Y:S01]  /*e300*/  HMMA.16816.F32 R104, R16.reuse, R26, R104 ;  /* 0x0000001a1068723c */ /* 0x040fe20000001868 */
[----:B------:R-:W2:Y:S03]  /*e310*/  LDSM.16.MT88.4 R24, [R181+UR4+0x2100] ;  /* 0x00210004b518783b */ /* 0x000ea60008004200 */
[C---:B------:R-:W-:Y:S02]  /*e320*/  FMUL.FTZ R51, R3.reuse, R51 ;  /* 0x0000003303337220 */ /* 0x040fe40000410000 */
[C---:B------:R-:W-:Y:S01]  /*e330*/  FMUL.FTZ R52, R12.reuse, R52 ;  /* 0x000000340c347220 */ /* 0x040fe20000410000 */
[----:B------:R-:W5:Y:S01]  /*e340*/  MUFU.EX2 R162, R162 ;  /* 0x000000a200a27308 */ /* 0x000f620000000800 */
[C---:B------:R-:W-:Y:S04]  /*e350*/  HMMA.16816.F32 R108, R16.reuse, R28, R108 ;  /* 0x0000001c106c723c */ /* 0x040fe8000000186c */
[C---:B------:R-:W-:Y:S02]  /*e360*/  FMUL.FTZ R53, R12.reuse, R53 ;  /* 0x000000350c357220 */ /* 0x040fe40000410000 */
[C---:B------:R-:W-:Y:S02]  /*e370*/  FMUL.FTZ R54, R3.reuse, R54 ;  /* 0x0000003603367220 */ /* 0x040fe40000410000 */
[C---:B------:R-:W-:Y:S01]  /*e380*/  HMMA.16816.F32 R112, R16.reuse, R30, R112 ;  /* 0x0000001e1070723c */ /* 0x040fe20000001870 */
[----:B------:R-:W3:Y:S01]  /*e390*/  LDSM.16.MT88.4 R28, [R13+0x2100] ;  /* 0x002100000d1c783b */ /* 0x000ee20000004200 */
        /* <DEDUP_REMOVED lines=10> */
[----:B------:R-:W1:Y:S03]  /*e440*/  LDSM.16.MT88.4 R20, [R180+UR4+0x2100] ;  /* 0x00210004b414783b */ /* 0x000e660008004200 */
[C---:B------:R-:W-:Y:S02]  /*e450*/  FMUL.FTZ R61, R12.reuse, R61 ;  /* 0x0000003d0c3d7220 */ /* 0x040fe40000410000 */
[C---:B------:R-:W-:Y:S01]  /*e460*/  FMUL.FTZ R62, R3.reuse, R62 ;  /* 0x0000003e033e7220 */ /* 0x040fe20000410000 */
[----:B------:R-:W-:Y:S01]  /*e470*/  MUFU.EX2 R177, R177 ;  /* 0x000000b100b17308 */ /* 0x000fe20000000800 */
[C---:B--2---:R-:W-:Y:S04]  /*e480*/  HMMA.16816.F32 R36, R16.reuse, R24, R36 ;  /* 0x000000181024723c */ /* 0x044fe80000001824 */
[C---:B------:R-:W-:Y:S02]  /*e490*/  FMUL.FTZ R63, R3.reuse, R63 ;  /* 0x0000003f033f7220 */ /* 0x040fe40000410000 */
[C---:B------:R-:W-:Y:S02]  /*e4a0*/  FMUL.FTZ R64, R12.reuse, R64 ;  /* 0x000000400c407220 */ /* 0x040fe40000410000 */
[C---:B------:R-:W-:Y:S01]  /*e4b0*/  HMMA.16816.F32 R40, R16.reuse, R26, R40 ;  /* 0x0000001a1028723c */ /* 0x040fe20000001828 */
[----:B------:R-:W2:Y:S01]  /*e4c0*/  LDSM.16.MT88.4 R24, [R14+0x2100] ;  /* 0x002100000e18783b */ /* 0x000ea20000004200 */
[----:B------:R-:W-:Y:S02]  /*e4d0*/  MUFU.EX2 R178, R178 ;  /* 0x000000b200b27308 */ /* 0x000fe40000000800 */
        /* <DEDUP_REMOVED lines=38> */
[----:B------:R-:W1:Y:S03]  /*e740*/  LDSM.16.MT88.4 R20, [R181+UR4+0x900] ;  /* 0x00090004b514783b */ /* 0x000e660008004200 */
[C---:B------:R-:W-:Y:S02]  /*e750*/  FMUL.FTZ R89, R12.reuse, R89 ;  /* 0x000000590c597220 */ /* 0x040fe40000410000 */
[C---:B------:R-:W-:Y:S02]  /*e760*/  FMUL.FTZ R90, R3.reuse, R90 ;  /* 0x0000005a035a7220 */ /* 0x040fe40000410000 */
[C---:B--2---:R-:W-:Y:S04]  /*e770*/  HMMA.16816.F32 R84, R16.reuse, R24, R84 ;  /* 0x000000181054723c */ /* 0x044fe80000001854 */
        /* <DEDUP_REMOVED lines=9> */
[C---:B---3--:R-:W-:Y:S03]  /*e810*/  HMMA.16816.F32 R92, R16.reuse, R28, R92 ;  /* 0x0000001c105c723c */ /* 0x048fe6000000185c */
[C---:B------:R-:W-:Y:S02]  /*e820*/  FMUL.FTZ R98, R3.reuse, R98 ;  /* 0x0000006203627220 */ /* 0x040fe40000410000 */
[----:B------:R-:W-:Y:S02]  /*e830*/  FMUL.FTZ R99, R3, R99 ;  /* 0x0000006303637220 */ /* 0x000fe40000410000 */
[--C-:B------:R-:W-:Y:S02]  /*e840*/  FFMA.FTZ R173, R173, c[0x0][0x2d0], -R156.reuse ;  /* 0x0000b400adad7a23 */ /* 0x100fe4000001089c */
[--C-:B------:R-:W-:Y:S03]  /*e850*/  FFMA.FTZ R174, R171, c[0x0][0x2d0], -R156.reuse ;  /* 0x0000b400abae7a23 */ /* 0x100fe6000001089c */
[----:B------:R-:W-:Y:S01]  /*e860*/  HMMA.16816.F32 R96, R16, R30, R96 ;  /* 0x0000001e1060723c */ /* 0x000fe20000001860 */
[----:B------:R-:W3:Y:S01]  /*e870*/  LDSM.16.MT88.4 R28, [R14+0x2900] ;  /* 0x002900000e1c783b */ /* 0x000ee20000004200 */
[----:B------:R-:W-:Y:S01]  /*e880*/  MUFU.EX2 R173, R173 ;  /* 0x000000ad00ad7308 */ /* 0x000fe20000000800 */
[--C-:B------:R-:W-:Y:S02]  /*e890*/  FFMA.FTZ R169, R169, c[0x0][0x2d0], -R156.reuse ;  /* 0x0000b400a9a97a23 */ /* 0x100fe4000001089c */
[--C-:B------:R-:W-:Y:S02]  /*e8a0*/  FFMA.FTZ R176, R167, c[0x0][0x2d0], -R156.reuse ;  /* 0x0000b400a7b07a23 */ /* 0x100fe4000001089c */
[----:B------:R-:W-:Y:S01]  /*e8b0*/  F2FP.PACK_AB R16, R158, R15 ;  /* 0x0000000f9e10723e */ /* 0x000fe200000000ff */
[--C-:B------:R-:W-:Y:S01]  /*e8c0*/  FFMA.FTZ R167, R172, c[0x0][0x2d0], -R141.reuse ;  /* 0x0000b400aca77a23 */ /* 0x100fe2000001088d */
[----:B----4-:R-:W-:Y:S03]  /*e8d0*/  F2FP.PACK_AB R18, R161, R160 ;  /* 0x000000a0a112723e */ /* 0x010fe600000000ff */
[----:B-----5:R-:W-:Y:S01]  /*e8e0*/  F2FP.PACK_AB R17, R162, R163 ;  /* 0x000000a3a211723e */ /* 0x020fe200000000ff */
[--C-:B------:R-:W-:Y:S01]  /*e8f0*/  FFMA.FTZ R172, R145, c[0x0][0x2d0], -R156.reuse ;  /* 0x0000b40091ac7a23 */ /* 0x100fe2000001089c */
[----:B------:R-:W-:Y:S01]  /*e900*/  F2FP.PACK_AB R19, R165, R164 ;  /* 0x000000a4a513723e */ /* 0x000fe200000000ff */
[--C-:B------:R-:W-:Y:S01]  /*e910*/  FFMA.FTZ R170, R170, c[0x0][0x2d0], -R141.reuse ;  /* 0x0000b400aaaa7a23 */ /* 0x100fe2000001088d */
[----:B------:R-:W4:Y:S01]  /*e920*/  MUFU.EX2 R174, R174 ;  /* 0x000000ae00ae7308 */ /* 0x000f220000000800 */
[--C-:B------:R-:W-:Y:S02]  /*e930*/  FFMA.FTZ R168, R168, c[0x0][0x2d0], -R141.reuse ;  /* 0x0000b400a8a87a23 */ /* 0x100fe4000001088d */
[--C-:B------:R-:W-:Y:S02]  /*e940*/  FFMA.FTZ R171, R166, c[0x0][0x2d0], -R141.reuse ;  /* 0x0000b400a6ab7a23 */ /* 0x100fe4000001088d */
[C---:B-1----:R-:W-:Y:S03]  /*e950*/  HMMA.16816.F32 R4, R16.reuse, R20, R4 ;  /* 0x000000141004723c */ /* 0x042fe60000001804 */
[--C-:B------:R-:W-:Y:S02]  /*e960*/  FFMA.FTZ R166, R147, c[0x0][0x2d0], -R156.reuse ;  /* 0x0000b40093a67a23 */ /* 0x100fe4000001089c */
[----:B------:R-:W-:Y:S01]  /*e970*/  LDSM.16.MT88.4 R144, [R181+UR4+0x5900] ;  /* 0x00590004b590783b */ /* 0x000fe20008004200 */
[----:B------:R-:W-:Y:S01]  /*e980*/  FFMA.FTZ R141, R140, c[0x0][0x2d0], -R141 ;  /* 0x0000b4008c8d7a23 */ /* 0x000fe2000001088d */
[----:B------:R-:W-:Y:S01]  /*e990*/  MUFU.EX2 R169, R169 ;  /* 0x000000a900a97308 */ /* 0x000fe20000000800 */
[C---:B------:R-:W-:Y:S04]  /*e9a0*/  HMMA.16816.F32 R8, R16.reuse, R22, R8 ;  /* 0x000000161008723c */ /* 0x040fe80000001808 */
[--C-:B------:R-:W-:Y:S01]  /*e9b0*/  FFMA.FTZ R159, R159, c[0x0][0x2d0], -R156.reuse ;  /* 0x0000b4009f9f7a23 */ /* 0x100fe2000001089c */
[----:B------:R-:W1:Y:S01]  /*e9c0*/  LDSM.16.MT88.4 R20, [R181+UR4+0x4900] ;  /* 0x00490004b514783b */ /* 0x000e620008004200 */
[----:B------:R-:W-:Y:S02]  /*e9d0*/  FFMA.FTZ R156, R143, c[0x0][0x2d0], -R156 ;  /* 0x0000b4008f9c7a23 */ /* 0x000fe4000001089c */
[C---:B--2---:R-:W-:Y:S01]  /*e9e0*/  HMMA.16816.F32 R100, R16.reuse, R24, R100 ;  /* 0x000000181064723c */ /* 0x044fe20000001864 */
[----:B------:R-:W-:Y:S03]  /*e9f0*/  MUFU.EX2 R179, R141 ;  /* 0x0000008d00b37308 */ /* 0x000fe60000000800 */
[----:B------:R-:W-:Y:S02]  /*ea00*/  FFMA.FTZ R151, R12, R203, R151 ;  /* 0x000000cb0c977223 */ /* 0x000fe40000010097 */
[----:B------:R-:W-:Y:S02]  /*ea10*/  FFMA.FTZ R155, R3, R204, R155 ;  /* 0x000000cc039b7223 */ /* 0x000fe4000001009b */
[C---:B------:R-:W-:Y:S01]  /*ea20*/  HMMA.16816.F32 R104, R16.reuse, R26, R104 ;  /* 0x0000001a1068723c */ /* 0x040fe20000001868 */
[----:B------:R-:W2:Y:S02]  /*ea30*/  LDSM.16.MT88.4 R24, [R13+0x4900] ;  /* 0x004900000d18783b */ /* 0x000ea40000004200 */
[----:B------:R-:W-:Y:S01]  /*ea40*/  MUFU.EX2 R175, R156 ;  /* 0x0000009c00af7308 */ /* 0x000fe20000000800 */
[----:B------:R-:W-:Y:S02]  /*ea50*/  FADD.FTZ R151, R150, R151 ;  /* 0x0000009796977221 */ /* 0x000fe40000010000 */
[----:B------:R-:W-:Y:S02]  /*ea60*/  FADD.FTZ R155, R154, R155 ;  /* 0x0000009b9a9b7221 */ /* 0x000fe40000010000 */
[C---:B------:R-:W-:Y:S04]  /*ea70*/  HMMA.16816.F32 R108, R16.reuse, R32, R108 ;  /* 0x00000020106c723c */ /* 0x040fe8000000186c */
[----:B------:R-:W-:Y:S01]  /*ea80*/  FADD.FTZ R152, R152, R155 ;  /* 0x0000009b98987221 */ /* 0x000fe20000010000 */
[----:B------:R5:W-:Y:S03]  /*ea90*/  MUFU.EX2 R156, R142 ;  /* 0x0000008e009c7308 */ /* 0x000be60000000800 */
[C---:B------:R-:W-:Y:S01]  /*eaa0*/  HMMA.16816.F32 R112, R16.reuse, R34, R112 ;  /* 0x000000221070723c */ /* 0x040fe20000001870 */
[----:B------:R-:W-:Y:S03]  /*eab0*/  LDSM.16.MT88.4 R32, [R14+0x4900] ;  /* 0x004900000e20783b */ /* 0x000fe60000004200 */
        /* <DEDUP_REMOVED lines=9> */
[----:B-----5:R-:W-:Y:S03]  /*eb50*/  LDSM.16.MT88.4 R140, [R14+0x3900] ;  /* 0x003900000e8c783b */ /* 0x020fe60000004200 */
[----:B------:R-:W5:Y:S01]  /*eb60*/  MUFU.EX2 R170, R170 ;  /* 0x000000aa00aa7308 */ /* 0x000f620000000800 */
[----:B------:R-:W-:Y:S03]  /*eb70*/  FADD.FTZ R164, R164, R163 ;  /* 0x000000a3a4a47221 */ /* 0x000fe60000010000 */
[C---:B------:R-:W-:Y:S01]  /*eb80*/  HMMA.16816.F32 R40, R16.reuse, R130, R40 ;  /* 0x000000821028723c */ /* 0x040fe20000001828 */
[----:B------:R-:W-:Y:S03]  /*eb90*/  LDSM.16.MT88.4 R128, [R14+0x1100] ;  /* 0x001100000e80783b */ /* 0x000fe60000004200 */
[----:B------:R-:W-:Y:S02]  /*eba0*/  FADD.FTZ R164, R165, R164 ;  /* 0x000000a4a5a47221 */ /* 0x000fe40000010000 */
[----:B------:R-:W-:Y:S02]  /*ebb0*/  MUFU.EX2 R168, R168 ;  /* 0x000000a800a87308 */ /* 0x000fe40000000800 */
[C---:B------:R-:W-:Y:S08]  /*ebc0*/  HMMA.16816.F32 R44, R16.reuse, R132, R44 ;  /* 0x00000084102c723c */ /* 0x040ff0000000182c */
[C---:B------:R-:W-:Y:S01]  /*ebd0*/  HMMA.16816.F32 R48, R16.reuse, R134, R48 ;  /* 0x000000861030723c */ /* 0x040fe20000001830 */
[----:B------:R-:W-:Y:S01]  /*ebe0*/  LDSM.16.MT88.4 R132, [R14+0x1900] ;  /* 0x001900000e84783b */ /* 0x000fe20000004200 */
[----:B------:R-:W1:Y:S06]  /*ebf0*/  MUFU.EX2 R171, R171 ;  /* 0x000000ab00ab7308 */ /* 0x000e6c0000000800 */
[C---:B------:R-:W-:Y:S04]  /*ec00*/  HMMA.16816.F32 R52, R16.reuse, R136, R52 ;  /* 0x000000881034723c */ /* 0x040fe80000001834 */
[----:B------:R-:W-:Y:S04]  /*ec10*/  MUFU.EX2 R159, R159 ;  /* 0x0000009f009f7308 */ /* 0x000fe80000000800 */
[C---:B------:R-:W-:Y:S01]  /*ec20*/  HMMA.16816.F32 R56, R16.reuse, R138, R56 ;  /* 0x0000008a1038723c */ /* 0x040fe20000001838 */
[----:B------:R-:W-:Y:S05]  /*ec30*/  LDSM.16.MT88.4 R136, [R180+UR4+0x3900] ;  /* 0x00390004b488783b */ /* 0x000fea0008004200 */
[----:B------:R-:W2:Y:S02]  /*ec40*/  MUFU.EX2 R166, R166 ;  /* 0x000000a600a67308 */ /* 0x000ea40000000800 */
[C---:B---3--:R-:W-:Y:S08]  /*ec50*/  HMMA.16816.F32 R60, R16.reuse, R28, R60 ;  /* 0x0000001c103c723c */ /* 0x048ff0000000183c */
[C---:B------:R-:W-:Y:S01]  /*ec60*/  HMMA.16816.F32 R64, R16.reuse, R30, R64 ;  /* 0x0000001e1040723c */ /* 0x040fe20000001840 */
[----:B------:R-:W3:Y:S01]  /*ec70*/  LDSM.16.MT88.4 R28, [R180+UR4+0x4900] ;  /* 0x00490004b41c783b */ /* 0x000ee20008004200 */
[----:B------:R-:W3:Y:S06]  /*ec80*/  MUFU.EX2 R172, R172 ;  /* 0x000000ac00ac7308 */ /* 0x000eec0000000800 */
[C---:B-1----:R-:W-:Y:S08]  /*ec90*/  HMMA.16816.F32 R68, R16.reuse, R20, R68 ;  /* 0x000000141044723c */ /* 0x042ff00000001844 */
[C---:B------:R-:W-:Y:S01]  /*eca0*/  HMMA.16816.F32 R72, R16.reuse, R22, R72 ;  /* 0x000000161048723c */ /* 0x040fe20000001848 */
[----:B------:R-:W1:Y:S07]  /*ecb0*/  LDSM.16.MT88.4 R20, [R181+UR4+0x1100] ;  /* 0x00110004b514783b */ /* 0x000e6e0008004200 */
[C---:B--2---:R-:W-:Y:S08]  /*ecc0*/  HMMA.16816.F32 R76, R16.reuse, R24, R76 ;  /* 0x00000018104c723c */ /* 0x044ff0000000184c */
[C---:B------:R-:W-:Y:S01]  /*ecd0*/  HMMA.16816.F32 R80, R16.reuse, R26, R80 ;  /* 0x0000001a1050723c */ /* 0x040fe20000001850 */
[----:B------:R-:W2:Y:S07]  /*ece0*/  LDSM.16.MT88.4 R24, [R180+UR4+0x1100] ;  /* 0x00110004b418783b */ /* 0x000eae0008004200 */
[C---:B---3--:R-:W-:Y:S08]  /*ecf0*/  HMMA.16816.F32 R84, R16.reuse, R28, R84 ;  /* 0x0000001c1054723c */ /* 0x048ff00000001854 */
[C---:B------:R-:W-:Y:S01]  /*ed00*/  HMMA.16816.F32 R88, R16.reuse, R30, R88 ;  /* 0x0000001e1058723c */ /* 0x040fe20000001858 */
[----:B------:R-:W3:Y:S07]  /*ed10*/  LDSM.16.MT88.4 R28, [R181+UR4+0x3100] ;  /* 0x00310004b51c783b */ /* 0x000eee0008004200 */
[C---:B------:R-:W-:Y:S08]  /*ed20*/  HMMA.16816.F32 R92, R16.reuse, R32, R92 ;  /* 0x00000020105c723c */ /* 0x040ff0000000185c */
[----:B------:R-:W-:Y:S01]  /*ed30*/  HMMA.16816.F32 R96, R16, R34, R96 ;  /* 0x000000221060723c */ /* 0x000fe20000001860 */
[----:B------:R-:W2:Y:S06]  /*ed40*/  LDSM.16.MT88.4 R32, [R13+0x3100] ;  /* 0x003100000d20783b */ /* 0x000eac0000004200 */
[----:B----4-:R-:W-:Y:S02]  /*ed50*/  F2FP.PACK_AB R16, R174, R173 ;  /* 0x000000adae10723e */ /* 0x010fe400000000ff */
[----:B------:R-:W-:Y:S03]  /*ed60*/  F2FP.PACK_AB R18, R176, R169 ;  /* 0x000000a9b012723e */ /* 0x000fe600000000ff */
[C---:B-----5:R-:W-:Y:S01]  /*ed70*/  F2FP.PACK_AB R17, R170.reuse, R167 ;  /* 0x000000a7aa11723e */ /* 0x060fe200000000ff */
[----:B------:R-:W-:Y:S01]  /*ed80*/  FADD.FTZ R167, R167, R164 ;  /* 0x000000a4a7a77221 */ /* 0x000fe20000010000 */
[C---:B------:R-:W-:Y:S03]  /*ed90*/  F2FP.PACK_AB R19, R171.reuse, R168 ;  /* 0x000000a8ab13723e */ /* 0x040fe600000000ff */
[----:B------:R-:W-:Y:S04]  /*eda0*/  FADD.FTZ R167, R170, R167 ;  /* 0x000000a7aaa77221 */ /* 0x000fe80000010000 */
[C---:B-1----:R-:W-:Y:S03]  /*edb0*/  HMMA.16816.F32 R4, R16.reuse, R20, R4 ;  /* 0x000000141004723c */ /* 0x042fe60000001804 */
[----:B------:R-:W-:Y:S04]  /*edc0*/  FADD.FTZ R168, R168, R167 ;  /* 0x000000a7a8a87221 */ /* 0x000fe80000010000 */
[----:B------:R-:W-:Y:S01]  /*edd0*/  FADD.FTZ R168, R171, R168 ;  /* 0x000000a8aba87221 */ /* 0x000fe20000010000 */
[C---:B------:R-:W-:Y:S01]  /*ede0*/  HMMA.16816.F32 R8, R16.reuse, R22, R8 ;  /* 0x000000161008723c */ /* 0x040fe20000001808 */
[----:B------:R-:W1:Y:S07]  /*edf0*/  LDSM.16.MT88.4 R20, [R180+UR4+0x3100] ;  /* 0x00310004b414783b */ /* 0x000e6e0008004200 */
[C---:B------:R-:W-:Y:S08]  /*ee00*/  HMMA.16816.F32 R100, R16.reuse, R124, R100 ;  /* 0x0000007c1064723c */ /* 0x040ff00000001864 */
[C---:B------:R-:W-:Y:S01]  /*ee10*/  HMMA.16816.F32 R104, R16.reuse, R126, R104 ;  /* 0x0000007e1068723c */ /* 0x040fe20000001868 */
[----:B------:R-:W-:Y:S07]  /*ee20*/  LDSM.16.MT88.4 R124, [R181+UR4+0x1900] ;  /* 0x00190004b57c783b */ /* 0x000fee0008004200 */
[C---:B--2---:R-:W-:Y:S08]  /*ee30*/  HMMA.16816.F32 R108, R16.reuse, R24, R108 ;  /* 0x00000018106c723c */ /* 0x044ff0000000186c */
        /* <DEDUP_REMOVED lines=23> */
[C---:B------:R-:W-:Y:S01]  /*efb0*/  HMMA.16816.F32 R88, R16.reuse, R22, R88 ;  /* 0x000000161058723c */ /* 0x040fe20000001858 */
[----:B------:R-:W1:Y:S07]  /*efc0*/  LDSM.16.MT88.4 R20, [R181+UR4+0x3900] ;  /* 0x00390004b514783b */ /* 0x000e6e0008004200 */
[C---:B--2---:R-:W-:Y:S08]  /*efd0*/  HMMA.16816.F32 R92, R16.reuse, R24, R92 ;  /* 0x00000018105c723c */ /* 0x044ff0000000185c */
[----:B------:R-:W-:Y:S01]  /*efe0*/  HMMA.16816.F32 R96, R16, R26, R96 ;  /* 0x0000001a1060723c */ /* 0x000fe20000001860 */
[----:B------:R-:W2:Y:S06]  /*eff0*/  LDSM.16.MT88.4 R24, [R13+0x3900] ;  /* 0x003900000d18783b */ /* 0x000eac0000004200 */
[----:B------:R-:W-:Y:S02]  /*f000*/  F2FP.PACK_AB R16, R166, R159 ;  /* 0x0000009fa610723e */ /* 0x000fe400000000ff */
[----:B------:R-:W-:Y:S03]  /*f010*/  F2FP.PACK_AB R18, R175, R172 ;  /* 0x000000acaf12723e */ /* 0x000fe600000000ff */
[C---:B------:R-:W-:Y:S01]  /*f020*/  F2FP.PACK_AB R17, R178.reuse, R177 ;  /* 0x000000b1b211723e */ /* 0x040fe200000000ff */
[----:B------:R-:W-:Y:S01]  /*f030*/  FADD.FTZ R177, R177, R168 ;  /* 0x000000a8b1b17221 */ /* 0x000fe20000010000 */
[C---:B------:R-:W-:Y:S03]  /*f040*/  F2FP.PACK_AB R19, R179.reuse, R156 ;  /* 0x0000009cb313723e */ /* 0x040fe600000000ff */
[----:B------:R-:W-:Y:S04]  /*f050*/  FADD.FTZ R177, R178, R177 ;  /* 0x000000b1b2b17221 */ /* 0x000fe80000010000 */
[C---:B------:R-:W-:Y:S01]  /*f060*/  HMMA.16816.F32 R128, R16.reuse, R124, R4 ;  /* 0x0000007c1080723c */ /* 0x040fe20000001804 */
[----:B------:R-:W5:Y:S02]  /*f070*/  LDSM.16.MT88.4 R4, [R13+0x5900] ;  /* 0x005900000d04783b */ /* 0x000f640000004200 */
[----:B------:R-:W-:Y:S04]  /*f080*/  FADD.FTZ R156, R156, R177 ;  /* 0x000000b19c9c7221 */ /* 0x000fe80000010000 */
[----:B------:R-:W-:Y:S01]  /*f090*/  FADD.FTZ R204, R179, R156 ;  /* 0x0000009cb3cc7221 */ /* 0x000fe20000010000 */
[C---:B------:R-:W-:Y:S01]  /*f0a0*/  HMMA.16816.F32 R124, R16.reuse, R126, R8 ;  /* 0x0000007e107c723c */ /* 0x040fe20000001808 */
[----:B------:R-:W1:Y:S07]  /*f0b0*/  LDSM.16.MT88.4 R8, [R180+UR4+0x5900] ;  /* 0x00590004b408783b */ /* 0x000e6e0008004200 */
[C---:B---3--:R-:W-:Y:S08]  /*f0c0*/  HMMA.16816.F32 R100, R16.reuse, R28, R100 ;  /* 0x0000001c1064723c */ /* 0x048ff00000001864 */
[C---:B------:R-:W-:Y:S08]  /*f0d0*/  HMMA.16816.F32 R104, R16.reuse, R30, R104 ;  /* 0x0000001e1068723c */ /* 0x040ff00000001868 */
[C---:B----4-:R-:W-:Y:S08]  /*f0e0*/  HMMA.16816.F32 R108, R16.reuse, R32, R108 ;  /* 0x00000020106c723c */ /* 0x050ff0000000186c */
        /* <DEDUP_REMOVED lines=14> */
[C---:B-----5:R-:W-:Y:S07]  /*f1d0*/  HMMA.16816.F32 R76, R16.reuse, R4, R76 ;  /* 0x00000004104c723c */ /* 0x060fee000000184c */
[----:B------:R-:W-:Y:S01]  /*f1e0*/  FADD.FTZ R4, R148, R151 ;  /* 0x0000009794047221 */ /* 0x000fe20000010000 */
[C---:B------:R-:W-:Y:S04]  /*f1f0*/  HMMA.16816.F32 R80, R16.reuse, R6, R80 ;  /* 0x000000061050723c */ /* 0x040fe80000001850 */
[----:B------:R-:W-:Y:S04]  /*f200*/  FADD.FTZ R4, R153, R4 ;  /* 0x0000000499047221 */ /* 0x000fe80000010000 */
[C---:B------:R-:W-:Y:S04]  /*f210*/  HMMA.16816.F32 R84, R16.reuse, R8, R84 ;  /* 0x000000081054723c */ /* 0x040fe80000001854 */
[----:B------:R-:W-:Y:S04]  /*f220*/  FADD.FTZ R3, R15, R4 ;  /* 0x000000040f037221 */ /* 0x000fe80000010000 */
[C---:B------:R-:W-:Y:S04]  /*f230*/  HMMA.16816.F32 R88, R16.reuse, R10, R88 ;  /* 0x0000000a1058723c */ /* 0x040fe80000001858 */
[----:B------:R-:W-:Y:S04]  /*f240*/  FADD.FTZ R3, R158, R3 ;  /* 0x000000039e037221 */ /* 0x000fe80000010000 */
[----:B------:R-:W-:Y:S01]  /*f250*/  FADD.FTZ R4, R160, R3 ;  /* 0x00000003a0047221 */ /* 0x000fe20000010000 */
[----:B------:R-:W-:Y:S01]  /*f260*/  IADD3 R3, R209, -0x2, RZ ;  /* 0xfffffffed1037810 */ /* 0x000fe20007ffe0ff */
[C---:B-1----:R-:W-:Y:S03]  /*f270*/  HMMA.16816.F32 R92, R16.reuse, R20, R92 ;  /* 0x00000014105c723c */ /* 0x042fe6000000185c */
[----:B------:R-:W-:Y:S01]  /*f280*/  FADD.FTZ R4, R161, R4 ;  /* 0x00000004a1047221 */ /* 0x000fe20000010000 */
[----:B------:R-:W-:Y:S03]  /*f290*/  ISETP.GE.AND P0, PT, R3, R190, PT ;  /* 0x000000be0300720c */ /* 0x000fe60003f06270 */
[----:B------:R-:W-:Y:S01]  /*f2a0*/  FADD.FTZ R173, R173, R4 ;  /* 0x00000004adad7221 */ /* 0x000fe20000010000 */
[----:B------:R-:W-:Y:S04]  /*f2b0*/  HMMA.16816.F32 R96, R16, R22, R96 ;  /* 0x000000161060723c */ /* 0x000fe80000001860 */
[----:B------:R-:W-:Y:S04]  /*f2c0*/  FADD.FTZ R174, R174, R173 ;  /* 0x000000adaeae7221 */ /* 0x000fe80000010000 */
[----:B------:R-:W-:Y:S04]  /*f2d0*/  FADD.FTZ R169, R169, R174 ;  /* 0x000000aea9a97221 */ /* 0x000fe80000010000 */
[----:B------:R-:W-:Y:S04]  /*f2e0*/  FADD.FTZ R176, R176, R169 ;  /* 0x000000a9b0b07221 */ /* 0x000fe80000010000 */
[----:B------:R-:W-:Y:S04]  /*f2f0*/  FADD.FTZ R159, R159, R176 ;  /* 0x000000b09f9f7221 */ /* 0x000fe80000010000 */
[----:B------:R-:W-:Y:S04]  /*f300*/  FADD.FTZ R159, R166, R159 ;  /* 0x0000009fa69f7221 */ /* 0x000fe80000010000 */
[----:B------:R-:W-:Y:S04]  /*f310*/  FADD.FTZ R172, R172, R159 ;  /* 0x0000009facac7221 */ /* 0x000fe80000010000 */
[----:B------:R-:W-:Y:S01]  /*f320*/  FADD.FTZ R203, R175, R172 ;  /* 0x000000acafcb7221 */ /* 0x000fe20000010000 */
[----:B------:R-:W-:-:S05]  /*f330*/  @!P0 BRA `(.L_x_1035) ;  /* 0x0000034000008947 */ /* 0x000fca0003800000 */
        /* <DEDUP_REMOVED lines=12> */
[----:B------:R-:W-:Y:S04]  /*f400*/  @!P2 LEA.HI.X R5, R7, c[0x0][0x2a4], R6, 0x2, P0 ;  /* 0x0000a9000705aa11 */ /* 0x000fe800000f1406 */
[----:B------:R-:W-:Y:S01]  /*f410*/  SHF.R.S32.HI R3, RZ, 0x1f, R196 ;  /* 0x0000001fff037819 */ /* 0x000fe200000114c4 */
[----:B------:R1:W2:Y:S04]  /*f420*/  @!P2 LDG.E R195, [R4.64] ;  /* 0x0000000e04c3a981 */ /* 0x0002a8000c1e1900 */
        /* <DEDUP_REMOVED lines=12> */
[----:B------:R-:W1:Y:S01]  /*f4f0*/  SHFL.IDX PT, R8, R16, RZ, 0x181f ;  /* 0x00181fff10087589 */ /* 0x000e6200000e0000 */
[----:B------:R-:W-:Y:S03]  /*f500*/  MOV R4, UR20 ;  /* 0x0000001400047c02 */ /* 0x000fe60008000f00 */
[----:B------:R-:W2:Y:S02]  /*f510*/  SHFL.IDX PT, R5, R7, RZ, 0x181f ;  /* 0x00181fff07057589 */ /* 0x000ea400000e0000 */
[----:B------:R-:W-:Y:S02]  /*f520*/  IMAD R4, R4, 0x3000, R197 ;  /* 0x0000300004047824 */ /* 0x000fe400078e02c5 */
[----:B------:R-:W3:Y:S04]  /*f530*/  SHFL.IDX PT, R6, R16, 0x1, 0x181f ;  /* 0x00381f0010067f89 */ /* 0x000ee800000e0000 */
[----:B------:R-:W4:Y:S01]  /*f540*/  SHFL.IDX PT, R3, R7, 0x1, 0x181f ;  /* 0x00381f0007037f89 */ /* 0x000f2200000e0000 */
[CC--:B-1----:R-:W-:Y:S05]  /*f550*/  IADD3 R12, P0, R8.reuse, R210.reuse, RZ ;  /* 0x000000d2080c7210 */ /* 0x0c2fea0007f1e0ff */
[C-C-:B--2---:R-:W-:Y:S01]  /*f560*/  IMAD.X R13, R5.reuse, 0x1, R207.reuse, P0 ;  /* 0x00000001050d7824 */ /* 0x144fe200000e06cf */
[C---:B------:R-:W-:Y:S05]  /*f570*/  IADD3 R10, P0, R8.reuse, R211, RZ ;  /* 0x000000d3080a7210 */ /* 0x040fea0007f1e0ff */
[C---:B------:R-:W-:Y:S01]  /*f580*/  IMAD.X R11, R5.reuse, 0x1, R208, P0 ;  /* 0x00000001050b7824 */ /* 0x040fe200000e06d0 */
[----:B------:R-:W-:Y:S05]  /*f590*/  IADD3 R8, P0, R8, R205, RZ ;  /* 0x000000cd08087210 */ /* 0x000fea0007f1e0ff */
[--C-:B------:R-:W-:Y:S01]  /*f5a0*/  IMAD.X R9, R5, 0x1, R206.reuse, P0 ;  /* 0x0000000105097824 */ /* 0x100fe200000e06ce */
[----:B---3--:R-:W-:Y:S01]  /*f5b0*/  IADD3 R14, P0, R6, R210, RZ ;  /* 0x000000d2060e7210 */ /* 0x008fe20007f1e0ff */
[----:B------:R-:W-:Y:S04]  /*f5c0*/  IMAD.SHL.U32 R5, R4, 0x2, RZ ;  /* 0x0000000204057824 */ /* 0x000fe800078e00ff */
[C---:B----4-:R-:W-:Y:S01]  /*f5d0*/  IMAD.X R15, R3.reuse, 0x1, R207, P0 ;  /* 0x00000001030f7824 */ /* 0x050fe200000e06cf */
[----:B------:R1:W-:Y:S01]  /*f5e0*/  LDGSTS.E.BYPASS.LTC128B.128 [R5+0xc100], [R12.64], !P5 ;  /* 0x0c1000000c057fae */ /* 0x0003e2000e901d4e */
[C---:B------:R-:W-:Y:S03]  /*f5f0*/  IADD3 R16, P0, R6.reuse, R211, RZ ;  /* 0x000000d306107210 */ /* 0x040fe60007f1e0ff */
[----:B------:R1:W-:Y:S01]  /*f600*/  LDGSTS.E.BYPASS.LTC128B.128 [R5+0xe100], [R10.64], !P4 ;  /* 0x0e1000000a057fae */ /* 0x0003e2000e101d4e */
[C---:B------:R-:W-:Y:S02]  /*f610*/  IADD3.X R17, R3.reuse, R208, RZ, P0, !PT ;  /* 0x000000d003117210 */ /* 0x040fe400007fe4ff */
[----:B------:R-:W-:Y:S01]  /*f620*/  IADD3 R6, P0, R6, R205, RZ ;  /* 0x000000cd06067210 */ /* 0x000fe20007f1e0ff */
[----:B------:R1:W-:Y:S04]  /*f630*/  LDGSTS.E.BYPASS.LTC128B.128 [R5+0x10100], [R8.64], !P6 ;  /* 0x1010000008057fae */ /* 0x0003e8000f101d4e */
[----:B------:R1:W-:Y:S01]  /*f640*/  LDGSTS.E.BYPASS.LTC128B.128 [R5+0xd100], [R14.64], !P5 ;  /* 0x0d1000000e057fae */ /* 0x0003e2000e901d4e */
[----:B------:R-:W-:Y:S03]  /*f650*/  IMAD.X R7, R3, 0x1, R206, P0 ;  /* 0x0000000103077824 */ /* 0x000fe600000e06ce */
[----:B------:R1:W-:Y:S04]  /*f660*/  LDGSTS.E.BYPASS.LTC128B.128 [R5+0xf100], [R16.64], !P4 ;  /* 0x0f10000010057fae */ /* 0x0003e8000e101d4e */
[----:B------:R1:W-:Y:S02]  /*f670*/  LDGSTS.E.BYPASS.LTC128B.128 [R5+0x11100], [R6.64], !P6 ;  /* 0x1110000006057fae */ /* 0x0003e4000f101d4e */
.L_x_1035:
[----:B------:R-:W-:Y:S01]  /*f680*/  UIADD3 UR4, UR5, 0x1, URZ ;  /* 0x0000000105047890 */ /* 0x000fe2000fffe03f */
[----:B------:R-:W0:Y:S01]  /*f690*/  LDGDEPBAR ;  /* 0x00000000000079af */ /* 0x000e220000000000 */
[----:B------:R-:W-:Y:S01]  /*f6a0*/  UISETP.GE.AND UP0, UPT, UR5, 0x1, UPT ;  /* 0x000000010500788c */ /* 0x000fe2000bf06270 */
[----:B------:R-:W-:Y:S01]  /*f6b0*/  ISETP.GE.AND P0, PT, R190, R209, PT ;  /* 0x000000d1be00720c */ /* 0x000fe20003f06270 */
[----:B------:R-:W-:Y:S01]  /*f6c0*/  IMAD.MOV.U32 R3, RZ, RZ, R0 ;  /* 0x000000ffff037224 */ /* 0x000fe200078e0000 */
[----:B------:R-:W-:Y:S01]  /*f6d0*/  IADD3 R209, R209, -0x1, RZ ;  /* 0xffffffffd1d17810 */ /* 0x000fe20007ffe0ff */
[----:B------:R-:W-:Y:S01]  /*f6e0*/  USEL UR5, UR4, URZ, !UP0 ;  /* 0x0000003f04057287 */ /* 0x000fe2000c000000 */
[----:B------:R-:W-:Y:S09]  /*f6f0*/  IMAD.MOV.U32 R132, RZ, RZ, R2 ;  /* 0x000000ffff847224 */ /* 0x000ff200078e0002 */
[----:B------:R-:W-:-:S05]  /*f700*/  @!P0 BRA `(.L_x_1036) ;  /* 0xffffcb0000008947 */ /* 0x000fca000383ffff */
.L_x_1025:
[----:B------:R-:W2:Y:S01]  /*f710*/  SHFL.BFLY PT, R4, R203, 0x2, 0x1f ;  /* 0x0c401f00cb047f89 */ /* 0x000ea200000e0000 */
[----:B------:R-:W-:-:S03]  /*f720*/  PLOP3.LUT P2, PT, PT, PT, PT, 0x8, 0x0 ;  /* 0x000000000000781c */ /* 0x000fc60003f4e170 */
[----:B------:R-:W3:Y:S01]  /*f730*/  SHFL.BFLY PT, R3, R204, 0x2, 0x1f ;  /* 0x0c401f00cc037f89 */ /* 0x000ee200000e0000 */
[----:B-12---:R-:W-:Y:S02]  /*f740*/  FADD.FTZ R7, R4, R203 ;  /* 0x000000cb04077221 */ /* 0x006fe40000010000 */
[----:B------:R-:W-:Y:S01]  /*f750*/  CS2R R4, SRZ ;  /* 0x0000000000047805 */ /* 0x000fe2000001ff00 */
[----:B---3--:R-:W-:Y:S02]  /*f760*/  FADD.FTZ R8, R3, R204 ;  /* 0x000000cc03087221 */ /* 0x008fe40000010000 */
        /* <DEDUP_REMOVED lines=10> */
[----:B------:R-:W-:-:S04]  /*f810*/  @P0 MOV R10, 0x3f317218 ;  /* 0x3f317218000a0802 */ /* 0x000fc80000000f00 */
[----:B------:R-:W2:Y:S08]  /*f820*/  @P1 MUFU.LG2 R6, R6 ;  /* 0x0000000600061308 */ /* 0x000eb00000000c00 */
[----:B------:R-:W-:Y:S01]  /*f830*/  @P0 MUFU.RCP R4, R3 ;  /* 0x0000000300040308 */ /* 0x000fe20000001000 */
[C---:B-1----:R-:W-:Y:S02]  /*f840*/  FMUL.FTZ R128, R5.reuse, R128 ;  /* 0x0000008005807220 */ /* 0x042fe40000410000 */
[----:B------:R-:W-:-:S02]  /*f850*/  FMUL.FTZ R129, R5, R129 ;  /* 0x0000008105817220 */ /* 0x000fc40000410000 */
[C---:B------:R-:W-:Y:S02]  /*f860*/  FMUL.FTZ R124, R5.reuse, R124 ;  /* 0x0000007c057c7220 */ /* 0x040fe40000410000 */
[C---:B------:R-:W-:Y:S01]  /*f870*/  FMUL.FTZ R125, R5.reuse, R125 ;  /* 0x0000007d057d7220 */ /* 0x040fe20000410000 */
[----:B------:R-:W1:Y:S01]  /*f880*/  @P0 MUFU.LG2 R3, R3 ;  /* 0x0000000300030308 */ /* 0x000e620000000c00 */
        /* <DEDUP_REMOVED lines=44> */
[----:B--2---:R-:W-:Y:S02]  /*fb50*/  @P1 FMUL.FTZ R5, R6, 0.69314718246459960938 ;  /* 0x3f31721806051820 */ /* 0x004fe40000410000 */
[----:B------:R-:W-:-:S02]  /*fb60*/  @P1 FMUL.FTZ R6, R9, c[0x0][0x2d0] ;  /* 0x0000b40009061a20 */ /* 0x000fc40000410000 */
        /* <DEDUP_REMOVED lines=52> */
.L_x_985:
        /* <DEDUP_REMOVED lines=165> */
.L_x_1038:
        /* <DEDUP_REMOVED lines=12> */
[----:B------:R-:W-:Y:S01]  /*109c0*/  LEA.HI R6, R9, R9, RZ, 0x1 ;  /* 0x0000000909067211 */ /* 0x000fe200078f08ff */
[----:B------:R-:W-:Y:S01]  /*109d0*/  IMAD.IADD R2, R2, 0x1, -R11 ;  /* 0x0000000102027824 */ /* 0x000fe200078e0a0b */
[----:B------:R-:W-:Y:S01]  /*109e0*/  SHF.R.S32.HI R11, RZ, 0x1f, R4 ;  /* 0x0000001fff0b7819 */ /* 0x000fe20000011404 */
[----:B------:R-:W-:Y:S01]  /*109f0*/  UMOV UR12, UR16 ;  /* 0x00000010000c7c82 */ /* 0x000fe20008000000 */
[----:B------:R-:W-:Y:S01]  /*10a00*/  LOP3.LUT R6, R6, 0x1ffffffe, RZ, 0xc0, !PT ;  /* 0x1ffffffe06067812 */ /* 0x000fe200078ec0ff */
[----:B------:R-:W-:Y:S01]  /*10a10*/  ULDC.64 UR6, c[0x0][0x490] ;  /* 0x0001240000067ab9 */ /* 0x000fe20000000a00 */
[----:B------:R-:W-:Y:S01]  /*10a20*/  LEA.HI R11, R11, R4, RZ, 0x2 ;  /* 0x000000040b0b7211 */ /* 0x000fe200078f10ff */
[----:B------:R-:W-:Y:S01]  /*10a30*/  UIMAD.WIDE.U32 UR18, UR16, UR4, URZ ;  /* 0x00000004101272a5 */ /* 0x000fe2000f8e003f */
[----:B------:R-:W-:Y:S01]  /*10a40*/  LOP3.LUT P2, RZ, R4, 0x3, RZ, 0xc0, !PT ;  /* 0x0000000304ff7812 */ /* 0x000fe2000784c0ff */
[----:B------:R-:W-:Y:S01]  /*10a50*/  IMAD.IADD R9, R9, 0x1, -R6 ;  /* 0x0000000109097824 */ /* 0x000fe200078e0a06 */
[----:B------:R-:W-:Y:S01]  /*10a60*/  SHF.R.S32.HI R11, RZ, 0x2, R11 ;  /* 0x00000002ff0b7819 */ /* 0x000fe2000001140b */
[----:B------:R-:W-:Y:S01]  /*10a70*/  UIMAD UR17, UR16, UR5, UR17 ;  /* 0x00000005101172a4 */ /* 0x000fe2000f8e0211 */
[CC--:B------:R-:W-:Y:S01]  /*10a80*/  LEA.HI R4, R3.reuse, R0.reuse, RZ, 0x3 ;  /* 0x0000000003047211 */ /* 0x0c0fe200078f18ff */
[----:B------:R-:W-:Y:S01]  /*10a90*/  USHF.R.S32.HI UR16, URZ, 0x1f, UR11 ;  /* 0x0000001f3f107899 */ /* 0x000fe2000801140b */
[----:B------:R-:W-:Y:S01]  /*10aa0*/  LEA.HI R3, R3, R0, RZ, 0x6 ;  /* 0x0000000003037211 */ /* 0x000fe200078f30ff */
[----:B------:R-:W-:Y:S01]  /*10ab0*/  IMAD R2, R2, 0x10, R11 ;  /* 0x0000001002027824 */ /* 0x000fe200078e020b */
[----:B------:R-:W-:-:S02]  /*10ac0*/  UIMAD UR9, UR8, UR6, URZ ;  /* 0x00000006080972a4 */ /* 0x000fc4000f8e023f */
[----:B------:R-:W-:Y:S01]  /*10ad0*/  USEL UR16, UR16, URZ, !UP1 ;  /* 0x0000003f10107287 */ /* 0x000fe2000c800000 */
[----:B------:R-:W-:Y:S01]  /*10ae0*/  IMAD R6, R9, 0x8, R2 ;  /* 0x0000000809067824 */ /* 0x000fe200078e0202 */
[----:B------:R-:W-:Y:S01]  /*10af0*/  UIMAD.WIDE.U32 UR12, UR10, UR6, UR12 ;  /* 0x000000060a0c72a5 */ /* 0x000fe2000f8e000c */
[----:B------:R-:W-:Y:S01]  /*10b00*/  IMAD.SHL.U32 R3, R3, 0x8, RZ ;  /* 0x0000000803037824 */ /* 0x000fe200078e00ff */
[----:B------:R-:W-:Y:S02]  /*10b10*/  UIMAD UR9, UR10, UR7, UR9 ;  /* 0x000000070a0972a4 */ /* 0x000fe4000f8e0209 */
[----:B-1----:R-:W-:Y:S01]  /*10b20*/  LEA R6, R57, R6, 0x7 ;  /* 0x0000000639067211 */ /* 0x002fe200078e38ff */
[----:B------:R-:W-:Y:S02]  /*10b30*/  ULDC.64 UR6, c[0x0][0x498] ;  /* 0x0001260000067ab9 */ /* 0x000fe40000000a00 */
[----:B------:R-:W-:Y:S02]  /*10b40*/  USEL UR11, UR11, URZ, !UP1 ;  /* 0x0000003f0b0b7287 */ /* 0x000fe4000c800000 */
[----:B------:R-:W-:Y:S01]  /*10b50*/  @P1 IMAD.HI.U32 R9, R6, c[0x0][0x4ec], RZ ;  /* 0x00013b0006091a27 */ /* 0x000fe200078e00ff */
[----:B------:R-:W-:-:S02]  /*10b60*/  UIMAD UR20, UR16, UR6, URZ ;  /* 0x00000006101472a4 */ /* 0x000fc4000f8e023f */
        /* <DEDUP_REMOVED lines=15> */
[----:B------:R-:W-:Y:S01]  /*10c60*/  UIADD3 UR19, UR19, UR17, URZ ;  /* 0x0000001113137290 */ /* 0x000fe2000fffe03f */
[----:B------:R-:W-:Y:S01]  /*10c70*/  SHF.R.S32.HI R17, RZ, 0x1f, R6 ;  /* 0x0000001fff117819 */ /* 0x000fe20000011406 */
[----:B------:R-:W-:Y:S01]  /*10c80*/  UIMAD UR5, UR10, UR5, UR8 ;  /* 0x000000050a0572a4 */ /* 0x000fe2000f8e0208 */
[----:B------:R-:W-:Y:S01]  /*10c90*/  IADD3.X R15, R11, UR13, R0, P0, !PT ;  /* 0x0000000d0b0f7c10 */ /* 0x000fe200087fe400 */
[----:B------:R-:W-:Y:S01]  /*10ca0*/  IMAD.SHL.U32 R11, R4, 0x40, RZ ;  /* 0x00000040040b7824 */ /* 0x000fe200078e00ff */
        /* <DEDUP_REMOVED lines=12> */
[----:B------:R-:W-:Y:S01]  /*10d70*/  SHF.R.U32.HI R6, RZ, 0x3, R11 ;  /* 0x00000003ff067819 */ /* 0x000fe2000001160b */
[----:B------:R-:W-:Y:S01]  /*10d80*/  UIMAD UR7, UR11, UR7, UR16 ;  /* 0x000000070b0772a4 */ /* 0x000fe2000f8e0210 */
[----:B------:R-:W-:Y:S01]  /*10d90*/  SHFL.IDX PT, R50, R16, RZ, 0x1c1f ;  /* 0x001c1fff10327589 */ /* 0x000fe200000e0000 */
[----:B------:R-:W-:Y:S01]  /*10da0*/  IMAD.IADD R12, R15, 0x1, R17 ;  /* 0x000000010f0c7824 */ /* 0x000fe200078e0211 */
[----:B------:R-:W-:Y:S01]  /*10db0*/  UIMAD.WIDE.U32 UR18, UR11, UR6, UR18 ;  /* 0x000000060b1272a5 */ /* 0x000fe2000f8e0012 */
[----:B------:R-:W-:Y:S01]  /*10dc0*/  IMAD.SHL.U32 R0, R9, 0x8, RZ ;  /* 0x0000000809007824 */ /* 0x000fe200078e00ff */
[----:B------:R-:W-:Y:S01]  /*10dd0*/  SHFL.IDX PT, R48, R16, 0x1, 0x1c1f ;  /* 0x003c1f0010307f89 */ /* 0x000fe200000e0000 */
[----:B------:R-:W-:Y:S01]  /*10de0*/  IMAD.MOV.U32 R9, RZ, RZ, R13 ;  /* 0x000000ffff097224 */ /* 0x000fe200078e000d */
[----:B------:R-:W-:Y:S01]  /*10df0*/  @P1 SHF.R.U32.HI R9, RZ, c[0x0][0x4f0], R10 ;  /* 0x00013c00ff091a19 */ /* 0x000fe2000001160a */
[----:B------:R-:W-:Y:S01]  /*10e00*/  UIADD3 UR7, UR19, UR7, URZ ;  /* 0x0000000713077290 */ /* 0x000fe2000fffe03f */
[----:B------:R-:W-:Y:S01]  /*10e10*/  LEA.HI.X R12, R14, c[0x0][0x454], R12, 0x2, P0 ;  /* 0x000115000e0c7a11 */ /* 0x000fe200000f140c */
[----:B------:R-:W-:Y:S01]  /*10e20*/  IMAD.U32 R15, RZ, RZ, UR19 ;  /* 0x00000013ff0f7e24 */ /* 0x000fe2000f8e00ff */
[----:B------:R-:W-:Y:S01]  /*10e30*/  LOP3.LUT R11, R11, 0x38, R0, 0xf8, !PT ;  /* 0x000000380b0b7812 */ /* 0x000fe200078ef800 */
[----:B------:R-:W-:Y:S01]  /*10e40*/  IMAD.MOV R10, RZ, RZ, -R9 ;  /* 0x000000ffff0a7224 */ /* 0x000fe200078e0a09 */
[----:B------:R-:W-:Y:S01]  /*10e50*/  MOV R14, UR18 ;  /* 0x00000012000e7c02 */ /* 0x000fe20008000f00 */
[----:B------:R-:W1:Y:S01]  /*10e60*/  SHFL.IDX PT, R51, R12, RZ, 0x1c1f ;  /* 0x001c1fff0c337589 */ /* 0x000e6200000e0000 */
[----:B------:R-:W-:Y:S01]  /*10e70*/  LOP3.LUT R6, R11, R6, RZ, 0x3c, !PT ;  /* 0x000000060b067212 */ /* 0x000fe200078e3cff */
[----:B------:R-:W-:Y:S01]  /*10e80*/  IMAD R10, R10, c[0x0][0x4e8], R13 ;  /* 0x00013a000a0a7a24 */ /* 0x000fe200078e020d */
[----:B------:R-:W-:Y:S01]  /*10e90*/  SHF.R.S32.HI R11, RZ, 0x1f, R9 ;  /* 0x0000001fff0b7819 */ /* 0x000fe20000011409 */
[----:B------:R-:W2:Y:S01]  /*10ea0*/  SHFL.IDX PT, R49, R12, 0x1, 0x1c1f ;  /* 0x003c1f000c317f89 */ /* 0x000ea200000e0000 */
[----:B------:R-:W-:Y:S01]  /*10eb0*/  IMAD R13, R57, 0x80, R2 ;  /* 0x00000080390d7824 */ /* 0x000fe200078e0202 */
[----:B------:R-:W-:Y:S01]  /*10ec0*/  LOP3.LUT R6, R6, 0x7ffffe00, R3, 0xf8, !PT ;  /* 0x7ffffe0006067812 */ /* 0x000fe200078ef803 */
[----:B-----5:R-:W-:-:S02]  /*10ed0*/  IMAD R2, R5, c[0x0][0x4e8], RZ ;  /* 0x00013a0005027a24 */ /* 0x020fc400078e02ff */
[----:B------:R-:W-:Y:S01]  /*10ee0*/  IMAD.U32 R15, RZ, RZ, UR7 ;  /* 0x00000007ff0f7e24 */ /* 0x000fe2000f8e00ff */
[----:B------:R-:W-:Y:S01]  /*10ef0*/  IADD3 R5, R13, 0x8, RZ ;  /* 0x000000080d057810 */ /* 0x000fe20007ffe0ff */
[----:B------:R-:W-:Y:S01]  /*10f00*/  IMAD R18, R11, c[0x0][0x3e0], RZ ;  /* 0x0000f8000b127a24 */ /* 0x000fe200078e02ff */
[-C--:B------:R-:W-:Y:S01]  /*10f10*/  ISETP.GE.OR P1, PT, R13, R2.reuse, P2 ;  /* 0x000000020d00720c */ /* 0x080fe20001726670 */
[----:B------:R-:W-:Y:S01]  /*10f20*/  IMAD.WIDE.U32 R14, R9, c[0x0][0x3e0], R14 ;  /* 0x0000f800090e7a25 */ /* 0x000fe200078e000e */
[----:B------:R-:W-:-:S03]  /*10f30*/  ISETP.GE.OR P0, PT, R5, R2, P2 ;  /* 0x000000020500720c */ /* 0x000fc60001706670 */
[----:B------:R-:W-:Y:S01]  /*10f40*/  IMAD R18, R9, c[0x0][0x3e4], R18 ;  /* 0x0000f90009127a24 */ /* 0x000fe200078e0212 */
[----:B------:R-:W-:Y:S01]  /*10f50*/  SHF.R.S32.HI R9, RZ, 0x1f, R10 ;  /* 0x0000001fff097819 */ /* 0x000fe2000001140a */
[----:B------:R-:W-:Y:S02]  /*10f60*/  IMAD.SHL.U32 R58, R6, 0x2, RZ ;  /* 0x00000002063a7824 */ /* 0x000fe400078e00ff */
[----:B------:R-:W-:Y:S01]  /*10f70*/  IMAD R57, R57, 0x80, R4 ;  /* 0x0000008039397824 */ /* 0x000fe200078e0204 */
[----:B------:R-:W-:Y:S01]  /*10f80*/  IADD3 R15, R15, R18, RZ ;  /* 0x000000120f0f7210 */ /* 0x000fe20007ffe0ff */
[----:B------:R-:W-:Y:S02]  /*10f90*/  IMAD R9, R9, c[0x0][0x3d8], RZ ;  /* 0x0000f60009097a24 */ /* 0x000fe400078e02ff */
[----:B-1----:R1:W-:Y:S02]  /*10fa0*/  @!P1 ST.E [R50.64], R7 ;  /* 0x0000000732009985 */ /* 0x0023e4000c10190e */
[----:B------:R-:W-:-:S02]  /*10fb0*/  IMAD R3, R10, c[0x0][0x3dc], R9 ;  /* 0x0000f7000a037a24 */ /* 0x000fc400078e0209 */
        /* <DEDUP_REMOVED lines=38> */
.L_x_1040:
[----:B--2---:R-:W-:Y:S05]  /*11220*/  BSYNC B0 ;  /* 0x0000000000007941 */ /* 0x004fea0003800000 */
.L_x_1039:
        /* <DEDUP_REMOVED lines=23> */
.L_x_1042:
[----:B------:R-:W-:Y:S05]  /*113a0*/  BSYNC B0 ;  /* 0x0000000000007941 */ /* 0x000fea0003800000 */
.L_x_1041:
        /* <DEDUP_REMOVED lines=23> */
.L_x_1044:
[----:B------:R-:W-:Y:S05]  /*11520*/  BSYNC B0 ;  /* 0x0000000000007941 */ /* 0x000fea0003800000 */
.L_x_1043:
        /* <DEDUP_REMOVED lines=24> */
.L_x_1037:
        /* <DEDUP_REMOVED lines=31> */
.L_x_1045:
        /* <DEDUP_REMOVED lines=43> */
.L_x_1047:
[----:B------:R-:W-:Y:S05]  /*11b50*/  BSYNC B0 ;  /* 0x0000000000007941 */ /* 0x000fea0003800000 */
.L_x_1046:
        /* <DEDUP_REMOVED lines=70> */
.L_x_1049:
[----:B------:R-:W-:Y:S05]  /*11fc0*/  BSYNC B0 ;  /* 0x0000000000007941 */ /* 0x000fea0003800000 */
.L_x_1048:
        /* <DEDUP_REMOVED lines=21> */
.L_x_1051:
[----:B------:R-:W-:Y:S05]  /*12120*/  BSYNC B0 ;  /* 0x0000000000007941 */ /* 0x000fea0003800000 */
.L_x_1050:
        /* <DEDUP_REMOVED lines=21> */
.L_x_1053:
[----:B------:R-:W-:Y:S05]  /*12280*/  BSYNC B0 ;  /* 0x0000000000007941 */ /* 0x000fea0003800000 */
.L_x_1052:
        /* <DEDUP_REMOVED lines=22> */
.L_x_1054:
        /* <DEDUP_REMOVED lines=9> */
.L_x_1509:


//--------------------- .text._ZN7cutlass13device_kernelIN5flash19enable_sm80_to_sm89INS1_16FlashAttnFwdSm80INS1_25CollectiveMainloopFwdSm80ILi8ELi2ELb0EN4cute5tupleIJNS5_1CILi128EEENS7_ILi64EEENS7_ILi192EEEEEELi192ENS_6half_tEfNS_4arch4Sm80ELb0ELb1ELb0ELb1ELb1ELb1ELb1ELb0EEENS1_21CollectiveEpilogueFwdINS6_IJS8_SA_S9_EEENS6_IJNS7_ILi1EEESI_SI_EEESC_SE_Li256ELb1ELb1ELb0ELb0EEENS1_19SingleTileSchedulerILb1ELb0ELb1ELi128EEEEEEEEEvNT_6ParamsE --------------------------
	.section	.text._ZN7cutlass13device_kernelIN5flash19enable_sm80_to_sm89INS1_16FlashAttnFwdSm80INS1_25CollectiveMainloopFwdSm80ILi8ELi2ELb0EN4cute5tupleIJNS5_1CILi128EEENS7_ILi64EEENS7_ILi192EEEEEELi192ENS_6half_tEfNS_4arch4Sm80ELb0ELb1ELb0ELb1ELb1ELb1ELb1ELb0EEENS1_21CollectiveEpilogueFwdINS6_IJS8_SA_S9_EEENS6_IJNS7_ILi1EEESI_SI_EEESC_SE_Li256ELb1ELb1ELb0ELb0EEENS1_19SingleTileSchedulerILb1ELb0ELb1ELi128EEEEEEEEEvNT_6ParamsE,"ax",@progbits
	.sectioninfo	@"SHI_REGISTERS=229"
	.align	128
.text._ZN7cutlass13device_kernelIN5flash19enable_sm80_to_sm89INS1_16FlashAttnFwdSm80INS1_25CollectiveMainloopFwdSm80ILi8ELi2ELb0EN4cute5tupleIJNS5_1CILi128EEENS7_ILi64EEENS7_ILi192EEEEEELi192ENS_6half_tEfNS_4arch4Sm80ELb0ELb1ELb0ELb1ELb1ELb1ELb1ELb0EEENS1_21CollectiveEpilogueFwdINS6_IJS8_SA_S9_EEENS6_IJNS7_ILi1EEESI_SI_EEESC_SE_Li256ELb1ELb1ELb0ELb0EEENS1_19SingleTileSchedulerILb1ELb0ELb1ELi128EEEEEEEEEvNT_6ParamsE:
        .type           _ZN7cutlass13device_kernelIN5flash19enable_sm80_to_sm89INS1_16FlashAttnFwdSm80INS1_25CollectiveMainloopFwdSm80ILi8ELi2ELb0EN4cute5tupleIJNS5_1CILi128EEENS7_ILi64EEENS7_ILi192EEEEEELi192ENS_6half_tEfNS_4arch4Sm80ELb0ELb1ELb0ELb1ELb1ELb1ELb1ELb0EEENS1_21CollectiveEpilogueFwdINS6_IJS8_SA_S9_EEENS6_IJNS7_ILi1EEESI_SI_EEESC_SE_Li256ELb1ELb1ELb0ELb0EEENS1_19SingleTileSchedulerILb1ELb0ELb1ELi128EEEEEEEEEvNT_6ParamsE,@function
        .size           _ZN7cutlass13device_kernelIN5flash19enable_sm80_to_sm89INS1_16FlashAttnFwdSm80INS1_25CollectiveMainloopFwdSm80ILi8ELi2ELb0EN4cute5tupleIJNS5_1CILi128EEENS7_ILi64EEENS7_ILi192EEEEEELi192ENS_6half_tEfNS_4arch4Sm80ELb0ELb1ELb0ELb1ELb1ELb1ELb1ELb0EEENS1_21CollectiveEpilogueFwdINS6_IJS8_SA_S9_EEENS6_IJNS7_ILi1EEESI_SI_EEESC_SE_Li256ELb1ELb1ELb0ELb0EEENS1_19SingleTileSchedulerILb1ELb0ELb1ELi128EEEEEEEEEvNT_6ParamsE,(.L_x_1510 - _ZN7cutlass13device_kernelIN5flash19enable_sm80_to_sm89INS1_16FlashAttnFwdSm80INS1_25CollectiveMainloopFwdSm80ILi8ELi2ELb0EN4cute5tupleIJNS5_1CILi128EEENS7_ILi64EEENS7_ILi192EEEEEELi192ENS_6half_tEfNS_4arch4Sm80ELb0ELb1ELb0ELb1ELb1ELb1ELb1ELb0EEENS1_21CollectiveEpilogueFwdINS6_IJS8_SA_S9_EEENS6_IJNS7_ILi1EEESI_SI_EEESC_SE_Li256ELb1ELb1ELb0ELb0EEENS1_19SingleTileSchedulerILb1ELb0ELb1ELi128EEEEEEEEEvNT_6ParamsE)
        .other          _ZN7cutlass13device_kernelIN5flash19enable_sm80_to_sm89INS1_16FlashAttnFwdSm80INS1_25CollectiveMainloopFwdSm80ILi8ELi2ELb0EN4cute5tupleIJNS5_1CILi128EEENS7_ILi64EEENS7_ILi192EEEEEELi192ENS_6half_tEfNS_4arch4Sm80ELb0ELb1ELb0ELb1ELb1ELb1ELb1ELb0EEENS1_21CollectiveEpilogueFwdINS6_IJS8_SA_S9_EEENS6_IJNS7_ILi1EEESI_SI_EEESC_SE_Li256ELb1ELb1ELb0ELb0EEENS1_19SingleTileSchedulerILb1ELb0ELb1ELi128EEEEEEEEEvNT_6ParamsE,@"STO_CUDA_ENTRY STV_DEFAULT"
_ZN7cutlass13device_kernelIN5flash19enable_sm80_to_sm89INS1_16FlashAttnFwdSm80INS1_25CollectiveMainloopFwdSm80ILi8ELi2ELb0EN4cute5tupleIJNS5_1CILi128EEENS7_ILi64EEENS7_ILi192EEEEEELi192ENS_6half_tEfNS_4arch4Sm80ELb0ELb1ELb0ELb1ELb1ELb1ELb1ELb0EEENS1_21CollectiveEpilogueFwdINS6_IJS8_SA_S9_EEENS6_IJNS7_ILi1EEESI_SI_EEESC_SE_Li256ELb1ELb1ELb0ELb0EEENS1_19SingleTileSchedulerILb1ELb0ELb1ELi128EEEEEEEEEvNT_6ParamsE:
        /* <DEDUP_REMOVED lines=20> */
.L_x_1056:
        /* <DEDUP_REMOVED lines=13> */
.L_x_1058:
[----:B------:R-:W-:Y:S02]  /*0210*/  ULDC UR5, c[0x0][0x54c] ;  /* 0x0001530000057ab9 */ /* 0x000fe40000000800 */
.L_x_1057:
[----:B------:R-:W-:Y:S02]  /*0220*/  ULDC UR4, c[0x0][0x548] ;  /* 0x0001520000047ab9 */ /* 0x000fe40000000800 */
[----:B------:R-:W-:-:S02]  /*0230*/  USHF.L.U32 UR15, UR12, 0x7, URZ ;  /* 0x000000070c0f7899 */ /* 0x000fc4000800063f */
[----:B------:R-:W-:-:S04]  /*0240*/  UIMAD UR4, UR5, UR4, URZ ;  /* 0x00000004050472a4 */ /* 0x000fc8000f8e023f */
[----:B------:R-:W-:-:S04]  /*0250*/  UISETP.GE.AND UP0, UPT, UR15, UR4, UPT ;  /* 0x000000040f00728c */ /* 0x000fc8000bf06270 */
[----:B------:R-:W-:Y:S01]  /*0260*/  USEL UR9, UR9, 0xffffffff, !UP0 ;  /* 0xffffffff09097887 */ /* 0x000fe2000c000000 */
[----:B------:R-:W-:Y:S05]  /*0270*/  BRA `(.L_x_1059) ;  /* 0x000001b000007947 */ /* 0x000fea0003800000 */
.L_x_1055:
        /* <DEDUP_REMOVED lines=8> */
.L_x_1060:
        /* <DEDUP_REMOVED lines=13> */
.L_x_1062:
[----:B------:R-:W-:Y:S02]  /*03d0*/  ULDC UR5, c[0x0][0x54c] ;  /* 0x0001530000057ab9 */ /* 0x000fe40000000800 */
.L_x_1061:
[----:B------:R-:W-:Y:S02]  /*03e0*/  ULDC UR4, c[0x0][0x548] ;  /* 0x0001520000047ab9 */ /* 0x000fe40000000800 */
[----:B------:R-:W-:-:S02]  /*03f0*/  USHF.L.U32 UR15, UR12, 0x7, URZ ;  /* 0x000000070c0f7899 */ /* 0x000fc4000800063f */
[----:B------:R-:W-:-:S04]  /*0400*/  UIMAD UR4, UR5, UR4, URZ ;  /* 0x00000004050472a4 */ /* 0x000fc8000f8e023f */
[----:B------:R-:W-:-:S04]  /*0410*/  UISETP.GE.AND UP0, UPT, UR15, UR4, UPT ;  /* 0x000000040f00728c */ /* 0x000fc8000bf06270 */
[----:B------:R-:W-:-:S06]  /*0420*/  USEL UR9, UR9, 0xffffffff, !UP0 ;  /* 0xffffffff09097887 */ /* 0x000fcc000c000000 */
.L_x_1059:
        /* <DEDUP_REMOVED lines=61> */
.L_x_1063:
[----:B------:R-:W-:-:S04]  /*0800*/  ISETP.NE.U32.AND P1, PT, RZ, c[0x0][0x368], PT ;  /* 0x0000da00ff007a0c */ /* 0x000fc80003f25070 */
[----:B------:R-:W-:-:S13]  /*0810*/  ISETP.NE.AND.EX P1, PT, RZ, c[0x0][0x36c], PT, P1 ;  /* 0x0000db00ff007a0c */ /* 0x000fda0003f25310 */
[----:B------:R-:W-:Y:S05]  /*0820*/  @!P1 BRA `(.L_x_1064) ;  /* 0x0000006000009947 */ /* 0x000fea0003800000 */
[----:B------:R-:W-:Y:S02]  /*0830*/  ULDC.64 UR4, c[0x0][0x368] ;  /* 0x0000da0000047ab9 */ /* 0x000fe40000000a00 */
[----:B------:R-:W-:-:S06]  /*0840*/  UIMAD.WIDE UR4, UR9, UR6, UR4 ;  /* 0x00000006090472a5 */ /* 0x000fcc000f8e0204 */
[----:B---3--:R-:W-:Y:S02]  /*0850*/  MOV R2, UR4 ;  /* 0x0000000400027c02 */ /* 0x008fe40008000f00 */
[----:B------:R-:W-:-:S05]  /*0860*/  MOV R3, UR5 ;  /* 0x0000000500037c02 */ /* 0x000fca0008000f00 */
[----:B------:R2:W5:Y:S01]  /*0870*/  LDG.E R9, [R2.64] ;  /* 0x0000000a02097981 */ /* 0x000562000c1e1900 */
[----:B------:R-:W-:Y:S05]  /*0880*/  BRA `(.L_x_1065) ;  /* 0x0000004000007947 */ /* 0x000fea0003800000 */
.L_x_1064:
[----:B------:R-:W-:Y:S05]  /*0890*/  @!P4 BRA `(.L_x_1065) ;  /* 0x000000300000c947 */ /* 0x000fea0003800000 */
[----:B------:R-:W2:Y:S04]  /*08a0*/  LDG.E R9, [R2.64] ;  /* 0x0000000a02097981 */ /* 0x000ea8000c1e1900 */
[----:B---3--:R-:W2:Y:S02]  /*08b0*/  LDG.E R4, [R2.64+0x4] ;  /* 0x0000040a02047981 */ /* 0x008ea4000c1e1900 */
[----:B--2---:R-:W-:Y:S02]  /*08c0*/  IADD3 R9, -R9, R4, RZ ;  /* 0x0000000409097210 */ /* 0x004fe40007ffe1ff */
.L_x_1065:
[----:B---3--:R-:W3:Y:S01]  /*08d0*/  @P0 LDG.E R4, [R10.64] ;  /* 0x0000000a0a040981 */ /* 0x008ee2000c1e1900 */
[----:B------:R-:W-:-:S03]  /*08e0*/  ULDC.64 UR4, c[0x0][0x378] ;  /* 0x0000de0000047ab9 */ /* 0x000fc60000000a00 */
[----:B--2---:R-:W2:Y:S01]  /*08f0*/  @P0 LDG.E R3, [R10.64+0x4] ;  /* 0x0000040a0a030981 */ /* 0x004ea2000c1e1900 */
        /* <DEDUP_REMOVED lines=10> */
[----:B------:R-:W-:Y:S01]  /*09a0*/  IMAD.MOV.U32 R191, RZ, RZ, c[0x0][0x32c] ;  /* 0x0000cb00ffbf7624 */ /* 0x000fe200078e00ff */
[----:B------:R-:W-:Y:S01]  /*09b0*/  UISETP.NE.AND UP2, UPT, UR4, 0x1, UPT ;  /* 0x000000010400788c */ /* 0x000fe2000bf45270 */
[----:B------:R-:W-:Y:S01]  /*09c0*/  IMAD.IADD R2, R9, 0x1, -R192 ;  /* 0x0000000109027824 */ /* 0x000fe200078e0ac0 */
[----:B------:R-:W-:Y:S01]  /*09d0*/  LOP3.LUT R84, R84, 0xffffff7f, RZ, 0xc0, !PT ;  /* 0xffffff7f54547812 */ /* 0x000fe200078ec0ff */
[----:B------:R-:W-:Y:S01]  /*09e0*/  ULDC.64 UR4, c[0x0][0x2c8] ;  /* 0x0000b20000047ab9 */ /* 0x000fe20000000a00 */
[----:B------:R-:W-:-:S07]  /*09f0*/  ISETP.GE.AND P2, PT, R191, 0x1, PT ;  /* 0x00000001bf00780c */ /* 0x000fce0003f46270 */
[----:B------:R-:W-:-:S06]  /*0a00*/  @UP2 UIADD3 UR13, UR15, 0x7f, URZ ;  /* 0x0000007f0f0d2890 */ /* 0x000fcc000fffe03f */
[----:B------:R-:W-:Y:S01]  /*0a10*/  @P2 LOP3.LUT R84, R84, 0x80, RZ, 0xfc, !PT ;  /* 0x0000008054542812 */ /* 0x000fe200078efcff */
[----:B---3--:R-:W3:Y:S08]  /*0a20*/  @P0 R2UR UR7, R4 ;  /* 0x00000000040703c2 */ /* 0x008ef000000e0000 */
[----:B--2---:R-:W3:Y:S02]  /*0a30*/  @P0 R2UR UR18, R3 ;  /* 0x00000000031203c2 */ /* 0x004ee400000e0000 */
[----:B---3--:R-:W-:-:S02]  /*0a40*/  @UP1 UIADD3 UR17, -UR7, UR18, URZ ;  /* 0x0000001207111290 */ /* 0x008fc4000fffe13f */
[----:B------:R-:W-:Y:S02]  /*0a50*/  UIMAD.WIDE.U32 UR18, UR13, UR4, URZ ;  /* 0x000000040d1272a5 */ /* 0x000fe4000f8e003f */
[----:B------:R-:W-:Y:S02]  /*0a60*/  UIADD3 UR4, UR15, 0x7f, URZ ;  /* 0x0000007f0f047890 */ /* 0x000fe4000fffe03f */
[----:B------:R-:W-:Y:S01]  /*0a70*/  IADD3 R190, R2, UR17, RZ ;  /* 0x0000001102be7c10 */ /* 0x000fe2000fffe0ff */
[----:B------:R-:W-:-:S03]  /*0a80*/  @UP2 USHF.R.U32.HI UR4, URZ, UR5, UR19 ;  /* 0x000000053f042299 */ /* 0x000fc60008011613 */
[----:B------:R-:W-:-:S04]  /*0a90*/  IADD3 R87, R190, 0x1, -R193 ;  /* 0x00000001be577810 */ /* 0x000fc80007ffe8c1 */
[----:B------:R-:W-:-:S04]  /*0aa0*/  IADD3 R4, R87, UR4, RZ ;  /* 0x0000000457047c10 */ /* 0x000fc8000fffe0ff */
[----:B------:R-:W-:Y:S01]  /*0ab0*/  IADD3 R5, R4, c[0x0][0x328], RZ ;  /* 0x0000ca0004057a10 */ /* 0x000fe20007ffe0ff */
[----:B------:R-:W-:Y:S05]  /*0ac0*/  @!P2 BRA `(.L_x_1066) ;  /* 0x000000e00000a947 */ /* 0x000fea0003800000 */
[C---:B----4-:R-:W-:Y:S02]  /*0ad0*/  ISETP.GT.AND P0, PT, R4.reuse, RZ, PT ;  /* 0x000000ff0400720c */ /* 0x050fe40003f04270 */
        /* <DEDUP_REMOVED lines=8> */
.L_x_1067:
[----:B------:R-:W-:-:S13]  /*0b60*/  ISETP.NE.AND P0, PT, R191, 0x1, PT ;  /* 0x00000001bf00780c */ /* 0x000fda0003f05270 */
[----:B------:R-:W-:-:S05]  /*0b70*/  @P0 IMAD.HI.U32 R3, R6, c[0x0][0x330], RZ ;  /* 0x0000cc0006030a27 */ /* 0x000fca00078e00ff */
[----:B------:R-:W-:-:S05]  /*0b80*/  @P0 SHF.R.U32.HI R6, RZ, c[0x0][0x334], R3 ;  /* 0x0000cd00ff060a19 */ /* 0x000fca0000011603 */
.L_x_1068:
[----:B------:R-:W-:-:S05]  /*0b90*/  IMAD R6, R6, R191, c[0x0][0x32c] ;  /* 0x0000cb0006067624 */ /* 0x000fca00078e02bf */
[----:B------:R-:W-:Y:S02]  /*0ba0*/  IMNMX R5, R5, R6, PT ;  /* 0x0000000605057217 */ /* 0x000fe40003800200 */
.L_x_1066:
[----:B----4-:R-:W-:Y:S01]  /*0bb0*/  ULDC.64 UR4, c[0x0][0x2c8] ;  /* 0x0000b20000047ab9 */ /* 0x010fe20000000a00 */
[C---:B------:R-:W-:Y:S01]  /*0bc0*/  IADD3 R4, R190.reuse, 0x3f, RZ ;  /* 0x0000003fbe047810 */ /* 0x040fe20007ffe0ff */
[----:B------:R-:W-:Y:S01]  /*0bd0*/  UIMAD.WIDE.U32 UR18, UR15, UR4, URZ ;  /* 0x000000040f1272a5 */ /* 0x000fe2000f8e003f */
[----:B------:R-:W-:Y:S02]  /*0be0*/  IMAD.IADD R86, R190, 0x1, -R193 ;  /* 0x00000001be567824 */ /* 0x000fe400078e0ac1 */
[----:B------:R-:W-:Y:S01]  /*0bf0*/  UMOV UR4, UR15 ;  /* 0x0000000f00047c82 */ /* 0x000fe20008000000 */
[----:B------:R-:W-:-:S03]  /*0c00*/  SHF.R.S32.HI R85, RZ, 0x1f, R4 ;  /* 0x0000001fff557819 */ /* 0x000fc60000011404 */
[----:B------:R-:W-:Y:S01]  /*0c10*/  @UP2 UMOV UR7, UR19 ;  /* 0x0000001300072c82 */ /* 0x000fe20008000000 */
[----:B------:R-:W-:Y:S01]  /*0c20*/  LEA.HI R85, R85, R4, RZ, 0x6 ;  /* 0x0000000455557211 */ /* 0x000fe200078f30ff */
[----:B------:R-:W-:-:S03]  /*0c30*/  @UP2 USHF.R.U32.HI UR4, URZ, UR5, UR7 ;  /* 0x000000053f042299 */ /* 0x000fc60008011607 */
[----:B------:R-:W-:-:S03]  /*0c40*/  SHF.R.S32.HI R85, RZ, 0x6, R85 ;  /* 0x00000006ff557819 */ /* 0x000fc60000011455 */
[----:B------:R-:W-:-:S04]  /*0c50*/  IADD3 R4, R86, UR4, RZ ;  /* 0x0000000456047c10 */ /* 0x000fc8000fffe0ff */
        /* <DEDUP_REMOVED lines=10> */
.L_x_1070:
[----:B------:R-:W-:-:S13]  /*0d00*/  ISETP.NE.AND P0, PT, R191, 0x1, PT ;  /* 0x00000001bf00780c */ /* 0x000fda0003f05270 */
[----:B------:R-:W-:-:S05]  /*0d10*/  @P0 IMAD.HI.U32 R3, R4, c[0x0][0x330], RZ ;  /* 0x0000cc0004030a27 */ /* 0x000fca00078e00ff */
[----:B------:R-:W-:-:S05]  /*0d20*/  @P0 SHF.R.U32.HI R4, RZ, c[0x0][0x334], R3 ;  /* 0x0000cd00ff040a19 */ /* 0x000fca0000011603 */
.L_x_1071:
[----:B------:R-:W-:-:S05]  /*0d30*/  IMAD R3, R4, c[0x0][0x32c], RZ ;  /* 0x0000cb0004037a24 */ /* 0x000fca00078e02ff */
[----:B------:R-:W-:Y:S02]  /*0d40*/  IMNMX R6, R6, R3, !PT ;  /* 0x0000000306067217 */ /* 0x000fe40007800200 */
.L_x_1069:
[----:B------:R-:W-:Y:S02]  /*0d50*/  IADD3 R5, R5, 0x3f, RZ ;  /* 0x0000003f05057810 */ /* 0x000fe40007ffe0ff */
[----:B------:R-:W-:Y:S02]  /*0d60*/  SHF.R.S32.HI R3, RZ, 0x1f, R6 ;  /* 0x0000001fff037819 */ /* 0x000fe40000011406 */
[----:B------:R-:W-:Y:S02]  /*0d70*/  SHF.R.S32.HI R4, RZ, 0x1f, R5 ;  /* 0x0000001fff047819 */ /* 0x000fe40000011405 */
[----:B------:R-:W-:Y:S02]  /*0d80*/  LEA.HI R3, R3, R6, RZ, 0x6 ;  /* 0x0000000603037211 */ /* 0x000fe400078f30ff */
[----:B------:R-:W-:Y:S02]  /*0d90*/  LEA.HI R4, R4, R5, RZ, 0x6 ;  /* 0x0000000504047211 */ /* 0x000fe400078f30ff */
[----:B------:R-:W-:-:S02]  /*0da0*/  SHF.R.S32.HI R3, RZ, 0x6, R3 ;  /* 0x00000006ff037819 */ /* 0x000fc40000011403 */
[----:B------:R-:W-:Y:S02]  /*0db0*/  SHF.R.S32.HI R4, RZ, 0x6, R4 ;  /* 0x00000006ff047819 */ /* 0x000fe40000011404 */
[----:B------:R-:W-:Y:S02]  /*0dc0*/  IMNMX R3, RZ, R3, !PT ;  /* 0x00000003ff037217 */ /* 0x000fe40007800200 */
[----:B------:R-:W-:-:S03]  /*0dd0*/  IMNMX R5, R4, R85, PT ;  /* 0x0000005504057217 */ /* 0x000fc60003800200 */
[--C-:B------:R-:W-:Y:S02]  /*0de0*/  IMAD R3, R3, 0x40, -R2.reuse ;  /* 0x0000004003037824 */ /* 0x100fe400078e0a02 */
[----:B------:R-:W-:-:S03]  /*0df0*/  IMAD R5, R5, 0x40, -R2 ;  /* 0x0000004005057824 */ /* 0x000fc600078e0a02 */
[----:B------:R-:W-:Y:S02]  /*0e00*/  IMNMX R11, RZ, R3, !PT ;  /* 0x00000003ff0b7217 */ /* 0x000fe40007800200 */
[----:B------:R-:W-:-:S04]  /*0e10*/  IMNMX R2, R5, UR17, PT ;  /* 0x0000001105027c17 */ /* 0x000fc8000b800200 */
        /* <DEDUP_REMOVED lines=9> */
[----:B------:R-:W-:Y:S02]  /*0eb0*/  ULDC.64 UR4, c[0x0][0x340] ;  /* 0x0000d00000047ab9 */ /* 0x000fe40000000a00 */
[----:B------:R-:W-:-:S04]  /*0ec0*/  UISETP.NE.U32.AND UP0, UPT, URZ, UR4, UPT ;  /* 0x000000043f00728c */ /* 0x000fc8000bf05070 */
[----:B------:R-:W-:-:S03]  /*0ed0*/  UISETP.NE.AND.EX UP0, UPT, URZ, UR5, UPT, UP0 ;  /* 0x000000053f00728c */ /* 0x000fc6000bf05300 */
[----:B------:R-:W-:-:S03]  /*0ee0*/  ULDC.64 UR4, c[0x0][0x340] ;  /* 0x0000d00000047ab9 */ /* 0x000fc60000000a00 */
[----:B------:R-:W-:-:S05]  /*0ef0*/  PLOP3.LUT P4, PT, PT, PT, UP0, 0x80, 0x0 ;  /* 0x000000000000781c */ /* 0x000fca0003f8f008 */
[----:B------:R-:W-:Y:S01]  /*0f00*/  @UP0 UIMAD.WIDE UR4, UR9, UR6, UR4 ;  /* 0x00000006090402a5 */ /* 0x000fe2000f8e0204 */
[----:B------:R-:W-:Y:S02]  /*0f10*/  SHF.R.S32.HI R7, RZ, 0x1f, R82 ;  /* 0x0000001fff077819 */ /* 0x000fe40000011452 */
[----:B------:R-:W-:Y:S01]  /*0f20*/  SHF.R.S32.HI R2, RZ, 0x1f, R0 ;  /* 0x0000001fff027819 */ /* 0x000fe20000011400 */
[----:B------:R-:W-:Y:S02]  /*0f30*/  USHF.R.S32.HI UR13, URZ, 0x1f, UR9 ;  /* 0x0000001f3f0d7899 */ /* 0x000fe40008011409 */
[----:B------:R-:W-:Y:S01]  /*0f40*/  IMAD.U32 R16, RZ, RZ, UR4 ;  /* 0x00000004ff107e24 */ /* 0x000fe2000f8e00ff */
[----:B------:R-:W-:Y:S01]  /*0f50*/  USEL UR19, UR9, URZ, !UP1 ;  /* 0x0000003f09137287 */ /* 0x000fe2000c800000 */
[----:B------:R-:W-:Y:S01]  /*0f60*/  IMAD.U32 R17, RZ, RZ, UR5 ;  /* 0x00000005ff117e24 */ /* 0x000fe2000f8e00ff */
[----:B------:R-:W-:Y:S01]  /*0f70*/  LEA.HI R15, R7, R82, RZ, 0x3 ;  /* 0x00000052070f7211 */ /* 0x000fe200078f18ff */
[----:B------:R-:W-:Y:S01]  /*0f80*/  ULDC.64 UR4, c[0x0][0x240] ;  /* 0x0000900000047ab9 */ /* 0x000fe20000000a00 */
[----:B------:R-:W-:Y:S01]  /*0f90*/  IMAD.U32 R20, RZ, RZ, UR8 ;  /* 0x00000008ff147e24 */ /* 0x000fe2000f8e00ff */
[----:B------:R-:W-:Y:S01]  /*0fa0*/  ULDC.64 UR6, c[0x0][0x260] ;  /* 0x0000980000067ab9 */ /* 0x000fe20000000a00 */
[----:B------:R-:W-:Y:S01]  /*0fb0*/  SHF.R.S32.HI R13, RZ, 0x3, R15 ;  /* 0x00000003ff0d7819 */ /* 0x000fe2000001140f */
[----:B------:R2:W3:Y:S01]  /*0fc0*/  @P4 LDG.E R5, [R16.64] ;  /* 0x0000000a10054981 */ /* 0x0004e2000c1e1900 */
[----:B------:R-:W-:Y:S01]  /*0fd0*/  LOP3.LUT R15, R15, 0x1ffffff8, RZ, 0xc0, !PT ;  /* 0x1ffffff80f0f7812 */ /* 0x000fe200078ec0ff */
[----:B------:R-:W-:Y:S01]  /*0fe0*/  UIMAD UR4, UR14, UR4, URZ ;  /* 0x000000040e0472a4 */ /* 0x000fe2000f8e023f */
[C---:B------:R-:W-:Y:S01]  /*0ff0*/  IADD3 R3, P0, R13.reuse, R0, RZ ;  /* 0x000000000d037210 */ /* 0x040fe20007f1e0ff */
[----:B------:R-:W-:Y:S01]  /*1000*/  USEL UR18, UR13, URZ, !UP1 ;  /* 0x0000003f0d127287 */ /* 0x000fe2000c800000 */
[----:B------:R-:W-:Y:S01]  /*1010*/  IMAD.MOV.U32 R92, RZ, RZ, c[0x0][0x238] ;  /* 0x00008e00ff5c7624 */ /* 0x000fe200078e00ff */
[----:B------:R-:W-:Y:S01]  /*1020*/  UIMAD UR20, UR8, UR5, UR4 ;  /* 0x00000005081472a4 */ /* 0x000fe2000f8e0204 */
[----:B------:R-:W-:Y:S01]  /*1030*/  IMAD.IADD R14, R82, 0x1, -R15 ;  /* 0x00000001520e7824 */ /* 0x000fe200078e0a0f */
[----:B------:R-:W-:Y:S01]  /*1040*/  LEA.HI.X.SX32 R2, R13, R2, 0x1, P0 ;  /* 0x000000020d027211 */ /* 0x000fe200000f0eff */
[----:B------:R-:W-:Y:S01]  /*1050*/  ULDC.64 UR4, c[0x0][0x248] ;  /* 0x0000920000047ab9 */ /* 0x000fe20000000a00 */
[----:B------:R-:W-:Y:S01]  /*1060*/  IMAD.MOV.U32 R99, RZ, RZ, 0x6 ;  /* 0x00000006ff637424 */ /* 0x000fe200078e00ff */
[----:B------:R-:W-:Y:S01]  /*1070*/  UIMAD UR4, UR18, UR4, URZ ;  /* 0x00000004120472a4 */ /* 0x000fe2000f8e023f */
[----:B------:R-:W-:Y:S01]  /*1080*/  IMAD.SHL.U32 R14, R14, 0x8, RZ ;  /* 0x000000080e0e7824 */ /* 0x000fe200078e00ff */
[----:B------:R-:W-:Y:S01]  /*1090*/  UIMAD UR6, UR14, UR6, URZ ;  /* 0x000000060e0672a4 */ /* 0x000fe2000f8e023f */
[C---:B------:R-:W-:Y:S01]  /*10a0*/  IMAD R0, R2.reuse, c[0x0][0x238], RZ ;  /* 0x00008e0002007a24 */ /* 0x040fe200078e02ff */
[----:B------:R-:W-:Y:S01]  /*10b0*/  UIMAD UR4, UR19, UR5, UR4 ;  /* 0x00000005130472a4 */ /* 0x000fe2000f8e0204 */
[----:B------:R-:W-:Y:S01]  /*10c0*/  IMAD R2, R2, c[0x0][0x258], RZ ;  /* 0x0000960002027a24 */ /* 0x000fe200078e02ff */
[----:B------:R-:W-:Y:S01]  /*10d0*/  SHF.R.S32.HI R15, RZ, 0x1f, R14 ;  /* 0x0000001fff0f7819 */ /* 0x000fe2000001140e */
[C---:B------:R-:W-:Y:S01]  /*10e0*/  IMAD R19, R3.reuse, c[0x0][0x23c], R0 ;  /* 0x00008f0003137a24 */ /* 0x040fe200078e0200 */
[----:B------:R-:W-:Y:S01]  /*10f0*/  SHF.L.U64.HI R89, R92, R99, c[0x0][0x23c] ;  /* 0x00008f005c597619 */ /* 0x000fe20000010263 */
[----:B------:R-:W-:Y:S01]  /*1100*/  IMAD.U32 R0, RZ, RZ, UR8 ;  /* 0x00000008ff007e24 */ /* 0x000fe2000f8e00ff */
[----:B------:R-:W-:Y:S01]  /*1110*/  UIMAD UR6, UR8, UR7, UR6 ;  /* 0x00000007080672a4 */ /* 0x000fe2000f8e0206 */
[----:B------:R-:W-:Y:S01]  /*1120*/  IMAD R2, R3, c[0x0][0x25c], R2 ;  /* 0x0000970003027a24 */ /* 0x000fe200078e0202 */
[----:B------:R-:W-:Y:S01]  /*1130*/  LEA.HI R10, R7, R82, RZ, 0x6 ;  /* 0x00000052070a7211 */ /* 0x000fe200078f30ff */
[----:B------:R-:W-:Y:S01]  /*1140*/  IMAD.U32 R146, RZ, RZ, UR19 ;  /* 0x00000013ff927e24 */ /* 0x000fe2000f8e00ff */
[----:B------:R-:W-:Y:S01]  /*1150*/  LOP3.LUT R84, R84, 0xfffffffe, RZ, 0xc0, !PT ;  /* 0xfffffffe54547812 */ /* 0x000fe200078ec0ff */
[----:B--2---:R-:W-:-:S04]  /*1160*/  IMAD.WIDE.U32 R16, R3, c[0x0][0x238], R14 ;  /* 0x00008e0003107a25 */ /* 0x004fc800078e000e */
[----:B------:R-:W-:Y:S02]  /*1170*/  IMAD.IADD R17, R17, 0x1, R19 ;  /* 0x0000000111117824 */ /* 0x000fe400078e0213 */
[----:B------:R-:W-:-:S04]  /*1180*/  IMAD.WIDE.U32 R18, R3, c[0x0][0x258], R14 ;  /* 0x0000960003127a25 */ /* 0x000fc800078e000e */
[----:B------:R-:W-:-:S04]  /*1190*/  IMAD.WIDE.U32 R148, R0, c[0x0][0x240], R16 ;  /* 0x0000900000947a25 */ /* 0x000fc800078e0010 */
[----:B------:R-:W-:Y:S01]  /*11a0*/  IMAD.IADD R19, R19, 0x1, R2 ;  /* 0x0000000113137824 */ /* 0x000fe200078e0202 */
[----:B------:R-:W-:Y:S01]  /*11b0*/  IADD3 R149, R149, UR20, RZ ;  /* 0x0000001495957c10 */ /* 0x000fe2000fffe0ff */
[C---:B------:R-:W-:Y:S01]  /*11c0*/  IMAD.SHL.U32 R3, R13.reuse, 0x40, RZ ;  /* 0x000000400d037824 */ /* 0x040fe200078e00ff */
[----:B------:R-:W-:Y:S01]  /*11d0*/  IADD3 R13, -R13, UR17, RZ ;  /* 0x000000110d0d7c10 */ /* 0x000fe2000fffe1ff */
[----:B------:R-:W-:Y:S01]  /*11e0*/  IMAD.WIDE.U32 R20, R20, c[0x0][0x260], R18 ;  /* 0x0000980014147a25 */ /* 0x000fe200078e0012 */
[----:B------:R-:W-:Y:S02]  /*11f0*/  IADD3 R18, R4, -0x1, RZ ;  /* 0xffffffff04127810 */ /* 0x000fe40007ffe0ff */
[----:B------:R-:W-:Y:S01]  /*1200*/  LOP3.LUT R3, R3, 0x1c0, RZ, 0xc0, !PT ;  /* 0x000001c003037812 */ /* 0x000fe200078ec0ff */
[----:B------:R-:W-:Y:S01]  /*1210*/  IMAD.WIDE.U32 R148, R146, c[0x0][0x248], R148 ;  /* 0x0000920092947a25 */ /* 0x000fe200078e0094 */
[----:B------:R-:W-:Y:S02]  /*1220*/  SHF.R.S32.HI R15, RZ, 0x1f, R18 ;  /* 0x0000001fff0f7819 */ /* 0x000fe40000011412 */
[----:B------:R-:W-:Y:S01]  /*1230*/  IADD3 R21, R21, UR6, RZ ;  /* 0x0000000615157c10 */ /* 0x000fe2000fffe0ff */
[----:B------:R-:W-:Y:S01]  /*1240*/  IMAD R0, R18, -0x40, R13 ;  /* 0xffffffc012007824 */ /* 0x000fe200078e020d */
[----:B------:R-:W-:Y:S01]  /*1250*/  IADD3 R153, R149, UR4, RZ ;  /* 0x0000000495997c10 */ /* 0x000fe2000fffe0ff */
[----:B------:R-:W-:Y:S01]  /*1260*/  IMAD.SHL.U32 R91, R92, 0x40, RZ ;  /* 0x000000405c5b7824 */ /* 0x000fe200078e00ff */
[----:B------:R-:W-:Y:S01]  /*1270*/  ULDC.64 UR4, c[0x0][0x268] ;  /* 0x00009a0000047ab9 */ /* 0x000fe20000000a00 */
[----:B------:R-:W-:Y:S01]  /*1280*/  IMAD R6, R89, R18, RZ ;  /* 0x0000001259067224 */ /* 0x000fe200078e02ff */
[C---:B------:R-:W-:Y:S01]  /*1290*/  ISETP.GE.AND P1, PT, R0.reuse, 0x21, PT ;  /* 0x000000210000780c */ /* 0x040fe20003f26270 */
[----:B------:R-:W-:Y:S01]  /*12a0*/  IMAD.MOV.U32 R152, RZ, RZ, R148 ;  /* 0x000000ffff987224 */ /* 0x000fe200078e0094 */
[----:B------:R-:W-:Y:S01]  /*12b0*/  ISETP.GE.AND P2, PT, R0, 0x1, PT ;  /* 0x000000010000780c */ /* 0x000fe20003f46270 */
[-C--:B------:R-:W-:Y:S01]  /*12c0*/  IMAD R13, R15, R91.reuse, R6 ;  /* 0x0000005b0f0d7224 */ /* 0x080fe200078e0206 */
[----:B------:R-:W-:Y:S01]  /*12d0*/  UIMAD UR4, UR18, UR4, URZ ;  /* 0x00000004120472a4 */ /* 0x000fe2000f8e023f */
[----:B------:R-:W-:Y:S01]  /*12e0*/  IMAD.WIDE.U32 R16, R18, R91, R152 ;  /* 0x0000005b12107225 */ /* 0x000fe200078e0098 */
[----:B------:R-:W-:-:S02]  /*12f0*/  LOP3.LUT R6, R3, 0x38, R14, 0xf8, !PT ;  /* 0x0000003803067812 */ /* 0x000fc400078ef80e */
[----:B------:R-:W-:Y:S01]  /*1300*/  SHF.R.U32.HI R3, RZ, 0x3, R3 ;  /* 0x00000003ff037819 */ /* 0x000fe20000011603 */
[----:B------:R-:W-:Y:S01]  /*1310*/  IMAD.IADD R13, R17, 0x1, R13 ;  /* 0x00000001110d7824 */ /* 0x000fe200078e020d */
[----:B------:R-:W-:Y:S01]  /*1320*/  UIMAD UR4, UR19, UR5, UR4 ;  /* 0x00000005130472a4 */ /* 0x000fe2000f8e0204 */
[----:B------:R-:W-:Y:S01]  /*1330*/  IMAD.SHL.U32 R93, R92, 0x20, RZ ;  /* 0x000000205c5d7824 */ /* 0x000fe200078e00ff */
[----:B------:R-:W-:Y:S01]  /*1340*/  LOP3.LUT R3, R6, R3, RZ, 0x3c, !PT ;  /* 0x0000000306037212 */ /* 0x000fe200078e3cff */
[----:B------:R-:W-:Y:S01]  /*1350*/  IMAD.MOV.U32 R17, RZ, RZ, 0x5 ;  /* 0x00000005ff117424 */ /* 0x000fe200078e00ff */
[----:B------:R-:W-:Y:S01]  /*1360*/  IADD3 R6, R14, 0x40, RZ ;  /* 0x000000400e067810 */ /* 0x000fe20007ffe0ff */
[----:B------:R-:W-:Y:S01]  /*1370*/  IMAD.MOV.U32 R2, RZ, RZ, c[0x0][0x258] ;  /* 0x00009600ff027624 */ /* 0x000fe200078e00ff */
[----:B------:R-:W-:Y:S01]  /*1380*/  @P1 IADD3 R19, P3, R93, R16, RZ ;  /* 0x000000105d131210 */ /* 0x000fe20007f7e0ff */
[----:B------:R-:W-:Y:S01]  /*1390*/  IMAD.WIDE.U32 R146, R146, c[0x0][0x268], R20 ;  /* 0x00009a0092927a25 */ /* 0x000fe200078e0014 */
[----:B------:R-:W-:-:S02]  /*13a0*/  SHF.L.U64.HI R92, R92, R17, c[0x0][0x23c] ;  /* 0x00008f005c5c7619 */ /* 0x000fc40000010211 */
[----:B------:R-:W-:Y:S01]  /*13b0*/  SHF.L.U64.HI R88, R2, R99, c[0x0][0x25c] ;  /* 0x0000970002587619 */ /* 0x000fe20000010263 */
[----:B------:R-:W-:Y:S01]  /*13c0*/  IMAD.SHL.U32 R10, R10, 0x8, RZ ;  /* 0x000000080a0a7824 */ /* 0x000fe200078e00ff */
[----:B------:R-:W-:Y:S01]  /*13d0*/  @P2 LEA R26, P0, R16, c[0x0][0x220], 0x1 ;  /* 0x00008800101a2a11 */ /* 0x000fe200078008ff */
[--C-:B------:R-:W-:Y:S01]  /*13e0*/  @P1 IMAD.X R0, R92, 0x1, R13.reuse, P3 ;  /* 0x000000015c001824 */ /* 0x100fe200018e060d */
[----:B------:R-:W-:Y:S01]  /*13f0*/  @P1 LEA R22, P3, R19, c[0x0][0x220], 0x1 ;  /* 0x0000880013161a11 */ /* 0x000fe200078608ff */
[----:B------:R-:W-:Y:S01]  /*1400*/  IMAD.SHL.U32 R90, R2, 0x40, RZ ;  /* 0x00000040025a7824 */ /* 0x000fe200078e00ff */
[----:B------:R-:W-:Y:S01]  /*1410*/  IADD3 R151, R147, UR4, RZ ;  /* 0x0000000493977c10 */ /* 0x000fe2000fffe0ff */
[----:B------:R-:W-:Y:S01]  /*1420*/  IMAD R8, R88, R18, RZ ;  /* 0x0000001258087224 */ /* 0x000fe200078e02ff */
[----:B------:R-:W-:Y:S01]  /*1430*/  @P1 LEA.HI.X R23, R19, c[0x0][0x224], R0, 0x1, P3 ;  /* 0x0000890013171a11 */ /* 0x000fe200018f0c00 */
[----:B------:R-:W-:Y:S01]  /*1440*/  IMAD.MOV.U32 R150, RZ, RZ, R146 ;  /* 0x000000ffff967224 */ /* 0x000fe200078e0092 */
[----:B------:R-:W-:Y:S01]  /*1450*/  IADD3 R0, R14, 0x80, RZ ;  /* 0x000000800e007810 */ /* 0x000fe20007ffe0ff */
[-C--:B------:R-:W-:Y:S01]  /*1460*/  IMAD R15, R15, R90.reuse, R8 ;  /* 0x0000005a0f0f7224 */ /* 0x080fe200078e0208 */
[----:B------:R-:W-:Y:S01]  /*1470*/  ISETP.GE.AND P6, PT, R6, c[0x0][0x1d4], PT ;  /* 0x0000750006007a0c */ /* 0x000fe20003fc6270 */
[----:B------:R-:W-:Y:S01]  /*1480*/  IMAD.SHL.U32 R103, R2, 0x20, RZ ;  /* 0x0000002002677824 */ /* 0x000fe200078e00ff */
[----:B------:R-:W-:Y:S01]  /*1490*/  @P2 LEA.HI.X R27, R16, c[0x0][0x224], R13, 0x1, P0 ;  /* 0x00008900101b2a11 */ /* 0x000fe200000f0c0d */
[----:B------:R-:W-:Y:S01]  /*14a0*/  IMAD.WIDE.U32 R12, R18, R90, R150 ;  /* 0x0000005a120c7225 */ /* 0x000fe200078e0096 */
[----:B------:R-:W-:Y:S01]  /*14b0*/  ISETP.GE.AND P5, PT, R0, c[0x0][0x1d4], PT ;  /* 0x0000750000007a0c */ /* 0x000fe20003fa6270 */
[----:B------:R-:W-:Y:S01]  /*14c0*/  ULDC.64 UR4, c[0x0][0x210] ;  /* 0x0000840000047ab9 */ /* 0x000fe20000000a00 */
[----:B------:R-:W-:Y:S01]  /*14d0*/  LOP3.LUT R10, R3, 0xfffffe00, R10, 0xf8, !PT ;  /* 0xfffffe00030a7812 */ /* 0x000fe200078ef80a */
[----:B------:R-:W-:Y:S01]  /*14e0*/  IMAD.IADD R15, R13, 0x1, R15 ;  /* 0x000000010d0f7824 */ /* 0x000fe200078e020f */
[----:B------:R-:W-:Y:S01]  /*14f0*/  ISETP.GT.AND P0, PT, R18, R11, PT ;  /* 0x0000000b1200720c */ /* 0x000fe20003f04270 */
[----:B------:R-:W-:Y:S01]  /*1500*/  IMAD.IADD R94, R94, 0x1, R9 ;  /* 0x000000015e5e7824 */ /* 0x000fe200078e0209 */
[----:B------:R-:W-:Y:S01]  /*1510*/  @P2 LEA R20, P3, R12, c[0x0][0x250], 0x1 ;  /* 0x000094000c142a11 */ /* 0x000fe200078608ff */
[C---:B------:R-:W-:Y:S01]  /*1520*/  @P2 IMAD.SHL.U32 R13, R10.reuse, 0x2, RZ ;  /* 0x000000020a0d2824 */ /* 0x040fe200078e00ff */
[----:B------:R-:W-:Y:S01]  /*1530*/  LEA.HI R3, R7, R82, RZ, 0x2 ;  /* 0x0000005207037211 */ /* 0x000fe200078f10ff */
[----:B------:R-:W-:Y:S01]  /*1540*/  @P1 IMAD.SHL.U32 R8, R10, 0x2, RZ ;  /* 0x000000020a081824 */ /* 0x000fe200078e00ff */
[----:B------:R-:W-:Y:S01]  /*1550*/  @P2 LEA.HI.X R21, R12, c[0x0][0x254], R15, 0x1, P3 ;  /* 0x000095000c152a11 */ /* 0x000fe200018f0c0f */
[----:B------:R-:W-:Y:S01]  /*1560*/  @P2 IMAD.SHL.U32 R6, R10, 0x2, RZ ;  /* 0x000000020a062824 */ /* 0x000fe200078e00ff */
[----:B------:R-:W-:Y:S01]  /*1570*/  SHF.L.U64.HI R96, R2, R17, c[0x0][0x25c] ;  /* 0x0000970002607619 */ /* 0x000fe20000010211 */
[----:B------:R-:W-:Y:S01]  /*1580*/  IMAD.MOV.U32 R127, RZ, RZ, 0x1 ;  /* 0x00000001ff7f7424 */ /* 0x000fe200078e00ff */
[--C-:B------:R-:W-:Y:S01]  /*1590*/  SHF.R.S32.HI R121, RZ, 0x2, R3.reuse ;  /* 0x00000002ff797819 */ /* 0x100fe20000011403 */
[----:B------:R-:W-:Y:S01]  /*15a0*/  UIMAD UR7, UR14, UR4, URZ ;  /* 0x000000040e0772a4 */ /* 0x000fe2000f8e023f */
[----:B------:R-:W-:Y:S01]  /*15b0*/  SHF.R.S32.HI R116, RZ, 0x1f, R3 ;  /* 0x0000001fff747819 */ /* 0x000fe20000011403 */
[----:B------:R-:W-:Y:S01]  /*15c0*/  IMAD.MOV.U32 R122, RZ, RZ, c[0x0][0x27c] ;  /* 0x00009f00ff7a7624 */ /* 0x000fe200078e00ff */
[----:B------:R-:W-:Y:S01]  /*15d0*/  @P0 IADD3 R16, R4, -0x2, RZ ;  /* 0xfffffffe04100810 */ /* 0x000fe20007ffe0ff */
[----:B------:R-:W-:Y:S01]  /*15e0*/  UIMAD.WIDE.U32 UR18, UR8, UR4, URZ ;  /* 0x00000004081272a5 */ /* 0x000fe2000f8e003f */
[----:B------:R-:W-:Y:S01]  /*15f0*/  LEA.HI R116, R116, R121, RZ, 0x3 ;  /* 0x0000007974747211 */ /* 0x000fe200078f18ff */
[----:B------:R-:W-:Y:S01]  /*1600*/  UIMAD UR7, UR8, UR5, UR7 ;  /* 0x00000005080772a4 */ /* 0x000fe2000f8e0207 */
[----:B------:R-:W-:Y:S01]  /*1610*/  @P0 SHF.R.S32.HI R0, RZ, 0x1f, R16 ;  /* 0x0000001fff000819 */ /* 0x000fe20000011410 */
[----:B------:R-:W-:Y:S01]  /*1620*/  @P0 IMAD R4, R89, R16, RZ ;  /* 0x0000001059040224 */ /* 0x000fe200078e02ff */
[----:B------:R-:W-:Y:S01]  /*1630*/  LOP3.LUT R116, R116, 0xfffffff8, RZ, 0xc0, !PT ;  /* 0xfffffff874747812 */ /* 0x000fe200078ec0ff */
[----:B------:R-:W-:Y:S01]  /*1640*/  @P0 IMAD.WIDE.U32 R16, R16, R91, R152 ;  /* 0x0000005b10100225 */ /* 0x000fe200078e0098 */
[----:B------:R-:W-:-:S02]  /*1650*/  ULDC.64 UR4, c[0x0][0x1e8] ;  /* 0x00007a0000047ab9 */ /* 0x000fc40000000a00 */
[----:B------:R-:W-:Y:S01]  /*1660*/  UIMAD UR20, UR14, UR4, URZ ;  /* 0x000000040e1472a4 */ /* 0x000fe2000f8e023f */
[----:B------:R-:W-:Y:S01]  /*1670*/  @P0 IMAD R4, R0, R91, R4 ;  /* 0x0000005b00040224 */ /* 0x000fe200078e0204 */
[----:B------:R-:W-:Y:S01]  /*1680*/  UIMAD.WIDE.U32 UR22, UR8, UR4, URZ ;  /* 0x00000004081672a5 */ /* 0x000fe2000f8e003f */
[----:B------:R-:W-:Y:S01]  /*1690*/  IMAD.IADD R116, R121, 0x1, -R116 ;  /* 0x0000000179747824 */ /* 0x000fe200078e0a74 */
[----:B------:R-:W-:Y:S01]  /*16a0*/  UIMAD UR20, UR8, UR5, UR20 ;  /* 0x00000005081472a4 */ /* 0x000fe2000f8e0214 */
[----:B------:R-:W-:Y:S01]  /*16b0*/  @P0 IMAD.IADD R4, R17, 0x1, R4 ;  /* 0x0000000111040824 */ /* 0x000fe200078e0204 */
[----:B------:R-:W-:Y:S01]  /*16c0*/  UIADD3 UR7, UR19, UR7, URZ ;  /* 0x0000000713077290 */ /* 0x000fe2000fffe03f */
[----:B------:R-:W-:Y:S01]  /*16d0*/  IMAD.SHL.U32 R117, R116, 0x40, RZ ;  /* 0x0000004074757824 */ /* 0x000fe200078e00ff */
[----:B------:R-:W-:Y:S01]  /*16e0*/  ULDC.64 UR4, c[0x0][0x2b0] ;  /* 0x0000ac0000047ab9 */ /* 0x000fe20000000a00 */
[----:B------:R-:W-:Y:S01]  /*16f0*/  IMAD.MOV.U32 R104, RZ, RZ, c[0x0][0x27c] ;  /* 0x00009f00ff687624 */ /* 0x000fe200078e00ff */
[----:B------:R-:W-:Y:S01]  /*1700*/  UIADD3 UR20, UR23, UR20, URZ ;  /* 0x0000001417147290 */ /* 0x000fe2000fffe03f */
[----:B------:R-:W-:Y:S01]  /*1710*/  IMAD.MOV.U32 R53, RZ, RZ, RZ ;  /* 0x000000ffff357224 */ /* 0x000fe200078e00ff */
[----:B------:R-:W-:Y:S01]  /*1720*/  LOP3.LUT R117, R117, 0x1c0, RZ, 0xc0, !PT ;  /* 0x000001c075757812 */ /* 0x000fe200078ec0ff */
[----:B------:R-:W-:-:S02]  /*1730*/  IMAD.MOV.U32 R67, RZ, RZ, 0x1 ;  /* 0x00000001ff437424 */ /* 0x000fc400078e00ff */
[----:B------:R-:W-:Y:S01]  /*1740*/  IMAD.SHL.U32 R104, R104, 0x2, RZ ;  /* 0x0000000268687824 */ /* 0x000fe200078e00ff */
[----:B------:R-:W-:Y:S01]  /*1750*/  SHF.R.U32.HI R105, RZ, 0x3, R117 ;  /* 0x00000003ff697819 */ /* 0x000fe20000011675 */
[----:B---3--:R2:W3:Y:S01]  /*1760*/  @P4 R2UR UR6, R5 ;  /* 0x00000000050643c2 */ /* 0x0084e200000e0000 */
[----:B------:R-:W-:-:S13]  /*1770*/  ISETP.GE.AND P4, PT, R14, c[0x0][0x1d4], PT ;  /* 0x000075000e007a0c */ /* 0x000fda0003f86270 */
[----:B------:R-:W-:Y:S01]  /*1780*/  @!PT LDS RZ, [RZ] ;  /* 0x00000000fffff984 */ /* 0x000fe20000000800 */
[----:B------:R-:W-:Y:S01]  /*1790*/  @!PT LDS RZ, [RZ] ;  /* 0x00000000fffff984 */ /* 0x000fe20000000800 */
[----:B------:R-:W-:Y:S01]  /*17a0*/  @!PT LDS RZ, [RZ] ;  /* 0x00000000fffff984 */ /* 0x000fe20000000800 */
[----:B------:R4:W-:Y:S01]  /*17b0*/  @P2 LDGSTS.E.BYPASS.LTC128B.128 [R13+0xc100], [R26.64], !P4 ;  /* 0x0c1000001a0d2fae */ /* 0x0009e2000e101d4a */
[----:B------:R-:W-:-:S03]  /*17c0*/  @P4 LOP3.LUT R84, R84, 0x1, RZ, 0xfc, !PT ;  /* 0x0000000154544812 */ /* 0x000fc600078efcff */
[----:B------:R4:W-:Y:S01]  /*17d0*/  @P2 LDGSTS.E.BYPASS.LTC128B.128 [R13+0xe100], [R26.64+0x80], !P6 ;  /* 0x0e1000801a0d2fae */ /* 0x0009e2000f101d4a */
[----:B------:R-:W-:-:S03]  /*17e0*/  LOP3.LUT R84, R84, 0xfffffffb, RZ, 0xc0, !PT ;  /* 0xfffffffb54547812 */ /* 0x000fc600078ec0ff */
[----:B------:R4:W-:Y:S01]  /*17f0*/  @P2 LDGSTS.E.BYPASS.LTC128B.128 [R13+0x10100], [R26.64+0x100], !P5 ;  /* 0x101001001a0d2fae */ /* 0x0009e2000e901d4a */
[----:B--2---:R-:W-:Y:S01]  /*1800*/  LOP3.LUT R5, R3, 0xfffffffc, RZ, 0xc0, !PT ;  /* 0xfffffffc03057812 */ /* 0x004fe200078ec0ff */
[----:B---3--:R-:W-:Y:S02]  /*1810*/  @UP0 USHF.R.S32.HI UR25, URZ, 0x1f, UR6 ;  /* 0x0000001f3f190899 */ /* 0x008fe40008011406 */
[----:B------:R2:W-:Y:S01]  /*1820*/  @P1 LDGSTS.E.BYPASS.LTC128B.128 [R8+0xd100], [R22.64], !P4 ;  /* 0x0d10000016081fae */ /* 0x0005e2000e101d4a */
[----:B------:R-:W-:Y:S01]  /*1830*/  @UP0 UMOV UR24, UR6 ;  /* 0x0000000600180c82 */ /* 0x000fe20008000000 */
[----:B------:R-:W-:Y:S01]  /*1840*/  IMAD.IADD R0, R82, 0x1, -R5 ;  /* 0x0000000152007824 */ /* 0x000fe200078e0a05 */
[--C-:B------:R-:W-:Y:S01]  /*1850*/  SHF.R.S32.HI R5, RZ, 0x1f, R121.reuse ;  /* 0x0000001fff057819 */ /* 0x100fe20000011479 */
[----:B------:R2:W-:Y:S01]  /*1860*/  @P1 LDGSTS.E.BYPASS.LTC128B.128 [R8+0xf100], [R22.64+0x80], !P6 ;  /* 0x0f10008016081fae */ /* 0x0005e2000f101d4a */
[----:B------:R-:W-:Y:S01]  /*1870*/  @!UP0 UMOV UR25, UR13 ;  /* 0x0000000d00198c82 */ /* 0x000fe20008000000 */
[----:B------:R-:W-:Y:S01]  /*1880*/  IMAD.SHL.U32 R24, R0, 0x8, RZ ;  /* 0x0000000800187824 */ /* 0x000fe200078e00ff */
[----:B------:R-:W-:Y:S01]  /*1890*/  UIMAD UR6, UR25, UR4, URZ ;  /* 0x00000004190672a4 */ /* 0x000fe2000f8e023f */
[----:B------:R2:W-:Y:S01]  /*18a0*/  @P1 LDGSTS.E.BYPASS.LTC128B.128 [R8+0x11100], [R22.64+0x100], !P5 ;  /* 0x1110010016081fae */ /* 0x0005e2000e901d4a */
[C---:B------:R-:W-:Y:S01]  /*18b0*/  IMAD R154, R5.reuse, c[0x0][0x280], RZ ;  /* 0x0000a000059a7a24 */ /* 0x040fe200078e02ff */
[----:B------:R-:W-:Y:S01]  /*18c0*/  @!UP0 UMOV UR24, UR9 ;  /* 0x0000000900188c82 */ /* 0x000fe20008000000 */
[----:B------:R-:W-:Y:S01]  /*18d0*/  ISETP.GE.AND P3, PT, R24, c[0x0][0x27c], PT ;  /* 0x00009f0018007a0c */ /* 0x000fe20003f66270 */
[----:B------:R-:W0:Y:S01]  /*18e0*/  LDGDEPBAR ;  /* 0x00000000000079af */ /* 0x000e220000000000 */
[----:B------:R-:W-:Y:S01]  /*18f0*/  IMAD R156, R5, c[0x0][0x290], RZ ;  /* 0x0000a400059c7a24 */ /* 0x000fe200078e02ff */
[----:B------:R-:W-:Y:S01]  /*1900*/  SHF.R.S32.HI R25, RZ, 0x1f, R24 ;  /* 0x0000001fff197819 */ /* 0x000fe20000011418 */
[C---:B------:R-:W-:Y:S01]  /*1910*/  IMAD R154, R121.reuse, c[0x0][0x284], R154 ;  /* 0x0000a100799a7a24 */ /* 0x040fe200078e029a */
[----:B------:R-:W-:Y:S01]  /*1920*/  BAR.SYNC.DEFER_BLOCKING 0x0 ;  /* 0x0000000000007b1d */ /* 0x000fe20000010000 */
[----:B------:R-:W-:Y:S01]  /*1930*/  SEL R9, RZ, c[0x0][0x27c], !P3 ;  /* 0x00009f00ff097a07 */ /* 0x000fe20005800000 */
[----:B------:R-:W-:Y:S01]  /*1940*/  IMAD R115, R0, 0x40, R121 ;  /* 0x0000004000737824 */ /* 0x000fe200078e0279 */
[C---:B------:R-:W-:Y:S01]  /*1950*/  IADD3 R119, R24.reuse, 0x80, RZ ;  /* 0x0000008018777810 */ /* 0x040fe20007ffe0ff */
[----:B------:R-:W-:Y:S01]  /*1960*/  IMAD.WIDE.U32 R158, R121, c[0x0][0x280], R24 ;  /* 0x0000a000799e7a25 */ /* 0x000fe200078e0018 */
[C---:B------:R-:W-:Y:S01]  /*1970*/  IADD3 R120, R24.reuse, 0x60, RZ ;  /* 0x0000006018787810 */ /* 0x040fe20007ffe0ff */
[----:B------:R-:W-:Y:S01]  /*1980*/  UIMAD.WIDE.U32 UR26, UR24, UR4, URZ ;  /* 0x00000004181a72a5 */ /* 0x000fe2000f8e003f */
[C---:B------:R-:W-:Y:S01]  /*1990*/  IADD3 R118, R24.reuse, 0xa0, RZ ;  /* 0x000000a018767810 */ /* 0x040fe20007ffe0ff */
[----:B------:R-:W-:Y:S01]  /*19a0*/  IMAD.IADD R9, R24, 0x1, R9 ;  /* 0x0000000118097824 */ /* 0x000fe200078e0209 */
[----:B------:R-:W-:Y:S01]  /*19b0*/  @P3 LOP3.LUT R84, R84, 0x4, RZ, 0xfc, !PT ;  /* 0x0000000454543812 */ /* 0x000fe200078efcff */
[----:B------:R-:W-:Y:S01]  /*19c0*/  IMAD.IADD R159, R159, 0x1, R154 ;  /* 0x000000019f9f7824 */ /* 0x000fe200078e029a */
[----:B------:R-:W-:Y:S01]  /*19d0*/  SHF.R.S32.HI R111, RZ, 0x1f, R120 ;  /* 0x0000001fff6f7819 */ /* 0x000fe20000011478 */
[C---:B------:R-:W-:Y:S01]  /*19e0*/  IMAD R156, R121.reuse, c[0x0][0x294], R156 ;  /* 0x0000a500799c7a24 */ /* 0x040fe200078e029c */
[----:B------:R-:W-:Y:S01]  /*19f0*/  LOP3.LUT R84, R84, 0xfffffffd, RZ, 0xc0, !PT ;  /* 0xfffffffd54547812 */ /* 0x000fe200078ec0ff */
[----:B------:R-:W-:Y:S01]  /*1a00*/  IMAD.WIDE.U32 R160, R121, c[0x0][0x290], R24 ;  /* 0x0000a40079a07a25 */ /* 0x000fe200078e0018 */
[----:B------:R-:W-:Y:S01]  /*1a10*/  SHF.R.S32.HI R107, RZ, 0x1f, R118 ;  /* 0x0000001fff6b7819 */ /* 0x000fe20000011476 */
[----:B------:R-:W-:Y:S01]  /*1a20*/  UIMAD UR5, UR24, UR5, UR6 ;  /* 0x00000005180572a4 */ /* 0x000fe2000f8e0206 */
[----:B------:R-:W-:Y:S01]  /*1a30*/  LEA.HI R111, R111, R120, RZ, 0x3 ;  /* 0x000000786f6f7211 */ /* 0x000fe200078f18ff */
[----:B------:R-:W-:Y:S01]  /*1a40*/  IMAD.IADD R161, R161, 0x1, R156 ;  /* 0x00000001a1a17824 */ /* 0x000fe200078e029c */
[----:B------:R-:W-:Y:S01]  /*1a50*/  LEA.HI R107, R107, R118, RZ, 0x3 ;  /* 0x000000766b6b7211 */ /* 0x000fe200078f18ff */
[----:B--2---:R-:W-:Y:S01]  /*1a60*/  IMAD.SHL.U32 R22, R0, 0x4, RZ ;  /* 0x0000000400167824 */ /* 0x004fe200078e00ff */
[----:B------:R-:W-:Y:S01]  /*1a70*/  SHF.R.S32.HI R0, RZ, 0x1f, R119 ;  /* 0x0000001fff007819 */ /* 0x000fe20000011477 */
[----:B-----5:R-:W-:Y:S01]  /*1a80*/  IMAD.WIDE.U32 R158, R83, c[0x0][0x280], R158 ;  /* 0x0000a000539e7a25 */ /* 0x020fe200078e009e */
[----:B------:R-:W-:Y:S01]  /*1a90*/  LOP3.LUT R111, R111, 0xfffffff8, RZ, 0xc0, !PT ;  /* 0xfffffff86f6f7812 */ /* 0x000fe200078ec0ff */
[----:B------:R-:W-:Y:S01]  /*1aa0*/  @!PT LDS RZ, [RZ] ;  /* 0x00000000fffff984 */ /* 0x000fe20000000800 */
[----:B------:R-:W-:Y:S01]  /*1ab0*/  @!PT LDS RZ, [RZ] ;  /* 0x00000000fffff984 */ /* 0x000fe20000000800 */
[----:B------:R-:W-:Y:S01]  /*1ac0*/  @!PT LDS RZ, [RZ] ;  /* 0x00000000fffff984 */ /* 0x000fe20000000800 */
[----:B------:R2:W-:Y:S01]  /*1ad0*/  @P2 LDGSTS.E.BYPASS.LTC128B.128 [R6+0x100], [R20.64], !P4 ;  /* 0x0010000014062fae */ /* 0x0005e2000e101d4a */
[----:B------:R-:W-:Y:S01]  /*1ae0*/  SHF.R.S32.HI R23, RZ, 0x1f, R22 ;  /* 0x0000001fff177819 */ /* 0x000fe20000011416 */
[----:B------:R-:W-:Y:S01]  /*1af0*/  IMAD.WIDE.U32 R160, R83, c[0x0][0x290], R160 ;  /* 0x0000a40053a07a25 */ /* 0x000fe200078e00a0 */
[----:B------:R-:W-:Y:S01]  /*1b00*/  IADD3 R19, R22, 0x40, RZ ;  /* 0x0000004016137810 */ /* 0x000fe20007ffe0ff */
[----:B------:R2:W-:Y:S01]  /*1b10*/  @P2 LDGSTS.E.BYPASS.LTC128B.128 [R6+0x2100], [R20.64+0x80], !P6 ;  /* 0x0210008014062fae */ /* 0x0005e2000f101d4a */
[----:B------:R-:W-:Y:S01]  /*1b20*/  LEA.HI R109, R0, R119, RZ, 0x3 ;  /* 0x00000077006d7211 */ /* 0x000fe200078f18ff */
[----:B----4-:R-:W-:Y:S01]  /*1b30*/  IMAD.WIDE.U32 R26, R121, c[0x0][0x290], R22 ;  /* 0x0000a400791a7a25 */ /* 0x010fe200078e0016 */
[----:B------:R-:W-:Y:S01]  /*1b40*/  LOP3.LUT R0, R117, 0x18, R24, 0xf8, !PT ;  /* 0x0000001875007812 */ /* 0x000fe200078ef818 */
[----:B------:R2:W-:Y:S01]  /*1b50*/  @P2 LDGSTS.E.BYPASS.LTC128B.128 [R6+0x4100], [R20.64+0x100], !P5 ;  /* 0x0410010014062fae */ /* 0x0005e2000e901d4a */
[----:B------:R-:W-:Y:S01]  /*1b60*/  @P1 IADD3 R13, P2, R103, R12, RZ ;  /* 0x0000000c670d1210 */ /* 0x000fe20007f5e0ff */
[----:B------:R-:W-:Y:S01]  /*1b70*/  IMAD.IADD R157, R156, 0x1, R27 ;  /* 0x000000019c9d7824 */ /* 0x000fe200078e021b */
[----:B------:R-:W-:Y:S01]  /*1b80*/  LOP3.LUT R0, R0, R105, RZ, 0x3c, !PT ;  /* 0x0000006900007212 */ /* 0x000fe200078e3cff */
[----:B------:R-:W-:Y:S01]  /*1b90*/  IMAD.MOV.U32 R156, RZ, RZ, R26 ;  /* 0x000000ffff9c7224 */ /* 0x000fe200078e001a */
[----:B------:R-:W-:Y:S01]  /*1ba0*/  LOP3.LUT R109, R109, 0xfffffff8, RZ, 0xc0, !PT ;  /* 0xfffffff86d6d7812 */ /* 0x000fe200078ec0ff */
[----:B------:R-:W-:Y:S01]  /*1bb0*/  @P1 IMAD.X R2, R96, 0x1, R15, P2 ;  /* 0x0000000160021824 */ /* 0x000fe200010e060f */
[----:B------:R-:W-:Y:S01]  /*1bc0*/  @P1 LEA R28, P2, R13, c[0x0][0x250], 0x1 ;  /* 0x000094000d1c1a11 */ /* 0x000fe200078408ff */
[----:B------:R-:W-:Y:S01]  /*1bd0*/  IMAD.WIDE.U32 R156, R83, c[0x0][0x290], R156 ;  /* 0x0000a400539c7a25 */ /* 0x000fe200078e009c */
[----:B------:R-:W-:Y:S01]  /*1be0*/  LOP3.LUT R107, R107, 0xfffffff8, RZ, 0xc0, !PT ;  /* 0xfffffff86b6b7812 */ /* 0x000fe200078ec0ff */
[----:B------:R-:W-:Y:S01]  /*1bf0*/  ULDC.U8 UR4, c[0x0][0x298] ;  /* 0x0000a60000047ab9 */ /* 0x000fe20000000000 */
[----:B------:R-:W-:Y:S01]  /*1c00*/  @P1 LEA.HI.X R29, R13, c[0x0][0x254], R2, 0x1, P2 ;  /* 0x000095000d1d1a11 */ /* 0x000fe200010f0c02 */
[----:B------:R-:W-:Y:S01]  /*1c10*/  @P1 IMAD.SHL.U32 R2, R10, 0x2, RZ ;  /* 0x000000020a021824 */ /* 0x000fe200078e00ff */
[----:B------:R-:W-:Y:S01]  /*1c20*/  @P0 LEA R14, P2, R16, c[0x0][0x220], 0x1 ;  /* 0x00008800100e0a11 */ /* 0x000fe200078408ff */
[----:B------:R-:W-:Y:S01]  /*1c30*/  UIADD3 UR5, UR27, UR5, URZ ;  /* 0x000000051b057290 */ /* 0x000fe2000fffe03f */
[----:B------:R-:W-:-:S02]  /*1c40*/  SHF.R.S32.HI R102, RZ, 0x1f, R111 ;  /* 0x0000001fff667819 */ /* 0x000fc4000001146f */
[----:B------:R-:W-:Y:S01]  /*1c50*/  @P0 LEA.HI.X R15, R16, c[0x0][0x224], R4, 0x1, P2 ;  /* 0x00008900100f0a11 */ /* 0x000fe200010f0c04 */
[----:B------:R-:W-:Y:S01]  /*1c60*/  IMAD.WIDE.U32 R4, R121, c[0x0][0x280], R22 ;  /* 0x0000a00079047a25 */ /* 0x000fe200078e0016 */
[----:B------:R3:W-:Y:S01]  /*1c70*/  @P1 LDGSTS.E.BYPASS.LTC128B.128 [R2+0x1100], [R28.64], !P4 ;  /* 0x011000001c021fae */ /* 0x0007e2000e101d4a */
[----:B------:R-:W-:Y:S02]  /*1c80*/  SHF.R.S32.HI R100, RZ, 0x1f, R109 ;  /* 0x0000001fff647819 */ /* 0x000fe4000001146d */
[----:B------:R-:W-:Y:S01]  /*1c90*/  IMAD.IADD R155, R154, 0x1, R5 ;  /* 0x000000019a9b7824 */ /* 0x000fe200078e0205 */
[----:B------:R3:W-:Y:S01]  /*1ca0*/  @P1 LDGSTS.E.BYPASS.LTC128B.128 [R2+0x3100], [R28.64+0x80], !P6 ;  /* 0x031000801c021fae */ /* 0x0007e2000f101d4a */
[C---:B------:R-:W-:Y:S01]  /*1cb0*/  IMAD.IADD R16, R22.reuse, 0x1, R19 ;  /* 0x0000000116107824 */ /* 0x040fe200078e0213 */
[----:B------:R-:W-:Y:S01]  /*1cc0*/  SHF.R.S32.HI R98, RZ, 0x1f, R107 ;  /* 0x0000001fff627819 */ /* 0x000fe2000001146b */
[----:B------:R-:W-:Y:S01]  /*1cd0*/  IMAD.MOV.U32 R154, RZ, RZ, R4 ;  /* 0x000000ffff9a7224 */ /* 0x000fe200078e0004 */
[C---:B--2---:R-:W-:Y:S01]  /*1ce0*/  IADD3 R20, R22.reuse, 0x20, RZ ;  /* 0x0000002016147810 */ /* 0x044fe20007ffe0ff */
[----:B------:R3:W-:Y:S01]  /*1cf0*/  @P1 LDGSTS.E.BYPASS.LTC128B.128 [R2+0x5100], [R28.64+0x100], !P5 ;  /* 0x051001001c021fae */ /* 0x0007e2000e901d4a */
[----:B------:R-:W-:Y:S01]  /*1d00*/  @P0 LEA R12, P1, R93, R14, 0x1 ;  /* 0x0000000e5d0c0211 */ /* 0x000fe200078208ff */
[----:B------:R-:W-:Y:S01]  /*1d10*/  IMAD.WIDE.U32 R154, R83, c[0x0][0x280], R154 ;  /* 0x0000a000539a7a25 */ /* 0x000fe200078e009a */
[----:B------:R-:W-:Y:S01]  /*1d20*/  SHF.R.S32.HI R6, RZ, 0x1f, R9 ;  /* 0x0000001fff067819 */ /* 0x000fe20000011409 */
[----:B------:R-:W0:Y:S01]  /*1d30*/  LDGDEPBAR ;  /* 0x00000000000079af */ /* 0x000e220000000000 */
[----:B------:R-:W-:Y:S01]  /*1d40*/  @P0 LEA.HI.X R13, R93, R15, R92, 0x1, P1 ;  /* 0x0000000f5d0d0211 */ /* 0x000fe200008f0c5c */
[----:B------:R-:W-:Y:S01]  /*1d50*/  IMAD.IADD R17, R22, 0x1, R20 ;  /* 0x0000000116117824 */ /* 0x000fe200078e0214 */
[----:B------:R-:W-:-:S02]  /*1d60*/  ISETP.GE.AND P1, PT, R16, c[0x0][0x27c], PT ;  /* 0x00009f0010007a0c */ /* 0x000fc40003f26270 */
[CC--:B------:R-:W-:Y:S02]  /*1d70*/  LEA.HI R4, R6.reuse, R9.reuse, RZ, 0x3 ;  /* 0x0000000906047211 */ /* 0x0c0fe400078f18ff */
[----:B------:R-:W-:Y:S02]  /*1d80*/  ISETP.GE.AND P2, PT, R17, c[0x0][0x27c], PT ;  /* 0x00009f0011007a0c */ /* 0x000fe40003f46270 */
[----:B------:R-:W-:Y:S02]  /*1d90*/  SEL R3, RZ, c[0x0][0x27c], !P1 ;  /* 0x00009f00ff037a07 */ /* 0x000fe40004800000 */
[----:B------:R-:W-:Y:S02]  /*1da0*/  SEL R8, RZ, c[0x0][0x27c], !P2 ;  /* 0x00009f00ff087a07 */ /* 0x000fe40005000000 */
[----:B------:R-:W-:Y:S02]  /*1db0*/  LEA.HI R6, R6, R9, RZ, 0x6 ;  /* 0x0000000906067211 */ /* 0x000fe400078f30ff */
[----:B------:R-:W-:Y:S01]  /*1dc0*/  LOP3.LUT R110, R117, 0x38, R4, 0xf8, !PT ;  /* 0x00000038756e7812 */ /* 0x000fe200078ef804 */
[--C-:B------:R-:W-:Y:S01]  /*1dd0*/  IMAD.IADD R8, R8, 0x1, R17.reuse ;  /* 0x0000000108087824 */ /* 0x100fe200078e0211 */
[----:B------:R-:W-:Y:S01]  /*1de0*/  SHF.R.S32.HI R114, RZ, 0x1f, R17 ;  /* 0x0000001fff727819 */ /* 0x000fe20000011411 */
[----:B------:R-:W-:Y:S01]  /*1df0*/  IMAD.SHL.U32 R6, R6, 0x40, RZ ;  /* 0x0000004006067824 */ /* 0x000fe200078e00ff */
[----:B------:R-:W-:-:S02]  /*1e00*/  LOP3.LUT R110, R110, R105, RZ, 0x3c, !PT ;  /* 0x000000696e6e7212 */ /* 0x000fc400078e3cff */
[----:B------:R-:W-:Y:S02]  /*1e10*/  SHF.R.S32.HI R5, RZ, 0x1f, R8 ;  /* 0x0000001fff057819 */ /* 0x000fe40000011408 */
[----:B------:R-:W-:Y:S02]  /*1e20*/  @P2 LOP3.LUT R84, R84, 0x2, RZ, 0xfc, !PT ;  /* 0x0000000254542812 */ /* 0x000fe400078efcff */
[CC--:B---3--:R-:W-:Y:S02]  /*1e30*/  LEA.HI R2, R5.reuse, R8.reuse, RZ, 0x3 ;  /* 0x0000000805027211 */ /* 0x0c8fe400078f18ff */
[----:B------:R-:W-:Y:S01]  /*1e40*/  LEA.HI R5, R5, R8, RZ, 0x6 ;  /* 0x0000000805057211 */ /* 0x000fe200078f30ff */
[----:B------:R-:W-:Y:S01]  /*1e50*/  @P0 IMAD.SHL.U32 R8, R10, 0x2, RZ ;  /* 0x000000020a080824 */ /* 0x000fe200078e00ff */
[----:B------:R-:W-:Y:S02]  /*1e60*/  LOP3.LUT R84, R84, 0xfffffff7, RZ, 0xc0, !PT ;  /* 0xfffffff754547812 */ /* 0x000fe400078ec0ff */
[----:B------:R-:W-:Y:S01]  /*1e70*/  LOP3.LUT R6, R6, 0xfffff000, RZ, 0xc0, !PT ;  /* 0xfffff00006067812 */ /* 0x000fe200078ec0ff */
[----:B------:R-:W-:Y:S01]  /*1e80*/  IMAD.SHL.U32 R5, R5, 0x40, RZ ;  /* 0x0000004005057824 */ /* 0x000fe200078e00ff */
[----:B------:R2:W-:Y:S01]  /*1e90*/  @P0 LDGSTS.E.BYPASS.LTC128B.128 [R8+0x12100], [R14.64], !P4 ;  /* 0x121000000e080fae */ /* 0x0005e2000e101d4a */
[----:B------:R-:W-:-:S02]  /*1ea0*/  @P1 LOP3.LUT R84, R84, 0x8, RZ, 0xfc, !PT ;  /* 0x0000000854541812 */ /* 0x000fc400078efcff */
[----:B------:R-:W-:Y:S01]  /*1eb0*/  ISETP.NE.AND P1, PT, R127, c[0x0][0x2b8], PT ;  /* 0x0000ae007f007a0c */ /* 0x000fe20003f25270 */
[----:B------:R2:W-:Y:S01]  /*1ec0*/  @P0 LDGSTS.E.BYPASS.LTC128B.128 [R8+0x14100], [R14.64+0x80], !P6 ;  /* 0x141000800e080fae */ /* 0x0005e2000f101d4a */
[----:B------:R-:W-:Y:S02]  /*1ed0*/  LOP3.LUT R84, R84, 0xffffffef, RZ, 0xc0, !PT ;  /* 0xffffffef54547812 */ /* 0x000fe400078ec0ff */
[----:B------:R-:W-:Y:S01]  /*1ee0*/  SHF.R.S32.HI R113, RZ, 0x1f, R16 ;  /* 0x0000001fff717819 */ /* 0x000fe20000011410 */
[----:B------:R2:W-:Y:S01]  /*1ef0*/  @P0 LDGSTS.E.BYPASS.LTC128B.128 [R8+0x16100], [R14.64+0x100], !P5 ;  /* 0x161001000e080fae */ /* 0x0005e2000e901d4a */
[----:B------:R-:W-:Y:S02]  /*1f00*/  LOP3.LUT R129, R4, 0xfffffff8, RZ, 0xc0, !PT ;  /* 0xfffffff804817812 */ /* 0x000fe400078ec0ff */
[----:B------:R-:W-:Y:S01]  /*1f10*/  LOP3.LUT R131, R2, 0xfffffff8, RZ, 0xc0, !PT ;  /* 0xfffffff802837812 */ /* 0x000fe200078ec0ff */
[----:B------:R3:W-:Y:S01]  /*1f20*/  @P0 LDGSTS.E.BYPASS.LTC128B.128 [R8+0x13100], [R12.64], !P4 ;  /* 0x131000000c080fae */ /* 0x0007e2000e101d4a */
[----:B------:R-:W-:-:S02]  /*1f30*/  LOP3.LUT R108, R117, 0x38, R2, 0xf8, !PT ;  /* 0x00000038756c7812 */ /* 0x000fc400078ef802 */
[----:B------:R-:W-:Y:S01]  /*1f40*/  LEA.HI R114, R114, R17, RZ, 0x3 ;  /* 0x0000001172727211 */ /* 0x000fe200078f18ff */
[----:B------:R3:W-:Y:S01]  /*1f50*/  @P0 LDGSTS.E.BYPASS.LTC128B.128 [R8+0x15100], [R12.64+0x80], !P6 ;  /* 0x151000800c080fae */ /* 0x0007e2000f101d4a */
[----:B------:R-:W-:Y:S02]  /*1f60*/  LEA.HI R113, R113, R16, RZ, 0x3 ;  /* 0x0000001071717211 */ /* 0x000fe400078f18ff */
[----:B------:R-:W-:Y:S01]  /*1f70*/  SHF.R.S32.HI R128, RZ, 0x1f, R129 ;  /* 0x0000001fff807819 */ /* 0x000fe20000011481 */
[----:B------:R3:W-:Y:S01]  /*1f80*/  @P0 LDGSTS.E.BYPASS.LTC128B.128 [R8+0x17100], [R12.64+0x100], !P5 ;  /* 0x171001000c080fae */ /* 0x0007e2000e901d4a */
[----:B------:R-:W-:Y:S02]  /*1f90*/  LOP3.LUT P0, RZ, R116, 0x4, RZ, 0xc0, !PT ;  /* 0x0000000474ff7812 */ /* 0x000fe4000780c0ff */
[----:B------:R-:W-:Y:S01]  /*1fa0*/  SHF.R.S32.HI R130, RZ, 0x1f, R131 ;  /* 0x0000001fff827819 */ /* 0x000fe20000011483 */
[----:B------:R-:W0:Y:S01]  /*1fb0*/  LDGDEPBAR ;  /* 0x00000000000079af */ /* 0x000e220000000000 */
[----:B------:R-:W-:-:S02]  /*1fc0*/  LOP3.LUT R5, R5, 0xfffff000, RZ, 0xc0, !PT ;  /* 0xfffff00005057812 */ /* 0x000fc400078ec0ff */
[----:B------:R-:W-:Y:S02]  /*1fd0*/  LOP3.LUT R108, R108, R105, RZ, 0x3c, !PT ;  /* 0x000000696c6c7212 */ /* 0x000fe400078e3cff */
[----:B------:R-:W-:Y:S02]  /*1fe0*/  LOP3.LUT R114, R114, 0xfffffff8, RZ, 0xc0, !PT ;  /* 0xfffffff872727812 */ /* 0x000fe400078ec0ff */
[----:B------:R-:W-:Y:S02]  /*1ff0*/  LOP3.LUT R113, R113, 0xfffffff8, RZ, 0xc0, !PT ;  /* 0xfffffff871717812 */ /* 0x000fe400078ec0ff */
[C---:B------:R-:W-:Y:S01]  /*2000*/  SHF.L.U64.HI R128, R129.reuse, 0x1, R128 ;  /* 0x0000000181807819 */ /* 0x040fe20000010280 */
[----:B------:R-:W-:Y:S01]  /*2010*/  IMAD.SHL.U32 R129, R129, 0x2, RZ ;  /* 0x0000000281817824 */ /* 0x000fe200078e00ff */
[----:B--2---:R-:W-:Y:S01]  /*2020*/  LEA.HI R15, R7, R82, RZ, 0x5 ;  /* 0x00000052070f7211 */ /* 0x004fe200078f28ff */
[----:B------:R-:W-:Y:S01]  /*2030*/  IMAD.MOV.U32 R14, RZ, RZ, c[0x0][0x290] ;  /* 0x0000a400ff0e7624 */ /* 0x000fe200078e00ff */
[----:B------:R-:W-:-:S02]  /*2040*/  @P0 LOP3.LUT R84, R84, 0x10, RZ, 0xfc, !PT ;  /* 0x0000001054540812 */ /* 0x000fc400078efcff */
[----:B------:R-:W-:Y:S01]  /*2050*/  ISETP.GE.AND P0, PT, R122, 0x1, PT ;  /* 0x000000017a00780c */ /* 0x000fe20003f06270 */
[----:B------:R-:W-:Y:S01]  /*2060*/  IMAD.SHL.U32 R15, R15, 0x10, RZ ;  /* 0x000000100f0f7824 */ /* 0x000fe200078e00ff */
[----:B------:R-:W-:Y:S01]  /*2070*/  LOP3.LUT R84, R84, 0xffffffbf, RZ, 0xc0, !PT ;  /* 0xffffffbf54547812 */ /* 0x000fe200078ec0ff */
[C---:B------:R-:W-:Y:S01]  /*2080*/  IMAD.SHL.U32 R97, R14.reuse, 0x40, RZ ;  /* 0x000000400e617824 */ /* 0x040fe200078e00ff */
[----:B------:R-:W-:Y:S02]  /*2090*/  SHF.L.U64.HI R95, R14, R99, c[0x0][0x294] ;  /* 0x0000a5000e5f7619 */ /* 0x000fe40000010263 */
[----:B------:R-:W-:Y:S01]  /*20a0*/  LOP3.LUT R15, R15, 0xfffffe00, RZ, 0xc0, !PT ;  /* 0xfffffe000f0f7812 */ /* 0x000fe200078ec0ff */
[----:B---3--:R-:W-:Y:S01]  /*20b0*/  IMAD.IADD R8, R3, 0x1, R16 ;  /* 0x0000000103087824 */ /* 0x008fe200078e0210 */
[----:B------:R-:W-:Y:S01]  /*20c0*/  LOP3.LUT R84, R84, 0xffffffdf, RZ, 0xc0, !PT ;  /* 0xffffffdf54547812 */ /* 0x000fe200078ec0ff */
[----:B------:R-:W-:Y:S01]  /*20d0*/  IMAD.MOV.U32 R12, RZ, RZ, c[0x0][0x280] ;  /* 0x0000a000ff0c7624 */ /* 0x000fe200078e00ff */
[--C-:B------:R-:W-:Y:S01]  /*20e0*/  IADD3 R110, R110, R6, R15.reuse ;  /* 0x000000066e6e7210 */ /* 0x100fe20007ffe00f */
[----:B------:R-:W-:Y:S01]  /*20f0*/  IMAD.IADD R0, R0, 0x1, R15 ;  /* 0x0000000100007824 */ /* 0x000fe200078e020f */
[----:B------:R-:W-:Y:S01]  /*2100*/  SHF.R.S32.HI R3, RZ, 0x1f, R8 ;  /* 0x0000001fff037819 */ /* 0x000fe20000011408 */
[----:B------:R-:W-:Y:S01]  /*2110*/  IMAD.SHL.U32 R101, R12, 0x40, RZ ;  /* 0x000000400c657824 */ /* 0x000fe200078e00ff */
[----:B------:R-:W-:-:S02]  /*2120*/  SHF.R.S32.HI R6, RZ, 0x1f, R83 ;  /* 0x0000001fff067819 */ /* 0x000fc40000011453 */
[CC--:B------:R-:W-:Y:S02]  /*2130*/  LEA.HI R136, R3.reuse, R8.reuse, RZ, 0x3 ;  /* 0x0000000803887211 */ /* 0x0c0fe400078f18ff */
[----:B------:R-:W-:Y:S01]  /*2140*/  LEA.HI R3, R3, R8, RZ, 0x6 ;  /* 0x0000000803037211 */ /* 0x000fe200078f30ff */
[C---:B------:R-:W-:Y:S01]  /*2150*/  IMAD R8, R6.reuse, c[0x0][0x290], RZ ;  /* 0x0000a40006087a24 */ /* 0x040fe200078e02ff */
[----:B------:R-:W-:Y:S01]  /*2160*/  LOP3.LUT R106, R117, 0x38, R136, 0xf8, !PT ;  /* 0x00000038756a7812 */ /* 0x000fe200078ef888 */
[----:B------:R-:W-:Y:S01]  /*2170*/  IMAD R6, R6, c[0x0][0x280], RZ ;  /* 0x0000a00006067a24 */ /* 0x000fe200078e02ff */
[----:B------:R-:W-:Y:S01]  /*2180*/  LOP3.LUT R133, R136, 0xfffffff8, RZ, 0xc0, !PT ;  /* 0xfffffff888857812 */ /* 0x000fe200078ec0ff */
[----:B------:R-:W-:Y:S01]  /*2190*/  IMAD.SHL.U32 R3, R3, 0x40, RZ ;  /* 0x0000004003037824 */ /* 0x000fe200078e00ff */
[----:B------:R-:W-:Y:S01]  /*21a0*/  LOP3.LUT R106, R106, R105, RZ, 0x3c, !PT ;  /* 0x000000696a6a7212 */ /* 0x000fe200078e3cff */
[----:B------:R-:W-:Y:S01]  /*21b0*/  IMAD R123, R83, c[0x0][0x284], R6 ;  /* 0x0000a100537b7a24 */ /* 0x000fe200078e0206 */
[----:B------:R-:W-:-:S02]  /*21c0*/  SHF.R.S32.HI R132, RZ, 0x1f, R133 ;  /* 0x0000001fff847819 */ /* 0x000fc40000011485 */
[----:B------:R-:W-:Y:S01]  /*21d0*/  LOP3.LUT R3, R3, 0xfffff000, RZ, 0xc0, !PT ;  /* 0xfffff00003037812 */ /* 0x000fe200078ec0ff */
[----:B------:R-:W-:Y:S01]  /*21e0*/  IMAD.IADD R125, R159, 0x1, R123 ;  /* 0x000000019f7d7824 */ /* 0x000fe200078e027b */
[----:B------:R-:W-:Y:S01]  /*21f0*/  @P1 LOP3.LUT R84, R84, 0x20, RZ, 0xfc, !PT ;  /* 0x0000002054541812 */ /* 0x000fe200078efcff */
[----:B------:R-:W-:Y:S01]  /*2200*/  IMAD.IADD R123, R123, 0x1, R155 ;  /* 0x000000017b7b7824 */ /* 0x000fe200078e029b */
[----:B------:R-:W-:Y:S01]  /*2210*/  IADD3 R106, R106, R3, R15 ;  /* 0x000000036a6a7210 */ /* 0x000fe20007ffe00f */
[----:B------:R-:W-:Y:S01]  /*2220*/  IMAD R3, R83, c[0x0][0x294], R8 ;  /* 0x0000a50053037a24 */ /* 0x000fe200078e0208 */
[----:B------:R-:W-:Y:S02]  /*2230*/  SHF.L.U64.HI R99, R12, R99, c[0x0][0x284] ;  /* 0x0000a1000c637619 */ /* 0x000fe40000010263 */
[----:B------:R-:W-:Y:S01]  /*2240*/  SHF.L.U64.HI R130, R131, 0x1, R130 ;  /* 0x0000000183827819 */ /* 0x000fe20000010282 */
[----:B------:R-:W-:Y:S01]  /*2250*/  IMAD.IADD R126, R161, 0x1, R3 ;  /* 0x00000001a17e7824 */ /* 0x000fe200078e0203 */
[----:B------:R-:W-:Y:S01]  /*2260*/  SHF.L.U64.HI R132, R133, 0x1, R132 ;  /* 0x0000000185847819 */ /* 0x000fe20000010284 */
[----:B------:R-:W-:Y:S01]  /*2270*/  IMAD.IADD R124, R3, 0x1, R157 ;  /* 0x00000001037c7824 */ /* 0x000fe200078e029d */
[----:B------:R-:W-:Y:S01]  /*2280*/  IADD3 R108, R108, R5, R15 ;  /* 0x000000056c6c7210 */ /* 0x000fe20007ffe00f */
[----:B------:R-:W-:Y:S01]  /*2290*/  IMAD.SHL.U32 R131, R131, 0x2, RZ ;  /* 0x0000000283837824 */ /* 0x000fe200078e00ff */
[C---:B------:R-:W-:Y:S01]  /*22a0*/  IADD3 R14, R22.reuse, 0x50, RZ ;  /* 0x00000050160e7810 */ /* 0x040fe20007ffe0ff */
[----:B------:R-:W-:Y:S01]  /*22b0*/  IMAD.SHL.U32 R133, R133, 0x2, RZ ;  /* 0x0000000285857824 */ /* 0x000fe200078e00ff */
[----:B------:R-:W-:-:S02]  /*22c0*/  IADD3 R13, R22, 0x10, RZ ;  /* 0x00000010160d7810 */ /* 0x000fc40007ffe0ff */
[----:B------:R-:W-:Y:S02]  /*22d0*/  IADD3 R12, R22, 0x30, RZ ;  /* 0x00000030160c7810 */ /* 0x000fe40007ffe0ff */
[----:B------:R-:W-:Y:S02]  /*22e0*/  SHF.R.S32.HI R112, RZ, 0x3, R4 ;  /* 0x00000003ff707819 */ /* 0x000fe40000011404 */
[----:B------:R-:W-:Y:S02]  /*22f0*/  SHF.R.S32.HI R135, RZ, 0x1f, R114 ;  /* 0x0000001fff877819 */ /* 0x000fe40000011472 */
[----:B------:R-:W-:Y:S02]  /*2300*/  SHF.R.S32.HI R134, RZ, 0x1f, R113 ;  /* 0x0000001fff867819 */ /* 0x000fe40000011471 */
[----:B------:R-:W-:Y:S02]  /*2310*/  SHF.R.S32.HI R137, RZ, 0x3, R2 ;  /* 0x00000003ff897819 */ /* 0x000fe40000011402 */
[----:B------:R-:W-:-:S02]  /*2320*/  SHF.R.S32.HI R136, RZ, 0x3, R136 ;  /* 0x00000003ff887819 */ /* 0x000fc40000011488 */
[----:B------:R-:W-:Y:S02]  /*2330*/  @P0 LOP3.LUT R84, R84, 0x40, RZ, 0xfc, !PT ;  /* 0x0000004054540812 */ /* 0x000fe400078efcff */
.L_x_1097:
        /* <DEDUP_REMOVED lines=9> */
[----:B------:R-:W-:Y:S02]  /*23d0*/  ISETP.GE.AND P0, PT, R3, UR17, PT ;  /* 0x0000001103007c0c */ /* 0x000fe4000bf06270 */
[----:B------:R-:W-:Y:S01]  /*23e0*/  IADD3 R141, R2, 0x20, RZ ;  /* 0x00000020028d7810 */ /* 0x000fe20007ffe0ff */
[----:B------:R-:W-:Y:S01]  /*23f0*/  @P1 IMAD.HI.U32 R4, R138, c[0x0][0x2bc], RZ ;  /* 0x0000af008a041a27 */ /* 0x000fe200078e00ff */
[----:B------:R-:W-:Y:S02]  /*2400*/  ISETP.GT.OR P0, PT, R115, 0x3f, P0 ;  /* 0x0000003f7300780c */ /* 0x000fe40000704670 */
[----:B------:R-:W-:Y:S01]  /*2410*/  @P2 IADD3 R141, R2, -0x20, RZ ;  /* 0xffffffe0028d2810 */ /* 0x000fe20007ffe0ff */
[----:B------:R-:W-:Y:S01]  /*2420*/  IMAD.MOV.U32 R3, RZ, RZ, R138 ;  /* 0x000000ffff037224 */ /* 0x000fe200078e008a */
[----:B------:R-:W-:Y:S02]  /*2430*/  @P1 SHF.R.U32.HI R3, RZ, c[0x0][0x2c0], R4 ;  /* 0x0000b000ff031a19 */ /* 0x000fe40000011604 */
[----:B------:R-:W-:Y:S02]  /*2440*/  ISETP.GE.AND P2, PT, R122, 0x1, PT ;  /* 0x000000017a00780c */ /* 0x000fe40003f46270 */
[----:B------:R-:W-:Y:S02]  /*2450*/  LEA R142, R2, 0x100, 0x1 ;  /* 0x00000100028e7811 */ /* 0x000fe400078e08ff */
[----:B------:R-:W-:Y:S03]  /*2460*/  LEA R141, R141, 0x100, 0x1 ;  /* 0x000001008d8d7811 */ /* 0x000fe600078e08ff */
[C---:B--2---:R-:W-:Y:S04]  /*2470*/  @!P0 IADD3 R5, P1, R3.reuse, UR26, RZ ;  /* 0x0000001a03058c10 */ /* 0x044fe8000ff3e0ff */
[----:B------:R-:W-:Y:S01]  /*2480*/  @!P0 LEA.HI.X.SX32 R4, R3, UR5, 0x1, P1 ;  /* 0x0000000503048c11 */ /* 0x000fe200088f0eff */
[----:B------:R-:W-:Y:S01]  /*2490*/  IMAD.MOV R3, RZ, RZ, -R3 ;  /* 0x000000ffff037224 */ /* 0x000fe200078e0a03 */
[----:B------:R-:W-:Y:S03]  /*24a0*/  @!P0 LEA R6, P1, R5, c[0x0][0x2a0], 0x2 ;  /* 0x0000a80005068a11 */ /* 0x000fe600078210ff */
[----:B------:R-:W-:Y:S01]  /*24b0*/  IMAD R138, R3, c[0x0][0x2b8], R138 ;  /* 0x0000ae00038a7a24 */ /* 0x000fe200078e028a */
[----:B------:R-:W-:Y:S05]  /*24c0*/  @!P0 LEA.HI.X R7, R5, c[0x0][0x2a4], R4, 0x2, P1 ;  /* 0x0000a90005078a11 */ /* 0x000fea00008f1404 */
[----:B------:R2:W5:Y:S04]  /*24d0*/  @!P0 LDG.E R139, [R6.64] ;  /* 0x0000000a068b8981 */ /* 0x000568000c1e1900 */
[----:B------:R-:W-:Y:S06]  /*24e0*/  BAR.SYNC.DEFER_BLOCKING 0x0 ;  /* 0x0000000000007b1d */ /* 0x000fec0000010000 */
[----:B------:R-:W-:-:S05]  /*24f0*/  @!P2 BRA `(.L_x_1074) ;  /* 0x00003ad00000a947 */ /* 0x000fca0003800000 */
[----:B--2---:R-:W-:Y:S01]  /*2500*/  IMAD.WIDE.U32 R6, R138, c[0x0][0x1e0], RZ ;  /* 0x000078008a067a25 */ /* 0x004fe200078e00ff */
[----:B------:R-:W-:Y:S02]  /*2510*/  SHF.R.S32.HI R144, RZ, 0x1f, R138 ;  /* 0x0000001fff907819 */ /* 0x000fe4000001148a */
[----:B-----5:R-:W-:Y:S01]  /*2520*/  SHF.R.S32.HI R143, RZ, 0x1f, R139 ;  /* 0x0000001fff8f7819 */ /* 0x020fe2000001148b */
[-C--:B------:R-:W-:Y:S01]  /*2530*/  IMAD R5, R99, R18.reuse, RZ ;  /* 0x0000001263057224 */ /* 0x080fe200078e02ff */
[----:B------:R-:W-:Y:S01]  /*2540*/  IADD3 R140, -R140, UR17, RZ ;  /* 0x000000118c8c7c10 */ /* 0x000fe2000fffe1ff */
[----:B------:R-:W-:Y:S02]  /*2550*/  IMAD R2, R144, c[0x0][0x1e0], RZ ;  /* 0x0000780090027a24 */ /* 0x000fe400078e02ff */
[----:B------:R-:W-:Y:S01]  /*2560*/  IMAD R4, R143, c[0x0][0x1f0], RZ ;  /* 0x00007c008f047a24 */ /* 0x000fe200078e02ff */
[----:B------:R-:W-:Y:S01]  /*2570*/  IMNMX R140, R140, 0x40, PT ;  /* 0x000000408c8c7817 */ /* 0x000fe20003800200 */
[----:B------:R-:W-:Y:S02]  /*2580*/  IMAD R2, R138, c[0x0][0x1e4], R2 ;  /* 0x000079008a027a24 */ /* 0x000fe400078e0202 */
[----:B------:R-:W-:Y:S02]  /*2590*/  IMAD R4, R139, c[0x0][0x1f4], R4 ;  /* 0x00007d008b047a24 */ /* 0x000fe400078e0204 */
[----:B------:R-:W-:Y:S01]  /*25a0*/  IMAD.WIDE.U32 R8, R101, R18, RZ ;  /* 0x0000001265087225 */ /* 0x000fe200078e00ff */
[----:B------:R-:W-:Y:S02]  /*25b0*/  IADD3 R7, R7, R2, RZ ;  /* 0x0000000207077210 */ /* 0x000fe40007ffe0ff */
[----:B------:R-:W-:Y:S03]  /*25c0*/  SHF.R.S32.HI R2, RZ, 0x1f, R18 ;  /* 0x0000001fff027819 */ /* 0x000fe60000011412 */
[----:B------:R-:W-:Y:S04]  /*25d0*/  IMAD.WIDE.U32 R6, R139, c[0x0][0x1f0], R6 ;  /* 0x00007c008b067a25 */ /* 0x000fe800078e0006 */
[----:B------:R-:W-:Y:S01]  /*25e0*/  IMAD R5, R2, R101, R5 ;  /* 0x0000006502057224 */ /* 0x000fe200078e0205 */
[----:B------:R-:W-:Y:S04]  /*25f0*/  IADD3 R3, P0, R6, UR22, RZ ;  /* 0x0000001606037c10 */ /* 0x000fe8000ff1e0ff */
[----:B------:R-:W-:Y:S01]  /*2600*/  IADD3.X R4, R7, UR20, R4, P0, !PT ;  /* 0x0000001407047c10 */ /* 0x000fe200087fe404 */
[-C--:B------:R-:W-:Y:S01]  /*2610*/  IMAD.WIDE.U32 R6, R97, R18.reuse, RZ ;  /* 0x0000001261067225 */ /* 0x080fe200078e00ff */
[C---:B------:R-:W-:Y:S04]  /*2620*/  LEA R66, P0, R3.reuse, c[0x0][0x1c8], 0x1 ;  /* 0x0000720003427a11 */ /* 0x040fe800078008ff */
[----:B------:R-:W-:Y:S01]  /*2630*/  LEA.HI.X R4, R3, c[0x0][0x1cc], R4, 0x1, P0 ;  /* 0x0000730003047a11 */ /* 0x000fe200000f0c04 */
[----:B------:R-:W-:Y:S01]  /*2640*/  IMAD R3, R95, R18, RZ ;  /* 0x000000125f037224 */ /* 0x000fe200078e02ff */
[----:B------:R-:W-:Y:S03]  /*2650*/  ISETP.NE.AND P0, PT, RZ, UR4, PT ;  /* 0x00000004ff007c0c */ /* 0x000fe6000bf05270 */
[----:B------:R-:W-:Y:S01]  /*2660*/  IMAD R3, R2, R97, R3 ;  /* 0x0000006102037224 */ /* 0x000fe200078e0203 */
[----:B------:R-:W-:Y:S04]  /*2670*/  IADD3 R2, R9, R5, RZ ;  /* 0x0000000509027210 */ /* 0x000fe80007ffe0ff */
        /* <DEDUP_REMOVED lines=61> */
.L_x_1077:
[----:B------:R-:W-:Y:S05]  /*2a50*/  BSYNC B0 ;  /* 0x0000000000007941 */ /* 0x000fea0003800000 */
.L_x_1076:
[----:B------:R3:W4:Y:S04]  /*2a60*/  SHFL.IDX PT, R73, R4, RZ, 0x1c1f ;  /* 0x001c1fff04497589 */ /* 0x00072800000e0000 */
[----:B------:R-:W2:Y:S01]  /*2a70*/  SHFL.IDX PT, R66, R66, RZ, 0x1c1f ;  /* 0x001c1fff42427589 */ /* 0x000ea200000e0000 */
[----:B------:R-:W-:-:S05]  /*2a80*/  @P1 BRA `(.L_x_1078) ;  /* 0x0000386000001947 */ /* 0x000fca0003800000 */
[----:B------:R-:W-:Y:S01]  /*2a90*/  ISETP.GE.AND P0, PT, R24, c[0x0][0x1d4], PT ;  /* 0x0000750018007a0c */ /* 0x000fe20003f06270 */
[----:B-----5:R-:W-:Y:S01]  /*2aa0*/  IMAD.MOV.U32 R29, RZ, RZ, R58 ;  /* 0x000000ffff1d7224 */ /* 0x020fe200078e003a */
[----:B------:R-:W-:Y:S01]  /*2ab0*/  MOV R28, R59 ;  /* 0x0000003b001c7202 */ /* 0x000fe20000000f00 */
[----:B--2---:R-:W-:Y:S01]  /*2ac0*/  IMAD.MOV.U32 R3, RZ, RZ, R26 ;  /* 0x000000ffff037224 */ /* 0x004fe200078e001a */
        /* <DEDUP_REMOVED lines=9> */
[----:B---3--:R-:W-:Y:S01]  /*2b60*/  IMAD.MOV.U32 R4, RZ, RZ, R33 ;  /* 0x000000ffff047224 */ /* 0x008fe200078e0021 */
        /* <DEDUP_REMOVED lines=76> */
.L_x_1080:
[----:B------:R-:W-:Y:S05]  /*3030*/  BSYNC B0 ;  /* 0x0000000000007941 */ /* 0x000fea0003800000 */
.L_x_1079:
        /* <DEDUP_REMOVED lines=58> */
.L_x_1082:
[----:B------:R-:W-:Y:S05]  /*33e0*/  BSYNC B0 ;  /* 0x0000000000007941 */ /* 0x000fea0003800000 */
.L_x_1081:
        /* <DEDUP_REMOVED lines=58> */
.L_x_1084:
[----:B------:R-:W-:Y:S05]  /*3790*/  BSYNC B0 ;  /* 0x0000000000007941 */ /* 0x000fea0003800000 */
.L_x_1083:
        /* <DEDUP_REMOVED lines=58> */
.L_x_1086:
[----:B------:R-:W-:Y:S05]  /*3b40*/  BSYNC B0 ;  /* 0x0000000000007941 */ /* 0x000fea0003800000 */
.L_x_1085:
        /* <DEDUP_REMOVED lines=58> */
.L_x_1088:
[----:B------:R-:W-:Y:S05]  /*3ef0*/  BSYNC B0 ;  /* 0x0000000000007941 */ /* 0x000fea0003800000 */
.L_x_1087:
        /* <DEDUP_REMOVED lines=58> */
.L_x_1075:
        /* <DEDUP_REMOVED lines=47> */
.L_x_1090:
[----:B------:R-:W-:Y:S05]  /*4590*/  BSYNC B0 ;  /* 0x0000000000007941 */ /* 0x000fea0003800000 */
.L_x_1089:
[----:B------:R3:W4:Y:S04]  /*45a0*/  SHFL.IDX PT, R163, R4, RZ, 0x1c1f ;  /* 0x001c1fff04a37589 */ /* 0x00072800000e0000 */
[----:B------:R3:W2:Y:S01]  /*45b0*/  SHFL.IDX PT, R162, R66, RZ, 0x1c1f ;  /* 0x001c1fff42a27589 */ /* 0x0006a200000e0000 */
[----:B------:R-:W-:-:S05]  /*45c0*/  @P1 BRA `(.L_x_1078) ;  /* 0x00001d2000001947 */ /* 0x000fca0003800000 */
[----:B------:R-:W-:Y:S01]  /*45d0*/  ISETP.GE.AND P0, PT, R24, c[0x0][0x1d4], PT ;  /* 0x0000750018007a0c */ /* 0x000fe20003f06270 */
[----:B--2--5:R-:W-:Y:S01]  /*45e0*/  IMAD.MOV.U32 R9, RZ, RZ, R70 ;  /* 0x000000ffff097224 */ /* 0x024fe200078e0046 */
[----:B------:R-:W-:Y:S01]  /*45f0*/  MOV R6, R69 ;  /* 0x0000004500067202 */ /* 0x000fe20000000f00 */
[----:B------:R-:W-:Y:S01]  /*4600*/  IMAD.MOV.U32 R8, RZ, RZ, R71 ;  /* 0x000000ffff087224 */ /* 0x000fe200078e0047 */
[----:B---3--:R-:W-:Y:S01]  /*4610*/  MOV R4, R31 ;  /* 0x0000001f00047202 */ /* 0x008fe20000000f00 */
        /* <DEDUP_REMOVED lines=50> */
[----:B------:R-:W-:Y:S02]  /*4940*/  @!P0 SHF.R.U64 R60, R58, 0x10, R59 ;  /* 0x000000103a3c8819 */ /* 0x000fe4000000123b */
[----:B------:R-:W-:Y:S02]  /*4950*/  LOP3.LUT R169, R169, 0x7ffff000, RZ, 0xc0, !PT ;  /* 0x7ffff000a9a97812 */ /* 0x000fe400078ec0ff */
[----:B------:R-:W-:Y:S01]  /*4960*/  LOP3.LUT R168, R168, R105, RZ, 0x3c, !PT ;  /* 0x00000069a8a87212 */ /* 0x000fe200078e3cff */
        /* <DEDUP_REMOVED lines=16> */
[----:B------:R-:W2:Y:S02]  /*4a70*/  LDS.128 R76, [R166+0xc100] ;  /* 0x00c10000a64c7984 */ /* 0x000ea40000000c00 */
[----:B--2---:R-:W-:Y:S01]  /*4a80*/  @!P0 IMAD.MOV.U32 R54, RZ, RZ, R76 ;  /* 0x000000ffff368224 */ /* 0x004fe200078e004c */
        /* <DEDUP_REMOVED lines=64> */
[-C--:B------:R-:W-:Y:S01]  /*4e90*/  @!P0 FFMA.FTZ R173, R40, R65.reuse, -R173 ;  /* 0x0000004128ad8223 */ /* 0x080fe200000108ad */
        /* <DEDUP_REMOVED lines=12> */
[----:B------:R-:W-:Y:S04]  /*4f60*/  IADD3 R166, P0, R162, R129, RZ ;  /* 0x00000081a2a67210 */ /* 0x000fe80007f1e0ff */
[----:B----4-:R-:W-:Y:S02]  /*4f70*/  IADD3.X R167, R163, R128, RZ, P0, !PT ;  /* 0x00000080a3a77210 */ /* 0x010fe400007fe4ff */
[C---:B------:R-:W-:Y:S03]  /*4f80*/  ISETP.GE.AND P0, PT, R164.reuse, c[0x0][0x1d4], PT ;  /* 0x00007500a4007a0c */ /* 0x040fe60003f06270 */
[----:B------:R2:W-:Y:S10]  /*4f90*/  ST.E.128 [R166.64], R32 ;  /* 0x00000020a6007985 */ /* 0x0005f4000c101d0a */
[----:B------:R-:W-:Y:S05]  /*4fa0*/  @!P0 IMAD.WIDE R168, R164, 0x2, R162 ;  /* 0x00000002a4a88825 */ /* 0x000fea00078e02a2 */
[----:B------:R2:W-:Y:S02]  /*4fb0*/  @!P0 ST.E.128 [R168.64], R76 ;  /* 0x0000004ca8008985 */ /* 0x0005e4000c101d0a */
.L_x_1092:
[----:B------:R-:W-:Y:S05]  /*4fc0*/  BSYNC B0 ;  /* 0x0000000000007941 */ /* 0x000fea0003800000 */
.L_x_1091:
        /* <DEDUP_REMOVED lines=11> */
[----:B--2---:R-:W-:Y:S01]  /*5080*/  LEA.HI.SX32 R76, R58, R137, 0x1c ;  /* 0x000000893a4c7211 */ /* 0x004fe200078fe2ff */
        /* <DEDUP_REMOVED lines=28> */
[----:B------:R-:W2:Y:S02]  /*5250*/  LDS.128 R60, [R59+0xc100] ;  /* 0x00c100003b3c7984 */ /* 0x000ea40000000c00 */
[----:B--2---:R-:W-:Y:S01]  /*5260*/  @!P0 IMAD.MOV.U32 R48, RZ, RZ, R60 ;  /* 0x000000ffff308224 */ /* 0x004fe200078e003c */
        /* <DEDUP_REMOVED lines=84> */
.L_x_1094:
[----:B------:R-:W-:Y:S05]  /*57b0*/  BSYNC B0 ;  /* 0x0000000000007941 */ /* 0x000fea0003800000 */
.L_x_1093:
[----:B------:R-:W-:Y:S11]  /*57c0*/  ISETP.GE.AND P0, PT, R16, c[0x0][0x1d4], PT ;  /* 0x0000750010007a0c */ /* 0x000ff60003f06270 */
[----:B------:R-:W-:Y:S02]  /*57d0*/  @!UPT UIADD3 URZ, URZ, URZ, URZ ;  /* 0x0000003f3f3ff290 */ /* 0x000fe4000fffe03f */
[----:B------:R-:W-:-:S05]  /*57e0*/  @P0 BRA `(.L_x_1078) ;  /* 0x00000b0000000947 */ /* 0x000fca0003800000 */
[----:B------:R-:W-:Y:S02]  /*57f0*/  LOP3.LUT P1, RZ, R84, 0x8, RZ, 0xc0, !PT ;  /* 0x0000000854ff7812 */ /* 0x000fe4000782c0ff */
[----:B------:R-:W-:Y:S02]  /*5800*/  IADD3 R54, P0, R162, R133, RZ ;  /* 0x00000085a2367210 */ /* 0x000fe40007f1e0ff */
[----:B------:R-:W-:Y:S02]  /*5810*/  SEL R52, R104, R165, !P1 ;  /* 0x000000a568347207 */ /* 0x000fe40004800000 */
[----:B----4-:R-:W-:Y:S02]  /*5820*/  IADD3.X R55, R163, R132, RZ, P0, !PT ;  /* 0x00000084a3377210 */ /* 0x010fe400007fe4ff */
[----:B------:R-:W-:Y:S02]  /*5830*/  SHF.R.S32.HI R51, RZ, 0x1f, R52 ;  /* 0x0000001fff337819 */ /* 0x000fe40000011434 */
[----:B------:R-:W-:Y:S02]  /*5840*/  ISETP.GE.AND P0, PT, R16, c[0x0][0x27c], PT ;  /* 0x00009f0010007a0c */ /* 0x000fe40003f06270 */
[----:B------:R-:W-:Y:S04]  /*5850*/  LEA.HI R51, R51, R52, RZ, 0x4 ;  /* 0x0000003433337211 */ /* 0x000fe800078f20ff */
[----:B------:R-:W-:Y:S04]  /*5860*/  LEA.HI.SX32 R52, R51, R136, 0x1c ;  /* 0x0000008833347211 */ /* 0x000fe800078fe2ff */
[----:B--2---:R-:W-:Y:S01]  /*5870*/  SHF.R.S32.HI R61, RZ, 0x1f, R52 ;  /* 0x0000001fff3d7819 */ /* 0x004fe20000011434 */
        /* <DEDUP_REMOVED lines=20> */
[----:B------:R-:W2:Y:S01]  /*59c0*/  LDS.128 R32, [R60+0xc100] ;  /* 0x00c100003c207984 */ /* 0x000ea20000000c00 */
[----:B------:R-:W-:Y:S01]  /*59d0*/  @!P0 HADD2.F32 R43, -RZ, R43.H0_H0 ;  /* 0x2000002bff2b8230 */ /* 0x000fe20000004100 */
[----:B------:R-:W-:Y:S02]  /*59e0*/  @!P0 SHF.R.U32.HI R29, RZ, 0x10, R29 ;  /* 0x00000010ff1d8819 */ /* 0x000fe4000001161d */
[----:B------:R-:W-:Y:S02]  /*59f0*/  @!P0 SHF.R.U32.HI R68, RZ, 0x10, R69 ;  /* 0x00000010ff448819 */ /* 0x000fe40000011645 */
[--C-:B------:R-:W-:Y:S01]  /*5a00*/  @!P0 SHF.R.U32.HI R49, RZ, 0x10, R71.reuse ;  /* 0x00000010ff318819 */ /* 0x100fe20000011647 */
[----:B------:R-:W-:Y:S01]  /*5a10*/  @!P0 HADD2.F32 R29, -RZ, R29.H0_H0 ;  /* 0x2000001dff1d8230 */ /* 0x000fe20000004100 */
[----:B------:R-:W3:Y:S01]  /*5a20*/  LDS.128 R56, [R52+0xc100] ;  /* 0x00c1000034387984 */ /* 0x000ee20000000c00 */
[----:B------:R-:W-:Y:S02]  /*5a30*/  @!P0 SHF.R.U64 R46, R70, 0x10, R71 ;  /* 0x00000010462e8819 */ /* 0x000fe40000001247 */
[----:B------:R-:W-:Y:S03]  /*5a40*/  @!P0 HADD2.F32 R49, -RZ, R49.H0_H0 ;  /* 0x20000031ff318230 */ /* 0x000fe60000004100 */
[----:B------:R-:W-:Y:S01]  /*5a50*/  @!P0 HADD2.F32 R46, -RZ, R46.H0_H0 ;  /* 0x2000002eff2e8230 */ /* 0x000fe20000004100 */
[----:B--2---:R-:W-:Y:S05]  /*5a60*/  @!P0 IMAD.MOV.U32 R38, RZ, RZ, R32 ;  /* 0x000000ffff268224 */ /* 0x004fea00078e0020 */
[--C-:B------:R-:W-:Y:S02]  /*5a70*/  @!P0 HADD2.F32 R30, -RZ, R38.reuse.H0_H0 ;  /* 0x20000026ff1e8230 */ /* 0x100fe40000004100 */
[----:B------:R-:W-:Y:S01]  /*5a80*/  @!P0 HADD2.F32 R36, -RZ, R38.H1_H1 ;  /* 0x30000026ff248230 */ /* 0x000fe20000004100 */
[----:B---3--:R-:W-:Y:S01]  /*5a90*/  @!P0 IMAD.MOV.U32 R45, RZ, RZ, R58 ;  /* 0x000000ffff2d8224 */ /* 0x008fe200078e003a */
        /* <DEDUP_REMOVED lines=83> */
.L_x_1074:
[----:B--2---:R-:W-:Y:S01]  /*5fd0*/  IMAD.WIDE.U32 R6, R138, c[0x0][0x1e0], RZ ;  /* 0x000078008a067a25 */ /* 0x004fe200078e00ff */
[----:B------:R-:W-:Y:S02]  /*5fe0*/  SHF.R.S32.HI R144, RZ, 0x1f, R138 ;  /* 0x0000001fff907819 */ /* 0x000fe4000001148a */
[----:B-----5:R-:W-:Y:S02]  /*5ff0*/  SHF.R.S32.HI R143, RZ, 0x1f, R139 ;  /* 0x0000001fff8f7819 */ /* 0x020fe4000001148b */
[----:B------:R-:W-:Y:S01]  /*6000*/  IADD3 R140, -R140, UR17, RZ ;  /* 0x000000118c8c7c10 */ /* 0x000fe2000fffe1ff */
[----:B------:R-:W-:Y:S02]  /*6010*/  IMAD R2, R144, c[0x0][0x1e0], RZ ;  /* 0x0000780090027a24 */ /* 0x000fe400078e02ff */
[----:B------:R-:W-:Y:S01]  /*6020*/  IMAD R4, R143, c[0x0][0x1f0], RZ ;  /* 0x00007c008f047a24 */ /* 0x000fe200078e02ff */
[----:B------:R-:W-:Y:S01]  /*6030*/  IMNMX R140, R140, 0x40, PT ;  /* 0x000000408c8c7817 */ /* 0x000fe20003800200 */
[----:B------:R-:W-:Y:S02]  /*6040*/  IMAD R2, R138, c[0x0][0x1e4], R2 ;  /* 0x000079008a027a24 */ /* 0x000fe400078e0202 */
[----:B------:R-:W-:Y:S02]  /*6050*/  IMAD R4, R139, c[0x0][0x1f4], R4 ;  /* 0x00007d008b047a24 */ /* 0x000fe400078e0204 */
[----:B------:R-:W-:Y:S04]  /*6060*/  IMAD.IADD R7, R7, 0x1, R2 ;  /* 0x0000000107077824 */ /* 0x000fe800078e0202 */
[----:B------:R-:W-:Y:S05]  /*6070*/  IMAD.WIDE.U32 R6, R139, c[0x0][0x1f0], R6 ;  /* 0x00007c008b067a25 */ /* 0x000fea00078e0006 */
[----:B------:R-:W-:Y:S04]  /*6080*/  IADD3 R5, P0, R6, UR22, RZ ;  /* 0x0000001606057c10 */ /* 0x000fe8000ff1e0ff */
[----:B------:R-:W-:Y:S02]  /*6090*/  IADD3.X R4, R7, UR20, R4, P0, !PT ;  /* 0x0000001407047c10 */ /* 0x000fe400087fe404 */
[C---:B------:R-:W-:Y:S04]  /*60a0*/  LEA R2, P0, R5.reuse, c[0x0][0x1c8], 0x1 ;  /* 0x0000720005027a11 */ /* 0x040fe800078008ff */
[----:B------:R-:W-:Y:S02]  /*60b0*/  LEA.HI.X R3, R5, c[0x0][0x1cc], R4, 0x1, P0 ;  /* 0x0000730005037a11 */ /* 0x000fe400000f0c04 */
[----:B------:R-:W2:Y:S01]  /*60c0*/  SHFL.IDX PT, R2, R2, RZ, 0x1c1f ;  /* 0x001c1fff02027589 */ /* 0x000ea200000e0000 */
[----:B------:R-:W-:Y:S07]  /*60d0*/  ISETP.GT.AND P0, PT, R140, R121, PT ;  /* 0x000000798c00720c */ /* 0x000fee0003f04270 */
[----:B------:R-:W3:Y:S06]  /*60e0*/  SHFL.IDX PT, R3, R3, RZ, 0x1c1f ;  /* 0x001c1fff03037589 */ /* 0x000eec00000e0000 */
[----:B------:R-:W-:-:S05]  /*60f0*/  @!P0 BRA `(.L_x_1078) ;  /* 0x000001f000008947 */ /* 0x000fca0003800000 */
[----:B------:R-:W-:Y:S02]  /*6100*/  ISETP.GE.AND P2, PT, R24, c[0x0][0x1d4], PT ;  /* 0x0000750018007a0c */ /* 0x000fe40003f46270 */
[----:B------:R-:W-:Y:S02]  /*6110*/  ISETP.GE.AND P1, PT, R17, c[0x0][0x1d4], PT ;  /* 0x0000750011007a0c */ /* 0x000fe40003f26270 */
[----:B------:R-:W-:Y:S02]  /*6120*/  ISETP.GE.AND P4, PT, R16, c[0x0][0x1d4], PT ;  /* 0x0000750010007a0c */ /* 0x000fe40003f86270 */
[----:B------:R-:W-:Y:S07]  /*6130*/  ISETP.GE.AND P3, PT, R120, c[0x0][0x1d4], PT ;  /* 0x0000750078007a0c */ /* 0x000fee0003f66270 */
[----:B------:R-:W4:Y:S01]  /*6140*/  @!P2 LDS.128 R28, [R142+0xc000] ;  /* 0x00c000008e1ca984 */ /* 0x000f220000000c00 */
[CC--:B--2---:R-:W-:Y:S04]  /*6150*/  @!P2 LEA R32, P0, R24.reuse, R2.reuse, 0x1 ;  /* 0x000000021820a211 */ /* 0x0c4fe800078008ff */
[-C--:B---3--:R-:W-:Y:S02]  /*6160*/  @!P2 LEA.HI.X R33, R24, R3.reuse, R25, 0x1, P0 ;  /* 0x000000031821a211 */ /* 0x088fe400000f0c19 */
[CC--:B------:R-:W-:Y:S04]  /*6170*/  @!P1 LEA R42, P0, R114.reuse, R2.reuse, 0x1 ;  /* 0x00000002722a9211 */ /* 0x0c0fe800078008ff */
[-C--:B------:R-:W-:Y:S02]  /*6180*/  @!P1 LEA.HI.X R43, R114, R3.reuse, R135, 0x1, P0 ;  /* 0x00000003722b9211 */ /* 0x080fe400000f0c87 */
[CC--:B------:R-:W-:Y:S04]  /*6190*/  @!P4 LEA R40, P0, R113.reuse, R2.reuse, 0x1 ;  /* 0x000000027128c211 */ /* 0x0c0fe800078008ff */
[-C--:B------:R-:W-:Y:S02]  /*61a0*/  @!P4 LEA.HI.X R41, R113, R3.reuse, R134, 0x1, P0 ;  /* 0x000000037129c211 */ /* 0x080fe400000f0c86 */
[CC--:B------:R-:W-:Y:S04]  /*61b0*/  @!P3 LEA R26, P0, R111.reuse, R2.reuse, 0x1 ;  /* 0x000000026f1ab211 */ /* 0x0c0fe800078008ff */
[-C--:B------:R-:W-:Y:S01]  /*61c0*/  @!P3 LEA.HI.X R27, R111, R3.reuse, R102, 0x1, P0 ;  /* 0x000000036f1bb211 */ /* 0x080fe200000f0c66 */
[----:B----4-:R-:W-:Y:S04]  /*61d0*/  @!P2 ST.E.128 [R32.64], R28 ;  /* 0x0000001c2000a985 */ /* 0x010fe8000c101d0a */
[----:B------:R-:W2:Y:S04]  /*61e0*/  @!P1 LDS.128 R4, [R141+0xc000] ;  /* 0x00c000008d049984 */ /* 0x000ea80000000c00 */
[----:B--2---:R-:W-:Y:S01]  /*61f0*/  @!P1 ST.E.128 [R42.64], R4 ;  /* 0x000000042a009985 */ /* 0x004fe2000c101d0a */
[----:B------:R-:W-:Y:S03]  /*6200*/  ISETP.GE.AND P1, PT, R119, c[0x0][0x1d4], PT ;  /* 0x0000750077007a0c */ /* 0x000fe60003f26270 */
[----:B------:R-:W2:Y:S10]  /*6210*/  @!P4 LDS.128 R36, [R142+0xe000] ;  /* 0x00e000008e24c984 */ /* 0x000eb40000000c00 */
[CC--:B------:R-:W-:Y:S04]  /*6220*/  @!P1 LEA R8, P0, R109.reuse, R2.reuse, 0x1 ;  /* 0x000000026d089211 */ /* 0x0c0fe800078008ff */
[-C--:B------:R-:W-:Y:S02]  /*6230*/  @!P1 LEA.HI.X R9, R109, R3.reuse, R100, 0x1, P0 ;  /* 0x000000036d099211 */ /* 0x080fe400000f0c64 */
        /* <DEDUP_REMOVED lines=11> */
.L_x_1078:
[----:B------:R-:W-:Y:S05]  /*62f0*/  BSYNC B1 ;  /* 0x0000000000017941 */ /* 0x000fea0003800000 */
.L_x_1073:
[----:B------:R-:W-:Y:S01]  /*6300*/  ISETP.GT.AND P0, PT, R18, R11, PT ;  /* 0x0000000b1200720c */ /* 0x000fe20003f04270 */
[----:B------:R-:W-:Y:S01]  /*6310*/  BSSY B0, `(.L_x_1095) ;  /* 0x000004d000007945 */ /* 0x000fe20003800000 */
[C---:B------:R-:W-:Y:S02]  /*6320*/  ISETP.GE.AND P1, PT, R67.reuse, 0x1, PT ;  /* 0x000000014300780c */ /* 0x040fe40003f26270 */
[C---:B--23--:R-:W-:Y:S02]  /*6330*/  IADD3 R3, R67.reuse, 0x1, RZ ;  /* 0x0000000143037810 */ /* 0x04cfe40007ffe0ff */
        /* <DEDUP_REMOVED lines=11> */
[----:B------:R-:W-:Y:S01]  /*63f0*/  @P0 LEA R6, P1, R8, c[0x0][0x250], 0x1 ;  /* 0x0000940008060a11 */ /* 0x000fe200078208ff */
[----:B------:R-:W-:Y:S03]  /*6400*/  @P0 IMAD.SHL.U32 R5, R2, 0x2, RZ ;  /* 0x0000000202050824 */ /* 0x000fe600078e00ff */
[----:B------:R-:W-:Y:S01]  /*6410*/  @P0 LEA.HI.X R7, R8, c[0x0][0x254], R3, 0x1, P1 ;  /* 0x0000950008070a11 */ /* 0x000fe200008f0c03 */
[----:B------:R-:W-:Y:S02]  /*6420*/  IMAD R3, R144, c[0x0][0x208], RZ ;  /* 0x0000820090037a24 */ /* 0x000fe400078e02ff */
[C---:B------:R-:W-:Y:S02]  /*6430*/  IMAD.WIDE.U32 R8, R138.reuse, c[0x0][0x208], RZ ;  /* 0x000082008a087a25 */ /* 0x040fe400078e00ff */
[----:B------:R-:W-:Y:S01]  /*6440*/  @!PT LDS RZ, [RZ] ;  /* 0x00000000fffff984 */ /* 0x000fe20000000800 */
[----:B------:R-:W-:Y:S01]  /*6450*/  @!PT LDS RZ, [RZ] ;  /* 0x00000000fffff984 */ /* 0x000fe20000000800 */
[----:B------:R-:W-:Y:S01]  /*6460*/  @!PT LDS RZ, [RZ] ;  /* 0x00000000fffff984 */ /* 0x000fe20000000800 */
[----:B------:R2:W-:Y:S02]  /*6470*/  @P0 LDGSTS.E.BYPASS.LTC128B.128 [R5+0x100], [R6.64], !P2 ;  /* 0x0010000006050fae */ /* 0x0005e4000d101d4a */
[----:B------:R-:W-:Y:S02]  /*6480*/  IMAD R3, R138, c[0x0][0x20c], R3 ;  /* 0x000083008a037a24 */ /* 0x000fe400078e0203 */
[----:B------:R2:W-:Y:S02]  /*6490*/  @P0 LDGSTS.E.BYPASS.LTC128B.128 [R5+0x2100], [R6.64+0x80], !P6 ;  /* 0x0210008006050fae */ /* 0x0005e4000f101d4a */
[----:B------:R-:W-:Y:S02]  /*64a0*/  IMAD.IADD R9, R9, 0x1, R3 ;  /* 0x0000000109097824 */ /* 0x000fe400078e0203 */
[----:B------:R2:W-:Y:S01]  /*64b0*/  @P0 LDGSTS.E.BYPASS.LTC128B.128 [R5+0x4100], [R6.64+0x100], !P5 ;  /* 0x0410010006050fae */ /* 0x0005e2000e901d4a */
[----:B------:R-:W-:Y:S02]  /*64c0*/  IMAD R3, R143, c[0x0][0x218], RZ ;  /* 0x000086008f037a24 */ /* 0x000fe400078e02ff */
[C---:B------:R-:W-:Y:S04]  /*64d0*/  IMAD.WIDE.U32 R8, R139.reuse, c[0x0][0x218], R8 ;  /* 0x000086008b087a25 */ /* 0x040fe800078e0008 */
[----:B------:R-:W-:Y:S01]  /*64e0*/  IMAD R3, R139, c[0x0][0x21c], R3 ;  /* 0x000087008b037a24 */ /* 0x000fe200078e0203 */
[----:B------:R-:W-:Y:S04]  /*64f0*/  IADD3 R4, P1, R8, UR18, RZ ;  /* 0x0000001208047c10 */ /* 0x000fe8000ff3e0ff */
[----:B------:R-:W-:Y:S02]  /*6500*/  IADD3.X R3, R9, UR7, R3, P1, !PT ;  /* 0x0000000709037c10 */ /* 0x000fe40008ffe403 */
[C---:B-----5:R-:W-:Y:S04]  /*6510*/  @P0 LEA R26, P1, R103.reuse, R6, 0x1 ;  /* 0x00000006671a0211 */ /* 0x060fe800078208ff */
        /* <DEDUP_REMOVED lines=8> */
[----:B------:R-:W3:Y:S04]  /*65a0*/  SHFL.IDX PT, R8, R8, RZ, 0x1c1f ;  /* 0x001c1fff08087589 */ /* 0x000ee800000e0000 */
[----:B------:R-:W4:Y:S01]  /*65b0*/  SHFL.IDX PT, R3, R3, RZ, 0x1c1f ;  /* 0x001c1fff03037589 */ /* 0x000f2200000e0000 */
        /* <DEDUP_REMOVED lines=16> */
[----:B--2---:R-:W-:Y:S04]  /*66c0*/  @!P2 ST.E.128 [R38.64], R4 ;  /* 0x000000042600a985 */ /* 0x004fe8000c101d0a */
[----:B------:R-:W2:Y:S04]  /*66d0*/  @!P1 LDS.128 R32, [R141] ;  /* 0x000000008d209984 */ /* 0x000ea80000000c00 */
        /* <DEDUP_REMOVED lines=16> */
.L_x_1096:
[----:B--234-:R-:W-:Y:S05]  /*67e0*/  BSYNC B0 ;  /* 0x0000000000007941 */ /* 0x01cfea0003800000 */
.L_x_1095:
        /* <DEDUP_REMOVED lines=34> */
.L_x_1072:
[----:B------:R-:W-:Y:S01]  /*6a10*/  UIADD3 UR6, UR15, 0x7f, URZ ;  /* 0x0000007f0f067890 */ /* 0x000fe2000fffe03f */
[----:B------:R-:W-:Y:S01]  /*6a20*/  ISETP.GE.AND P1, PT, R191, 0x1, PT ;  /* 0x00000001bf00780c */ /* 0x000fe20003f26270 */
[----:B------:R-:W-:-:S02]  /*6a30*/  ULDC.64 UR4, c[0x0][0x2c8] ;  /* 0x0000b20000047ab9 */ /* 0x000fc40000000a00 */
[----:B------:R-:W-:-:S04]  /*6a40*/  UIMAD.WIDE.U32 UR18, UR6, UR4, URZ ;  /* 0x00000004061272a5 */ /* 0x000fc8000f8e003f */
        /* <DEDUP_REMOVED lines=14> */
.L_x_1099:
[----:B------:R-:W-:-:S04]  /*6b30*/  MOV R0, 0x1 ;  /* 0x0000000100007802 */ /* 0x000fc80000000f00 */
[----:B------:R-:W-:-:S13]  /*6b40*/  ISETP.NE.AND P0, PT, R0, c[0x0][0x32c], PT ;  /* 0x0000cb0000007a0c */ /* 0x000fda0003f05270 */
[----:B------:R-:W-:-:S05]  /*6b50*/  @P0 IMAD.HI.U32 R0, R3, c[0x0][0x330], RZ ;  /* 0x0000cc0003000a27 */ /* 0x000fca00078e00ff */
[----:B------:R-:W-:Y:S02]  /*6b60*/  @P0 SHF.R.U32.HI R3, RZ, c[0x0][0x334], R0 ;  /* 0x0000cd00ff030a19 */ /* 0x000fe40000011600 */
.L_x_1100:
[----:B------:R-:W-:-:S05]  /*6b70*/  MOV R0, c[0x0][0x32c] ;  /* 0x0000cb0000007a02 */ /* 0x000fca0000000f00 */
[----:B------:R-:W-:-:S05]  /*6b80*/  IMAD R3, R3, R0, c[0x0][0x32c] ;  /* 0x0000cb0003037624 */ /* 0x000fca00078e0200 */
[----:B------:R-:W-:-:S03]  /*6b90*/  IMNMX R2, R2, R3, PT ;  /* 0x0000000302027217 */ /* 0x000fc60003800200 */
.L_x_1098:
[----:B------:R-:W-:Y:S01]  /*6ba0*/  ULDC.64 UR4, c[0x0][0x2c8] ;  /* 0x0000b20000047ab9 */ /* 0x000fe20000000a00 */
[----:B------:R-:W-:Y:S01]  /*6bb0*/  IADD3 R3, R2, 0x3f, RZ ;  /* 0x0000003f02037810 */ /* 0x000fe20007ffe0ff */
[----:B------:R-:W-:-:S03]  /*6bc0*/  UIMAD.WIDE.U32 UR6, UR15, UR4, URZ ;  /* 0x000000040f0672a5 */ /* 0x000fc6000f8e003f */
        /* <DEDUP_REMOVED lines=18> */
.L_x_1102:
[----:B------:R-:W-:-:S04]  /*6cf0*/  MOV R0, c[0x0][0x32c] ;  /* 0x0000cb0000007a02 */ /* 0x000fc80000000f00 */
[----:B------:R-:W-:-:S13]  /*6d00*/  ISETP.NE.AND P0, PT, R0, 0x1, PT ;  /* 0x000000010000780c */ /* 0x000fda0003f05270 */
[----:B------:R-:W-:-:S05]  /*6d10*/  @P0 IMAD.HI.U32 R0, R2, c[0x0][0x330], RZ ;  /* 0x0000cc0002000a27 */ /* 0x000fca00078e00ff */
[----:B------:R-:W-:-:S05]  /*6d20*/  @P0 SHF.R.U32.HI R2, RZ, c[0x0][0x334], R0 ;  /* 0x0000cd00ff020a19 */ /* 0x000fca0000011600 */
.L_x_1103:
[----:B------:R-:W-:-:S05]  /*6d30*/  IMAD R3, R2, c[0x0][0x32c], RZ ;  /* 0x0000cb0002037a24 */ /* 0x000fca00078e02ff */
[----:B------:R-:W-:-:S04]  /*6d40*/  IMNMX R194, R194, R3, !PT ;  /* 0x00000003c2c27217 */ /* 0x000fc80007800200 */
.L_x_1101:
[----:B------:R-:W-:Y:S01]  /*6d50*/  SHF.R.S32.HI R3, RZ, 0x1f, R194 ;  /* 0x0000001fff037819 */ /* 0x000fe200000114c2 */
[----:B------:R-:W-:Y:S01]  /*6d60*/  CS2R R98, SRZ ;  /* 0x0000000000627805 */ /* 0x000fe2000001ff00 */
[----:B------:R-:W-:Y:S01]  /*6d70*/  PLOP3.LUT P2, PT, PT, PT, PT, 0x80, 0x0 ;  /* 0x000000000000781c */ /* 0x000fe20003f4f070 */
[----:B--2---:R-:W-:Y:S01]  /*6d80*/  IMAD.MOV.U32 R5, RZ, RZ, RZ ;  /* 0x000000ffff057224 */ /* 0x004fe200078e00ff */
[----:B------:R-:W-:Y:S01]  /*6d90*/  LEA.HI R194, R3, R194, RZ, 0x6 ;  /* 0x000000c203c27211 */ /* 0x000fe200078f30ff */
[----:B------:R-:W-:Y:S01]  /*6da0*/  IMAD.MOV.U32 R96, RZ, RZ, RZ ;  /* 0x000000ffff607224 */ /* 0x000fe200078e00ff */
        /* <DEDUP_REMOVED lines=8> */
[----:B------:R-:W-:Y:S01]  /*6e30*/  IMAD.MOV.U32 R7, RZ, RZ, RZ ;  /* 0x000000ffff077224 */ /* 0x000fe200078e00ff */
        /* <DEDUP_REMOVED lines=56> */
[CC--:B------:R-:W-:Y:S01]  /*71c0*/  LEA.HI R8, R45.reuse, R82.reuse, RZ, 0x3 ;  /* 0x000000522d087211 */ /* 0x0c0fe200078f18ff */
[----:B------:R-:W-:Y:S01]  /*71d0*/  UIMAD UR6, UR6, UR4, URZ ;  /* 0x00000004060672a4 */ /* 0x000fe2000f8e023f */
[----:B------:R-:W-:Y:S01]  /*71e0*/  PLOP3.LUT P1, PT, PT, PT, UP2, 0x80, 0x0 ;  /* 0x000000000000781c */ /* 0x000fe20003f2f028 */
[----:B------:R-:W-:Y:S01]  /*71f0*/  UIMAD.WIDE.U32 UR18, UR16, UR4, URZ ;  /* 0x00000004101272a5 */ /* 0x000fe2000f8e003f */
[----:B------:R-:W-:Y:S01]  /*7200*/  SHF.R.S32.HI R11, RZ, 0x3, R8 ;  /* 0x00000003ff0b7819 */ /* 0x000fe20000011408 */
[----:B------:R-:W-:Y:S01]  /*7210*/  UIMAD UR16, UR16, UR5, UR6 ;  /* 0x00000005101072a4 */ /* 0x000fe2000f8e0206 */
[----:B------:R-:W-:Y:S01]  /*7220*/  PLOP3.LUT P0, PT, PT, PT, UP2, 0x80, 0x0 ;  /* 0x000000000000781c */ /* 0x000fe20003f0f028 */
[----:B------:R-:W-:Y:S01]  /*7230*/  BSSY B0, `(.L_x_1105) ;  /* 0x0000077000007945 */ /* 0x000fe20003800000 */
[----:B------:R-:W-:Y:S01]  /*7240*/  ULDC.64 UR6, c[0x0][0x348] ;  /* 0x0000d20000067ab9 */ /* 0x000fe20000000a00 */
[-C--:B------:R-:W-:Y:S01]  /*7250*/  LEA.HI R14, R45, R82.reuse, RZ, 0x4 ;  /* 0x000000522d0e7211 */ /* 0x080fe200078f20ff */
[----:B------:R-:W-:Y:S01]  /*7260*/  UISETP.NE.U32.AND UP0, UPT, URZ, UR6, UPT ;  /* 0x000000063f00728c */ /* 0x000fe2000bf05070 */
[----:B------:R-:W-:Y:S01]  /*7270*/  LOP3.LUT R84, R84, 0xfffffffb, RZ, 0xc0, !PT ;  /* 0xfffffffb54547812 */ /* 0x000fe200078ec0ff */
[----:B------:R-:W-:Y:S01]  /*7280*/  ULDC.64 UR4, c[0x0][0x1b8] ;  /* 0x00006e0000047ab9 */ /* 0x000fe20000000a00 */
[----:B------:R-:W-:Y:S01]  /*7290*/  LOP3.LUT R5, R14, 0xfffffff0, RZ, 0xc0, !PT ;  /* 0xfffffff00e057812 */ /* 0x000fe200078ec0ff */
[----:B------:R-:W-:Y:S01]  /*72a0*/  UISETP.NE.AND.EX UP0, UPT, URZ, UR7, UPT, UP0 ;  /* 0x000000073f00728c */ /* 0x000fe2000bf05300 */
[----:B------:R-:W-:Y:S01]  /*72b0*/  SHF.R.S32.HI R7, RZ, 0x4, R14 ;  /* 0x00000004ff077819 */ /* 0x000fe2000001140e */
[----:B------:R-:W-:Y:S01]  /*72c0*/  UIADD3 UR17, UR19, UR16, URZ ;  /* 0x0000001013117290 */ /* 0x000fe2000fffe03f */
[----:B------:R-:W-:Y:S01]  /*72d0*/  IMAD.SHL.U32 R13, R11, 0x40, RZ ;  /* 0x000000400b0d7824 */ /* 0x000fe200078e00ff */
[----:B------:R-:W-:Y:S01]  /*72e0*/  UIMAD UR6, UR14, UR4, URZ ;  /* 0x000000040e0672a4 */ /* 0x000fe2000f8e023f */
[----:B------:R-:W-:Y:S01]  /*72f0*/  IMAD.IADD R5, R82, 0x1, -R5 ;  /* 0x0000000152057824 */ /* 0x000fe200078e0a05 */
[----:B------:R-:W-:Y:S01]  /*7300*/  USHF.R.S32.HI UR7, URZ, 0x1f, UR9 ;  /* 0x0000001f3f077899 */ /* 0x000fe20008011409 */
[----:B------:R-:W-:Y:S01]  /*7310*/  LEA.HI R14, R14, R7, RZ, 0x1 ;  /* 0x000000070e0e7211 */ /* 0x000fe200078f08ff */
[----:B------:R-:W-:Y:S01]  /*7320*/  UMOV UR16, UR18 ;  /* 0x0000001200107c82 */ /* 0x000fe20008000000 */
[----:B------:R-:W-:Y:S01]  /*7330*/  LOP3.LUT R13, R13, 0x1c0, RZ, 0xc0, !PT ;  /* 0x000001c00d0d7812 */ /* 0x000fe200078ec0ff */
[----:B------:R-:W-:Y:S01]  /*7340*/  UIMAD UR6, UR8, UR5, UR6 ;  /* 0x00000005080672a4 */ /* 0x000fe2000f8e0206 */
[----:B-1----:R-:W-:Y:S01]  /*7350*/  LOP3.LUT R3, R8, 0xfffffff8, RZ, 0xc0, !PT ;  /* 0xfffffff808037812 */ /* 0x002fe200078ec0ff */
[----:B------:R-:W-:Y:S01]  /*7360*/  UIMAD.WIDE.U32 UR16, UR8, UR4, UR16 ;  /* 0x00000004081072a5 */ /* 0x000fe2000f8e0010 */
[----:B------:R-:W-:Y:S01]  /*7370*/  SHF.R.S32.HI R12, RZ, 0x1f, R5 ;  /* 0x0000001fff0c7819 */ /* 0x000fe20000011405 */
[----:B------:R-:W-:Y:S01]  /*7380*/  USEL UR7, UR7, URZ, !UP0 ;  /* 0x0000003f07077287 */ /* 0x000fe2000c000000 */
[----:B------:R-:W-:Y:S01]  /*7390*/  LOP3.LUT R14, R14, 0xfffffffe, RZ, 0xc0, !PT ;  /* 0xfffffffe0e0e7812 */ /* 0x000fe200078ec0ff */
[----:B------:R-:W-:Y:S01]  /*73a0*/  IMAD.IADD R132, R82, 0x1, -R3 ;  /* 0x0000000152847824 */ /* 0x000fe200078e0a03 */
[----:B------:R-:W-:Y:S01]  /*73b0*/  ULDC.64 UR4, c[0x0][0x1c0] ;  /* 0x0000700000047ab9 */ /* 0x000fe20000000a00 */
[----:B------:R-:W-:Y:S01]  /*73c0*/  LEA.HI R12, R12, R5, RZ, 0x3 ;  /* 0x000000050c0c7211 */ /* 0x000fe200078f18ff */
[----:B------:R-:W-:Y:S01]  /*73d0*/  USEL UR13, UR9, URZ, !UP0 ;  /* 0x0000003f090d7287 */ /* 0x000fe2000c000000 */
[C---:B------:R-:W-:Y:S01]  /*73e0*/  IMAD R201, R132.reuse, 0x20, R11 ;  /* 0x0000002084c97824 */ /* 0x040fe200078e020b */
[----:B------:R-:W-:Y:S01]  /*73f0*/  UIMAD UR7, UR7, UR4, URZ ;  /* 0x00000004070772a4 */ /* 0x000fe2000f8e023f */
[----:B------:R-:W-:Y:S01]  /*7400*/  IMAD.IADD R14, R7, 0x1, -R14 ;  /* 0x00000001070e7824 */ /* 0x000fe200078e0a0e */
[----:B------:R-:W-:Y:S01]  /*7410*/  UIADD3 UR17, UR17, UR6, URZ ;  /* 0x0000000611117290 */ /* 0x000fe2000fffe03f */
[----:B------:R-:W-:Y:S01]  /*7420*/  IMAD.SHL.U32 R210, R132, 0x8, RZ ;  /* 0x0000000884d27824 */ /* 0x000fe200078e00ff */
[----:B------:R-:W-:Y:S01]  /*7430*/  IADD3 R2, R201, UR15, RZ ;  /* 0x0000000fc9027c10 */ /* 0x000fe2000fffe0ff */
[----:B------:R-:W-:Y:S01]  /*7440*/  UIMAD UR5, UR13, UR5, UR7 ;  /* 0x000000050d0572a4 */ /* 0x000fe2000f8e0207 */
[----:B------:R-:W-:Y:S01]  /*7450*/  IMAD.SHL.U32 R6, R14, 0x8, RZ ;  /* 0x000000080e067824 */ /* 0x000fe200078e00ff */
[----:B------:R-:W-:Y:S01]  /*7460*/  UIMAD.WIDE.U32 UR16, UR13, UR4, UR16 ;  /* 0x000000040d1072a5 */ /* 0x000fe2000f8e0010 */
[----:B------:R-:W-:Y:S01]  /*7470*/  LEA.HI R199, R45, R82, RZ, 0x6 ;  /* 0x000000522dc77211 */ /* 0x000fe200078f30ff */
[----:B------:R-:W-:Y:S01]  /*7480*/  @P1 IMAD.HI.U32 R4, R2, c[0x0][0x2c8], RZ ;  /* 0x0000b20002041a27 */ /* 0x000fe200078e00ff */
[----:B------:R-:W-:Y:S01]  /*7490*/  SHF.R.U32.HI R16, RZ, 0x3, R13 ;  /* 0x00000003ff107819 */ /* 0x000fe2000001160d */
[----:B------:R-:W-:Y:S01]  /*74a0*/  UIADD3 UR5, UR17, UR5, URZ ;  /* 0x0000000511057290 */ /* 0x000fe2000fffe03f */
[----:B------:R-:W-:Y:S01]  /*74b0*/  LOP3.LUT R13, R13, 0x38, R210, 0xf8, !PT ;  /* 0x000000380d0d7812 */ /* 0x000fe200078ef8d2 */
[----:B------:R-:W-:Y:S01]  /*74c0*/  IMAD.MOV.U32 R3, RZ, RZ, R2 ;  /* 0x000000ffff037224 */ /* 0x000fe200078e0002 */
[----:B------:R-:W-:Y:S01]  /*74d0*/  @P0 SHF.R.U32.HI R3, RZ, c[0x0][0x2cc], R4 ;  /* 0x0000b300ff030a19 */ /* 0x000fe20000011604 */
[----:B------:R-:W-:Y:S01]  /*74e0*/  IMAD.U32 R19, RZ, RZ, UR17 ;  /* 0x00000011ff137e24 */ /* 0x000fe2000f8e00ff */
[----:B------:R-:W-:Y:S01]  /*74f0*/  LOP3.LUT P0, RZ, R132, 0x2, RZ, 0xc0, !PT ;  /* 0x0000000284ff7812 */ /* 0x000fe2000780c0ff */
[----:B------:R-:W-:Y:S01]  /*7500*/  IMAD.U32 R18, RZ, RZ, UR16 ;  /* 0x00000010ff127e24 */ /* 0x000fe2000f8e00ff */
[----:B------:R-:W-:Y:S01]  /*7510*/  SHF.R.S32.HI R4, RZ, 0x1f, R3 ;  /* 0x0000001fff047819 */ /* 0x000fe20000011403 */
[----:B------:R-:W-:Y:S01]  /*7520*/  IMAD.U32 R19, RZ, RZ, UR5 ;  /* 0x00000005ff137e24 */ /* 0x000fe2000f8e00ff */
[----:B------:R-:W-:Y:S01]  /*7530*/  LOP3.LUT R16, R13, R16, RZ, 0x3c, !PT ;  /* 0x000000100d107212 */ /* 0x000fe200078e3cff */
[----:B------:R-:W-:Y:S01]  /*7540*/  IMAD.SHL.U32 R199, R199, 0x8, RZ ;  /* 0x00000008c7c77824 */ /* 0x000fe200078e00ff */
[----:B------:R-:W-:Y:S01]  /*7550*/  IADD3 R200, R210, 0x80, RZ ;  /* 0x00000080d2c87810 */ /* 0x000fe20007ffe0ff */
[----:B------:R-:W-:Y:S01]  /*7560*/  IMAD R4, R4, c[0x0][0x1b0], RZ ;  /* 0x00006c0004047a24 */ /* 0x000fe200078e02ff */
[----:B------:R-:W-:Y:S01]  /*7570*/  IADD3 R17, R210, 0x40, RZ ;  /* 0x00000040d2117810 */ /* 0x000fe20007ffe0ff */
[----:B------:R-:W-:Y:S01]  /*7580*/  IMAD.WIDE.U32 R18, R3, c[0x0][0x1b0], R18 ;  /* 0x00006c0003127a25 */ /* 0x000fe200078e0012 */
[----:B------:R-:W-:-:S02]  /*7590*/  LOP3.LUT P1, RZ, R132, 0x4, RZ, 0xc0, !PT ;  /* 0x0000000484ff7812 */ /* 0x000fc4000782c0ff */
[----:B------:R-:W-:Y:S01]  /*75a0*/  ISETP.GE.AND P3, PT, R210, c[0x0][0x198], PT ;  /* 0x00006600d2007a0c */ /* 0x000fe20003f66270 */
[----:B------:R-:W-:Y:S01]  /*75b0*/  IMAD R9, R3, c[0x0][0x1b4], R4 ;  /* 0x00006d0003097a24 */ /* 0x000fe200078e0204 */
[----:B------:R-:W-:Y:S01]  /*75c0*/  LOP3.LUT R4, R12, 0xfffffff8, RZ, 0xc0, !PT ;  /* 0xfffffff80c047812 */ /* 0x000fe200078ec0ff */
[----:B------:R-:W-:Y:S01]  /*75d0*/  IMAD.MOV R3, RZ, RZ, -R3 ;  /* 0x000000ffff037224 */ /* 0x000fe200078e0a03 */
[----:B------:R-:W-:Y:S01]  /*75e0*/  @P0 LOP3.LUT R84, R84, 0x4, RZ, 0xfc, !PT ;  /* 0x0000000454540812 */ /* 0x000fe200078efcff */
[----:B------:R-:W-:Y:S01]  /*75f0*/  IMAD.IADD R19, R19, 0x1, R9 ;  /* 0x0000000113137824 */ /* 0x000fe200078e0209 */
[----:B------:R-:W-:Y:S01]  /*7600*/  LOP3.LUT R199, R16, 0xfffffe00, R199, 0xf8, !PT ;  /* 0xfffffe0010c77812 */ /* 0x000fe200078ef8c7 */
[----:B------:R-:W-:Y:S02]  /*7610*/  IMAD R2, R3, c[0x0][0x2c4], R2 ;  /* 0x0000b10003027a24 */ /* 0x000fe400078e0202 */
[----:B------:R-:W-:Y:S02]  /*7620*/  IMAD.IADD R4, R5, 0x1, -R4 ;  /* 0x0000000105047824 */ /* 0x000fe400078e0a04 */
[----:B------:R-:W-:Y:S01]  /*7630*/  IMAD.SHL.U32 R5, R132, 0x40, RZ ;  /* 0x0000004084057824 */ /* 0x000fe200078e00ff */
[----:B------:R-:W-:Y:S01]  /*7640*/  SHF.R.S32.HI R7, RZ, 0x1f, R2 ;  /* 0x0000001fff077819 */ /* 0x000fe20000011402 */
[C---:B------:R-:W-:Y:S01]  /*7650*/  IMAD.SHL.U32 R9, R4.reuse, 0x40, RZ ;  /* 0x0000004004097824 */ /* 0x040fe200078e00ff */
[----:B------:R-:W-:Y:S01]  /*7660*/  LOP3.LUT P5, RZ, R4, 0x4, RZ, 0xc0, !PT ;  /* 0x0000000404ff7812 */ /* 0x000fe200078ac0ff */
[----:B------:R-:W-:Y:S01]  /*7670*/  IMAD.SHL.U32 R12, R12, 0x40, RZ ;  /* 0x000000400c0c7824 */ /* 0x000fe200078e00ff */
[----:B------:R-:W-:Y:S01]  /*7680*/  LOP3.LUT R5, R5, 0x1c0, RZ, 0xc0, !PT ;  /* 0x000001c005057812 */ /* 0x000fe200078ec0ff */
[----:B------:R-:W-:Y:S01]  /*7690*/  IMAD R7, R7, c[0x0][0x1a8], RZ ;  /* 0x00006a0007077a24 */ /* 0x000fe200078e02ff */
[----:B------:R-:W-:-:S02]  /*76a0*/  LOP3.LUT R9, R9, 0x1c0, RZ, 0xc0, !PT ;  /* 0x000001c009097812 */ /* 0x000fc400078ec0ff */
[----:B------:R-:W-:Y:S01]  /*76b0*/  LOP3.LUT R8, R5, 0x8, R8, 0xf8, !PT ;  /* 0x0000000805087812 */ /* 0x000fe200078ef808 */
[C---:B------:R-:W-:Y:S01]  /*76c0*/  IMAD R7, R2.reuse, c[0x0][0x1ac], R7 ;  /* 0x00006b0002077a24 */ /* 0x040fe200078e0207 */
[----:B------:R-:W-:Y:S01]  /*76d0*/  SHF.R.U32.HI R5, RZ, 0x3, R5 ;  /* 0x00000003ff057819 */ /* 0x000fe20000011605 */
[----:B------:R-:W-:Y:S01]  /*76e0*/  IMAD.WIDE.U32 R2, R2, c[0x0][0x1a8], R18 ;  /* 0x00006a0002027a25 */ /* 0x000fe200078e0012 */
[----:B------:R-:W-:Y:S02]  /*76f0*/  LOP3.LUT R6, R9, 0x8, R6, 0xf8, !PT ;  /* 0x0000000809067812 */ /* 0x000fe400078ef806 */
[----:B------:R-:W-:Y:S01]  /*7700*/  SHF.R.U32.HI R9, RZ, 0x3, R9 ;  /* 0x00000003ff097819 */ /* 0x000fe20000011609 */
[----:B------:R-:W-:Y:S01]  /*7710*/  IMAD.IADD R7, R3, 0x1, R7 ;  /* 0x0000000103077824 */ /* 0x000fe200078e0207 */
[----:B------:R-:W-:Y:S01]  /*7720*/  LOP3.LUT R5, R8, R5, RZ, 0x3c, !PT ;  /* 0x0000000508057212 */ /* 0x000fe200078e3cff */
[----:B------:R-:W-:Y:S01]  /*7730*/  IMAD R8, R193, c[0x0][0x2c4], RZ ;  /* 0x0000b100c1087a24 */ /* 0x000fe200078e02ff */
[----:B------:R-:W-:-:S02]  /*7740*/  LOP3.LUT R3, R6, R9, RZ, 0x3c, !PT ;  /* 0x0000000906037212 */ /* 0x000fc400078e3cff */
[----:B------:R-:W-:Y:S01]  /*7750*/  LEA R15, P0, R2, c[0x0][0x160], 0x1 ;  /* 0x00005800020f7a11 */ /* 0x000fe200078008ff */
[----:B------:R-:W-:Y:S01]  /*7760*/  IMAD R5, R14, 0x200, R5 ;  /* 0x000002000e057824 */ /* 0x000fe200078e0205 */
[----:B------:R-:W-:Y:S02]  /*7770*/  IADD3 R9, R11, UR15, RZ ;  /* 0x0000000f0b097c10 */ /* 0x000fe4000fffe0ff */
[----:B------:R-:W-:Y:S01]  /*7780*/  LEA.HI.X R10, R2, c[0x0][0x164], R7, 0x1, P0 ;  /* 0x00005900020a7a11 */ /* 0x000fe200000f0c07 */
[----:B------:R-:W-:Y:S01]  /*7790*/  IMAD.MOV.U32 R2, RZ, RZ, 0x10 ;  /* 0x00000010ff027424 */ /* 0x000fe200078e00ff */
[----:B------:R-:W-:Y:S01]  /*77a0*/  LEA.HI R7, R45, R82, RZ, 0x5 ;  /* 0x000000522d077211 */ /* 0x000fe200078f28ff */
[----:B------:R1:W3:Y:S01]  /*77b0*/  SHFL.IDX PT, R18, R15, RZ, 0x181f ;  /* 0x00181fff0f127589 */ /* 0x0002e200000e0000 */
[----:B------:R-:W-:Y:S02]  /*77c0*/  LOP3.LUT R12, R12, 0xfffffe00, RZ, 0xc0, !PT ;  /* 0xfffffe000c0c7812 */ /* 0x000fe400078ec0ff */
[----:B------:R-:W-:Y:S01]  /*77d0*/  SHF.R.S32.HI R6, RZ, 0x5, R7 ;  /* 0x00000005ff067819 */ /* 0x000fe20000011407 */
[----:B------:R1:W4:Y:S01]  /*77e0*/  SHFL.IDX PT, R19, R10, RZ, 0x181f ;  /* 0x00181fff0a137589 */ /* 0x00032200000e0000 */
[----:B------:R-:W-:Y:S01]  /*77f0*/  LOP3.LUT P4, RZ, R4, 0x2, RZ, 0xc0, !PT ;  /* 0x0000000204ff7812 */ /* 0x000fe2000788c0ff */
[----:B------:R-:W-:Y:S01]  /*7800*/  IMAD.MOV.U32 R4, RZ, RZ, 0x20 ;  /* 0x00000020ff047424 */ /* 0x000fe200078e00ff */
[----:B------:R-:W-:-:S02]  /*7810*/  ISETP.GE.AND P0, PT, R17, c[0x0][0x198], PT ;  /* 0x0000660011007a0c */ /* 0x000fc40003f06270 */
[----:B------:R-:W-:Y:S02]  /*7820*/  SEL R2, R2, 0xfffffff0, !P4 ;  /* 0xfffffff002027807 */ /* 0x000fe40006000000 */
[----:B------:R-:W-:Y:S02]  /*7830*/  ISETP.GE.AND P4, PT, R200, c[0x0][0x198], PT ;  /* 0x00006600c8007a0c */ /* 0x000fe40003f86270 */
[----:B------:R-:W-:Y:S01]  /*7840*/  SEL R4, R4, 0xffffffe0, !P5 ;  /* 0xffffffe004047807 */ /* 0x000fe20006800000 */
[----:B--2---:R2:W1:Y:S01]  /*7850*/  @P2 R2UR UR7, R0 ;  /* 0x00000000000723c2 */ /* 0x00446200000e0000 */
[----:B------:R-:W-:Y:S01]  /*7860*/  ISETP.GE.AND P2, PT, R9, R8, PT ;  /* 0x000000080900720c */ /* 0x000fe20003f46270 */
[----:B-1----:R-:W-:Y:S01]  /*7870*/  @!UP1 UMOV UR7, UR9 ;  /* 0x0000000900079c82 */ /* 0x002fe20008000000 */
[----:B--2---:R-:W-:-:S04]  /*7880*/  IMAD R0, R6, 0x400, R12 ;  /* 0x0000040006007824 */ /* 0x004fc800078e020c */
[----:B------:R-:W-:Y:S01]  /*7890*/  IMAD.IADD R0, R0, 0x1, R3 ;  /* 0x0000000100007824 */ /* 0x000fe200078e0203 */
[----:B------:R-:W-:-:S06]  /*78a0*/  LOP3.LUT R3, R3, R12, RZ, 0xfc, !PT ;  /* 0x0000000c03037212 */ /* 0x000fcc00078efcff */
[----:B------:R-:W-:Y:S05]  /*78b0*/  @P2 BRA `(.L_x_1106) ;  /* 0x000000e000002947 */ /* 0x000fea0003800000 */
[----:B---34-:R-:W-:Y:S01]  /*78c0*/  SHF.R.S32.HI R12, RZ, 0x1f, R17 ;  /* 0x0000001fff0c7819 */ /* 0x018fe20000011411 */
        /* <DEDUP_REMOVED lines=13> */
.L_x_1106:
[----:B---34-:R-:W-:Y:S05]  /*79a0*/  BSYNC B0 ;  /* 0x0000000000007941 */ /* 0x018fea0003800000 */
.L_x_1105:
[----:B-1----:R-:W-:Y:S01]  /*79b0*/  IADD3 R13, R9, 0x20, RZ ;  /* 0x00000020090d7810 */ /* 0x002fe20007ffe0ff */
[----:B------:R1:W2:Y:S01]  /*79c0*/  SHFL.IDX PT, R19, R10, 0x1, 0x181f ;  /* 0x00381f000a137f89 */ /* 0x0002a200000e0000 */
[----:B------:R-:W-:Y:S02]  /*79d0*/  BSSY B0, `(.L_x_1107) ;  /* 0x0000012000007945 */ /* 0x000fe40003800000 */
[----:B------:R-:W-:Y:S01]  /*79e0*/  ISETP.GE.AND P2, PT, R13, R8, PT ;  /* 0x000000080d00720c */ /* 0x000fe20003f46270 */
        /* <DEDUP_REMOVED lines=16> */
.L_x_1108:
[----:B------:R-:W-:Y:S05]  /*7af0*/  BSYNC B0 ;  /* 0x0000000000007941 */ /* 0x000fea0003800000 */
.L_x_1107:
        /* <DEDUP_REMOVED lines=20> */
.L_x_1110:
[----:B------:R-:W-:Y:S05]  /*7c40*/  BSYNC B0 ;  /* 0x0000000000007941 */ /* 0x000fea0003800000 */
.L_x_1109:
[----:B---3--:R-:W-:Y:S01]  /*7c50*/  SHFL.IDX PT, R18, R15, 0x3, 0x181f ;  /* 0x00781f000f127f89 */ /* 0x008fe200000e0000 */
[----:B------:R-:W-:Y:S01]  /*7c60*/  IADD3 R9, R9, 0x60, RZ ;  /* 0x0000006009097810 */ /* 0x000fe20007ffe0ff */
[----:B------:R-:W-:Y:S01]  /*7c70*/  IMAD.MOV.U32 R195, RZ, RZ, c[0x0][0x2b8] ;  /* 0x0000ae00ffc37624 */ /* 0x000fe200078e00ff */
[----:B------:R-:W-:Y:S01]  /*7c80*/  SHF.R.S32.HI R188, RZ, 0x1f, R17 ;  /* 0x0000001fffbc7819 */ /* 0x000fe20000011411 */
[----:B----4-:R-:W3:Y:S01]  /*7c90*/  SHFL.IDX PT, R19, R10, 0x3, 0x181f ;  /* 0x00781f000a137f89 */ /* 0x010ee200000e0000 */
[----:B------:R-:W-:Y:S01]  /*7ca0*/  ISETP.GE.AND P2, PT, R9, R8, PT ;  /* 0x000000080900720c */ /* 0x000fe20003f46270 */
[----:B------:R-:W-:Y:S01]  /*7cb0*/  IMAD.SHL.U32 R133, R199, 0x2, RZ ;  /* 0x00000002c7857824 */ /* 0x000fe200078e00ff */
[----:B------:R-:W-:Y:S01]  /*7cc0*/  LEA.HI R188, R188, R17, RZ, 0x3 ;  /* 0x00000011bcbc7211 */ /* 0x000fe200078f18ff */
[----:B------:R-:W-:Y:S01]  /*7cd0*/  USHF.R.S32.HI UR6, URZ, 0x1f, UR7 ;  /* 0x0000001f3f067899 */ /* 0x000fe20008011407 */
[----:B------:R-:W-:Y:S01]  /*7ce0*/  IADD3 R9, R147, -0x1, RZ ;  /* 0xffffffff93097810 */ /* 0x000fe20007ffe0ff */
[----:B------:R-:W-:Y:S01]  /*7cf0*/  ULDC.64 UR4, c[0x0][0x2b0] ;  /* 0x0000ac0000047ab9 */ /* 0x000fe20000000a00 */
[----:B------:R-:W-:Y:S01]  /*7d00*/  LOP3.LUT R188, R188, 0xfffffff8, RZ, 0xc0, !PT ;  /* 0xfffffff8bcbc7812 */ /* 0x000fe200078ec0ff */
[----:B------:R-:W-:Y:S01]  /*7d10*/  UIMAD UR6, UR6, UR4, URZ ;  /* 0x00000004060672a4 */ /* 0x000fe2000f8e023f */
[----:B------:R-:W-:Y:S01]  /*7d20*/  ISETP.NE.AND P5, PT, R195, 0x1, PT ;  /* 0x00000001c300780c */ /* 0x000fe20003fa5270 */
[----:B------:R-:W-:Y:S01]  /*7d30*/  IMAD.SHL.U32 R145, R9, 0x40, RZ ;  /* 0x0000004009917824 */ /* 0x000fe200078e00ff */
[----:B------:R-:W-:Y:S01]  /*7d40*/  UIMAD.WIDE.U32 UR16, UR7, UR4, URZ ;  /* 0x00000004071072a5 */ /* 0x000fe2000f8e003f */
[----:B------:R-:W-:Y:S01]  /*7d50*/  IMAD.MOV.U32 R197, RZ, RZ, RZ ;  /* 0x000000ffffc57224 */ /* 0x000fe200078e00ff */
[----:B------:R-:W-:Y:S01]  /*7d60*/  UIMAD UR6, UR7, UR5, UR6 ;  /* 0x00000005070672a4 */ /* 0x000fe2000f8e0206 */
[----:B------:R-:W-:Y:S01]  /*7d70*/  IMAD.IADD R13, R201, 0x1, R145 ;  /* 0x00000001c90d7824 */ /* 0x000fe200078e0291 */
[----:B------:R-:W-:Y:S01]  /*7d80*/  LOP3.LUT R84, R84, 0xfffffffd, RZ, 0xc0, !PT ;  /* 0xfffffffd54547812 */ /* 0x000fe200078ec0ff */
[----:B------:R-:W-:-:S02]  /*7d90*/  ULDC.64 UR4, c[0x0][0x210] ;  /* 0x0000840000047ab9 */ /* 0x000fc40000000a00 */
[----:B------:R-:W-:Y:S01]  /*7da0*/  IMAD.IADD R198, R13, 0x1, R192 ;  /* 0x000000010dc67824 */ /* 0x000fe200078e02c0 */
[----:B------:R-:W-:-:S03]  /*7db0*/  UIADD3 UR6, UR17, UR6, URZ ;  /* 0x0000000611067290 */ /* 0x000fc6000fffe03f */
[----:B------:R-:W-:-:S04]  /*7dc0*/  @P5 IMAD.HI.U32 R12, R198, c[0x0][0x2bc], RZ ;  /* 0x0000af00c60c5a27 */ /* 0x000fc800078e00ff */
[----:B---3--:R-:W-:-:S04]  /*7dd0*/  @!P2 IMAD.WIDE R20, R210, 0x2, R18 ;  /* 0x00000002d214a825 */ /* 0x008fc800078e0212 */
[----:B-12---:R-:W-:Y:S01]  /*7de0*/  @!P2 IMAD.WIDE R14, R188, 0x2, R18 ;  /* 0x00000002bc0ea825 */ /* 0x006fe200078e0212 */
[----:B------:R-:W-:Y:S01]  /*7df0*/  @!PT LDS RZ, [RZ] ;  /* 0x00000000fffff984 */ /* 0x000fe20000000800 */
[----:B------:R1:W-:Y:S03]  /*7e00*/  @!P2 LDGSTS.E.BYPASS.LTC128B.128 [R133+0x1b100], [R20.64], !P3 ;  /* 0x1b1000001485afae */ /* 0x0003e6000d901d4a */
[----:B------:R-:W-:Y:S01]  /*7e10*/  IMAD.WIDE R26, R210, 0x2, RZ ;  /* 0x00000002d21a7825 */ /* 0x000fe200078e02ff */
[----:B------:R2:W-:Y:S01]  /*7e20*/  @!P2 LDGSTS.E.BYPASS.LTC128B.128 [R133+0x1f100], [R14.64], !P0 ;  /* 0x1f1000000e85afae */ /* 0x0005e2000c101d4a */
[-C--:B------:R-:W-:Y:S02]  /*7e30*/  ISETP.GE.AND P0, PT, R13, R190.reuse, PT ;  /* 0x000000be0d00720c */ /* 0x080fe40003f06270 */
[----:B------:R-:W-:Y:S01]  /*7e40*/  IMAD.MOV.U32 R10, RZ, RZ, R198 ;  /* 0x000000ffff0a7224 */ /* 0x000fe200078e00c6 */
[----:B------:R-:W-:Y:S02]  /*7e50*/  @P5 SHF.R.U32.HI R10, RZ, c[0x0][0x2c0], R12 ;  /* 0x0000b000ff0a5a19 */ /* 0x000fe4000001160c */
[----:B------:R-:W-:Y:S01]  /*7e60*/  ISETP.GT.OR P0, PT, R201, 0x3f, P0 ;  /* 0x0000003fc900780c */ /* 0x000fe20000704670 */
[----:B------:R-:W-:Y:S01]  /*7e70*/  IMAD.WIDE R24, R188, 0x2, RZ ;  /* 0x00000002bc187825 */ /* 0x000fe200078e02ff */
[----:B------:R-:W-:-:S02]  /*7e80*/  IADD3 R11, -R11, R190, -R145 ;  /* 0x000000be0b0b7210 */ /* 0x000fc40007ffe991 */
[----:B------:R-:W-:-:S09]  /*7e90*/  @P5 LOP3.LUT R84, R84, 0x2, RZ, 0xfc, !PT ;  /* 0x0000000254545812 */ /* 0x000fd200078efcff */
[----:B------:R-:W-:-:S04]  /*7ea0*/  @!P0 IADD3 R13, P3, R10, UR16, RZ ;  /* 0x000000100a0d8c10 */ /* 0x000fc8000ff7e0ff */
[----:B------:R-:W-:Y:S02]  /*7eb0*/  @!P0 LEA.HI.X.SX32 R12, R10, UR6, 0x1, P3 ;  /* 0x000000060a0c8c11 */ /* 0x000fe400098f0eff */
[----:B--2---:R-:W-:-:S04]  /*7ec0*/  @!P0 LEA R14, P3, R13, c[0x0][0x2a0], 0x2 ;  /* 0x0000a8000d0e8a11 */ /* 0x004fc800078610ff */
[----:B------:R-:W-:Y:S02]  /*7ed0*/  @!P0 LEA.HI.X R15, R13, c[0x0][0x2a4], R12, 0x2, P3 ;  /* 0x0000a9000d0f8a11 */ /* 0x000fe400018f140c */
[----:B------:R-:W-:-:S04]  /*7ee0*/  SHF.R.S32.HI R13, RZ, 0x1f, R200 ;  /* 0x0000001fff0d7819 */ /* 0x000fc800000114c8 */
[----:B------:R-:W-:-:S04]  /*7ef0*/  LEA.HI R206, R13, R200, RZ, 0x3 ;  /* 0x000000c80dce7211 */ /* 0x000fc800078f18ff */
[----:B------:R-:W-:-:S05]  /*7f00*/  LOP3.LUT R206, R206, 0xfffffff8, RZ, 0xc0, !PT ;  /* 0xfffffff8cece7812 */ /* 0x000fca00078ec0ff */
[----:B-1----:R-:W-:-:S05]  /*7f10*/  @!P2 IMAD.WIDE R20, R206, 0x2, R18 ;  /* 0x00000002ce14a825 */ /* 0x002fca00078e0212 */
[----:B------:R1:W-:Y:S04]  /*7f20*/  @!P2 LDGSTS.E.BYPASS.LTC128B.128 [R133+0x23100], [R20.64], !P4 ;  /* 0x231000001485afae */ /* 0x0003e8000e101d4a */
[----:B------:R-:W0:Y:S04]  /*7f30*/  LDGDEPBAR ;  /* 0x00000000000079af */ /* 0x000e280000000000 */
        /* <DEDUP_REMOVED lines=8> */
[----:B------:R-:W-:-:S02]  /*7fc0*/  ISETP.GE.AND P4, PT, R17, c[0x0][0x1d4], PT ;  /* 0x0000750011007a0c */ /* 0x000fc40003f86270 */
[----:B------:R-:W-:Y:S01]  /*7fd0*/  IMAD.WIDE.U32 R18, R198, c[0x0][0x208], RZ ;  /* 0x00008200c6127a25 */ /* 0x000fe200078e00ff */
[----:B------:R-:W-:Y:S01]  /*7fe0*/  SHF.R.S32.HI R10, RZ, 0x1f, R198 ;  /* 0x0000001fff0a7819 */ /* 0x000fe200000114c6 */
[----:B------:R-:W-:Y:S01]  /*7ff0*/  UIADD3 UR7, UR19, UR7, URZ ;  /* 0x0000000713077290 */ /* 0x000fe2000fffe03f */
[----:B------:R-:W-:Y:S01]  /*8000*/  ISETP.GE.AND P6, PT, R200, c[0x0][0x1d4], PT ;  /* 0x00007500c8007a0c */ /* 0x000fe20003fc6270 */
[----:B------:R-:W-:Y:S01]  /*8010*/  ULDC.64 UR4, c[0x0][0x1e8] ;  /* 0x00007a0000047ab9 */ /* 0x000fe20000000a00 */
[----:B------:R-:W-:Y:S01]  /*8020*/  LOP3.LUT R84, R84, 0xfffffffe, RZ, 0xc0, !PT ;  /* 0xfffffffe54547812 */ /* 0x000fe200078ec0ff */
[----:B------:R-:W-:Y:S01]  /*8030*/  IMAD R13, R10, c[0x0][0x208], RZ ;  /* 0x000082000a0d7a24 */ /* 0x000fe200078e02ff */
[----:B------:R-:W-:Y:S01]  /*8040*/  UIMAD UR14, UR14, UR4, URZ ;  /* 0x000000040e0e72a4 */ /* 0x000fe2000f8e023f */
[----:B------:R-:W-:Y:S01]  /*8050*/  SHF.R.S32.HI R207, RZ, 0x1f, R210 ;  /* 0x0000001fffcf7819 */ /* 0x000fe200000114d2 */
[----:B------:R-:W-:Y:S01]  /*8060*/  UIMAD.WIDE.U32 UR20, UR8, UR4, URZ ;  /* 0x00000004081472a5 */ /* 0x000fe2000f8e003f */
[----:B------:R-:W-:Y:S01]  /*8070*/  IMAD R22, R198, c[0x0][0x20c], R13 ;  /* 0x00008300c6167a24 */ /* 0x000fe200078e020d */
[----:B------:R-:W-:Y:S01]  /*8080*/  UIMAD UR14, UR8, UR5, UR14 ;  /* 0x00000005080e72a4 */ /* 0x000fe2000f8e020e */
[----:B------:R-:W-:-:S02]  /*8090*/  IADD3 R196, R133, 0x100, RZ ;  /* 0x0000010085c47810 */ /* 0x000fc40007ffe0ff */
[----:B------:R-:W-:Y:S01]  /*80a0*/  IMAD.IADD R23, R19, 0x1, R22 ;  /* 0x0000000113177824 */ /* 0x000fe200078e0216 */
[----:B------:R-:W-:Y:S01]  /*80b0*/  UIADD3 UR14, UR21, UR14, URZ ;  /* 0x0000000e150e7290 */ /* 0x000fe2000fffe03f */
[----:B------:R-:W-:Y:S01]  /*80c0*/  IMAD.MOV.U32 R22, RZ, RZ, R18 ;  /* 0x000000ffff167224 */ /* 0x000fe200078e0012 */
[----:B------:R-:W-:Y:S01]  /*80d0*/  @P6 LOP3.LUT R84, R84, 0x1, RZ, 0xfc, !PT ;  /* 0x0000000154546812 */ /* 0x000fe200078efcff */
[----:B--2---:R-:W-:Y:S01]  /*80e0*/  IMAD R15, R10, c[0x0][0x1e0], RZ ;  /* 0x000078000a0f7a24 */ /* 0x004fe200078e02ff */
[----:B------:R-:W-:Y:S01]  /*80f0*/  SHF.R.S32.HI R211, RZ, 0x1f, R188 ;  /* 0x0000001fffd37819 */ /* 0x000fe200000114bc */
[----:B------:R-:W-:Y:S01]  /*8100*/  IMAD.WIDE.U32 R18, R198, c[0x0][0x1e0], RZ ;  /* 0x00007800c6127a25 */ /* 0x000fe200078e00ff */
[----:B------:R-:W-:-:S03]  /*8110*/  SHF.R.S32.HI R209, RZ, 0x1f, R206 ;  /* 0x0000001fffd17819 */ /* 0x000fc600000114ce */
[----:B------:R-:W-:-:S04]  /*8120*/  IMAD R15, R198, c[0x0][0x1e4], R15 ;  /* 0x00007900c60f7a24 */ /* 0x000fc800078e020f */
[----:B------:R-:W-:Y:S01]  /*8130*/  IMAD.IADD R19, R19, 0x1, R15 ;  /* 0x0000000113137824 */ /* 0x000fe200078e020f */
[----:B---3--:R-:W-:Y:S01]  /*8140*/  SHF.R.S32.HI R12, RZ, 0x1f, R197 ;  /* 0x0000001fff0c7819 */ /* 0x008fe200000114c5 */
[----:B------:R-:W-:-:S04]  /*8150*/  IMAD.WIDE.U32 R22, R197, c[0x0][0x218], R22 ;  /* 0x00008600c5167a25 */ /* 0x000fc800078e0016 */
[----:B-1----:R-:W-:Y:S01]  /*8160*/  IMAD R20, R12, c[0x0][0x218], RZ ;  /* 0x000086000c147a24 */ /* 0x002fe200078e02ff */
[----:B------:R-:W-:Y:S01]  /*8170*/  IADD3 R13, P0, R22, UR18, RZ ;  /* 0x00000012160d7c10 */ /* 0x000fe2000ff1e0ff */
[----:B------:R-:W-:Y:S02]  /*8180*/  IMAD R12, R12, c[0x0][0x1f0], RZ ;  /* 0x00007c000c0c7a24 */ /* 0x000fe400078e02ff */
[C---:B------:R-:W-:Y:S02]  /*8190*/  IMAD R20, R197.reuse, c[0x0][0x21c], R20 ;  /* 0x00008700c5147a24 */ /* 0x040fe400078e0214 */
[----:B------:R-:W-:-:S03]  /*81a0*/  IMAD.WIDE.U32 R18, R197, c[0x0][0x1f0], R18 ;  /* 0x00007c00c5127a25 */ /* 0x000fc600078e0012 */
[----:B------:R-:W-:Y:S01]  /*81b0*/  IADD3.X R20, R23, UR7, R20, P0, !PT ;  /* 0x0000000717147c10 */ /* 0x000fe200087fe414 */
[----:B------:R-:W-:Y:S01]  /*81c0*/  IMAD R12, R197, c[0x0][0x1f4], R12 ;  /* 0x00007d00c50c7a24 */ /* 0x000fe200078e020c */
[----:B------:R-:W-:Y:S01]  /*81d0*/  LEA R21, P0, R13, c[0x0][0x1f8], 0x1 ;  /* 0x00007e000d157a11 */ /* 0x000fe200078008ff */
[----:B------:R-:W-:-:S03]  /*81e0*/  IMAD.WIDE R22, R206, 0x2, RZ ;  /* 0x00000002ce167825 */ /* 0x000fc600078e02ff */
[----:B------:R-:W-:Y:S01]  /*81f0*/  LEA.HI.X R20, R13, c[0x0][0x1fc], R20, 0x1, P0 ;  /* 0x00007f000d147a11 */ /* 0x000fe200000f0c14 */
[----:B------:R-:W1:Y:S01]  /*8200*/  SHFL.IDX PT, R15, R21, RZ, 0x181f ;  /* 0x00181fff150f7589 */ /* 0x000e6200000e0000 */
[----:B------:R-:W-:-:S03]  /*8210*/  IADD3 R10, P0, R18, UR20, RZ ;  /* 0x00000014120a7c10 */ /* 0x000fc6000ff1e0ff */
[----:B------:R-:W-:Y:S01]  /*8220*/  SHFL.IDX PT, R13, R21, 0x1, 0x181f ;  /* 0x00381f00150d7f89 */ /* 0x000fe200000e0000 */
[----:B------:R-:W-:Y:S02]  /*8230*/  IADD3.X R19, R19, UR14, R12, P0, !PT ;  /* 0x0000000e13137c10 */ /* 0x000fe400087fe40c */
[C---:B------:R-:W-:Y:S01]  /*8240*/  LEA R12, P0, R10.reuse, c[0x0][0x1c8], 0x1 ;  /* 0x000072000a0c7a11 */ /* 0x040fe200078008ff */
[----:B------:R-:W2:Y:S03]  /*8250*/  SHFL.IDX PT, R16, R20, RZ, 0x181f ;  /* 0x00181fff14107589 */ /* 0x000ea600000e0000 */
[----:B------:R-:W-:Y:S01]  /*8260*/  LEA.HI.X R10, R10, c[0x0][0x1cc], R19, 0x1, P0 ;  /* 0x000073000a0a7a11 */ /* 0x000fe200000f0c13 */
[----:B------:R3:W4:Y:S04]  /*8270*/  SHFL.IDX PT, R14, R20, 0x1, 0x181f ;  /* 0x00381f00140e7f89 */ /* 0x00072800000e0000 */
[----:B------:R-:W-:Y:S04]  /*8280*/  SHFL.IDX PT, R18, R12, RZ, 0x181f ;  /* 0x00181fff0c127589 */ /* 0x000fe800000e0000 */
[----:B------:R-:W4:Y:S01]  /*8290*/  SHFL.IDX PT, R19, R10, RZ, 0x181f ;  /* 0x00181fff0a137589 */ /* 0x000f2200000e0000 */
[----:B-1----:R-:W-:-:S03]  /*82a0*/  IADD3 R28, P3, R15, R24, RZ ;  /* 0x000000180f1c7210 */ /* 0x002fc60007f7e0ff */
[----:B------:R-:W-:Y:S04]  /*82b0*/  SHFL.IDX PT, R34, R12, 0x1, 0x181f ;  /* 0x00381f000c227f89 */ /* 0x000fe800000e0000 */
[----:B------:R-:W1:Y:S01]  /*82c0*/  SHFL.IDX PT, R35, R10, 0x1, 0x181f ;  /* 0x00381f000a237f89 */ /* 0x000e6200000e0000 */
[----:B--2---:R-:W-:Y:S01]  /*82d0*/  IMAD.X R29, R16, 0x1, R25, P3 ;  /* 0x00000001101d7824 */ /* 0x004fe200018e0619 */
[-C--:B------:R-:W-:Y:S02]  /*82e0*/  IADD3 R24, P3, R24, R13.reuse, RZ ;  /* 0x0000000d18187210 */ /* 0x080fe40007f7e0ff */
[----:B---3--:R-:W-:Y:S02]  /*82f0*/  IADD3 R20, P2, R15, R26, RZ ;  /* 0x0000001a0f147210 */ /* 0x008fe40007f5e0ff */
[----:B------:R-:W-:Y:S01]  /*8300*/  IADD3 R26, P0, R26, R13, RZ ;  /* 0x0000000d1a1a7210 */ /* 0x000fe20007f1e0ff */
[--C-:B----4-:R-:W-:Y:S01]  /*8310*/  IMAD.X R25, R25, 0x1, R14.reuse, P3 ;  /* 0x0000000119197824 */ /* 0x110fe200018e060e */
[----:B------:R-:W-:Y:S01]  /*8320*/  ISETP.GE.AND P3, PT, R210, c[0x0][0x1d4], PT ;  /* 0x00007500d2007a0c */ /* 0x000fe20003f66270 */
[----:B------:R-:W-:Y:S01]  /*8330*/  IMAD.X R21, R16, 0x1, R27, P2 ;  /* 0x0000000110157824 */ /* 0x000fe200010e061b */
[----:B------:R-:W-:Y:S01]  /*8340*/  IADD3 R30, P2, R15, R22, RZ ;  /* 0x000000160f1e7210 */ /* 0x000fe20007f5e0ff */
[----:B------:R-:W-:Y:S01]  /*8350*/  IMAD.X R27, R27, 0x1, R14, P0 ;  /* 0x000000011b1b7824 */ /* 0x000fe200000e060e */
[----:B------:R-:W-:-:S03]  /*8360*/  ISETP.GE.AND P0, PT, R11, 0x1, PT ;  /* 0x000000010b00780c */ /* 0x000fc60003f06270 */
[----:B------:R-:W-:Y:S01]  /*8370*/  IMAD.X R31, R16, 0x1, R23, P2 ;  /* 0x00000001101f7824 */ /* 0x000fe200010e0617 */
[----:B------:R-:W-:-:S05]  /*8380*/  IADD3 R22, P2, R22, R13, RZ ;  /* 0x0000000d16167210 */ /* 0x000fca0007f5e0ff */
[----:B------:R-:W-:Y:S01]  /*8390*/  IMAD.X R23, R23, 0x1, R14, P2 ;  /* 0x0000000117177824 */ /* 0x000fe200010e060e */
[----:B------:R-:W-:-:S03]  /*83a0*/  ISETP.GE.AND P2, PT, R17, c[0x0][0x1d4], PT ;  /* 0x0000750011007a0c */ /* 0x000fc60003f46270 */
[----:B------:R-:W-:-:S04]  /*83b0*/  @P0 IMAD.WIDE R32, R210, 0x2, R18 ;  /* 0x00000002d2200825 */ /* 0x000fc800078e0212 */
[--C-:B------:R-:W-:Y:S01]  /*83c0*/  @P0 IMAD.WIDE R14, R188, 0x2, R18.reuse ;  /* 0x00000002bc0e0825 */ /* 0x100fe200078e0212 */
[----:B------:R2:W-:Y:S03]  /*83d0*/  @P0 LDGSTS.E.BYPASS.LTC128B.128 [R133+0xc100], [R32.64], !P5 ;  /* 0x0c10000020850fae */ /* 0x0005e6000e901d4a */
[----:B------:R-:W-:Y:S01]  /*83e0*/  @P0 IMAD.WIDE R18, R206, 0x2, R18 ;  /* 0x00000002ce120825 */ /* 0x000fe200078e0212 */
[----:B------:R2:W-:Y:S04]  /*83f0*/  @P0 LDGSTS.E.BYPASS.LTC128B.128 [R133+0xe100], [R14.64], !P4 ;  /* 0x0e1000000e850fae */ /* 0x0005e8000e101d4a */
[----:B------:R2:W-:Y:S01]  /*8400*/  @P0 LDGSTS.E.BYPASS.LTC128B.128 [R133+0x10100], [R18.64], !P6 ;  /* 0x1010000012850fae */ /* 0x0005e2000f101d4a */
[----:B------:R-:W-:-:S13]  /*8410*/  ISETP.GT.AND P0, PT, R11, 0x20, PT ;  /* 0x000000200b00780c */ /* 0x000fda0003f04270 */
[----:B-1----:R-:W-:-:S04]  /*8420*/  @P0 IMAD.WIDE R38, R210, 0x2, R34 ;  /* 0x00000002d2260825 */ /* 0x002fc800078e0222 */
[--C-:B------:R-:W-:Y:S01]  /*8430*/  @P0 IMAD.WIDE R36, R188, 0x2, R34.reuse ;  /* 0x00000002bc240825 */ /* 0x100fe200078e0222 */
[----:B------:R2:W-:Y:S03]  /*8440*/  @P0 LDGSTS.E.BYPASS.LTC128B.128 [R133+0xd100], [R38.64], !P5 ;  /* 0x0d10000026850fae */ /* 0x0005e6000e901d4a */
[----:B------:R-:W-:Y:S01]  /*8450*/  @P0 IMAD.WIDE R34, R206, 0x2, R34 ;  /* 0x00000002ce220825 */ /* 0x000fe200078e0222 */
[----:B------:R2:W-:Y:S04]  /*8460*/  @P0 LDGSTS.E.BYPASS.LTC128B.128 [R133+0xf100], [R36.64], !P4 ;  /* 0x0f10000024850fae */ /* 0x0005e8000e101d4a */
[----:B------:R2:W-:Y:S01]  /*8470*/  @P0 LDGSTS.E.BYPASS.LTC128B.128 [R133+0x11100], [R34.64], !P6 ;  /* 0x1110000022850fae */ /* 0x0005e2000f101d4a */
[----:B------:R-:W-:-:S02]  /*8480*/  ISETP.LT.OR P0, PT, R11, 0x1, P3 ;  /* 0x000000010b00780c */ /* 0x000fc40001f01670 */
[C---:B------:R-:W-:Y:S01]  /*8490*/  ISETP.LT.OR P3, PT, R11.reuse, 0x21, P3 ;  /* 0x000000210b00780c */ /* 0x040fe20001f61670 */
[----:B------:R-:W0:Y:S10]  /*84a0*/  LDGDEPBAR ;  /* 0x00000000000079af */ /* 0x000e340000000000 */
[----:B------:R2:W-:Y:S01]  /*84b0*/  LDGSTS.E.BYPASS.LTC128B.128 [R133+0x100], [R20.64], !P0 ;  /* 0x0010000014857fae */ /* 0x0005e2000c101d4a */
[----:B------:R-:W-:-:S02]  /*84c0*/  ISETP.LT.OR P0, PT, R11, 0x1, P2 ;  /* 0x000000010b00780c */ /* 0x000fc40001701670 */
[----:B------:R-:W-:-:S11]  /*84d0*/  ISETP.LT.OR P2, PT, R11, 0x21, P2 ;  /* 0x000000210b00780c */ /* 0x000fd60001741670 */
[----:B------:R2:W-:Y:S01]  /*84e0*/  LDGSTS.E.BYPASS.LTC128B.128 [R133+0x2100], [R28.64], !P0 ;  /* 0x021000001c857fae */ /* 0x0005e2000c101d4a */
[----:B------:R-:W-:-:S04]  /*84f0*/  ISETP.GE.AND P0, PT, R200, c[0x0][0x1d4], PT ;  /* 0x00007500c8007a0c */ /* 0x000fc80003f06270 */
[C---:B------:R-:W-:Y:S02]  /*8500*/  ISETP.LT.OR P6, PT, R11.reuse, 0x1, P0 ;  /* 0x000000010b00780c */ /* 0x040fe400007c1670 */
[----:B------:R-:W-:-:S11]  /*8510*/  ISETP.LT.OR P0, PT, R11, 0x21, P0 ;  /* 0x000000210b00780c */ /* 0x000fd60000701670 */
[----:B------:R2:W-:Y:S01]  /*8520*/  LDGSTS.E.BYPASS.LTC128B.128 [R133+0x4100], [R30.64], !P6 ;  /* 0x041000001e857fae */ /* 0x0005e2000f101d4a */
[----:B------:R-:W-:-:S03]  /*8530*/  ISETP.GE.AND P6, PT, R200, c[0x0][0x1d4], PT ;  /* 0x00007500c8007a0c */ /* 0x000fc60003fc6270 */
[----:B------:R2:W-:Y:S01]  /*8540*/  LDGSTS.E.BYPASS.LTC128B.128 [R133+0x1100], [R26.64], !P3 ;  /* 0x011000001a857fae */ /* 0x0005e2000d901d4a */
[----:B------:R-:W-:Y:S02]  /*8550*/  SEL R208, RZ, 0x10, P6 ;  /* 0x00000010ffd07807 */ /* 0x000fe40003000000 */
[----:B------:R-:W-:Y:S01]  /*8560*/  ISETP.GT.AND P6, PT, R9, R194, PT ;  /* 0x000000c20900720c */ /* 0x000fe20003fc4270 */
[----:B------:R2:W-:Y:S01]  /*8570*/  LDGSTS.E.BYPASS.LTC128B.128 [R133+0x3100], [R24.64], !P2 ;  /* 0x0310000018857fae */ /* 0x0005e2000d101d4a */
[----:B------:R-:W-:-:S03]  /*8580*/  ISETP.GT.AND P3, PT, R201, 0x3f, PT ;  /* 0x0000003fc900780c */ /* 0x000fc60003f64270 */
[----:B------:R2:W-:Y:S04]  /*8590*/  LDGSTS.E.BYPASS.LTC128B.128 [R133+0x5100], [R22.64], !P0 ;  /* 0x0510000016857fae */ /* 0x0005e8000c101d4a */
[----:B------:R-:W0:Y:S04]  /*85a0*/  LDGDEPBAR ;  /* 0x00000000000079af */ /* 0x000e280000000000 */
        /* <DEDUP_REMOVED lines=12> */
[----:B------:R-:W3:Y:S01]  /*8670*/  @!P3 LDG.E R197, [R10.64] ;  /* 0x0000000a0ac5b981 */ /* 0x000ee2000c1e1900 */
[----:B------:R-:W-:Y:S01]  /*8680*/  IMAD.MOV R9, RZ, RZ, -R9 ;  /* 0x000000ffff097224 */ /* 0x000fe200078e0a09 */
[----:B------:R-:W-:Y:S02]  /*8690*/  SHF.L.U64.HI R16, R210, 0x1, R207 ;  /* 0x00000001d2107819 */ /* 0x000fe400000102cf */
[----:B--2---:R-:W-:Y:S01]  /*86a0*/  IADD3 R20, -R208, 0x10, RZ ;  /* 0x00000010d0147810 */ /* 0x004fe20007ffe1ff */
[----:B------:R-:W-:Y:S01]  /*86b0*/  IMAD R198, R9, c[0x0][0x2b8], R198 ;  /* 0x0000ae0009c67a24 */ /* 0x000fe200078e02c6 */
[----:B------:R-:W-:Y:S02]  /*86c0*/  SHF.L.U64.HI R13, R188, 0x1, R211 ;  /* 0x00000001bc0d7819 */ /* 0x000fe400000102d3 */
[----:B------:R-:W-:Y:S01]  /*86d0*/  LOP3.LUT R20, R20, 0xf, RZ, 0xc0, !PT ;  /* 0x0000000f14147812 */ /* 0x000fe200078ec0ff */
[----:B------:R-:W-:Y:S01]  /*86e0*/  IMAD.WIDE.U32 R14, R198, c[0x0][0x1e0], RZ ;  /* 0x00007800c60e7a25 */ /* 0x000fe200078e00ff */
[----:B------:R-:W-:-:S05]  /*86f0*/  SHF.R.S32.HI R9, RZ, 0x1f, R198 ;  /* 0x0000001fff097819 */ /* 0x000fca00000114c6 */
[----:B------:R-:W-:-:S04]  /*8700*/  IMAD R9, R9, c[0x0][0x1e0], RZ ;  /* 0x0000780009097a24 */ /* 0x000fc800078e02ff */
[----:B------:R-:W-:-:S04]  /*8710*/  IMAD R9, R198, c[0x0][0x1e4], R9 ;  /* 0x00007900c6097a24 */ /* 0x000fc800078e0209 */
[----:B------:R-:W-:Y:S01]  /*8720*/  IMAD.IADD R15, R15, 0x1, R9 ;  /* 0x000000010f0f7824 */ /* 0x000fe200078e0209 */
[----:B---3--:R-:W-:-:S03]  /*8730*/  SHF.R.S32.HI R12, RZ, 0x1f, R197 ;  /* 0x0000001fff0c7819 */ /* 0x008fc600000114c5 */
        /* <DEDUP_REMOVED lines=27> */
[----:B---3--:R-:W-:Y:S02]  /*88f0*/  IADD3 R26, P0, R18, R15, RZ ;  /* 0x0000000f121a7210 */ /* 0x008fe40007f1e0ff */
[----:B------:R-:W-:-:S03]  /*8900*/  ISETP.GE.AND P2, PT, R200, c[0x0][0x1d4], PT ;  /* 0x00007500c8007a0c */ /* 0x000fc60003f46270 */
        /* <DEDUP_REMOVED lines=14> */
.L_x_1111:
[----:B------:R-:W-:Y:S01]  /*89f0*/  ISETP.LT.AND P0, PT, RZ, c[0x0][0x27c], PT ;  /* 0x00009f00ff007a0c */ /* 0x000fe20003f01270 */
[----:B------:R-:W0:-:S12]  /*8a00*/  LDGDEPBAR ;  /* 0x00000000000079af */ /* 0x000e180000000000 */
[----:B------:R-:W-:Y:S05]  /*8a10*/  @P0 BRA `(.L_x_1112) ;  /* 0x0000002000000947 */ /* 0x000fea0003800000 */
[----:B------:R-:W-:-:S04]  /*8a20*/  DEPBAR.LE SB0, 0x3 ;  /* 0x000080c00000791a */ /* 0x000fc80000000000 */
[----:B------:R-:W-:Y:S05]  /*8a30*/  BRA `(.L_x_1113) ;  /* 0x00006e6000007947 */ /* 0x000fea0003800000 */
.L_x_1112:
[----:B------:R-:W-:Y:S01]  /*8a40*/  ULDC.U8 UR4, c[0x0][0x298] ;  /* 0x0000a60000047ab9 */ /* 0x000fe20000000000 */
[----:B-----5:R-:W-:Y:S01]  /*8a50*/  SHF.R.S32.HI R10, RZ, 0x1f, R83 ;  /* 0x0000001fff0a7819 */ /* 0x020fe20000011453 */
[----:B------:R-:W-:Y:S01]  /*8a60*/  IMAD.WIDE.U32 R16, R83, c[0x0][0x280], RZ ;  /* 0x0000a00053107a25 */ /* 0x000fe200078e00ff */
[----:B------:R-:W-:Y:S01]  /*8a70*/  ISETP.NE.AND P0, PT, RZ, UR4, PT ;  /* 0x00000004ff007c0c */ /* 0x000fe2000bf05270 */
[----:B------:R-:W-:Y:S01]  /*8a80*/  BSSY B2, `(.L_x_1113) ;  /* 0x00006e1000027945 */ /* 0x000fe20003800000 */
[-C--:B------:R-:W-:Y:S01]  /*8a90*/  LEA.HI R78, R45, R82.reuse, RZ, 0x2 ;  /* 0x000000522d4e7211 */ /* 0x080fe200078f10ff */
[C---:B-1----:R-:W-:Y:S02]  /*8aa0*/  IMAD R12, R10.reuse, c[0x0][0x280], RZ ;  /* 0x0000a0000a0c7a24 */ /* 0x042fe400078e02ff */
[----:B------:R-:W-:Y:S01]  /*8ab0*/  IMAD R10, R10, c[0x0][0x290], RZ ;  /* 0x0000a4000a0a7a24 */ /* 0x000fe200078e02ff */
[----:B------:R-:W-:Y:S01]  /*8ac0*/  LOP3.LUT R9, R78, 0xfffffffc, RZ, 0xc0, !PT ;  /* 0xfffffffc4e097812 */ /* 0x000fe200078ec0ff */
[C---:B--2---:R-:W-:Y:S01]  /*8ad0*/  IMAD R19, R83.reuse, c[0x0][0x284], R12 ;  /* 0x0000a10053137a24 */ /* 0x044fe200078e020c */
        /* <DEDUP_REMOVED lines=12> */
[----:B------:R-:W-:Y:S01]  /*8ba0*/  BSSY B0, `(.L_x_1115) ;  /* 0x0000067000007945 */ /* 0x000fe20003800000 */
        /* <DEDUP_REMOVED lines=11> */
[----:B------:R-:W-:Y:S01]  /*8c60*/  PLOP3.LUT P0, PT, PT, PT, UP2, 0x80, 0x0 ;  /* 0x000000000000781c */ /* 0x000fe20003f0f028 */
[----:B------:R-:W-:Y:S01]  /*8c70*/  CS2R R86, SRZ ;  /* 0x0000000000567805 */ /* 0x000fe2000001ff00 */
[----:B------:R-:W-:Y:S01]  /*8c80*/  CS2R R96, SRZ ;  /* 0x0000000000607805 */ /* 0x000fe2000001ff00 */
[----:B------:R-:W-:-:S10]  /*8c90*/  CS2R R80, SRZ ;  /* 0x0000000000507805 */ /* 0x000fd4000001ff00 */
[----:B------:R-:W-:-:S04]  /*8ca0*/  @P0 SHF.R.U32.HI R10, RZ, c[0x0][0x2cc], R11 ;  /* 0x0000b300ff0a0a19 */ /* 0x000fc8000001160b */
[----:B------:R-:W-:Y:S01]  /*8cb0*/  SHF.R.S32.HI R11, RZ, 0x1f, R10 ;  /* 0x0000001fff0b7819 */ /* 0x000fe2000001140a */
[----:B------:R-:W-:-:S04]  /*8cc0*/  IMAD.WIDE.U32 R18, R10, c[0x0][0x280], R18 ;  /* 0x0000a0000a127a25 */ /* 0x000fc800078e0012 */
[C---:B------:R-:W-:Y:S01]  /*8cd0*/  IMAD R13, R11.reuse, c[0x0][0x280], RZ ;  /* 0x0000a0000b0d7a24 */ /* 0x040fe200078e02ff */
[----:B------:R-:W-:Y:S01]  /*8ce0*/  LEA R20, P0, R18, c[0x0][0x270], 0x1 ;  /* 0x00009c0012147a11 */ /* 0x000fe200078008ff */
[----:B------:R-:W-:Y:S02]  /*8cf0*/  IMAD R11, R11, c[0x0][0x290], RZ ;  /* 0x0000a4000b0b7a24 */ /* 0x000fe400078e02ff */
[C---:B------:R-:W-:Y:S02]  /*8d00*/  IMAD R13, R10.reuse, c[0x0][0x284], R13 ;  /* 0x0000a1000a0d7a24 */ /* 0x040fe400078e020d */
[----:B------:R-:W-:Y:S01]  /*8d10*/  IMAD.WIDE.U32 R14, R10, c[0x0][0x290], R14 ;  /* 0x0000a4000a0e7a25 */ /* 0x000fe200078e000e */
[----:B------:R1:W2:Y:S03]  /*8d20*/  SHFL.IDX PT, R26, R20, RZ, 0x1c1f ;  /* 0x001c1fff141a7589 */ /* 0x0002a600000e0000 */
[----:B------:R-:W-:-:S02]  /*8d30*/  IMAD.IADD R22, R19, 0x1, R13 ;  /* 0x0000000113167824 */ /* 0x000fc400078e020d */
[----:B------:R-:W-:-:S03]  /*8d40*/  IMAD R11, R10, c[0x0][0x294], R11 ;  /* 0x0000a5000a0b7a24 */ /* 0x000fc600078e020b */
[----:B------:R-:W-:Y:S02]  /*8d50*/  LEA.HI.X R22, R18, c[0x0][0x274], R22, 0x1, P0 ;  /* 0x00009d0012167a11 */ /* 0x000fe400000f0c16 */
[----:B------:R-:W-:Y:S01]  /*8d60*/  IADD3 R17, R15, R11, RZ ;  /* 0x0000000b0f117210 */ /* 0x000fe20007ffe0ff */
[----:B------:R-:W-:Y:S01]  /*8d70*/  CS2R R18, SRZ ;  /* 0x0000000000127805 */ /* 0x000fe2000001ff00 */
[C---:B------:R-:W-:Y:S01]  /*8d80*/  LEA R12, P0, R14.reuse, c[0x0][0x288], 0x1 ;  /* 0x0000a2000e0c7a11 */ /* 0x040fe200078008ff */
[----:B------:R1:W3:Y:S01]  /*8d90*/  SHFL.IDX PT, R27, R22, RZ, 0x1c1f ;  /* 0x001c1fff161b7589 */ /* 0x0002e200000e0000 */
[----:B------:R-:W-:Y:S02]  /*8da0*/  LEA.HI R15, R45, R82, RZ, 0x2 ;  /* 0x000000522d0f7211 */ /* 0x000fe400078f10ff */
[----:B------:R-:W-:Y:S01]  /*8db0*/  LEA.HI.X R17, R14, c[0x0][0x28c], R17, 0x1, P0 ;  /* 0x0000a3000e117a11 */ /* 0x000fe200000f0c11 */
[----:B------:R1:W4:Y:S01]  /*8dc0*/  SHFL.IDX PT, R24, R12, RZ, 0x1c1f ;  /* 0x001c1fff0c187589 */ /* 0x00032200000e0000 */
[----:B------:R-:W-:-:S02]  /*8dd0*/  ISETP.GE.AND P0, PT, R9, R8, PT ;  /* 0x000000080900720c */ /* 0x000fc40003f06270 */
[----:B------:R-:W-:Y:S01]  /*8de0*/  LOP3.LUT R15, R15, 0xfffffffc, RZ, 0xc0, !PT ;  /* 0xfffffffc0f0f7812 */ /* 0x000fe200078ec0ff */
[----:B------:R1:W1:Y:S04]  /*8df0*/  SHFL.IDX PT, R25, R17, RZ, 0x1c1f ;  /* 0x001c1fff11197589 */ /* 0x00026800000e0000 */
[----:B------:R-:W-:-:S05]  /*8e00*/  IMAD.IADD R15, R82, 0x1, -R15 ;  /* 0x00000001520f7824 */ /* 0x000fca00078e0a0f */
[----:B------:R-:W-:Y:S01]  /*8e10*/  SHF.L.U32 R15, R15, 0x2, RZ ;  /* 0x000000020f0f7819 */ /* 0x000fe200000006ff */
[----:B------:R-:W-:Y:S05]  /*8e20*/  @P0 BRA `(.L_x_1116) ;  /* 0x000003e000000947 */ /* 0x000fea0003800000 */
[C---:B--2---:R-:W-:Y:S01]  /*8e30*/  ISETP.GE.AND P0, PT, R15.reuse, c[0x0][0x27c], PT ;  /* 0x00009f000f007a0c */ /* 0x044fe20003f06270 */
[----:B------:R-:W-:Y:S01]  /*8e40*/  CS2R R84, SRZ ;  /* 0x0000000000547805 */ /* 0x000fe2000001ff00 */
[----:B------:R-:W-:Y:S01]  /*8e50*/  CS2R R80, SRZ ;  /* 0x0000000000507805 */ /* 0x000fe2000001ff00 */
[----:B------:R-:W-:-:S10]  /*8e60*/  IADD3 R10, R15, 0x10, RZ ;  /* 0x000000100f0a7810 */ /* 0x000fd40007ffe0ff */
[----:B---3--:R-:W-:-:S04]  /*8e70*/  @!P0 IMAD.WIDE R30, R15, 0x2, R26 ;  /* 0x000000020f1e8825 */ /* 0x008fc800078e021a */
[----:B-1--4-:R-:W-:Y:S01]  /*8e80*/  @!P0 IMAD.WIDE R28, R15, 0x2, R24 ;  /* 0x000000020f1c8825 */ /* 0x012fe200078e0218 */
        /* <DEDUP_REMOVED lines=20> */
[----:B--2---:R-:W-:-:S04]  /*8fd0*/  @!P0 IMAD.WIDE R28, R11, 0x2, R26 ;  /* 0x000000020b1c8825 */ /* 0x004fc800078e021a */
[----:B-1----:R-:W-:Y:S01]  /*8fe0*/  @!P0 IMAD.WIDE R30, R11, 0x2, R24 ;  /* 0x000000020b1e8825 */ /* 0x002fe200078e0218 */
        /* <DEDUP_REMOVED lines=9> */
[----:B---3--:R-:W-:-:S04]  /*9080*/  @!P0 IMAD.WIDE R32, R11, 0x2, R26 ;  /* 0x000000020b208825 */ /* 0x008fc800078e021a */
[----:B----4-:R-:W-:Y:S01]  /*9090*/  @!P0 IMAD.WIDE R34, R11, 0x2, R24 ;  /* 0x000000020b228825 */ /* 0x010fe200078e0218 */
[----:B------:R3:W5:Y:S04]  /*90a0*/  @!P0 LD.E.64 R74, [R32.64] ;  /* 0x0000000a204a8980 */ /* 0x000768000c101b00 */
[----:B------:R3:W5:Y:S01]  /*90b0*/  @!P0 LD.E.64 R72, [R34.64] ;  /* 0x0000000a22488980 */ /* 0x000762000c101b00 */
[----:B------:R-:W-:Y:S01]  /*90c0*/  ISETP.GE.AND P0, PT, R10, c[0x0][0x27c], PT ;  /* 0x00009f000a007a0c */ /* 0x000fe20003f06270 */
[----:B------:R-:W-:Y:S01]  /*90d0*/  CS2R R68, SRZ ;  /* 0x0000000000447805 */ /* 0x000fe2000001ff00 */
[----:B------:R-:W-:-:S11]  /*90e0*/  CS2R R64, SRZ ;  /* 0x0000000000407805 */ /* 0x000fd6000001ff00 */
[----:B------:R-:W-:-:S04]  /*90f0*/  @!P0 SHF.R.S32.HI R11, RZ, 0x1f, R10 ;  /* 0x0000001fff0b8819 */ /* 0x000fc8000001140a */
[----:B------:R-:W-:-:S04]  /*9100*/  @!P0 LEA.HI R10, R11, R10, RZ, 0x2 ;  /* 0x0000000a0b0a8211 */ /* 0x000fc800078f10ff */
[----:B------:R-:W-:-:S05]  /*9110*/  @!P0 LOP3.LUT R10, R10, 0xfffffffc, RZ, 0xc0, !PT ;  /* 0xfffffffc0a0a8812 */ /* 0x000fca00078ec0ff */
[----:B-1----:R-:W-:-:S04]  /*9120*/  @!P0 IMAD.WIDE R28, R10, 0x2, R26 ;  /* 0x000000020a1c8825 */ /* 0x002fc800078e021a */
[----:B--2---:R-:W-:Y:S01]  /*9130*/  @!P0 IMAD.WIDE R30, R10, 0x2, R24 ;  /* 0x000000020a1e8825 */ /* 0x004fe200078e0218 */
[----:B------:R-:W-:Y:S01]  /*9140*/  IADD3 R10, R15, 0x50, RZ ;  /* 0x000000500f0a7810 */ /* 0x000fe20007ffe0ff */
        /* <DEDUP_REMOVED lines=12> */
.L_x_1116:
[----:B--2---:R-:W-:Y:S05]  /*9210*/  BSYNC B0 ;  /* 0x0000000000007941 */ /* 0x004fea0003800000 */
.L_x_1115:
[----:B---3-5:R-:W-:Y:S01]  /*9220*/  IMAD.MOV.U32 R11, RZ, RZ, R60 ;  /* 0x000000ffff0b7224 */ /* 0x028fe200078e003c */
[----:B------:R-:W-:Y:S01]  /*9230*/  IADD3 R9, R9, 0x40, RZ ;  /* 0x0000004009097810 */ /* 0x000fe20007ffe0ff */
[----:B------:R-:W-:Y:S01]  /*9240*/  IMAD.MOV.U32 R10, RZ, RZ, R61 ;  /* 0x000000ffff0a7224 */ /* 0x000fe200078e003d */
[----:B------:R-:W2:Y:S01]  /*9250*/  SHFL.IDX PT, R21, R22, 0x1, 0x1c1f ;  /* 0x003c1f0016157f89 */ /* 0x000ea200000e0000 */
[----:B------:R-:W-:Y:S01]  /*9260*/  IMAD.MOV.U32 R14, RZ, RZ, R68 ;  /* 0x000000ffff0e7224 */ /* 0x000fe200078e0044 */
[----:B------:R-:W-:Y:S01]  /*9270*/  ISETP.GE.AND P0, PT, R9, R8, PT ;  /* 0x000000080900720c */ /* 0x000fe20003f06270 */
        /* <DEDUP_REMOVED lines=9> */
[----:B------:R-:W-:Y:S01]  /*9310*/  MOV R11, R100 ;  /* 0x00000064000b7202 */ /* 0x000fe20000000f00 */
[----:B------:R-:W-:Y:S01]  /*9320*/  IMAD.MOV.U32 R13, RZ, RZ, R89 ;  /* 0x000000ffff0d7224 */ /* 0x000fe200078e0059 */
[----:B-1----:R-:W1:Y:S01]  /*9330*/  SHFL.IDX PT, R20, R20, 0x1, 0x1c1f ;  /* 0x003c1f0014147f89 */ /* 0x002e6200000e0000 */
[----:B------:R-:W-:Y:S01]  /*9340*/  BSSY B0, `(.L_x_1117) ;  /* 0x0000063000007945 */ /* 0x000fe20003800000 */
[----:B------:R-:W-:Y:S01]  /*9350*/  PRMT R71, R10, 0x5410, R11 ;  /* 0x000054100a477816 */ /* 0x000fe2000000000b */
[----:B------:R-:W-:Y:S01]  /*9360*/  IMAD.MOV.U32 R10, RZ, RZ, R59 ;  /* 0x000000ffff0a7224 */ /* 0x000fe200078e003b */
[----:B------:R-:W-:Y:S01]  /*9370*/  MOV R11, R58 ;  /* 0x0000003a000b7202 */ /* 0x000fe20000000f00 */
[----:B------:R-:W3:Y:S01]  /*9380*/  SHFL.IDX PT, R12, R12, 0x1, 0x1c1f ;  /* 0x003c1f000c0c7f89 */ /* 0x000ee200000e0000 */
[----:B------:R-:W-:Y:S01]  /*9390*/  PRMT R67, R13, 0x5410, R14 ;  /* 0x000054100d437816 */ /* 0x000fe2000000000e */
[----:B------:R-:W-:Y:S01]  /*93a0*/  IMAD.MOV.U32 R14, RZ, RZ, R84 ;  /* 0x000000ffff0e7224 */ /* 0x000fe200078e0054 */
[----:B------:R-:W-:Y:S01]  /*93b0*/  PRMT R48, R10, 0x5410, R11 ;  /* 0x000054100a307816 */ /* 0x000fe2000000000b */
[----:B------:R-:W-:Y:S01]  /*93c0*/  IMAD.MOV.U32 R13, RZ, RZ, R85 ;  /* 0x000000ffff0d7224 */ /* 0x000fe200078e0055 */
[----:B------:R-:W-:Y:S01]  /*93d0*/  MOV R11, R72 ;  /* 0x00000048000b7202 */ /* 0x000fe20000000f00 */
        /* <DEDUP_REMOVED lines=16> */
[----:B------:R4:W1:Y:S01]  /*94e0*/  SHFL.IDX PT, R13, R17, 0x1, 0x1c1f ;  /* 0x003c1f00110d7f89 */ /* 0x00086200000e0000 */
[----:B------:R-:W-:Y:S01]  /*94f0*/  PRMT R70, R14, 0x5410, R16 ;  /* 0x000054100e467816 */ /* 0x000fe20000000010 */
[----:B------:R-:W-:Y:S01]  /*9500*/  CS2R R56, SRZ ;  /* 0x0000000000387805 */ /* 0x000fe2000001ff00 */
[----:B------:R-:W-:Y:S01]  /*9510*/  PRMT R76, R10, 0x5410, R11 ;  /* 0x000054100a4c7816 */ /* 0x000fe2000000000b */
[----:B----4-:R-:W-:Y:S01]  /*9520*/  CS2R R24, SRZ ;  /* 0x0000000000187805 */ /* 0x010fe2000001ff00 */
[----:B------:R-:W-:Y:S01]  /*9530*/  CS2R R30, SRZ ;  /* 0x00000000001e7805 */ /* 0x000fe2000001ff00 */
[----:B------:R-:W-:Y:S01]  /*9540*/  CS2R R36, SRZ ;  /* 0x0000000000247805 */ /* 0x000fe2000001ff00 */
[----:B------:R-:W-:Y:S01]  /*9550*/  CS2R R42, SRZ ;  /* 0x00000000002a7805 */ /* 0x000fe2000001ff00 */
[----:B------:R-:W-:Y:S01]  /*9560*/  CS2R R54, SRZ ;  /* 0x0000000000367805 */ /* 0x000fe2000001ff00 */
[----:B------:R-:W-:Y:S01]  /*9570*/  CS2R R16, SRZ ;  /* 0x0000000000107805 */ /* 0x000fe2000001ff00 */
[----:B------:R-:W-:Y:S05]  /*9580*/  @P0 BRA `(.L_x_1118) ;  /* 0x000003e000000947 */ /* 0x000fea0003800000 */
[C---:B-123--:R-:W-:Y:S01]  /*9590*/  ISETP.GE.AND P0, PT, R15.reuse, c[0x0][0x27c], PT ;  /* 0x00009f000f007a0c */ /* 0x04efe20003f06270 */
        /* <DEDUP_REMOVED lines=52> */
[----:B----4-:R-:W-:Y:S01]  /*98e0*/  CS2R R18, SRZ ;  /* 0x0000000000127805 */ /* 0x010fe2000001ff00 */
[----:B---3--:R-:W-:-:S11]  /*98f0*/  CS2R R16, SRZ ;  /* 0x0000000000107805 */ /* 0x008fd6000001ff00 */
[----:B------:R-:W-:-:S04]  /*9900*/  @!P0 SHF.R.S32.HI R9, RZ, 0x1f, R10 ;  /* 0x0000001fff098819 */ /* 0x000fc8000001140a */
[----:B------:R-:W-:-:S04]  /*9910*/  @!P0 LEA.HI R9, R9, R10, RZ, 0x2 ;  /* 0x0000000a09098211 */ /* 0x000fc800078f10ff */
[----:B------:R-:W-:-:S05]  /*9920*/  @!P0 LOP3.LUT R9, R9, 0xfffffffc, RZ, 0xc0, !PT ;  /* 0xfffffffc09098812 */ /* 0x000fca00078ec0ff */
[----:B------:R-:W-:-:S04]  /*9930*/  @!P0 IMAD.WIDE R20, R9, 0x2, R20 ;  /* 0x0000000209148825 */ /* 0x000fc800078e0214 */
[----:B------:R-:W-:Y:S01]  /*9940*/  @!P0 IMAD.WIDE R12, R9, 0x2, R12 ;  /* 0x00000002090c8825 */ /* 0x000fe200078e020c */
[----:B------:R1:W5:Y:S04]  /*9950*/  @!P0 LD.E.64 R18, [R20.64] ;  /* 0x0000000a14128980 */ /* 0x000368000c101b00 */
[----:B------:R1:W5:Y:S02]  /*9960*/  @!P0 LD.E.64 R16, [R12.64] ;  /* 0x0000000a0c108980 */ /* 0x000364000c101b00 */
.L_x_1118:
[----:B-123--:R-:W-:Y:S05]  /*9970*/  BSYNC B0 ;  /* 0x0000000000007941 */ /* 0x00efea0003800000 */
.L_x_1117:
[----:B------:R-:W-:Y:S01]  /*9980*/  SHF.R.S32.HI R9, RZ, 0x1f, R78 ;  /* 0x0000001fff097819 */ /* 0x000fe2000001144e */
[----:B-----5:R-:W-:Y:S01]  /*9990*/  IMAD.MOV.U32 R13, RZ, RZ, R19 ;  /* 0x000000ffff0d7224 */ /* 0x020fe200078e0013 */
[----:B------:R-:W-:Y:S01]  /*99a0*/  IADD3 R49, R8, -UR15, RZ ;  /* 0x8000000f08317c10 */ /* 0x000fe2000fffe0ff */
[----:B------:R-:W-:Y:S01]  /*99b0*/  IMAD.MOV.U32 R11, RZ, RZ, R26 ;  /* 0x000000ffff0b7224 */ /* 0x000fe200078e001a */
[----:B------:R-:W-:Y:S01]  /*99c0*/  LEA.HI R9, R9, R78, RZ, 0x3 ;  /* 0x0000004e09097211 */ /* 0x000fe200078f18ff */
[----:B------:R-:W-:Y:S01]  /*99d0*/  IMAD.MOV.U32 R21, RZ, RZ, R17 ;  /* 0x000000ffff157224 */ /* 0x000fe200078e0011 */
[----:B------:R-:W-:Y:S01]  /*99e0*/  IMNMX R49, R49, 0x80, PT ;  /* 0x0000008031317817 */ /* 0x000fe20003800200 */
[----:B------:R-:W-:Y:S01]  /*99f0*/  IMAD.MOV.U32 R29, RZ, RZ, R31 ;  /* 0x000000ffff1d7224 */ /* 0x000fe200078e001f */
[----:B------:R-:W-:Y:S01]  /*9a00*/  LOP3.LUT R9, R9, 0xfffffff8, RZ, 0xc0, !PT ;  /* 0xfffffff809097812 */ /* 0x000fe200078ec0ff */
[----:B------:R-:W-:Y:S01]  /*9a10*/  IMAD.MOV.U32 R8, RZ, RZ, R55 ;  /* 0x000000ffff087224 */ /* 0x000fe200078e0037 */
[----:B------:R-:W-:-:S04]  /*9a20*/  DEPBAR.LE SB0, 0x3 ;  /* 0x000080c00000791a */ /* 0x000fc80000000000 */
[----:B------:R-:W-:Y:S01]  /*9a30*/  IMAD.IADD R9, R78, 0x1, -R9 ;  /* 0x000000014e097824 */ /* 0x000fe200078e0a09 */
[----:B------:R-:W-:Y:S03]  /*9a40*/  BSSY B1, `(.L_x_1119) ;  /* 0x000014a000017945 */ /* 0x000fe60003800000 */
[C---:B------:R-:W-:Y:S01]  /*9a50*/  IMAD.SHL.U32 R10, R9.reuse, 0x40, RZ ;  /* 0x00000040090a7824 */ /* 0x040fe200078e00ff */
[----:B------:R-:W-:Y:S01]  /*9a60*/  BAR.SYNC.DEFER_BLOCKING 0x0 ;  /* 0x0000000000007b1d */ /* 0x000fe20000010000 */
[----:B------:R-:W-:Y:S01]  /*9a70*/  LOP3.LUT P0, RZ, R9, 0x4, RZ, 0xc0, !PT ;  /* 0x0000000409ff7812 */ /* 0x000fe2000780c0ff */
[----:B------:R-:W-:Y:S02]  /*9a80*/  IMAD.MOV.U32 R9, RZ, RZ, R18 ;  /* 0x000000ffff097224 */ /* 0x000fe400078e0012 */
[----:B------:R-:W-:-:S03]  /*9a90*/  LOP3.LUT R10, R10, 0x1c0, RZ, 0xc0, !PT ;  /* 0x000001c00a0a7812 */ /* 0x000fc600078ec0ff */
[----:B------:R-:W-:Y:S01]  /*9aa0*/  PRMT R14, R13, 0x5410, R9 ;  /* 0x000054100d0e7816 */ /* 0x000fe20000000009 */
[----:B------:R-:W-:Y:S01]  /*9ab0*/  IMAD.MOV.U32 R9, RZ, RZ, R32 ;  /* 0x000000ffff097224 */ /* 0x000fe200078e0020 */
[----:B------:R-:W-:Y:S01]  /*9ac0*/  LOP3.LUT R53, R10, 0x18, R53, 0xf8, !PT ;  /* 0x000000180a357812 */ /* 0x000fe200078ef835 */
[----:B------:R-:W-:Y:S01]  /*9ad0*/  IMAD.MOV.U32 R13, RZ, RZ, R33 ;  /* 0x000000ffff0d7224 */ /* 0x000fe200078e0021 */
[----:B------:R-:W-:Y:S02]  /*9ae0*/  SHF.R.U32.HI R10, RZ, 0x3, R10 ;  /* 0x00000003ff0a7819 */ /* 0x000fe4000001160a */
[----:B------:R-:W-:Y:S01]  /*9af0*/  PRMT R28, R28, 0x5410, R9 ;  /* 0x000054101c1c7816 */ /* 0x000fe20000000009 */
[----:B------:R-:W-:Y:S01]  /*9b00*/  IMAD.MOV.U32 R9, RZ, RZ, R46 ;  /* 0x000000ffff097224 */ /* 0x000fe200078e002e */
[----:B------:R-:W-:Y:S01]  /*9b10*/  LOP3.LUT R53, R53, R10, RZ, 0x3c, !PT ;  /* 0x0000000a35357212 */ /* 0x000fe200078e3cff */
        /* <DEDUP_REMOVED lines=10> */
[----:B------:R-:W-:-:S02]  /*9bc0*/  IMAD R20, R6, 0x200, R53 ;  /* 0x0000020006147824 */ /* 0x000fc400078e0235 */
[----:B------:R-:W-:Y:S01]  /*9bd0*/  IMAD.MOV.U32 R9, RZ, RZ, R30 ;  /* 0x000000ffff097224 */ /* 0x000fe200078e001e */
[----:B------:R-:W-:Y:S01]  /*9be0*/  PRMT R34, R10, 0x5410, R11 ;  /* 0x000054100a227816 */ /* 0x000fe2000000000b */
[----:B------:R-:W-:Y:S01]  /*9bf0*/  IMAD.MOV.U32 R11, RZ, RZ, R56 ;  /* 0x000000ffff0b7224 */ /* 0x000fe200078e0038 */
[C---:B------:R-:W-:Y:S01]  /*9c00*/  IADD3 R12, R20.reuse, 0x20, RZ ;  /* 0x00000020140c7810 */ /* 0x040fe20007ffe0ff */
[----:B------:R-:W-:Y:S01]  /*9c10*/  IMAD.MOV.U32 R10, RZ, RZ, R57 ;  /* 0x000000ffff0a7224 */ /* 0x000fe200078e0039 */
[----:B------:R-:W-:Y:S02]  /*9c20*/  @P0 IADD3 R12, R20, -0x20, RZ ;  /* 0xffffffe0140c0810 */ /* 0x000fe40007ffe0ff */
[----:B------:R-:W-:Y:S02]  /*9c30*/  ISETP.GE.AND P0, PT, R78, R49, PT ;  /* 0x000000314e00720c */ /* 0x000fe40003f06270 */
[----:B------:R-:W-:Y:S01]  /*9c40*/  PRMT R41, R10, 0x5410, R11 ;  /* 0x000054100a297816 */ /* 0x000fe2000000000b */
[----:B------:R-:W-:Y:S01]  /*9c50*/  IMAD.MOV.U32 R11, RZ, RZ, R24 ;  /* 0x000000ffff0b7224 */ /* 0x000fe200078e0018 */
[----:B------:R-:W-:Y:S01]  /*9c60*/  PRMT R13, R21, 0x7610, R13 ;  /* 0x00007610150d7816 */ /* 0x000fe2000000000d */
[----:B------:R-:W-:Y:S01]  /*9c70*/  IMAD.MOV.U32 R10, RZ, RZ, R25 ;  /* 0x000000ffff0a7224 */ /* 0x000fe200078e0019 */
[----:B------:R-:W-:Y:S01]  /*9c80*/  PRMT R23, R23, 0x5410, R9 ;  /* 0x0000541017177816 */ /* 0x000fe20000000009 */
[----:B------:R-:W-:Y:S01]  /*9c90*/  IMAD.MOV.U32 R9, RZ, RZ, R42 ;  /* 0x000000ffff097224 */ /* 0x000fe200078e002a */
[----:B------:R-:W-:-:S02]  /*9ca0*/  LEA R20, R20, 0x18100, 0x1 ;  /* 0x0001810014147811 */ /* 0x000fc400078e08ff */
[----:B------:R-:W-:Y:S01]  /*9cb0*/  PRMT R21, R10, 0x5410, R11 ;  /* 0x000054100a157816 */ /* 0x000fe2000000000b */
[----:B------:R-:W-:Y:S01]  /*9cc0*/  IMAD.MOV.U32 R11, RZ, RZ, R36 ;  /* 0x000000ffff0b7224 */ /* 0x000fe200078e0024 */
[----:B------:R-:W-:Y:S01]  /*9cd0*/  PRMT R23, R29, 0x7610, R23 ;  /* 0x000076101d177816 */ /* 0x000fe20000000017 */
[----:B------:R-:W-:Y:S01]  /*9ce0*/  IMAD.MOV.U32 R10, RZ, RZ, R37 ;  /* 0x000000ffff0a7224 */ /* 0x000fe200078e0025 */
[----:B------:R-:W-:Y:S01]  /*9cf0*/  PRMT R35, R9, 0x7610, R35 ;  /* 0x0000761009237816 */ /* 0x000fe20000000023 */
[----:B------:R-:W-:Y:S01]  /*9d00*/  IMAD.MOV.U32 R9, RZ, RZ, R54 ;  /* 0x000000ffff097224 */ /* 0x000fe200078e0036 */
[----:B------:R-:W-:Y:S02]  /*9d10*/  LEA R12, R12, 0x18100, 0x1 ;  /* 0x000181000c0c7811 */ /* 0x000fe400078e08ff */
[----:B------:R-:W-:Y:S01]  /*9d20*/  PRMT R29, R10, 0x5410, R11 ;  /* 0x000054100a1d7816 */ /* 0x000fe2000000000b */
[----:B------:R-:W-:Y:S01]  /*9d30*/  IMAD.MOV.U32 R10, RZ, RZ, R43 ;  /* 0x000000ffff0a7224 */ /* 0x000fe200078e002b */
[----:B------:R-:W-:-:S04]  /*9d40*/  PRMT R44, R8, 0x5410, R9 ;  /* 0x00005410082c7816 */ /* 0x000fc80000000009 */
[----:B------:R-:W-:Y:S01]  /*9d50*/  PRMT R40, R40, 0x5410, R10 ;  /* 0x0000541028287816 */ /* 0x000fe2000000000a */
[----:B------:R-:W-:Y:S05]  /*9d60*/  @P0 BRA `(.L_x_1120) ;  /* 0x0000117000000947 */ /* 0x000fea0003800000 */
[----:B------:R-:W-:Y:S01]  /*9d70*/  ISETP.GE.AND P0, PT, R15, c[0x0][0x27c], PT ;  /* 0x00009f000f007a0c */ /* 0x000fe20003f06270 */
[----:B------:R-:W-:-:S12]  /*9d80*/  BSSY B0, `(.L_x_1121) ;  /* 0x000002c000007945 */ /* 0x000fd80003800000 */
[----:B------:R-:W-:Y:S05]  /*9d90*/  @P0 BRA `(.L_x_1122) ;  /* 0x000002a000000947 */ /* 0x000fea0003800000 */
[----:B------:R-:W1:Y:S01]  /*9da0*/  LDS.128 R8, [R20] ;  /* 0x0000000014087984 */ /* 0x000e620000000c00 */
[--C-:B------:R-:W-:Y:S01]  /*9db0*/  SHF.R.U64 R80, R80, 0x10, R81.reuse ;  /* 0x0000001050507819 */ /* 0x100fe20000001251 */
[----:B------:R-:W-:Y:S01]  /*9dc0*/  HADD2.F32 R91, -RZ, R76.H1_H1 ;  /* 0x3000004cff5b7230 */ /* 0x000fe20000004100 */
[----:B------:R-:W-:Y:S02]  /*9dd0*/  SHF.R.U32.HI R81, RZ, 0x10, R81 ;  /* 0x00000010ff517819 */ /* 0x000fe40000011651 */
[--C-:B------:R-:W-:Y:S01]  /*9de0*/  SHF.R.U32.HI R79, RZ, 0x10, R85.reuse ;  /* 0x00000010ff4f7819 */ /* 0x100fe20000011655 */
[----:B------:R-:W-:Y:S01]  /*9df0*/  HADD2.F32 R80, -RZ, R80.H0_H0 ;  /* 0x20000050ff507230 */ /* 0x000fe20000004100 */
[----:B------:R-:W-:Y:S01]  /*9e00*/  SHF.R.U64 R53, R84, 0x10, R85 ;  /* 0x0000001054357819 */ /* 0x000fe20000001255 */
[----:B------:R-:W-:Y:S02]  /*9e10*/  HADD2.F32 R90, -RZ, R81.H0_H0 ;  /* 0x20000051ff5a7230 */ /* 0x000fe40000004100 */
[----:B------:R-:W-:-:S02]  /*9e20*/  HADD2.F32 R94, -RZ, R79.H0_H0 ;  /* 0x2000004fff5e7230 */ /* 0x000fc40000004100 */
[--C-:B------:R-:W-:Y:S02]  /*9e30*/  HADD2.F32 R79, -RZ, R77.reuse.H1_H1 ;  /* 0x3000004dff4f7230 */ /* 0x100fe40000004100 */
        /* <DEDUP_REMOVED lines=9> */
[----:B------:R-:W-:Y:S01]  /*9ed0*/  FFMA.FTZ R92, R83, R94, -R92 ;  /* 0x0000005e535c7223 */ /* 0x000fe2000001085c */
[----:B------:R-:W-:Y:S01]  /*9ee0*/  HADD2.F32 R10, -RZ, R10.H1_H1 ;  /* 0x3000000aff0a7230 */ /* 0x000fe20000004100 */
[CC--:B------:R-:W-:Y:S01]  /*9ef0*/  FMUL.FTZ R93, R85.reuse, R91.reuse ;  /* 0x0000005b555d7220 */ /* 0x0c0fe20000410000 */
[----:B------:R-:W-:Y:S01]  /*9f00*/  HADD2.F32 R9, -RZ, R9.H1_H1 ;  /* 0x30000009ff097230 */ /* 0x000fe20000004100 */
[C---:B------:R-:W-:Y:S01]  /*9f10*/  FMUL.FTZ R98, R84.reuse, R91 ;  /* 0x0000005b54627220 */ /* 0x040fe20000410000 */
        /* <DEDUP_REMOVED lines=17> */
[----:B------:R1:W-:Y:S02]  /*a030*/  STS.128 [R20], R8 ;  /* 0x0000000814007388 */ /* 0x0003e40000000c00 */
.L_x_1122:
[----:B------:R-:W-:Y:S05]  /*a040*/  BSYNC B0 ;  /* 0x0000000000007941 */ /* 0x000fea0003800000 */
.L_x_1121:
[----:B-1----:R-:W-:Y:S01]  /*a050*/  IADD3 R8, R15, 0x10, RZ ;  /* 0x000000100f087810 */ /* 0x002fe20007ffe0ff */
[----:B------:R-:W-:Y:S03]  /*a060*/  BSSY B0, `(.L_x_1123) ;  /* 0x000002d000007945 */ /* 0x000fe60003800000 */
[----:B------:R-:W-:-:S13]  /*a070*/  ISETP.GE.AND P0, PT, R8, c[0x0][0x27c], PT ;  /* 0x00009f0008007a0c */ /* 0x000fda0003f06270 */
[----:B------:R-:W-:Y:S05]  /*a080*/  @P0 BRA `(.L_x_1124) ;  /* 0x000002a000000947 */ /* 0x000fea0003800000 */
[----:B------:R-:W1:Y:S01]  /*a090*/  LDS.128 R8, [R12] ;  /* 0x000000000c087984 */ /* 0x000e620000000c00 */
        /* <DEDUP_REMOVED lines=16> */
[C---:B------:R-:W-:Y:S01]  /*a1a0*/  FMUL.FTZ R96, R77.reuse, R96 ;  /* 0x000000604d607220 */ /* 0x040fe20000410000 */
[--C-:B------:R-:W-:Y:S01]  /*a1b0*/  HADD2.F32 R81, -RZ, R9.reuse.H0_H0 ;  /* 0x20000009ff517230 */ /* 0x100fe20000004100 */
[----:B------:R-:W-:Y:S01]  /*a1c0*/  FFMA.FTZ R84, R77, R100, -R84 ;  /* 0x000000644d547223 */ /* 0x000fe20000010854 */
[----:B------:R-:W-:Y:S01]  /*a1d0*/  HADD2.F32 R10, -RZ, R10.H1_H1 ;  /* 0x3000000aff0a7230 */ /* 0x000fe20000004100 */
        /* <DEDUP_REMOVED lines=8> */
[----:B------:R-:W-:Y:S02]  /*a260*/  FMUL.FTZ R77, R8, R77 ;  /* 0x0000004d084d7220 */ /* 0x000fe40000410000 */
        /* <DEDUP_REMOVED lines=12> */
.L_x_1124:
[----:B------:R-:W-:Y:S05]  /*a330*/  BSYNC B0 ;  /* 0x0000000000007941 */ /* 0x000fea0003800000 */
.L_x_1123:
        /* <DEDUP_REMOVED lines=46> */
.L_x_1126:
[----:B------:R-:W-:Y:S05]  /*a620*/  BSYNC B0 ;  /* 0x0000000000007941 */ /* 0x000fea0003800000 */
.L_x_1125:
        /* <DEDUP_REMOVED lines=10> */
[----:B------:R-:W-:Y:S01]  /*a6d0*/  HADD2.F32 R66, -RZ, R66.H0_H0 ;  /* 0x20000042ff427230 */ /* 0x000fe20000004100 */
[----:B------:R-:W-:Y:S01]  /*a6e0*/  SHF.R.U32.HI R74, RZ, 0x10, R75 ;  /* 0x00000010ff4a7819 */ /* 0x000fe2000001164b */
[----:B------:R-:W-:Y:S02]  /*a6f0*/  HADD2.F32 R72, -RZ, R72.H0_H0 ;  /* 0x20000048ff487230 */ /* 0x000fe40000004100 */
[----:B------:R-:W-:-:S02]  /*a700*/  HADD2.F32 R75, -RZ, R62.H1_H1 ;  /* 0x3000003eff4b7230 */ /* 0x000fc40000004100 */
        /* <DEDUP_REMOVED lines=32> */
.L_x_1128:
[----:B------:R-:W-:Y:S05]  /*a910*/  BSYNC B0 ;  /* 0x0000000000007941 */ /* 0x000fea0003800000 */
.L_x_1127:
        /* <DEDUP_REMOVED lines=27> */
[----:B------:R-:W-:Y:S01]  /*aad0*/  FMUL.FTZ R72, R66, R69 ;  /* 0x0000004542487220 */ /* 0x000fe20000410000 */
        /* <DEDUP_REMOVED lines=18> */
.L_x_1130:
[----:B------:R-:W-:Y:S05]  /*ac00*/  BSYNC B0 ;  /* 0x0000000000007941 */ /* 0x000fea0003800000 */
.L_x_1129:
[----:B-1----:R-:W-:-:S04]  /*ac10*/  IADD3 R8, R15, 0x50, RZ ;  /* 0x000000500f087810 */ /* 0x002fc80007ffe0ff */
        /* <DEDUP_REMOVED lines=44> */
.L_x_1120:
[----:B------:R-:W-:Y:S05]  /*aee0*/  BSYNC B1 ;  /* 0x0000000000017941 */ /* 0x000fea0003800000 */
.L_x_1119:
        /* <DEDUP_REMOVED lines=37> */
[C---:B------:R-:W-:Y:S02]  /*b140*/  FMUL.FTZ R44, R53.reuse, R44 ;  /* 0x0000002c352c7220 */ /* 0x040fe40000410000 */
        /* <DEDUP_REMOVED lines=10> */
.L_x_1133:
[----:B------:R-:W-:Y:S05]  /*b1f0*/  BSYNC B0 ;  /* 0x0000000000007941 */ /* 0x000fea0003800000 */
.L_x_1132:
        /* <DEDUP_REMOVED lines=28> */
[----:B------:R-:W-:Y:S01]  /*b3c0*/  HADD2.F32 R11, -RZ, R40.H1_H1 ;  /* 0x30000028ff0b7230 */ /* 0x000fe20000004100 */
[----:B------:R-:W-:Y:S01]  /*b3d0*/  FMUL.FTZ R55, R47, R50 ;  /* 0x000000322f377220 */ /* 0x000fe20000410000 */
[----:B------:R-:W-:Y:S01]  /*b3e0*/  HADD2.F32 R44, -RZ, R41.H0_H0 ;  /* 0x20000029ff2c7230 */ /* 0x000fe20000004100 */
[----:B------:R-:W-:-:S02]  /*b3f0*/  FMUL.FTZ R41, R9, R42 ;  /* 0x0000002a09297220 */ /* 0x000fc40000410000 */
[-C--:B------:R-:W-:Y:S02]  /*b400*/  FMUL.FTZ R40, R10, R11.reuse ;  /* 0x0000000b0a287220 */ /* 0x080fe40000410000 */
[C---:B------:R-:W-:Y:S02]  /*b410*/  FMUL.FTZ R11, R8.reuse, R11 ;  /* 0x0000000b080b7220 */ /* 0x040fe40000410000 */
[----:B------:R-:W-:Y:S02]  /*b420*/  FMUL.FTZ R42, R49, R42 ;  /* 0x0000002a312a7220 */ /* 0x000fe40000410000 */
[----:B------:R-:W-:Y:S02]  /*b430*/  FFMA.FTZ R40, R8, R35, -R40 ;  /* 0x0000002308287223 */ /* 0x000fe40000010828 */
[-C--:B------:R-:W-:Y:S02]  /*b440*/  FFMA.FTZ R53, R47, R52.reuse, -R53 ;  /* 0x000000342f357223 */ /* 0x080fe40000010835 */
[----:B------:R-:W-:-:S02]  /*b450*/  FFMA.FTZ R48, R48, R52, R55 ;  /* 0x0000003430307223 */ /* 0x000fc40000010037 */
        /* <DEDUP_REMOVED lines=8> */
.L_x_1135:
[----:B------:R-:W-:Y:S05]  /*b4e0*/  BSYNC B0 ;  /* 0x0000000000007941 */ /* 0x000fea0003800000 */
.L_x_1134:
        /* <DEDUP_REMOVED lines=46> */
.L_x_1137:
[----:B------:R-:W-:Y:S05]  /*b7d0*/  BSYNC B0 ;  /* 0x0000000000007941 */ /* 0x000fea0003800000 */
.L_x_1136:
        /* <DEDUP_REMOVED lines=46> */
.L_x_1139:
[----:B------:R-:W-:Y:S05]  /*bac0*/  BSYNC B0 ;  /* 0x0000000000007941 */ /* 0x000fea0003800000 */
.L_x_1138:
        /* <DEDUP_REMOVED lines=46> */
.L_x_1141:
[----:B------:R-:W-:Y:S05]  /*bdb0*/  BSYNC B0 ;  /* 0x0000000000007941 */ /* 0x000fea0003800000 */
.L_x_1140:
        /* <DEDUP_REMOVED lines=46> */
.L_x_1114:
[----:B------:R-:W-:Y:S01]  /*c0a0*/  PLOP3.LUT P0, PT, PT, PT, UP2, 0x80, 0x0 ;  /* 0x000000000000781c */ /* 0x000fe20003f0f028 */
        /* <DEDUP_REMOVED lines=24> */
[----:B------:R-:W-:Y:S01]  /*c230*/  IMAD R11, R10, c[0x0][0x294], R11 ;  /* 0x0000a5000a0b7a24 */ /* 0x000fe200078e020b */
[----:B------:R1:W2:Y:S02]  /*c240*/  SHFL.IDX PT, R20, R14, RZ, 0x1c1f ;  /* 0x001c1fff0e147589 */ /* 0x0002a400000e0000 */
[----:B------:R-:W-:Y:S02]  /*c250*/  IADD3 R19, R17, R13, RZ ;  /* 0x0000000d11137210 */ /* 0x000fe40007ffe0ff */
[----:B------:R-:W-:-:S02]  /*c260*/  MOV R17, R15 ;  /* 0x0000000f00117202 */ /* 0x000fc40000000f00 */
[----:B------:R-:W-:Y:S01]  /*c270*/  LEA.HI.X R19, R16, c[0x0][0x274], R19, 0x1, P0 ;  /* 0x00009d0010137a11 */ /* 0x000fe200000f0c13 */
[----:B------:R-:W-:-:S04]  /*c280*/  IMAD.MOV.U32 R16, RZ, RZ, R12 ;  /* 0x000000ffff107224 */ /* 0x000fc800078e000c */
[----:B------:R-:W-:Y:S01]  /*c290*/  IMAD.WIDE.U32 R16, R10, c[0x0][0x290], R16 ;  /* 0x0000a4000a107a25 */ /* 0x000fe200078e0010 */
[----:B------:R1:W3:Y:S03]  /*c2a0*/  SHFL.IDX PT, R21, R19, RZ, 0x1c1f ;  /* 0x001c1fff13157589 */ /* 0x0002e600000e0000 */
[----:B------:R-:W-:Y:S01]  /*c2b0*/  IMAD.IADD R11, R17, 0x1, R11 ;  /* 0x00000001110b7824 */ /* 0x000fe200078e020b */
[----:B------:R-:W-:-:S04]  /*c2c0*/  LEA R12, P0, R16, c[0x0][0x288], 0x1 ;  /* 0x0000a200100c7a11 */ /* 0x000fc800078008ff */
[----:B------:R-:W-:Y:S02]  /*c2d0*/  LEA.HI.X R18, R16, c[0x0][0x28c], R11, 0x1, P0 ;  /* 0x0000a30010127a11 */ /* 0x000fe400000f0c0b */
[----:B------:R-:W-:Y:S01]  /*c2e0*/  ISETP.GE.AND P0, PT, R9, R8, PT ;  /* 0x000000080900720c */ /* 0x000fe20003f06270 */
[----:B------:R1:W4:Y:S04]  /*c2f0*/  SHFL.IDX PT, R16, R12, RZ, 0x1c1f ;  /* 0x001c1fff0c107589 */ /* 0x00032800000e0000 */
[----:B------:R1:W1:Y:S08]  /*c300*/  SHFL.IDX PT, R17, R18, RZ, 0x1c1f ;  /* 0x001c1fff12117589 */ /* 0x00027000000e0000 */
[----:B------:R-:W-:Y:S05]  /*c310*/  @P0 BRA `(.L_x_1143) ;  /* 0x0000023000000947 */ /* 0x000fea0003800000 */
[C---:B--2---:R-:W-:Y:S01]  /*c320*/  ISETP.GE.AND P0, PT, R53.reuse, c[0x0][0x27c], PT ;  /* 0x00009f0035007a0c */ /* 0x044fe20003f06270 */
[----:B------:R-:W-:Y:S01]  /*c330*/  CS2R R74, SRZ ;  /* 0x00000000004a7805 */ /* 0x000fe2000001ff00 */
[----:B------:R-:W-:Y:S01]  /*c340*/  CS2R R72, SRZ ;  /* 0x0000000000487805 */ /* 0x000fe2000001ff00 */
[----:B------:R-:W-:Y:S01]  /*c350*/  CS2R R70, SRZ ;  /* 0x0000000000467805 */ /* 0x000fe2000001ff00 */
[----:B------:R-:W-:Y:S01]  /*c360*/  CS2R R68, SRZ ;  /* 0x0000000000447805 */ /* 0x000fe2000001ff00 */
[----:B------:R-:W-:-:S08]  /*c370*/  IADD3 R11, R53, 0x20, RZ ;  /* 0x00000020350b7810 */ /* 0x000fd00007ffe0ff */
[----:B---3--:R-:W-:-:S04]  /*c380*/  @!P0 IMAD.WIDE R22, R53, 0x2, R20 ;  /* 0x0000000235168825 */ /* 0x008fc800078e0214 */
[----:B-1--4-:R-:W-:Y:S01]  /*c390*/  @!P0 IMAD.WIDE R24, R53, 0x2, R16 ;  /* 0x0000000235188825 */ /* 0x012fe200078e0210 */
[----:B------:R1:W5:Y:S04]  /*c3a0*/  @!P0 LD.E.128 R72, [R22.64] ;  /* 0x0000000a16488980 */ /* 0x000368000c101d00 */
[----:B------:R2:W5:Y:S01]  /*c3b0*/  @!P0 LD.E.128 R68, [R24.64] ;  /* 0x0000000a18448980 */ /* 0x000562000c101d00 */
[----:B------:R-:W-:Y:S01]  /*c3c0*/  ISETP.GE.AND P0, PT, R11, c[0x0][0x27c], PT ;  /* 0x00009f000b007a0c */ /* 0x000fe20003f06270 */
[----:B------:R-:W-:Y:S01]  /*c3d0*/  CS2R R62, SRZ ;  /* 0x00000000003e7805 */ /* 0x000fe2000001ff00 */
[----:B------:R-:W-:Y:S01]  /*c3e0*/  CS2R R60, SRZ ;  /* 0x00000000003c7805 */ /* 0x000fe2000001ff00 */
[----:B------:R-:W-:Y:S01]  /*c3f0*/  CS2R R58, SRZ ;  /* 0x00000000003a7805 */ /* 0x000fe2000001ff00 */
[----:B------:R-:W-:-:S09]  /*c400*/  CS2R R56, SRZ ;  /* 0x0000000000387805 */ /* 0x000fd2000001ff00 */
[----:B------:R-:W-:-:S04]  /*c410*/  @!P0 SHF.R.S32.HI R10, RZ, 0x1f, R11 ;  /* 0x0000001fff0a8819 */ /* 0x000fc8000001140b */
[----:B------:R-:W-:-:S04]  /*c420*/  @!P0 LEA.HI R10, R10, R11, RZ, 0x3 ;  /* 0x0000000b0a0a8211 */ /* 0x000fc800078f18ff */
[----:B------:R-:W-:Y:S02]  /*c430*/  @!P0 LOP3.LUT R10, R10, 0xfffffff8, RZ, 0xc0, !PT ;  /* 0xfffffff80a0a8812 */ /* 0x000fe400078ec0ff */
[----:B------:R-:W-:-:S03]  /*c440*/  IADD3 R11, R53, 0x40, RZ ;  /* 0x00000040350b7810 */ /* 0x000fc60007ffe0ff */
[----:B-1----:R-:W-:-:S04]  /*c450*/  @!P0 IMAD.WIDE R22, R10, 0x2, R20 ;  /* 0x000000020a168825 */ /* 0x002fc800078e0214 */
[----:B--2---:R-:W-:Y:S01]  /*c460*/  @!P0 IMAD.WIDE R24, R10, 0x2, R16 ;  /* 0x000000020a188825 */ /* 0x004fe200078e0210 */
        /* <DEDUP_REMOVED lines=9> */
[----:B------:R-:W-:-:S05]  /*c500*/  @!P0 LOP3.LUT R10, R10, 0xfffffff8, RZ, 0xc0, !PT ;  /* 0xfffffff80a0a8812 */ /* 0x000fca00078ec0ff */
[----:B------:R-:W-:-:S04]  /*c510*/  @!P0 IMAD.WIDE R20, R10, 0x2, R20 ;  /* 0x000000020a148825 */ /* 0x000fc800078e0214 */
[----:B------:R-:W-:Y:S01]  /*c520*/  @!P0 IMAD.WIDE R10, R10, 0x2, R16 ;  /* 0x000000020a0a8825 */ /* 0x000fe200078e0210 */
[----:B------:R1:W5:Y:S04]  /*c530*/  @!P0 LD.E.128 R48, [R20.64] ;  /* 0x0000000a14308980 */ /* 0x000368000c101d00 */
[----:B------:R1:W5:Y:S02]  /*c540*/  @!P0 LD.E.128 R40, [R10.64] ;  /* 0x0000000a0a288980 */ /* 0x000364000c101d00 */
.L_x_1143:
[----:B--2---:R-:W-:Y:S05]  /*c550*/  BSYNC B0 ;  /* 0x0000000000007941 */ /* 0x004fea0003800000 */
.L_x_1142:
[----:B-1---5:R-:W-:Y:S01]  /*c560*/  IMAD.MOV.U32 R11, RZ, RZ, R50 ;  /* 0x000000ffff0b7224 */ /* 0x022fe200078e0032 */
[----:B------:R-:W-:Y:S01]  /*c570*/  IADD3 R9, R9, 0x40, RZ ;  /* 0x0000004009097810 */ /* 0x000fe20007ffe0ff */
[----:B------:R-:W-:Y:S01]  /*c580*/  IMAD.MOV.U32 R10, RZ, RZ, R51 ;  /* 0x000000ffff0a7224 */ /* 0x000fe200078e0033 */
[----:B------:R-:W1:Y:S01]  /*c590*/  SHFL.IDX PT, R14, R14, 0x1, 0x1c1f ;  /* 0x003c1f000e0e7f89 */ /* 0x000e6200000e0000 */
        /* <DEDUP_REMOVED lines=13> */
[----:B------:R-:W2:Y:S01]  /*c670*/  SHFL.IDX PT, R12, R12, 0x1, 0x1c1f ;  /* 0x003c1f000c0c7f89 */ /* 0x000ea200000e0000 */
[----:B----4-:R-:W-:Y:S01]  /*c680*/  IMAD.MOV.U32 R16, RZ, RZ, R71 ;  /* 0x000000ffff107224 */ /* 0x010fe200078e0047 */
        /* <DEDUP_REMOVED lines=8> */
[----:B------:R-:W-:Y:S01]  /*c710*/  MOV R11, R58 ;  /* 0x0000003a000b7202 */ /* 0x000fe20000000f00 */
[----:B------:R-:W-:Y:S01]  /*c720*/  IMAD.MOV.U32 R13, RZ, RZ, R73 ;  /* 0x000000ffff0d7224 */ /* 0x000fe200078e0049 */
[----:B------:R-:W-:Y:S01]  /*c730*/  PRMT R93, R16, 0x5410, R17 ;  /* 0x00005410105d7816 */ /* 0x000fe20000000011 */
        /* <DEDUP_REMOVED lines=12> */
[----:B------:R-:W-:Y:S01]  /*c800*/  CS2R R38, SRZ ;  /* 0x0000000000267805 */ /* 0x000fe2000001ff00 */
[----:B------:R-:W-:Y:S01]  /*c810*/  MOV R11, R68 ;  /* 0x00000044000b7202 */ /* 0x000fe20000000f00 */
[----:B------:R-:W4:Y:S01]  /*c820*/  SHFL.IDX PT, R15, R19, 0x1, 0x1c1f ;  /* 0x003c1f00130f7f89 */ /* 0x000f2200000e0000 */
[----:B------:R-:W-:Y:S01]  /*c830*/  CS2R R36, SRZ ;  /* 0x0000000000247805 */ /* 0x000fe2000001ff00 */
[----:B------:R-:W-:Y:S01]  /*c840*/  CS2R R22, SRZ ;  /* 0x0000000000167805 */ /* 0x000fe2000001ff00 */
[----:B------:R-:W-:Y:S01]  /*c850*/  PRMT R92, R10, 0x5410, R11 ;  /* 0x000054100a5c7816 */ /* 0x000fe2000000000b */
[----:B------:R3:W1:Y:S02]  /*c860*/  SHFL.IDX PT, R13, R18, 0x1, 0x1c1f ;  /* 0x003c1f00120d7f89 */ /* 0x00066400000e0000 */
[----:B---3--:R-:W-:Y:S01]  /*c870*/  CS2R R20, SRZ ;  /* 0x0000000000147805 */ /* 0x008fe2000001ff00 */
[----:B------:R-:W-:Y:S01]  /*c880*/  CS2R R16, SRZ ;  /* 0x0000000000107805 */ /* 0x000fe2000001ff00 */
[----:B------:R-:W-:Y:S01]  /*c890*/  CS2R R34, SRZ ;  /* 0x0000000000227805 */ /* 0x000fe2000001ff00 */
[----:B------:R-:W-:Y:S01]  /*c8a0*/  CS2R R32, SRZ ;  /* 0x0000000000207805 */ /* 0x000fe2000001ff00 */
[----:B------:R-:W-:Y:S01]  /*c8b0*/  CS2R R18, SRZ ;  /* 0x0000000000127805 */ /* 0x000fe2000001ff00 */
[----:B------:R-:W-:Y:S05]  /*c8c0*/  @P0 BRA `(.L_x_1145) ;  /* 0x0000023000000947 */ /* 0x000fea0003800000 */
[C---:B-12-4-:R-:W-:Y:S01]  /*c8d0*/  ISETP.GE.AND P0, PT, R53.reuse, c[0x0][0x27c], PT ;  /* 0x00009f0035007a0c */ /* 0x056fe20003f06270 */
        /* <DEDUP_REMOVED lines=19> */
[----:B------:R-:W-:Y:S01]  /*ca10*/  @!P0 IMAD.WIDE R46, R9, 0x2, R12 ;  /* 0x00000002092e8825 */ /* 0x000fe200078e020c */
[----:B------:R1:W5:Y:S04]  /*ca20*/  @!P0 LD.E.128 R24, [R20.64] ;  /* 0x0000000a14188980 */ /* 0x000368000c101d00 */
[----:B------:R3:W5:Y:S01]  /*ca30*/  @!P0 LD.E.128 R16, [R46.64] ;  /* 0x0000000a2e108980 */ /* 0x000762000c101d00 */
[----:B------:R-:W-:Y:S01]  /*ca40*/  ISETP.GE.AND P0, PT, R10, c[0x0][0x27c], PT ;  /* 0x00009f000a007a0c */ /* 0x000fe20003f06270 */
[----:B------:R-:W-:Y:S01]  /*ca50*/  CS2R R30, SRZ ;  /* 0x00000000001e7805 */ /* 0x000fe2000001ff00 */
[----:B------:R-:W-:Y:S01]  /*ca60*/  CS2R R28, SRZ ;  /* 0x00000000001c7805 */ /* 0x000fe2000001ff00 */
[----:B--2---:R-:W-:-:S10]  /*ca70*/  CS2R R22, SRZ ;  /* 0x0000000000167805 */ /* 0x004fd4000001ff00 */
        /* <DEDUP_REMOVED lines=8> */
.L_x_1145:
[----:B-12-4-:R-:W-:Y:S05]  /*cb00*/  BSYNC B0 ;  /* 0x0000000000007941 */ /* 0x016fea0003800000 */
.L_x_1144:
[----:B-----5:R-:W-:Y:S01]  /*cb10*/  IMAD.MOV.U32 R11, RZ, RZ, R30 ;  /* 0x000000ffff0b7224 */ /* 0x020fe200078e001e */
[----:B------:R-:W-:Y:S01]  /*cb20*/  IADD3 R79, R8, -UR15, RZ ;  /* 0x8000000f084f7c10 */ /* 0x000fe2000fffe0ff */
[----:B------:R-:W-:Y:S01]  /*cb30*/  IMAD.MOV.U32 R10, RZ, RZ, R31 ;  /* 0x000000ffff0a7224 */ /* 0x000fe200078e001f */
[----:B------:R-:W-:-:S04]  /*cb40*/  DEPBAR.LE SB0, 0x3 ;  /* 0x000080c00000791a */ /* 0x000fc80000000000 */
[----:B------:R-:W-:Y:S01]  /*cb50*/  IMAD.MOV.U32 R9, RZ, RZ, R28 ;  /* 0x000000ffff097224 */ /* 0x000fe200078e001c */
[----:B------:R-:W-:Y:S01]  /*cb60*/  PRMT R52, R10, 0x5410, R11 ;  /* 0x000054100a347816 */ /* 0x000fe2000000000b */
[----:B------:R-:W-:Y:S01]  /*cb70*/  IMAD.MOV.U32 R11, RZ, RZ, R26 ;  /* 0x000000ffff0b7224 */ /* 0x000fe200078e001a */
[----:B------:R-:W-:Y:S01]  /*cb80*/  IMNMX R79, R79, 0x80, PT ;  /* 0x000000804f4f7817 */ /* 0x000fe20003800200 */
[----:B------:R-:W-:Y:S01]  /*cb90*/  IMAD.MOV.U32 R10, RZ, RZ, R27 ;  /* 0x000000ffff0a7224 */ /* 0x000fe200078e001b */
[----:B---3--:R-:W-:Y:S01]  /*cba0*/  PRMT R47, R47, 0x5410, R9 ;  /* 0x000054102f2f7816 */ /* 0x008fe20000000009 */
        /* <DEDUP_REMOVED lines=17> */
[----:B------:R-:W-:-:S02]  /*ccc0*/  ISETP.GE.AND P0, PT, R78, R79, PT ;  /* 0x0000004f4e00720c */ /* 0x000fc40003f06270 */
[----:B------:R-:W-:Y:S01]  /*ccd0*/  PRMT R46, R10, 0x5410, R11 ;  /* 0x000054100a2e7816 */ /* 0x000fe2000000000b */
[----:B------:R-:W-:Y:S01]  /*cce0*/  IMAD.MOV.U32 R11, RZ, RZ, R18 ;  /* 0x000000ffff0b7224 */ /* 0x000fe200078e0012 */
[----:B------:R-:W-:Y:S01]  /*ccf0*/  PRMT R44, R44, 0x5410, R9 ;  /* 0x000054102c2c7816 */ /* 0x000fe20000000009 */
[----:B------:R-:W-:Y:S01]  /*cd00*/  IMAD.MOV.U32 R10, RZ, RZ, R19 ;  /* 0x000000ffff0a7224 */ /* 0x000fe200078e0013 */
[----:B------:R-:W-:Y:S01]  /*cd10*/  PRMT R64, R12, 0x7610, R64 ;  /* 0x000076100c407816 */ /* 0x000fe20000000040 */
[----:B------:R-:W-:Y:S02]  /*cd20*/  IMAD.MOV.U32 R9, RZ, RZ, R16 ;  /* 0x000000ffff097224 */ /* 0x000fe400078e0010 */
[----:B------:R-:W-:Y:S01]  /*cd30*/  IMAD.MOV.U32 R12, RZ, RZ, R37 ;  /* 0x000000ffff0c7224 */ /* 0x000fe200078e0025 */
[----:B------:R-:W-:Y:S01]  /*cd40*/  PRMT R55, R10, 0x5410, R11 ;  /* 0x000054100a377816 */ /* 0x000fe2000000000b */
[----:B------:R-:W-:Y:S01]  /*cd50*/  IMAD.MOV.U32 R10, RZ, RZ, R17 ;  /* 0x000000ffff0a7224 */ /* 0x000fe200078e0011 */
[----:B------:R-:W-:-:S02]  /*cd60*/  PRMT R54, R54, 0x5410, R9 ;  /* 0x0000541036367816 */ /* 0x000fc40000000009 */
[----:B------:R-:W-:Y:S02]  /*cd70*/  MOV R9, R34 ;  /* 0x0000002200097202 */ /* 0x000fe40000000f00 */
[----:B------:R-:W-:Y:S01]  /*cd80*/  PRMT R76, R12, 0x7610, R76 ;  /* 0x000076100c4c7816 */ /* 0x000fe2000000004c */
[----:B------:R-:W-:Y:S01]  /*cd90*/  IMAD.MOV.U32 R12, RZ, RZ, R21 ;  /* 0x000000ffff0c7224 */ /* 0x000fe200078e0015 */
[----:B------:R-:W-:Y:S01]  /*cda0*/  PRMT R54, R10, 0x7610, R54 ;  /* 0x000076100a367816 */ /* 0x000fe20000000036 */
[----:B------:R-:W-:Y:S01]  /*cdb0*/  IMAD.MOV.U32 R10, RZ, RZ, R35 ;  /* 0x000000ffff0a7224 */ /* 0x000fe200078e0023 */
[----:B------:R-:W-:Y:S01]  /*cdc0*/  PRMT R67, R67, 0x5410, R9 ;  /* 0x0000541043437816 */ /* 0x000fe20000000009 */
[----:B------:R-:W-:Y:S01]  /*cdd0*/  IMAD.MOV.U32 R9, RZ, RZ, R32 ;  /* 0x000000ffff097224 */ /* 0x000fe200078e0020 */
[----:B------:R-:W-:Y:S02]  /*cde0*/  PRMT R44, R12, 0x7610, R44 ;  /* 0x000076100c2c7816 */ /* 0x000fe4000000002c */
[----:B------:R-:W-:-:S02]  /*cdf0*/  PRMT R67, R10, 0x7610, R67 ;  /* 0x000076100a437816 */ /* 0x000fc40000000043 */
        /* <DEDUP_REMOVED lines=18> */
[----:B------:R-:W-:Y:S01]  /*cf20*/  HADD2.F32 R93, -RZ, R93.H1_H1 ;  /* 0x3000005dff5d7230 */ /* 0x000fe20000004100 */
[----:B------:R-:W-:Y:S01]  /*cf30*/  SHF.R.U32.HI R11, RZ, 0x3, R12 ;  /* 0x00000003ff0b7819 */ /* 0x000fe2000001160c */
[----:B------:R-:W-:Y:S01]  /*cf40*/  HADD2.F32 R95, -RZ, R95.H1_H1 ;  /* 0x3000005fff5f7230 */ /* 0x000fe20000004100 */
[----:B------:R-:W-:-:S02]  /*cf50*/  LOP3.LUT R8, R12, 0x38, R8, 0xf8, !PT ;  /* 0x000000380c087812 */ /* 0x000fc400078ef808 */
[----:B------:R-:W-:Y:S02]  /*cf60*/  SHF.L.U32 R9, R9, 0xa, RZ ;  /* 0x0000000a09097819 */ /* 0x000fe400000006ff */
[----:B------:R-:W-:Y:S02]  /*cf70*/  SHF.L.U32 R10, R6, 0x9, RZ ;  /* 0x00000009060a7819 */ /* 0x000fe400000006ff */
[----:B------:R-:W-:Y:S02]  /*cf80*/  LOP3.LUT R91, R12, 0x38, R53, 0xf8, !PT ;  /* 0x000000380c5b7812 */ /* 0x000fe400078ef835 */
[----:B------:R-:W-:Y:S02]  /*cf90*/  LOP3.LUT R8, R8, R11, RZ, 0x3c, !PT ;  /* 0x0000000b08087212 */ /* 0x000fe400078e3cff */
[----:B------:R-:W-:Y:S02]  /*cfa0*/  LOP3.LUT R9, R9, 0x7fffe000, RZ, 0xc0, !PT ;  /* 0x7fffe00009097812 */ /* 0x000fe400078ec0ff */
[----:B------:R-:W-:-:S02]  /*cfb0*/  LOP3.LUT R91, R10, R91, R11, 0xf6, !PT ;  /* 0x0000005b0a5b7212 */ /* 0x000fc400078ef60b */
[----:B------:R-:W-:Y:S02]  /*cfc0*/  IADD3 R8, R8, R9, R10 ;  /* 0x0000000908087210 */ /* 0x000fe40007ffe00a */
[----:B------:R-:W-:Y:S02]  /*cfd0*/  SHF.L.U32 R91, R91, 0x1, RZ ;  /* 0x000000015b5b7819 */ /* 0x000fe400000006ff */
[----:B------:R-:W-:Y:S02]  /*cfe0*/  SHF.L.U32 R90, R8, 0x1, RZ ;  /* 0x00000001085a7819 */ /* 0x000fe400000006ff */
[--C-:B------:R-:W-:Y:S01]  /*cff0*/  SHF.R.U32.HI R96, RZ, 0x10, R71.reuse ;  /* 0x00000010ff607819 */ /* 0x100fe20000011647 */
[----:B------:R-:W1:Y:S01]  /*d000*/  LDS.128 R12, [R91+0x18100] ;  /* 0x018100005b0c7984 */ /* 0x000e620000000c00 */
[----:B------:R-:W-:Y:S02]  /*d010*/  SHF.R.U64 R70, R70, 0x10, R71 ;  /* 0x0000001046467819 */ /* 0x000fe40000001247 */
[----:B------:R-:W-:Y:S01]  /*d020*/  SHF.R.U64 R71, R72, 0x10, R73 ;  /* 0x0000001048477819 */ /* 0x000fe20000001249 */
[----:B------:R-:W2:Y:S01]  /*d030*/  LDS.128 R8, [R90+0x18100] ;  /* 0x018100005a087984 */ /* 0x000ea20000000c00 */
[----:B------:R-:W-:Y:S01]  /*d040*/  SHF.R.U64 R74, R74, 0x10, R75 ;  /* 0x000000104a4a7819 */ /* 0x000fe2000000124b */
[----:B------:R-:W-:Y:S01]  /*d050*/  HADD2.F32 R96, -RZ, R96.H0_H0 ;  /* 0x20000060ff607230 */ /* 0x000fe20000004100 */
[----:B------:R-:W-:-:S02]  /*d060*/  SHF.R.U32.HI R72, RZ, 0x10, R73 ;  /* 0x00000010ff487819 */ /* 0x000fc40000011649 */
[----:B------:R-:W-:Y:S01]  /*d070*/  SHF.R.U32.HI R75, RZ, 0x10, R75 ;  /* 0x00000010ff4b7819 */ /* 0x000fe2000001164b */
[----:B------:R-:W-:Y:S01]  /*d080*/  HADD2.F32 R107, -RZ, R74.H0_H0 ;  /* 0x2000004aff6b7230 */ /* 0x000fe20000004100 */
[--C-:B------:R-:W-:Y:S02]  /*d090*/  SHF.R.U64 R68, R68, 0x10, R69.reuse ;  /* 0x0000001044447819 */ /* 0x100fe40000001245 */
[----:B------:R-:W-:Y:S01]  /*d0a0*/  SHF.R.U32.HI R69, RZ, 0x10, R69 ;  /* 0x00000010ff457819 */ /* 0x000fe20000011645 */
[----:B------:R-:W-:Y:S02]  /*d0b0*/  HADD2.F32 R112, -RZ, R75.H0_H0 ;  /* 0x2000004bff707230 */ /* 0x000fe40000004100 */
[--C-:B-1----:R-:W-:Y:S02]  /*d0c0*/  HADD2.F32 R73, -RZ, R15.reuse.H0_H0 ;  /* 0x2000000fff497230 */ /* 0x102fe40000004100 */
[----:B------:R-:W-:Y:S02]  /*d0d0*/  HADD2.F32 R15, -RZ, R15.H1_H1 ;  /* 0x3000000fff0f7230 */ /* 0x000fe40000004100 */
[--C-:B--2---:R-:W-:Y:S01]  /*d0e0*/  HADD2.F32 R101, -RZ, R11.reuse.H0_H0 ;  /* 0x2000000bff657230 */ /* 0x104fe20000004100 */
[----:B------:R-:W-:Y:S01]  /*d0f0*/  FMUL.FTZ R106, R73, R100 ;  /* 0x00000064496a7220 */ /* 0x000fe20000410000 */
[----:B------:R-:W-:Y:S01]  /*d100*/  HADD2.F32 R11, -RZ, R11.H1_H1 ;  /* 0x3000000bff0b7230 */ /* 0x000fe20000004100 */
[----:B------:R-:W-:Y:S01]  /*d110*/  FMUL.FTZ R110, R15, R96 ;  /* 0x000000600f6e7220 */ /* 0x000fe20000410000 */
[----:B------:R-:W-:Y:S01]  /*d120*/  HADD2.F32 R97, -RZ, R13.H0_H0 ;  /* 0x2000000dff617230 */ /* 0x000fe20000004100 */
[----:B------:R-:W-:Y:S01]  /*d130*/  FMUL.FTZ R100, R101, R100 ;  /* 0x0000006465647220 */ /* 0x000fe20000410000 */
[----:B------:R-:W-:Y:S01]  /*d140*/  HADD2.F32 R102, -RZ, R9.H0_H0 ;  /* 0x20000009ff667230 */ /* 0x000fe20000004100 */
[----:B------:R-:W-:Y:S01]  /*d150*/  FMUL.FTZ R96, R11, R96 ;  /* 0x000000600b607220 */ /* 0x000fe20000410000 */
[----:B------:R-:W-:Y:S01]  /*d160*/  HADD2.F32 R13, -RZ, R13.H1_H1 ;  /* 0x3000000dff0d7230 */ /* 0x000fe20000004100 */
[-C--:B------:R-:W-:Y:S01]  /*d170*/  FMUL.FTZ R75, R97, R105.reuse ;  /* 0x00000069614b7220 */ /* 0x080fe20000410000 */
        /* <DEDUP_REMOVED lines=15> */
[----:B------:R-:W-:Y:S01]  /*d270*/  FMUL.FTZ R9, R103, R92 ;  /* 0x0000005c67097220 */ /* 0x000fe20000410000 */
[----:B------:R-:W-:Y:S01]  /*d280*/  HADD2.F32 R8, -RZ, R10.H0_H0 ;  /* 0x2000000aff087230 */ /* 0x000fe20000004100 */
[----:B------:R-:W-:Y:S01]  /*d290*/  FFMA.FTZ R106, R101, R108, R106 ;  /* 0x0000006c656a7223 */ /* 0x000fe2000001006a */
        /* <DEDUP_REMOVED lines=14> */
[----:B------:R-:W-:Y:S02]  /*d380*/  FFMA.FTZ R100, R73, R108, -R100 ;  /* 0x0000006c49647223 */ /* 0x000fe40000010864 */
        /* <DEDUP_REMOVED lines=8> */
[----:B------:R-:W-:-:S02]  /*d410*/  FFMA.FTZ R101, R99, R8, -R101 ;  /* 0x0000000863657223 */ /* 0x000fc40000010865 */
[-C--:B------:R-:W-:Y:S02]  /*d420*/  FFMA.FTZ R14, R14, R107.reuse, -R103 ;  /* 0x0000006b0e0e7223 */ /* 0x080fe40000010867 */
        /* <DEDUP_REMOVED lines=8> */
.L_x_1149:
[----:B------:R-:W-:Y:S05]  /*d4b0*/  BSYNC B0 ;  /* 0x0000000000007941 */ /* 0x000fea0003800000 */
.L_x_1148:
        /* <DEDUP_REMOVED lines=18> */
[----:B------:R-:W-:Y:S01]  /*d5e0*/  LOP3.LUT R9, R9, 0x1c0, RZ, 0xc0, !PT ;  /* 0x000001c009097812 */ /* 0x000fe200078ec0ff */
[----:B------:R-:W-:Y:S01]  /*d5f0*/  HADD2.F32 R87, -RZ, R87.H1_H1 ;  /* 0x30000057ff577230 */ /* 0x000fe20000004100 */
[----:B------:R-:W-:Y:S01]  /*d600*/  SHF.R.S32.HI R13, RZ, 0x1f, R8 ;  /* 0x0000001fff0d7819 */ /* 0x000fe20000011408 */
[----:B------:R-:W-:Y:S01]  /*d610*/  HADD2.F32 R89, -RZ, R89.H1_H1 ;  /* 0x30000059ff597230 */ /* 0x000fe20000004100 */
[----:B------:R-:W-:-:S02]  /*d620*/  LOP3.LUT R11, R11, 0x7fffe000, RZ, 0xc0, !PT ;  /* 0x7fffe0000b0b7812 */ /* 0x000fc400078ec0ff */
[----:B------:R-:W-:Y:S01]  /*d630*/  LEA.HI R13, R13, R8, RZ, 0x3 ;  /* 0x000000080d0d7211 */ /* 0x000fe200078f18ff */
[----:B------:R-:W-:Y:S01]  /*d640*/  IMAD.SHL.U32 R8, R8, 0x8, RZ ;  /* 0x0000000808087824 */ /* 0x000fe200078e00ff */
[----:B------:R-:W-:Y:S02]  /*d650*/  LOP3.LUT R15, R9, 0x38, R10, 0xf8, !PT ;  /* 0x00000038090f7812 */ /* 0x000fe400078ef80a */
[----:B------:R-:W-:Y:S02]  /*d660*/  SHF.L.U32 R13, R13, 0xa, RZ ;  /* 0x0000000a0d0d7819 */ /* 0x000fe400000006ff */
[----:B------:R-:W-:Y:S02]  /*d670*/  SHF.R.U32.HI R10, RZ, 0x3, R9 ;  /* 0x00000003ff0a7819 */ /* 0x000fe40000011609 */
[----:B------:R-:W-:Y:S02]  /*d680*/  LEA R12, R6, R11, 0x9 ;  /* 0x0000000b060c7211 */ /* 0x000fe400078e48ff */
[----:B------:R-:W-:-:S02]  /*d690*/  LOP3.LUT R11, R9, 0x38, R8, 0xf8, !PT ;  /* 0x00000038090b7812 */ /* 0x000fc400078ef808 */
[----:B------:R-:W-:Y:S02]  /*d6a0*/  LOP3.LUT R9, R13, 0x7fffe000, RZ, 0xc0, !PT ;  /* 0x7fffe0000d097812 */ /* 0x000fe400078ec0ff */
[-C--:B------:R-:W-:Y:S02]  /*d6b0*/  LOP3.LUT R15, R15, R10.reuse, RZ, 0x3c, !PT ;  /* 0x0000000a0f0f7212 */ /* 0x080fe400078e3cff */
[----:B------:R-:W-:Y:S01]  /*d6c0*/  LOP3.LUT R8, R11, R10, RZ, 0x3c, !PT ;  /* 0x0000000a0b087212 */ /* 0x000fe200078e3cff */
[----:B------:R-:W-:Y:S01]  /*d6d0*/  IMAD R9, R6, 0x200, R9 ;  /* 0x0000020006097824 */ /* 0x000fe200078e0209 */
[----:B------:R-:W-:Y:S01]  /*d6e0*/  SHF.R.U32.HI R70, RZ, 0x10, R57 ;  /* 0x00000010ff467819 */ /* 0x000fe20000011639 */
[----:B------:R-:W-:Y:S01]  /*d6f0*/  IMAD.IADD R12, R12, 0x1, R15 ;  /* 0x000000010c0c7824 */ /* 0x000fe200078e020f */
[--C-:B------:R-:W-:Y:S02]  /*d700*/  SHF.R.U64 R60, R60, 0x10, R61.reuse ;  /* 0x000000103c3c7819 */ /* 0x100fe4000000123d */
        /* <DEDUP_REMOVED lines=40> */
[----:B------:R-:W-:Y:S01]  /*d990*/  FMUL.FTZ R90, R11, R90 ;  /* 0x0000005a0b5a7220 */ /* 0x000fe20000410000 */
[----:B------:R-:W-:Y:S01]  /*d9a0*/  HADD2.F32 R8, -RZ, R10.H0_H0 ;  /* 0x2000000aff087230 */ /* 0x000fe20000004100 */
[C---:B------:R-:W-:Y:S01]  /*d9b0*/  FMUL.FTZ R74, R75.reuse, R74 ;  /* 0x0000004a4b4a7220 */ /* 0x040fe20000410000 */
[----:B------:R-:W-:Y:S01]  /*d9c0*/  HADD2.F32 R14, -RZ, R14.H1_H1 ;  /* 0x3000000eff0e7230 */ /* 0x000fe20000004100 */
[----:B------:R-:W-:Y:S01]  /*d9d0*/  FFMA.FTZ R94, R75, R96, R94 ;  /* 0x000000604b5e7223 */ /* 0x000fe2000001005e */
[----:B------:R-:W-:Y:S01]  /*d9e0*/  HADD2.F32 R75, -RZ, R58.H0_H0 ;  /* 0x2000003aff4b7230 */ /* 0x000fe20000004100 */
[----:B------:R-:W-:Y:S01]  /*d9f0*/  FFMA.FTZ R11, R11, R106, R62 ;  /* 0x0000006a0b0b7223 */ /* 0x000fe2000001003e */
[----:B------:R-:W-:Y:S01]  /*da00*/  HADD2.F32 R62, -RZ, R56.H0_H0 ;  /* 0x20000038ff3e7230 */ /* 0x000fe20000004100 */
[-C--:B------:R-:W-:Y:S01]  /*da10*/  FMUL.FTZ R9, R12, R87.reuse ;  /* 0x000000570c097220 */ /* 0x080fe20000410000 */
[----:B------:R-:W-:Y:S01]  /*da20*/  HADD2.F32 R10, -RZ, R10.H1_H1 ;  /* 0x3000000aff0a7230 */ /* 0x000fe20000004100 */
[C---:B------:R-:W-:Y:S01]  /*da30*/  FMUL.FTZ R87, R8.reuse, R87 ;  /* 0x0000005708577220 */ /* 0x040fe20000410000 */
[----:B------:R-:W-:Y:S01]  /*da40*/  F2FP.PACK_AB R11, R11, R102 ;  /* 0x000000660b0b723e */ /* 0x000fe200000000ff */
[----:B------:R-:W-:Y:S01]  /*da50*/  FFMA.FTZ R56, R8, R89, R9 ;  /* 0x0000005908387223 */ /* 0x000fe20000010009 */
[----:B------:R-:W-:Y:S01]  /*da60*/  HADD2.F32 R9, -RZ, R57.H0_H0 ;  /* 0x20000039ff097230 */ /* 0x000fe20000004100 */
[----:B------:R-:W-:-:S02]  /*da70*/  FMUL.FTZ R93, R73, R62 ;  /* 0x0000003e495d7220 */ /* 0x000fc40000410000 */
[-C--:B------:R-:W-:Y:S02]  /*da80*/  FMUL.FTZ R57, R14, R75.reuse ;  /* 0x0000004b0e397220 */ /* 0x080fe40000410000 */
[----:B------:R-:W-:Y:S02]  /*da90*/  FMUL.FTZ R62, R92, R62 ;  /* 0x0000003e5c3e7220 */ /* 0x000fe40000410000 */
[----:B------:R-:W-:Y:S02]  /*daa0*/  FMUL.FTZ R75, R10, R75 ;  /* 0x0000004b0a4b7220 */ /* 0x000fe40000410000 */
[----:B------:R-:W-:Y:S02]  /*dab0*/  FFMA.FTZ R87, R12, R89, -R87 ;  /* 0x000000590c577223 */ /* 0x000fe40000010857 */
        /* <DEDUP_REMOVED lines=18> */
.L_x_1151:
[----:B------:R-:W-:Y:S05]  /*dbe0*/  BSYNC B0 ;  /* 0x0000000000007941 */ /* 0x000fea0003800000 */
.L_x_1150:
        /* <DEDUP_REMOVED lines=33> */
[----:B------:R-:W-:Y:S01]  /*de00*/  SHF.R.U64 R40, R40, 0x10, R41 ;  /* 0x0000001028287819 */ /* 0x000fe20000001229 */
[----:B------:R-:W-:Y:S01]  /*de10*/  IMAD.IADD R12, R12, 0x1, R15 ;  /* 0x000000010c0c7824 */ /* 0x000fe200078e020f */
[----:B------:R-:W-:Y:S02]  /*de20*/  SHF.R.U32.HI R58, RZ, 0x10, R41 ;  /* 0x00000010ff3a7819 */ /* 0x000fe40000011629 */
[----:B------:R-:W-:-:S02]  /*de30*/  IADD3 R8, R9, R8, RZ ;  /* 0x0000000809087210 */ /* 0x000fc40007ffe0ff */
[----:B------:R-:W-:Y:S01]  /*de40*/  SHF.L.U32 R57, R12, 0x1, RZ ;  /* 0x000000010c397819 */ /* 0x000fe200000006ff */
[----:B------:R-:W-:Y:S01]  /*de50*/  HADD2.F32 R58, -RZ, R58.H0_H0 ;  /* 0x2000003aff3a7230 */ /* 0x000fe20000004100 */
[--C-:B------:R-:W-:Y:S01]  /*de60*/  SHF.R.U64 R41, R50, 0x10, R51.reuse ;  /* 0x0000001032297819 */ /* 0x100fe20000001233 */
[----:B------:R-:W-:Y:S01]  /*de70*/  IMAD.SHL.U32 R56, R8, 0x2, RZ ;  /* 0x0000000208387824 */ /* 0x000fe200078e00ff */
[----:B------:R-:W-:Y:S01]  /*de80*/  SHF.R.U32.HI R50, RZ, 0x10, R51 ;  /* 0x00000010ff327819 */ /* 0x000fe20000011633 */
[----:B------:R-:W1:Y:S01]  /*de90*/  LDS.128 R12, [R57+0x18100] ;  /* 0x01810000390c7984 */ /* 0x000e620000000c00 */
[--C-:B------:R-:W-:Y:S02]  /*dea0*/  SHF.R.U64 R48, R48, 0x10, R49.reuse ;  /* 0x0000001030307819 */ /* 0x100fe40000001231 */
[----:B------:R-:W-:Y:S01]  /*deb0*/  SHF.R.U32.HI R49, RZ, 0x10, R49 ;  /* 0x00000010ff317819 */ /* 0x000fe20000011631 */
[----:B------:R-:W2:Y:S01]  /*dec0*/  LDS.128 R8, [R56+0x18100] ;  /* 0x0181000038087984 */ /* 0x000ea20000000c00 */
[--C-:B------:R-:W-:Y:S01]  /*ded0*/  SHF.R.U64 R42, R42, 0x10, R43.reuse ;  /* 0x000000102a2a7819 */ /* 0x100fe2000000122b */
[----:B------:R-:W-:Y:S01]  /*dee0*/  HADD2.F32 R94, -RZ, R50.H0_H0 ;  /* 0x20000032ff5e7230 */ /* 0x000fe20000004100 */
[----:B------:R-:W-:Y:S01]  /*def0*/  SHF.R.U32.HI R43, RZ, 0x10, R43 ;  /* 0x00000010ff2b7819 */ /* 0x000fe2000001162b */
[----:B------:R-:W-:-:S02]  /*df00*/  HADD2.F32 R88, -RZ, R49.H0_H0 ;  /* 0x20000031ff587230 */ /* 0x000fc40000004100 */
        /* <DEDUP_REMOVED lines=26> */
[----:B------:R-:W-:Y:S01]  /*e0b0*/  FFMA.FTZ R72, R63, R74, R72 ;  /* 0x0000004a3f487223 */ /* 0x000fe20000010048 */
[----:B------:R-:W-:Y:S01]  /*e0c0*/  HADD2.F32 R14, -RZ, R14.H1_H1 ;  /* 0x3000000eff0e7230 */ /* 0x000fe20000004100 */
[----:B------:R-:W-:Y:S01]  /*e0d0*/  FMUL.FTZ R9, R12, R83 ;  /* 0x000000530c097220 */ /* 0x000fe20000410000 */
[----:B------:R-:W-:Y:S01]  /*e0e0*/  HADD2.F32 R43, -RZ, R40.H0_H0 ;  /* 0x20000028ff2b7230 */ /* 0x000fe20000004100 */
[----:B------:R-:W-:Y:S01]  /*e0f0*/  FMUL.FTZ R50, R15, R68 ;  /* 0x000000440f327220 */ /* 0x000fe20000410000 */
[----:B------:R-:W-:Y:S01]  /*e100*/  HADD2.F32 R63, -RZ, R42.H0_H0 ;  /* 0x2000002aff3f7230 */ /* 0x000fe20000004100 */
[C---:B------:R-:W-:Y:S01]  /*e110*/  FFMA.FTZ R40, R8.reuse, R85, R9 ;  /* 0x0000005508287223 */ /* 0x040fe20000010009 */
[----:B------:R-:W-:Y:S01]  /*e120*/  HADD2.F32 R11, -RZ, R11.H1_H1 ;  /* 0x3000000bff0b7230 */ /* 0x000fe20000004100 */
[----:B------:R-:W-:Y:S01]  /*e130*/  FMUL.FTZ R83, R8, R83 ;  /* 0x0000005308537220 */ /* 0x000fe20000410000 */
[----:B------:R-:W-:Y:S01]  /*e140*/  HADD2.F32 R10, -RZ, R10.H1_H1 ;  /* 0x3000000aff0a7230 */ /* 0x000fe20000004100 */
[----:B------:R-:W-:Y:S01]  /*e150*/  FMUL.FTZ R71, R61, R43 ;  /* 0x0000002b3d477220 */ /* 0x000fe20000410000 */
        /* <DEDUP_REMOVED lines=18> */
[----:B------:R-:W-:Y:S01]  /*e280*/  F2FP.PACK_AB R14, R14, R83 ;  /* 0x000000530e0e723e */ /* 0x000fe200000000ff */
[----:B------:R-:W-:Y:S01]  /*e290*/  FFMA.FTZ R41, R10, R9, R41 ;  /* 0x000000090a297223 */ /* 0x000fe20000010029 */
[----:B------:R-:W-:-:S02]  /*e2a0*/  F2FP.PACK_AB R11, R11, R90 ;  /* 0x0000005a0b0b723e */ /* 0x000fc400000000ff */
[----:B------:R-:W-:Y:S01]  /*e2b0*/  F2FP.PACK_AB R9, R49, R72 ;  /* 0x000000483109723e */ /* 0x000fe200000000ff */
[----:B------:R1:W-:Y:S01]  /*e2c0*/  STS.128 [R57+0x18100], R12 ;  /* 0x0181000c39007388 */ /* 0x0003e20000000c00 */
[----:B------:R-:W-:Y:S02]  /*e2d0*/  F2FP.PACK_AB R8, R8, R69 ;  /* 0x000000450808723e */ /* 0x000fe400000000ff */
[----:B------:R-:W-:-:S05]  /*e2e0*/  F2FP.PACK_AB R10, R41, R40 ;  /* 0x00000028290a723e */ /* 0x000fca00000000ff */
[----:B------:R1:W-:Y:S02]  /*e2f0*/  STS.128 [R56+0x18100], R8 ;  /* 0x0181000838007388 */ /* 0x0003e40000000c00 */
.L_x_1147:
[----:B------:R-:W-:Y:S05]  /*e300*/  BSYNC B1 ;  /* 0x0000000000017941 */ /* 0x000fea0003800000 */
.L_x_1146:
        /* <DEDUP_REMOVED lines=41> */
[----:B------:R-:W-:Y:S01]  /*e5a0*/  SHF.R.U64 R38, R38, 0x10, R39 ;  /* 0x0000001026267819 */ /* 0x000fe20000001227 */
[----:B------:R-:W-:Y:S01]  /*e5b0*/  HADD2.F32 R61, -RZ, R34.H0_H0 ;  /* 0x20000022ff3d7230 */ /* 0x000fe20000004100 */
[----:B------:R-:W-:-:S02]  /*e5c0*/  SHF.R.U32.HI R36, RZ, 0x10, R37 ;  /* 0x00000010ff247819 */ /* 0x000fc40000011625 */
[----:B------:R-:W-:Y:S02]  /*e5d0*/  SHF.R.U32.HI R39, RZ, 0x10, R39 ;  /* 0x00000010ff277819 */ /* 0x000fe40000011627 */
[--C-:B------:R-:W-:Y:S02]  /*e5e0*/  SHF.R.U64 R32, R32, 0x10, R33.reuse ;  /* 0x0000001020207819 */ /* 0x100fe40000001221 */
        /* <DEDUP_REMOVED lines=21> */
[----:B------:R-:W-:Y:S01]  /*e740*/  FMUL.FTZ R33, R48, R66 ;  /* 0x0000004230217220 */ /* 0x000fe20000410000 */
[----:B------:R-:W-:Y:S01]  /*e750*/  HADD2.F32 R56, -RZ, R36.H0_H0 ;  /* 0x20000024ff387230 */ /* 0x000fe20000004100 */
[----:B------:R-:W-:Y:S01]  /*e760*/  FMUL.FTZ R36, R13, R68 ;  /* 0x000000440d247220 */ /* 0x000fe20000410000 */
[----:B------:R-:W-:Y:S01]  /*e770*/  HADD2.F32 R12, -RZ, R14.H0_H0 ;  /* 0x2000000eff0c7230 */ /* 0x000fe20000004100 */
[----:B------:R-:W-:Y:S01]  /*e780*/  FFMA.FTZ R60, R51, R62, R60 ;  /* 0x0000003e333c7223 */ /* 0x000fe2000001003c */
[--C-:B------:R-:W-:Y:S01]  /*e790*/  HADD2.F32 R57, -RZ, R8.reuse.H0_H0 ;  /* 0x20000008ff397230 */ /* 0x100fe20000004100 */
[C---:B------:R-:W-:Y:S01]  /*e7a0*/  FMUL.FTZ R68, R9.reuse, R68 ;  /* 0x0000004409447220 */ /* 0x040fe20000410000 */
        /* <DEDUP_REMOVED lines=13> */
[----:B------:R-:W-:Y:S01]  /*e880*/  FMUL.FTZ R63, R49, R57 ;  /* 0x00000039313f7220 */ /* 0x000fe20000410000 */
[----:B------:R-:W-:Y:S01]  /*e890*/  HADD2.F32 R51, -RZ, R38.H0_H0 ;  /* 0x20000026ff337230 */ /* 0x000fe20000004100 */
        /* <DEDUP_REMOVED lines=22> */
.L_x_1153:
[----:B------:R-:W-:Y:S05]  /*ea00*/  BSYNC B0 ;  /* 0x0000000000007941 */ /* 0x000fea0003800000 */
.L_x_1152:
        /* <DEDUP_REMOVED lines=15> */
[----:B------:R-:W-:Y:S01]  /*eb00*/  IMAD.SHL.U32 R9, R9, 0x40, RZ ;  /* 0x0000004009097824 */ /* 0x000fe200078e00ff */
[----:B------:R-:W-:Y:S01]  /*eb10*/  LEA.HI R13, R13, R8, RZ, 0x1d ;  /* 0x000000080d0d7211 */ /* 0x000fe200078fe8ff */
[----:B------:R-:W-:Y:S01]  /*eb20*/  HADD2.F32 R54, -RZ, R54.H1_H1 ;  /* 0x30000036ff367230 */ /* 0x000fe20000004100 */
[----:B------:R-:W-:Y:S01]  /*eb30*/  LOP3.LUT R14, R14, 0x1c0, RZ, 0xc0, !PT ;  /* 0x000001c00e0e7812 */ /* 0x000fe200078ec0ff */
[--C-:B------:R-:W-:Y:S01]  /*eb40*/  HADD2.F32 R50, -RZ, R64.reuse.H0_H0 ;  /* 0x20000040ff327230 */ /* 0x100fe20000004100 */
[----:B------:R-:W-:Y:S01]  /*eb50*/  SHF.R.S32.HI R8, RZ, 0x1f, R13 ;  /* 0x0000001fff087819 */ /* 0x000fe2000001140d */
[----:B------:R-:W-:Y:S01]  /*eb60*/  IMAD.SHL.U32 R11, R13, 0x8, RZ ;  /* 0x000000080d0b7824 */ /* 0x000fe200078e00ff */
[----:B------:R-:W-:Y:S01]  /*eb70*/  SHF.L.U32 R12, R12, 0x7, RZ ;  /* 0x000000070c0c7819 */ /* 0x000fe200000006ff */
[----:B------:R-:W-:Y:S01]  /*eb80*/  HADD2.F32 R64, -RZ, R64.H1_H1 ;  /* 0x30000040ff407230 */ /* 0x000fe20000004100 */
[----:B------:R-:W-:Y:S01]  /*eb90*/  LOP3.LUT R15, R14, 0x38, R15, 0xf8, !PT ;  /* 0x000000380e0f7812 */ /* 0x000fe200078ef80f */
[----:B------:R-:W-:Y:S01]  /*eba0*/  HADD2.F32 R55, -RZ, R55.H1_H1 ;  /* 0x30000037ff377230 */ /* 0x000fe20000004100 */
[----:B------:R-:W-:Y:S01]  /*ebb0*/  SHF.R.U32.HI R10, RZ, 0x3, R14 ;  /* 0x00000003ff0a7819 */ /* 0x000fe2000001160e */
[----:B------:R-:W-:Y:S01]  /*ebc0*/  HADD2.F32 R65, -RZ, R65.H1_H1 ;  /* 0x30000041ff417230 */ /* 0x000fe20000004100 */
        /* <DEDUP_REMOVED lines=20> */
[--C-:B------:R-:W-:Y:S01]  /*ed10*/  SHF.R.U64 R17, R26, 0x10, R27.reuse ;  /* 0x000000101a117819 */ /* 0x100fe2000000121b */
[----:B------:R-:W-:Y:S01]  /*ed20*/  HADD2.F32 R58, -RZ, R25.H0_H0 ;  /* 0x20000019ff3a7230 */ /* 0x000fe20000004100 */
[----:B------:R-:W-:Y:S02]  /*ed30*/  SHF.R.U32.HI R26, RZ, 0x10, R27 ;  /* 0x00000010ff1a7819 */ /* 0x000fe4000001161b */
[--C-:B------:R-:W-:Y:S02]  /*ed40*/  SHF.R.U64 R18, R18, 0x10, R19.reuse ;  /* 0x0000001012127819 */ /* 0x100fe40000001213 */
[----:B------:R-:W-:Y:S01]  /*ed50*/  SHF.R.U32.HI R19, RZ, 0x10, R19 ;  /* 0x00000010ff137819 */ /* 0x000fe20000011613 */
[----:B------:R-:W-:-:S02]  /*ed60*/  HADD2.F32 R66, -RZ, R26.H0_H0 ;  /* 0x2000001aff427230 */ /* 0x000fc40000004100 */
[--C-:B-1----:R-:W-:Y:S02]  /*ed70*/  HADD2.F32 R35, -RZ, R13.reuse.H1_H1 ;  /* 0x3000000dff237230 */ /* 0x102fe40000004100 */
[----:B------:R-:W-:Y:S02]  /*ed80*/  HADD2.F32 R27, -RZ, R13.H0_H0 ;  /* 0x2000000dff1b7230 */ /* 0x000fe40000004100 */
[----:B------:R-:W-:Y:S01]  /*ed90*/  HADD2.F32 R13, -RZ, R15.H0_H0 ;  /* 0x2000000fff0d7230 */ /* 0x000fe20000004100 */
[----:B------:R-:W-:Y:S01]  /*eda0*/  FMUL.FTZ R25, R35, R34 ;  /* 0x0000002223197220 */ /* 0x000fe20000410000 */
[----:B------:R-:W-:Y:S01]  /*edb0*/  HADD2.F32 R36, -RZ, R12.H0_H0 ;  /* 0x2000000cff247230 */ /* 0x000fe20000004100 */
[----:B------:R-:W-:Y:S01]  /*edc0*/  FMUL.FTZ R48, R27, R38 ;  /* 0x000000261b307220 */ /* 0x000fe20000410000 */
[--C-:B--2---:R-:W-:Y:S01]  /*edd0*/  HADD2.F32 R40, -RZ, R9.reuse.H1_H1 ;  /* 0x30000009ff287230 */ /* 0x104fe20000004100 */
[----:B------:R-:W-:Y:S01]  /*ede0*/  FMUL.FTZ R60, R13, R56 ;  /* 0x000000380d3c7220 */ /* 0x000fe20000410000 */
[----:B------:R-:W-:-:S02]  /*edf0*/  HADD2.F32 R39, -RZ, R9.H0_H0 ;  /* 0x20000009ff277230 */ /* 0x000fc40000004100 */
[----:B------:R-:W-:Y:S01]  /*ee00*/  HADD2.F32 R9, -RZ, R11.H0_H0 ;  /* 0x2000000bff097230 */ /* 0x000fe20000004100 */
[C---:B------:R-:W-:Y:S01]  /*ee10*/  FMUL.FTZ R34, R40.reuse, R34 ;  /* 0x0000002228227220 */ /* 0x040fe20000410000 */
[----:B------:R-:W-:Y:S01]  /*ee20*/  HADD2.F32 R15, -RZ, R15.H1_H1 ;  /* 0x3000000fff0f7230 */ /* 0x000fe20000004100 */
[----:B------:R-:W-:Y:S01]  /*ee30*/  FFMA.FTZ R25, R40, R58, R25 ;  /* 0x0000003a28197223 */ /* 0x000fe20000010019 */
[----:B------:R-:W-:Y:S01]  /*ee40*/  HADD2.F32 R40, -RZ, R19.H0_H0 ;  /* 0x20000013ff287230 */ /* 0x000fe20000004100 */
[C---:B------:R-:W-:Y:S01]  /*ee50*/  FMUL.FTZ R56, R9.reuse, R56 ;  /* 0x0000003809387220 */ /* 0x040fe20000410000 */
[----:B------:R-:W-:Y:S01]  /*ee60*/  HADD2.F32 R41, -RZ, R8.H0_H0 ;  /* 0x20000008ff297230 */ /* 0x000fe20000004100 */
[----:B------:R-:W-:Y:S01]  /*ee70*/  FFMA.FTZ R60, R9, R62, R60 ;  /* 0x0000003e093c7223 */ /* 0x000fe2000001003c */
[----:B------:R-:W-:Y:S01]  /*ee80*/  HADD2.F32 R37, -RZ, R12.H1_H1 ;  /* 0x3000000cff257230 */ /* 0x000fe20000004100 */
[----:B------:R-:W-:Y:S01]  /*ee90*/  FMUL.FTZ R9, R36, R54 ;  /* 0x0000003624097220 */ /* 0x000fe20000410000 */
[----:B------:R-:W-:Y:S01]  /*eea0*/  HADD2.F32 R11, -RZ, R11.H1_H1 ;  /* 0x3000000bff0b7230 */ /* 0x000fe20000004100 */
[----:B------:R-:W-:Y:S01]  /*eeb0*/  FMUL.FTZ R26, R15, R40 ;  /* 0x000000280f1a7220 */ /* 0x000fe20000410000 */
[----:B------:R-:W-:Y:S01]  /*eec0*/  HADD2.F32 R12, -RZ, R14.H0_H0 ;  /* 0x2000000eff0c7230 */ /* 0x000fe20000004100 */
[----:B------:R-:W-:Y:S01]  /*eed0*/  FMUL.FTZ R19, R41, R54 ;  /* 0x0000003629137220 */ /* 0x000fe20000410000 */
[----:B------:R-:W-:Y:S01]  /*eee0*/  HADD2.F32 R42, -RZ, R8.H1_H1 ;  /* 0x30000008ff2a7230 */ /* 0x000fe20000004100 */
[----:B------:R-:W-:Y:S01]  /*eef0*/  FMUL.FTZ R40, R11, R40 ;  /* 0x000000280b287220 */ /* 0x000fe20000410000 */
[----:B------:R-:W-:Y:S01]  /*ef00*/  HADD2.F32 R8, -RZ, R10.H0_H0 ;  /* 0x2000000aff087230 */ /* 0x000fe20000004100 */
        /* <DEDUP_REMOVED lines=9> */
[C---:B------:R-:W-:Y:S01]  /*efa0*/  FMUL.FTZ R55, R8.reuse, R55 ;  /* 0x0000003708377220 */ /* 0x040fe20000410000 */
[----:B------:R-:W-:Y:S01]  /*efb0*/  F2FP.PACK_AB R11, R11, R60 ;  /* 0x0000003c0b0b723e */ /* 0x000fe200000000ff */
[----:B------:R-:W-:Y:S01]  /*efc0*/  FFMA.FTZ R16, R8, R65, R9 ;  /* 0x0000004108107223 */ /* 0x000fe20000010009 */
[----:B------:R-:W-:Y:S01]  /*efd0*/  HADD2.F32 R9, -RZ, R17.H0_H0 ;  /* 0x20000011ff097230 */ /* 0x000fe20000004100 */
[-C--:B------:R-:W-:Y:S02]  /*efe0*/  FMUL.FTZ R43, R37, R26.reuse ;  /* 0x0000001a252b7220 */ /* 0x080fe40000410000 */
[-C--:B------:R-:W-:Y:S02]  /*eff0*/  FMUL.FTZ R17, R14, R39.reuse ;  /* 0x000000270e117220 */ /* 0x080fe40000410000 */
[----:B------:R-:W-:Y:S02]  /*f000*/  FMUL.FTZ R26, R42, R26 ;  /* 0x0000001a2a1a7220 */ /* 0x000fe40000410000 */
[----:B------:R-:W-:-:S02]  /*f010*/  FMUL.FTZ R39, R10, R39 ;  /* 0x000000270a277220 */ /* 0x000fc40000410000 */
[----:B------:R-:W-:Y:S02]  /*f020*/  FFMA.FTZ R55, R12, R65, -R55 ;  /* 0x000000410c377223 */ /* 0x000fe40000010837 */
        /* <DEDUP_REMOVED lines=18> */
.L_x_1155:
[----:B------:R-:W-:Y:S05]  /*f150*/  BSYNC B0 ;  /* 0x0000000000007941 */ /* 0x000fea0003800000 */
.L_x_1154:
        /* <DEDUP_REMOVED lines=12> */
[--C-:B------:R-:W-:Y:S01]  /*f220*/  HADD2.F32 R42, -RZ, R47.reuse.H0_H0 ;  /* 0x2000002fff2a7230 */ /* 0x100fe20000004100 */
        /* <DEDUP_REMOVED lines=102> */
.L_x_1131:
[----:B------:R-:W-:Y:S05]  /*f890*/  BSYNC B2 ;  /* 0x0000000000027941 */ /* 0x000fea0003800000 */
.L_x_1113:
[----:B------:R-:W-:-:S04]  /*f8a0*/  DEPBAR.LE SB0, 0x2 ;  /* 0x000080800000791a */ /* 0x000fc80000000000 */
[----:B------:R-:W-:Y:S01]  /*f8b0*/  IMAD.MOV.U32 R184, RZ, RZ, 0x20 ;  /* 0x00000020ffb87424 */ /* 0x000fe200078e00ff */
[----:B------:R-:W-:Y:S01]  /*f8c0*/  BAR.SYNC.DEFER_BLOCKING 0x0 ;  /* 0x0000000000007b1d */ /* 0x000fe20000010000 */
[----:B------:R-:W-:Y:S01]  /*f8d0*/  LOP3.LUT P0, RZ, R132, 0x2, RZ, 0xc0, !PT ;  /* 0x0000000284ff7812 */ /* 0x000fe2000780c0ff */
[----:B------:R-:W-:Y:S01]  /*f8e0*/  IMAD.SHL.U32 R187, R5, 0x2, RZ ;  /* 0x0000000205bb7824 */ /* 0x000fe200078e00ff */
[----:B------:R-:W-:Y:S01]  /*f8f0*/  SHF.L.U32 R186, R2, 0x1, RZ ;  /* 0x0000000102ba7819 */ /* 0x000fe200000006ff */
[----:B------:R-:W-:Y:S01]  /*f900*/  IMAD.SHL.U32 R48, R0, 0x2, RZ ;  /* 0x0000000200307824 */ /* 0x000fe200078e00ff */
[----:B------:R-:W-:Y:S02]  /*f910*/  SEL R184, R184, 0xffffffe0, !P0 ;  /* 0xffffffe0b8b87807 */ /* 0x000fe40004000000 */
[----:B------:R-:W-:-:S03]  /*f920*/  LEA R189, R0, 0x18100, 0x1 ;  /* 0x0001810000bd7811 */ /* 0x000fc600078e08ff */
[----:B------:R-:W-:Y:S01]  /*f930*/  IMAD.IADD R2, R187, 0x1, R184 ;  /* 0x00000001bb027824 */ /* 0x000fe200078e02b8 */
[----:B------:R-:W-:Y:S01]  /*f940*/  IADD3 R185, R189, R186, RZ ;  /* 0x000000babdb97210 */ /* 0x000fe20007ffe0ff */
[----:B------:R-:W3:Y:S04]  /*f950*/  LDSM.16.M88.4 R48, [R48+0x18100] ;  /* 0x018100003030783b */ /* 0x000ee80000000200 */
[----:B------:R4:W1:Y:S04]  /*f960*/  LDSM.16.M88.4 R40, [R187+0xc100] ;  /* 0x00c10000bb28783b */ /* 0x0008680000000200 */
[----:B--2---:R4:W2:Y:S04]  /*f970*/  LDSM.16.M88.4 R32, [R187+0xc900] ;  /* 0x00c90000bb20783b */ /* 0x0048a80000000200 */
[----:B-1----:R4:W1:Y:S04]  /*f980*/  LDSM.16.M88.4 R24, [R187+0xd100] ;  /* 0x00d10000bb18783b */ /* 0x0028680000000200 */
        /* <DEDUP_REMOVED lines=24> */
[----:B------:R-:W-:-:S02]  /*fb10*/  SHF.L.U64.HI R5, R206, 0x1, R209 ;  /* 0x00000001ce057819 */ /* 0x000fc400000102d1 */
[----:B------:R-:W-:Y:S02]  /*fb20*/  ISETP.GE.AND P6, PT, R200, c[0x0][0x1d4], PT ;  /* 0x00007500c8007a0c */ /* 0x000fe40003fc6270 */
[----:B------:R-:W-:Y:S02]  /*fb30*/  IADD3 R14, P0, R8, UR18, RZ ;  /* 0x00000012080e7c10 */ /* 0x000fe4000ff1e0ff */
[----:B------:R-:W-:Y:S02]  /*fb40*/  SEL R8, RZ, 0x10, P4 ;  /* 0x00000010ff087807 */ /* 0x000fe40002000000 */
[----:B------:R-:W-:Y:S01]  /*fb50*/  IADD3.X R9, R9, UR7, R0, P0, !PT ;  /* 0x0000000709097c10 */ /* 0x000fe200087fe400 */
[----:B------:R-:W-:Y:S01]  /*fb60*/  IMAD.SHL.U32 R0, R206, 0x2, RZ ;  /* 0x00000002ce007824 */ /* 0x000fe200078e00ff */
[----:B------:R-:W-:Y:S02]  /*fb70*/  LEA R15, P0, R14, c[0x0][0x1f8], 0x1 ;  /* 0x00007e000e0f7a11 */ /* 0x000fe400078008ff */
[----:B------:R-:W-:-:S02]  /*fb80*/  IADD3 R28, -R8, 0x10, RZ ;  /* 0x00000010081c7810 */ /* 0x000fc40007ffe1ff */
[----:B------:R-:W-:Y:S01]  /*fb90*/  LEA.HI.X R14, R14, c[0x0][0x1fc], R9, 0x1, P0 ;  /* 0x00007f000e0e7a11 */ /* 0x000fe200000f0c09 */
[----:B------:R-:W4:Y:S01]  /*fba0*/  SHFL.IDX PT, R16, R15, 0x1, 0x181f ;  /* 0x00381f000f107f89 */ /* 0x000f2200000e0000 */
[----:B------:R-:W-:Y:S01]  /*fbb0*/  IMAD.SHL.U32 R9, R188, 0x2, RZ ;  /* 0x00000002bc097824 */ /* 0x000fe200078e00ff */
[----:B------:R-:W-:Y:S02]  /*fbc0*/  LOP3.LUT R28, R28, 0xf, RZ, 0xc0, !PT ;  /* 0x0000000f1c1c7812 */ /* 0x000fe400078ec0ff */
[----:B------:R-:W3:Y:S04]  /*fbd0*/  SHFL.IDX PT, R18, R14, 0x1, 0x181f ;  /* 0x00381f000e127f89 */ /* 0x000ee800000e0000 */
[----:B------:R-:W2:Y:S04]  /*fbe0*/  SHFL.IDX PT, R15, R15, RZ, 0x181f ;  /* 0x00181fff0f0f7589 */ /* 0x000ea800000e0000 */
[----:B------:R-:W1:Y:S01]  /*fbf0*/  SHFL.IDX PT, R14, R14, RZ, 0x181f ;  /* 0x00181fff0e0e7589 */ /* 0x000e6200000e0000 */
[----:B----4-:R-:W-:-:S04]  /*fc00*/  IADD3 R30, P2, P0, R31, R16, R12 ;  /* 0x000000101f1e7210 */ /* 0x010fc8000785e00c */
[----:B---3--:R-:W-:Y:S02]  /*fc10*/  IADD3.X R31, RZ, R18, R13, P2, P0 ;  /* 0x00000012ff1f7210 */ /* 0x008fe400017e040d */
[----:B------:R-:W-:-:S04]  /*fc20*/  IADD3 R28, P2, P0, R28, R16, R9 ;  /* 0x000000101c1c7210 */ /* 0x000fc8000785e009 */
[----:B------:R-:W-:Y:S02]  /*fc30*/  IADD3.X R29, RZ, R18, R10, P2, P0 ;  /* 0x00000012ff1d7210 */ /* 0x000fe400017e040a */
[----:B------:R-:W-:-:S04]  /*fc40*/  IADD3 R16, P2, P0, R17, R16, R0 ;  /* 0x0000001011107210 */ /* 0x000fc8000785e000 */
[----:B------:R-:W-:Y:S02]  /*fc50*/  IADD3.X R17, RZ, R18, R5, P2, P0 ;  /* 0x00000012ff117210 */ /* 0x000fe400017e0405 */
[----:B--2---:R-:W-:-:S05]  /*fc60*/  IADD3 R12, P0, R15, R12, RZ ;  /* 0x0000000c0f0c7210 */ /* 0x004fca0007f1e0ff */
        /* <DEDUP_REMOVED lines=14> */
.L_x_1156:
[----:B------:R-:W-:Y:S01]  /*fd50*/  LOP3.LUT R5, R7, 0xffffffe0, RZ, 0xc0, !PT ;  /* 0xffffffe007057812 */ /* 0x000fe200078ec0ff */
[----:B------:R-:W-:Y:S01]  /*fd60*/  IMAD.MOV.U32 R0, RZ, RZ, 0x40 ;  /* 0x00000040ff007424 */ /* 0x000fe200078e00ff */
[----:B------:R-:W-:Y:S01]  /*fd70*/  LEA.HI R7, R45, R82, RZ, 0x2 ;  /* 0x000000522d077211 */ /* 0x000fe200078f10ff */
[C---:B-123--:R-:W-:Y:S01]  /*fd80*/  HMMA.16816.F32 R36, R48.reuse, R32, RZ ;  /* 0x000000203024723c */ /* 0x04efe200000018ff */
[----:B------:R-:W-:Y:S01]  /*fd90*/  SHF.R.S32.HI R9, RZ, 0x1f, R6 ;  /* 0x0000001fff097819 */ /* 0x000fe20000011406 */
[----:B------:R-:W-:Y:S01]  /*fda0*/  IMAD.IADD R5, R82, 0x1, -R5 ;  /* 0x0000000152057824 */ /* 0x000fe200078e0a05 */
[----:B------:R-:W-:Y:S01]  /*fdb0*/  LOP3.LUT R7, R7, 0xfffffffc, RZ, 0xc0, !PT ;  /* 0xfffffffc07077812 */ /* 0x000fe200078ec0ff */
[----:B------:R-:W-:Y:S01]  /*fdc0*/  IMAD R183, R4, 0x2, R189 ;  /* 0x0000000204b77824 */ /* 0x000fe200078e02bd */
[----:B------:R-:W-:Y:S01]  /*fdd0*/  SEL R135, R0, 0xffffffc0, !P1 ;  /* 0xffffffc000877807 */ /* 0x000fe20004800000 */
[----:B------:R-:W-:Y:S01]  /*fde0*/  IMAD R182, R4, 0x2, R185 ;  /* 0x0000000204b67824 */ /* 0x000fe200078e02b9 */
[----:B------:R-:W-:Y:S01]  /*fdf0*/  LEA.HI R0, R9, R6, RZ, 0x3 ;  /* 0x0000000609007211 */ /* 0x000fe200078f18ff */
[----:B------:R-:W-:Y:S01]  /*fe00*/  IMAD.IADD R82, R82, 0x1, -R7 ;  /* 0x0000000152527824 */ /* 0x000fe200078e0a07 */
[----:B------:R-:W-:Y:S01]  /*fe10*/  SHF.R.S32.HI R8, RZ, 0x1f, R5 ;  /* 0x0000001fff087819 */ /* 0x000fe20000011405 */
[C---:B------:R-:W-:Y:S01]  /*fe20*/  HMMA.16816.F32 R32, R48.reuse, R34, RZ ;  /* 0x000000223020723c */ /* 0x040fe200000018ff */
[----:B------:R-:W-:Y:S01]  /*fe30*/  LOP3.LUT R9, R0, 0xffffff8, RZ, 0xc0, !PT ;  /* 0x0ffffff800097812 */ /* 0x000fe200078ec0ff */
[----:B------:R-:W-:Y:S01]  /*fe40*/  LDSM.16.M88.4 R64, [R183] ;  /* 0x00000000b740783b */ /* 0x000fe20000000200 */
[----:B------:R-:W-:Y:S01]  /*fe50*/  LEA.HI R7, R8, R5, RZ, 0x2 ;  /* 0x0000000508077211 */ /* 0x000fe200078f10ff */
[----:B------:R-:W-:Y:S01]  /*fe60*/  IMAD.IADD R88, R135, 0x1, R2 ;  /* 0x0000000187587824 */ /* 0x000fe200078e0202 */
[----:B------:R-:W-:Y:S01]  /*fe70*/  LEA.HI R0, R82, R82, RZ, 0x1 ;  /* 0x0000005252007211 */ /* 0x000fe200078f08ff */
[----:B------:R-:W-:Y:S01]  /*fe80*/  IMAD.IADD R9, R6, 0x1, -R9 ;  /* 0x0000000106097824 */ /* 0x000fe200078e0a09 */
[----:B------:R-:W-:Y:S01]  /*fe90*/  LEA.HI.SX32 R6, R7, UR15, 0x1e ;  /* 0x0000000f07067c11 */ /* 0x000fe2000f8ff2ff */
[C---:B------:R-:W-:Y:S01]  /*fea0*/  HMMA.16816.F32 R44, R48.reuse, R40, RZ ;  /* 0x00000028302c723c */ /* 0x040fe200000018ff */
[----:B------:R-:W-:Y:S01]  /*feb0*/  LOP3.LUT R11, R0, 0x1ffffffe, RZ, 0xc0, !PT ;  /* 0x1ffffffe000b7812 */ /* 0x000fe200078ec0ff */
[----:B------:R-:W-:Y:S01]  /*fec0*/  ULDC UR4, c[0x0][0x324] ;  /* 0x0000c90000047ab9 */ /* 0x000fe20000000800 */
[----:B------:R-:W-:Y:S01]  /*fed0*/  PLOP3.LUT P0, PT, PT, PT, UP2, 0x80, 0x0 ;  /* 0x000000000000781c */ /* 0x000fe20003f0f028 */
[----:B------:R-:W-:Y:S01]  /*fee0*/  IMAD R6, R9, 0x10, R6 ;  /* 0x0000001009067824 */ /* 0x000fe200078e0206 */
[----:B------:R-:W-:Y:S01]  /*fef0*/  ISETP.GE.AND P2, PT, R191, 0x1, PT ;  /* 0x00000001bf00780c */ /* 0x000fe20003f46270 */
[----:B------:R-:W-:Y:S01]  /*ff00*/  IMAD.IADD R11, R82, 0x1, -R11 ;  /* 0x00000001520b7824 */ /* 0x000fe200078e0a0b */
[----:B------:R-:W-:Y:S01]  /*ff10*/  ULOP3.LUT UR4, URZ, UR4, URZ, 0x33, !UPT ;  /* 0x000000043f047292 */ /* 0x000fe2000f8e333f */
[----:B------:R-:W-:Y:S01]  /*ff20*/  HMMA.16816.F32 R40, R48, R42, RZ ;  /* 0x0000002a3028723c */ /* 0x000fe200000018ff */
[----:B-----5:R-:W-:Y:S01]  /*ff30*/  LDSM.16.M88.4 R80, [R189+0x4000] ;  /* 0x00400000bd50783b */ /* 0x020fe20000000200 */
[----:B------:R-:W-:-:S03]  /*ff40*/  IMAD R202, R11, 0x8, R6 ;  /* 0x000000080bca7824 */ /* 0x000fc600078e0206 */
[----:B------:R-:W0:Y:S01]  /*ff50*/  LDGDEPBAR ;  /* 0x00000000000079af */ /* 0x000e220000000000 */
[----:B------:R-:W-:Y:S02]  /*ff60*/  IMAD.MOV.U32 R0, RZ, RZ, R202 ;  /* 0x000000ffff007224 */ /* 0x000fe400078e00ca */
[----:B------:R-:W-:Y:S01]  /*ff70*/  @P0 IMAD.HI.U32 R6, R202, c[0x0][0x2c8], RZ ;  /* 0x0000b200ca060a27 */ /* 0x000fe200078e00ff */
[----:B------:R-:W-:Y:S01]  /*ff80*/  PLOP3.LUT P0, PT, PT, PT, UP2, 0x80, 0x0 ;  /* 0x000000000000781c */ /* 0x000fe20003f0f028 */
[C---:B------:R-:W-:Y:S08]  /*ff90*/  HMMA.16816.F32 R28, R48.reuse, R24, RZ ;  /* 0x00000018301c723c */ /* 0x040ff000000018ff */
[----:B------:R-:W-:Y:S04]  /*ffa0*/  HMMA.16816.F32 R24, R48, R26, RZ ;  /* 0x0000001a3018723c */ /* 0x000fe800000018ff */
[----:B------:R-:W-:Y:S01]  /*ffb0*/  @P0 SHF.R.U32.HI R0, RZ, c[0x0][0x2cc], R6 ;  /* 0x0000b300ff000a19 */ /* 0x000fe20000011606 */
[----:B------:R-:W-:-:S03]  /*ffc0*/  IMAD.IADD R6, R187, 0x1, R135 ;  /* 0x00000001bb067824 */ /* 0x000fc600078e0287 */
[C---:B------:R-:W-:Y:S02]  /*ffd0*/  HMMA.16816.F32 R72, R48.reuse, R60, RZ ;  /* 0x0000003c3048723c */ /* 0x040fe400000018ff */
[----:B------:R-:W1:Y:S04]  /*ffe0*/  LDSM.16.M88.4 R12, [R6+0xc900] ;  /* 0x00c90000060c783b */ /* 0x000e680000000200 */
[----:B------:R-:W2:Y:S02]  /*fff0*/  LDSM.16.M88.4 R16, [R6+0xc100] ;  /* 0x00c100000610783b */ /* 0x000ea40000000200 */
[----:B------:R-:W-:Y:S02]  /*10000*/  HMMA.16816.F32 R48, R48, R62, RZ ;  /* 0x0000003e3030723c */ /* 0x000fe400000018ff */
[----:B------:R-:W3:Y:S04]  /*10010*/  LDSM.16.M88.4 R8, [R6+0xd100] ;  /* 0x00d100000608783b */ /* 0x000ee80000000200 */
[----:B------:R-:W4:Y:S02]  /*10020*/  LDSM.16.M88.4 R76, [R6+0xd900] ;  /* 0x00d90000064c783b */ /* 0x000f240000000200 */
[C---:B------:R-:W-:Y:S02]  /*10030*/  HMMA.16816.F32 R36, R68.reuse, R20, R36 ;  /* 0x000000144424723c */ /* 0x040fe40000001824 */
[----:B------:R-:W-:Y:S06]  /*10040*/  LDSM.16.M88.4 R60, [R88+0xc100] ;  /* 0x00c10000583c783b */ /* 0x000fec0000000200 */
[C---:B------:R-:W-:Y:S01]  /*10050*/  HMMA.16816.F32 R32, R68.reuse, R22, R32 ;  /* 0x000000164420723c */ /* 0x040fe20000001820 */
[----:B------:R-:W-:Y:S07]  /*10060*/  LDSM.16.M88.4 R20, [R182] ;  /* 0x00000000b614783b */ /* 0x000fee0000000200 */
        /* <DEDUP_REMOVED lines=8> */
[----:B------:R-:W4:Y:S07]  /*100f0*/  LDSM.16.M88.4 R48, [R88+0xd900] ;  /* 0x00d900005830783b */ /* 0x000f2e0000000200 */
[C---:B-1----:R-:W-:Y:S08]  /*10100*/  HMMA.16816.F32 R36, R64.reuse, R12, R36 ;  /* 0x0000000c4024723c */ /* 0x042ff00000001824 */
[C---:B------:R-:W-:Y:S01]  /*10110*/  HMMA.16816.F32 R32, R64.reuse, R14, R32 ;  /* 0x0000000e4020723c */ /* 0x040fe20000001820 */
[----:B------:R-:W1:Y:S07]  /*10120*/  LDSM.16.M88.4 R12, [R187+0xe900] ;  /* 0x00e90000bb0c783b */ /* 0x000e6e0000000200 */
[C---:B--2---:R-:W-:Y:S08]  /*10130*/  HMMA.16816.F32 R44, R64.reuse, R16, R44 ;  /* 0x00000010402c723c */ /* 0x044ff0000000182c */
[C---:B------:R-:W-:Y:S01]  /*10140*/  HMMA.16816.F32 R40, R64.reuse, R18, R40 ;  /* 0x000000124028723c */ /* 0x040fe20000001828 */
[----:B------:R-:W2:Y:S07]  /*10150*/  LDSM.16.M88.4 R16, [R187+0xe100] ;  /* 0x00e10000bb10783b */ /* 0x000eae0000000200 */
[C---:B---3--:R-:W-:Y:S08]  /*10160*/  HMMA.16816.F32 R28, R64.reuse, R8, R28 ;  /* 0x00000008401c723c */ /* 0x048ff0000000181c */
[C---:B------:R-:W-:Y:S01]  /*10170*/  HMMA.16816.F32 R24, R64.reuse, R10, R24 ;  /* 0x0000000a4018723c */ /* 0x040fe20000001818 */
[----:B------:R-:W3:Y:S07]  /*10180*/  LDSM.16.M88.4 R8, [R187+0xf100] ;  /* 0x00f10000bb08783b */ /* 0x000eee0000000200 */
[C---:B----4-:R-:W-:Y:S08]  /*10190*/  HMMA.16816.F32 R72, R64.reuse, R76, R72 ;  /* 0x0000004c4048723c */ /* 0x050ff00000001848 */
[----:B------:R-:W-:Y:S01]  /*101a0*/  HMMA.16816.F32 R68, R64, R78, R68 ;  /* 0x0000004e4044723c */ /* 0x000fe20000001844 */
[----:B------:R-:W4:Y:S04]  /*101b0*/  LDSM.16.M88.4 R76, [R187+0xf900] ;  /* 0x00f90000bb4c783b */ /* 0x000f280000000200 */
[----:B------:R-:W-:Y:S03]  /*101c0*/  LDSM.16.M88.4 R64, [R185+0x4000] ;  /* 0x00400000b940783b */ /* 0x000fe60000000200 */
[C---:B------:R-:W-:Y:S08]  /*101d0*/  HMMA.16816.F32 R36, R20.reuse, R56, R36 ;  /* 0x000000381424723c */ /* 0x040ff00000001824 */
[C---:B------:R-:W-:Y:S01]  /*101e0*/  HMMA.16816.F32 R32, R20.reuse, R58, R32 ;  /* 0x0000003a1420723c */ /* 0x040fe20000001820 */
[----:B------:R-:W1:Y:S07]  /*101f0*/  LDSM.16.M88.4 R56, [R2+0xe900] ;  /* 0x00e900000238783b */ /* 0x000e6e0000000200 */
        /* <DEDUP_REMOVED lines=8> */
[----:B------:R-:W4:Y:S04]  /*10280*/  LDSM.16.M88.4 R48, [R2+0xf900] ;  /* 0x00f900000230783b */ /* 0x000f280000000200 */
[----:B------:R-:W-:Y:S03]  /*10290*/  LDSM.16.M88.4 R20, [R183+0x4000] ;  /* 0x00400000b714783b */ /* 0x000fe60000000200 */
[C---:B-1----:R-:W-:Y:S08]  /*102a0*/  HMMA.16816.F32 R36, R80.reuse, R12, R36 ;  /* 0x0000000c5024723c */ /* 0x042ff00000001824 */
[C---:B------:R-:W-:Y:S01]  /*102b0*/  HMMA.16816.F32 R32, R80.reuse, R14, R32 ;  /* 0x0000000e5020723c */ /* 0x040fe20000001820 */
[----:B------:R-:W1:Y:S07]  /*102c0*/  LDSM.16.M88.4 R12, [R6+0xe900] ;  /* 0x00e90000060c783b */ /* 0x000e6e0000000200 */
[C---:B--2---:R-:W-:Y:S08]  /*102d0*/  HMMA.16816.F32 R44, R80.reuse, R16, R44 ;  /* 0x00000010502c723c */ /* 0x044ff0000000182c */
[C---:B------:R-:W-:Y:S01]  /*102e0*/  HMMA.16816.F32 R40, R80.reuse, R18, R40 ;  /* 0x000000125028723c */ /* 0x040fe20000001828 */
[----:B------:R-:W-:Y:S07]  /*102f0*/  LDSM.16.M88.4 R16, [R6+0xe100] ;  /* 0x00e100000610783b */ /* 0x000fee0000000200 */
[C---:B---3--:R-:W-:Y:S08]  /*10300*/  HMMA.16816.F32 R28, R80.reuse, R8, R28 ;  /* 0x00000008501c723c */ /* 0x048ff0000000181c */
[C---:B------:R-:W-:Y:S01]  /*10310*/  HMMA.16816.F32 R24, R80.reuse, R10, R24 ;  /* 0x0000000a5018723c */ /* 0x040fe20000001818 */
[----:B------:R-:W2:Y:S07]  /*10320*/  LDSM.16.M88.4 R8, [R6+0xf100] ;  /* 0x00f100000608783b */ /* 0x000eae0000000200 */
[C---:B----4-:R-:W-:Y:S08]  /*10330*/  HMMA.16816.F32 R72, R80.reuse, R76, R72 ;  /* 0x0000004c5048723c */ /* 0x050ff00000001848 */
[----:B------:R-:W-:Y:S01]  /*10340*/  HMMA.16816.F32 R68, R80, R78, R68 ;  /* 0x0000004e5044723c */ /* 0x000fe20000001844 */
[----:B------:R-:W-:Y:S07]  /*10350*/  LDSM.16.M88.4 R76, [R88+0x11900] ;  /* 0x01190000584c783b */ /* 0x000fee0000000200 */
[C---:B------:R-:W-:Y:S08]  /*10360*/  HMMA.16816.F32 R36, R64.reuse, R56, R36 ;  /* 0x000000384024723c */ /* 0x040ff00000001824 */
        /* <DEDUP_REMOVED lines=19> */
[----:B------:R-:W2:Y:S07]  /*104a0*/  LDSM.16.M88.4 R16, [R88+0xf900] ;  /* 0x00f900005810783b */ /* 0x000eae0000000200 */
        /* <DEDUP_REMOVED lines=14> */
[C---:B------:R-:W-:Y:S08]  /*10590*/  HMMA.16816.F32 R72, R52.reuse, R16, R72 ;  /* 0x000000103448723c */ /* 0x040ff00000001848 */
        /* <DEDUP_REMOVED lines=16> */
[----:B------:R-:W1:Y:S03]  /*106a0*/  LDSM.16.M88.4 R12, [R6+0x11100] ;  /* 0x01110000060c783b */ /* 0x000e660000000200 */
[C---:B--2---:R-:W-:Y:S08]  /*106b0*/  HMMA.16816.F32 R44, R60.reuse, R8, R44 ;  /* 0x000000083c2c723c */ /* 0x044ff0000000182c */
[C---:B------:R-:W-:Y:S01]  /*106c0*/  HMMA.16816.F32 R40, R60.reuse, R10, R40 ;  /* 0x0000000a3c28723c */ /* 0x040fe20000001828 */
[----:B------:R2:W1:Y:S07]  /*106d0*/  LDSM.16.M88.4 R8, [R6+0x11900] ;  /* 0x011900000608783b */ /* 0x00046e0000000200 */
[C---:B---3--:R-:W-:Y:S08]  /*106e0*/  HMMA.16816.F32 R36, R60.reuse, R20, R36 ;  /* 0x000000143c24723c */ /* 0x048ff00000001824 */
[C---:B------:R-:W-:Y:S01]  /*106f0*/  HMMA.16816.F32 R32, R60.reuse, R22, R32 ;  /* 0x000000163c20723c */ /* 0x040fe20000001820 */
[----:B------:R-:W-:Y:S07]  /*10700*/  LDSM.16.M88.4 R20, [R88+0x10900] ;  /* 0x010900005814783b */ /* 0x000fee0000000200 */
[----:B------:R-:W-:Y:S01]  /*10710*/  HMMA.16816.F32 R28, R60, R16, R28 ;  /* 0x000000103c1c723c */ /* 0x000fe2000000181c */
[----:B--2---:R-:W-:-:S05]  /*10720*/  LOP3.LUT R6, R7, 0x7ffffffc, RZ, 0xc0, !PT ;  /* 0x7ffffffc07067812 */ /* 0x004fca00078ec0ff */
[----:B------:R-:W-:Y:S01]  /*10730*/  IMAD.IADD R203, R5, 0x1, -R6 ;  /* 0x0000000105cb7824 */ /* 0x000fe200078e0a06 */
[----:B------:R-:W-:Y:S01]  /*10740*/  IADD3 R6, R190, 0x1, -R145 ;  /* 0x00000001be067810 */ /* 0x000fe20007ffe891 */
[----:B------:R-:W-:Y:S01]  /*10750*/  HMMA.16816.F32 R64, R60, R18, R64 ;  /* 0x000000123c40723c */ /* 0x000fe20000001840 */
[----:B------:R-:W-:Y:S01]  /*10760*/  LDSM.16.M88.4 R16, [R88+0x11100] ;  /* 0x011100005810783b */ /* 0x000fe20000000200 */
[----:B------:R-:W-:-:S05]  /*10770*/  IMAD.SHL.U32 R203, R203, 0x2, RZ ;  /* 0x00000002cbcb7824 */ /* 0x000fca00078e00ff */
[----:B------:R-:W-:Y:S01]  /*10780*/  IADD3 R7, -R193, R6, -R203 ;  /* 0x00000006c1077210 */ /* 0x000fe20007ffe9cb */
[----:B------:R-:W-:Y:S01]  /*10790*/  HMMA.16816.F32 R72, R60, R48, R72 ;  /* 0x000000303c48723c */ /* 0x000fe20000001848 */
[----:B------:R-:W-:-:S07]  /*107a0*/  IADD3 R5, -R203, R190, -R145 ;  /* 0x000000becb057210 */ /* 0x000fce0007ffe991 */
[----:B------:R-:W-:Y:S01]  /*107b0*/  HMMA.16816.F32 R68, R60, R50, R68 ;  /* 0x000000323c44723c */ /* 0x000fe20000001844 */
[----:B------:R-:W-:Y:S04]  /*107c0*/  LDSM.16.M88.4 R60, [R182+0x8000] ;  /* 0x00800000b63c783b */ /* 0x000fe80000000200 */
[----:B------:R-:W2:Y:S03]  /*107d0*/  LDSM.16.M88.4 R48, [R88+0x10100] ;  /* 0x010100005830783b */ /* 0x000ea60000000200 */
[C---:B----4-:R-:W-:Y:S08]  /*107e0*/  HMMA.16816.F32 R44, R52.reuse, R24, R44 ;  /* 0x00000018342c723c */ /* 0x050ff0000000182c */
[C---:B------:R-:W-:Y:S08]  /*107f0*/  HMMA.16816.F32 R40, R52.reuse, R26, R40 ;  /* 0x0000001a3428723c */ /* 0x040ff00000001828 */
[C---:B-1----:R-:W-:Y:S08]  /*10800*/  HMMA.16816.F32 R36, R52.reuse, R56, R36 ;  /* 0x000000383424723c */ /* 0x042ff00000001824 */
[C---:B------:R-:W-:Y:S08]  /*10810*/  HMMA.16816.F32 R32, R52.reuse, R58, R32 ;  /* 0x0000003a3420723c */ /* 0x040ff00000001820 */
[C---:B------:R-:W-:Y:S08]  /*10820*/  HMMA.16816.F32 R28, R52.reuse, R12, R28 ;  /* 0x0000000c341c723c */ /* 0x040ff0000000181c */
[C---:B------:R-:W-:Y:S08]  /*10830*/  HMMA.16816.F32 R64, R52.reuse, R14, R64 ;  /* 0x0000000e3440723c */ /* 0x040ff00000001840 */
[C---:B------:R-:W-:Y:S07]  /*10840*/  HMMA.16816.F32 R72, R52.reuse, R8, R72 ;  /* 0x000000083448723c */ /* 0x040fee0000001848 */
[C---:B------:R-:W-:Y:S01]  /*10850*/  IADD3 R9, R7.reuse, c[0x0][0x328], RZ ;  /* 0x0000ca0007097a10 */ /* 0x040fe20007ffe0ff */
[----:B------:R-:W-:Y:S01]  /*10860*/  HMMA.16816.F32 R68, R52, R10, R68 ;  /* 0x0000000a3444723c */ /* 0x000fe20000001844 */
[----:B------:R-:W-:-:S03]  /*10870*/  IADD3 R7, R7, UR4, RZ ;  /* 0x0000000407077c10 */ /* 0x000fc6000fffe0ff */
[----:B------:R-:W-:-:S03]  /*10880*/  IMAD.IADD R6, R9, 0x1, R2 ;  /* 0x0000000109067824 */ /* 0x000fc600078e0202 */
[----:B------:R-:W-:Y:S01]  /*10890*/  IMAD.IADD R11, R7, 0x1, R2 ;  /* 0x00000001070b7824 */ /* 0x000fe200078e0202 */
[----:B--2---:R-:W-:Y:S01]  /*108a0*/  HMMA.16816.F32 R44, R60, R48, R44 ;  /* 0x000000303c2c723c */ /* 0x004fe2000000182c */
        /* <DEDUP_REMOVED lines=20> */
.L_x_1159:
[----:B------:R-:W-:-:S04]  /*109f0*/  MOV R2, 0x1 ;  /* 0x0000000100027802 */ /* 0x000fc80000000f00 */
[----:B------:R-:W-:-:S13]  /*10a00*/  ISETP.NE.AND P0, PT, R2, c[0x0][0x32c], PT ;  /* 0x0000cb0002007a0c */ /* 0x000fda0003f05270 */
[----:B------:R-:W-:-:S05]  /*10a10*/  @P0 IMAD.HI.U32 R2, R6, c[0x0][0x330], RZ ;  /* 0x0000cc0006020a27 */ /* 0x000fca00078e00ff */
[----:B------:R-:W-:Y:S02]  /*10a20*/  @P0 SHF.R.U32.HI R6, RZ, c[0x0][0x334], R2 ;  /* 0x0000cd00ff060a19 */ /* 0x000fe40000011602 */
.L_x_1160:
[----:B------:R-:W-:Y:S05]  /*10a30*/  BSYNC B0 ;  /* 0x0000000000007941 */ /* 0x000fea0003800000 */
.L_x_1158:
[----:B------:R-:W-:-:S04]  /*10a40*/  IMAD R6, R6, c[0x0][0x32c], -R145 ;  /* 0x0000cb0006067a24 */ /* 0x000fc800078e0a91 */
[----:B------:R-:W-:-:S05]  /*10a50*/  IMAD.IADD R6, R6, 0x1, -R203 ;  /* 0x0000000106067824 */ /* 0x000fca00078e0acb */
[----:B------:R-:W-:Y:S02]  /*10a60*/  IADD3 R2, R6, c[0x0][0x32c], RZ ;  /* 0x0000cb0006027a10 */ /* 0x000fe40007ffe0ff */
[----:B------:R-:W-:Y:S02]  /*10a70*/  IMNMX R11, R11, R6, !PT ;  /* 0x000000060b0b7217 */ /* 0x000fe40007800200 */
[----:B------:R-:W-:Y:S02]  /*10a80*/  IMNMX R13, R13, R2, PT ;  /* 0x000000020d0d7217 */ /* 0x000fe40003800200 */
.L_x_1157:
        /* <DEDUP_REMOVED lines=65> */
.L_x_1163:
[----:B------:R-:W-:-:S04]  /*10ea0*/  MOV R0, 0x1 ;  /* 0x0000000100007802 */ /* 0x000fc80000000f00 */
[----:B------:R-:W-:-:S13]  /*10eb0*/  ISETP.NE.AND P0, PT, R0, c[0x0][0x32c], PT ;  /* 0x0000cb0000007a0c */ /* 0x000fda0003f05270 */
[----:B------:R-:W-:-:S05]  /*10ec0*/  @P0 IMAD.HI.U32 R0, R16, c[0x0][0x330], RZ ;  /* 0x0000cc0010000a27 */ /* 0x000fca00078e00ff */
[----:B------:R-:W-:Y:S02]  /*10ed0*/  @P0 SHF.R.U32.HI R16, RZ, c[0x0][0x334], R0 ;  /* 0x0000cd00ff100a19 */ /* 0x000fe40000011600 */
.L_x_1164:
[----:B------:R-:W-:Y:S05]  /*10ee0*/  BSYNC B0 ;  /* 0x0000000000007941 */ /* 0x000fea0003800000 */
.L_x_1162:
[----:B------:R-:W-:-:S04]  /*10ef0*/  IMAD R0, R16, c[0x0][0x32c], -R145 ;  /* 0x0000cb0010007a24 */ /* 0x000fc800078e0a91 */
[----:B------:R-:W-:-:S05]  /*10f00*/  IMAD.IADD R0, R0, 0x1, -R203 ;  /* 0x0000000100007824 */ /* 0x000fca00078e0acb */
[----:B------:R-:W-:Y:S02]  /*10f10*/  IADD3 R5, R0, c[0x0][0x32c], RZ ;  /* 0x0000cb0000057a10 */ /* 0x000fe40007ffe0ff */
[----:B------:R-:W-:Y:S02]  /*10f20*/  IMNMX R7, R7, R0, !PT ;  /* 0x0000000007077217 */ /* 0x000fe40007800200 */
[----:B------:R-:W-:Y:S02]  /*10f30*/  IMNMX R2, R2, R5, PT ;  /* 0x0000000502027217 */ /* 0x000fe40003800200 */
.L_x_1161:
        /* <DEDUP_REMOVED lines=134> */
[----:B---3--:R-:W-:Y:S01]  /*117a0*/  F2FP.PACK_AB R98, R150, R155 ;  /* 0x0000009b9662723e */ /* 0x008fe200000000ff */
        /* <DEDUP_REMOVED lines=237> */
[----:B------:R-:W-:Y:S02]  /*12680*/  LOP3.LUT R14, R14, 0xf, RZ, 0xc0, !PT ;  /* 0x0000000f0e0e7812 */ /* 0x000fe400078ec0ff */
[----:B------:R-:W-:Y:S01]  /*12690*/  ISETP.GE.AND P6, PT, R200, c[0x0][0x1d4], PT ;  /* 0x00007500c8007a0c */ /* 0x000fe20003fc6270 */
        /* <DEDUP_REMOVED lines=50> */
.L_x_1165:
[----:B------:R-:W-:Y:S01]  /*129c0*/  ULDC.64 UR4, c[0x0][0x2c8] ;  /* 0x0000b20000047ab9 */ /* 0x000fe20000000a00 */
[----:B------:R-:W-:Y:S01]  /*129d0*/  IMAD.IADD R3, R190, 0x1, -R193 ;  /* 0x00000001be037824 */ /* 0x000fe200078e0ac1 */
[----:B------:R-:W-:Y:S01]  /*129e0*/  UIMAD.WIDE.U32 UR22, UR15, UR4, URZ ;  /* 0x000000040f1672a5 */ /* 0x000fe2000f8e003f */
[----:B------:R-:W0:Y:S01]  /*129f0*/  LDGDEPBAR ;  /* 0x00000000000079af */ /* 0x000e220000000000 */
[----:B------:R-:W-:-:S05]  /*12a00*/  IADD3 R213, R147, -0x2, RZ ;  /* 0xfffffffe93d57810 */ /* 0x000fca0007ffe0ff */
[----:B------:R-:W-:Y:S02]  /*12a10*/  @UP2 UMOV UR13, UR23 ;  /* 0x00000017000d2c82 */ /* 0x000fe40008000000 */
        /* <DEDUP_REMOVED lines=14> */
.L_x_1167:
[----:B------:R-:W-:-:S04]  /*12b00*/  MOV R3, 0x1 ;  /* 0x0000000100037802 */ /* 0x000fc80000000f00 */
[----:B------:R-:W-:-:S13]  /*12b10*/  ISETP.NE.AND P0, PT, R3, c[0x0][0x32c], PT ;  /* 0x0000cb0003007a0c */ /* 0x000fda0003f05270 */
[----:B------:R-:W-:-:S05]  /*12b20*/  @P0 IMAD.HI.U32 R3, R4, c[0x0][0x330], RZ ;  /* 0x0000cc0004030a27 */ /* 0x000fca00078e00ff */
[----:B------:R-:W-:Y:S02]  /*12b30*/  @P0 SHF.R.U32.HI R4, RZ, c[0x0][0x334], R3 ;  /* 0x0000cd00ff040a19 */ /* 0x000fe40000011603 */
.L_x_1168:
[----:B------:R-:W-:-:S05]  /*12b40*/  MOV R3, c[0x0][0x32c] ;  /* 0x0000cb0000037a02 */ /* 0x000fca0000000f00 */
[----:B------:R-:W-:-:S05]  /*12b50*/  IMAD R4, R4, R3, c[0x0][0x32c] ;  /* 0x0000cb0004047624 */ /* 0x000fca00078e0203 */
[----:B------:R-:W-:-:S04]  /*12b60*/  IMNMX R5, R5, R4, PT ;  /* 0x0000000405057217 */ /* 0x000fc80003800200 */
.L_x_1166:
        /* <DEDUP_REMOVED lines=11> */
[----:B------:R-:W-:Y:S01]  /*12c20*/  MOV R132, R2 ;  /* 0x0000000200847202 */ /* 0x000fe20000000f00 */
[----:B------:R-:W-:Y:S01]  /*12c30*/  IMAD.SHL.U32 R212, R206, 0x2, RZ ;  /* 0x00000002ced47824 */ /* 0x000fe200078e00ff */
[----:B------:R-:W-:Y:S01]  /*12c40*/  SEL R184, R184, 0xffffffe0, !P1 ;  /* 0xffffffe0b8b87807 */ /* 0x000fe20004800000 */
[----:B------:R-:W-:Y:S02]  /*12c50*/  ULDC UR13, c[0x0][0x324] ;  /* 0x0000c900000d7ab9 */ /* 0x000fe40000000800 */
[----:B------:R-:W-:Y:S02]  /*12c60*/  UMOV UR15, URZ ;  /* 0x0000003f000f7c82 */ /* 0x000fe40008000000 */
[----:B------:R-:W-:-:S02]  /*12c70*/  ULOP3.LUT UR13, URZ, UR13, URZ, 0x33, !UPT ;  /* 0x0000000d3f0d7292 */ /* 0x000fc4000f8e333f */
[----:B------:R-:W-:Y:S02]  /*12c80*/  UMOV UR5, 0x1 ;  /* 0x0000000100057882 */ /* 0x000fe40000000000 */
.L_x_1180:
        /* <DEDUP_REMOVED lines=8> */
[----:B------:R2:W1:Y:S04]  /*12d10*/  LDSM.16.M88.4 R144, [R187+UR4+0xc900] ;  /* 0x00c90004bb90783b */ /* 0x0004680008000200 */
        /* <DEDUP_REMOVED lines=9> */
[----:B-1----:R-:W-:Y:S01]  /*12db0*/  IMAD.WIDE.U32 R6, R198, c[0x0][0x208], RZ ;  /* 0x00008200c6067a25 */ /* 0x002fe200078e00ff */
[----:B------:R-:W-:Y:S02]  /*12dc0*/  SHF.R.S32.HI R4, RZ, 0x1f, R197 ;  /* 0x0000001fff047819 */ /* 0x000fe400000114c5 */
[----:B------:R-:W-:Y:S01]  /*12dd0*/  SHF.L.U64.HI R8, R210, 0x1, R207 ;  /* 0x00000001d2087819 */ /* 0x000fe200000102cf */
[----:B------:R-:W-:Y:S01]  /*12de0*/  IMAD R5, R5, c[0x0][0x208], RZ ;  /* 0x0000820005057a24 */ /* 0x000fe200078e02ff */
[----:B------:R-:W-:Y:S01]  /*12df0*/  IADD3 R13, -R208, 0x10, RZ ;  /* 0x00000010d00d7810 */ /* 0x000fe20007ffe1ff */
[----:B------:R-:W-:Y:S01]  /*12e00*/  IMAD R4, R4, c[0x0][0x218], RZ ;  /* 0x0000860004047a24 */ /* 0x000fe200078e02ff */
[----:B------:R-:W-:Y:S01]  /*12e10*/  SHF.L.U64.HI R9, R206, 0x1, R209 ;  /* 0x00000001ce097819 */ /* 0x000fe200000102d1 */
[----:B------:R-:W-:Y:S01]  /*12e20*/  IMAD R5, R198, c[0x0][0x20c], R5 ;  /* 0x00008300c6057a24 */ /* 0x000fe200078e0205 */
[----:B------:R-:W-:Y:S01]  /*12e30*/  LOP3.LUT R13, R13, 0xf, RZ, 0xc0, !PT ;  /* 0x0000000f0d0d7812 */ /* 0x000fe200078ec0ff */
[----:B------:R-:W-:Y:S01]  /*12e40*/  IMAD R4, R197, c[0x0][0x21c], R4 ;  /* 0x00008700c5047a24 */ /* 0x000fe200078e0204 */
[----:B------:R-:W-:Y:S01]  /*12e50*/  ISETP.GE.AND P2, PT, R200, c[0x0][0x1d4], PT ;  /* 0x00007500c8007a0c */ /* 0x000fe20003f46270 */
[----:B------:R-:W-:Y:S01]  /*12e60*/  IMAD.IADD R7, R7, 0x1, R5 ;  /* 0x0000000107077824 */ /* 0x000fe200078e0205 */
[----:B------:R-:W-:Y:S03]  /*12e70*/  SHF.L.U64.HI R5, R188, 0x1, R211 ;  /* 0x00000001bc057819 */ /* 0x000fe600000102d3 */
[----:B------:R-:W-:Y:S05]  /*12e80*/  IMAD.WIDE.U32 R6, R197, c[0x0][0x218], R6 ;  /* 0x00008600c5067a25 */ /* 0x000fea00078e0006 */
[----:B------:R-:W-:Y:S02]  /*12e90*/  IADD3 R2, P0, R6, UR18, RZ ;  /* 0x0000001206027c10 */ /* 0x000fe4000ff1e0ff */
[----:B------:R-:W-:Y:S02]  /*12ea0*/  SEL R6, RZ, 0x10, P5 ;  /* 0x00000010ff067807 */ /* 0x000fe40002800000 */
[----:B------:R-:W-:Y:S01]  /*12eb0*/  IADD3.X R7, R7, UR7, R4, P0, !PT ;  /* 0x0000000707077c10 */ /* 0x000fe200087fe404 */
[----:B------:R-:W-:Y:S01]  /*12ec0*/  IMAD.SHL.U32 R4, R188, 0x2, RZ ;  /* 0x00000002bc047824 */ /* 0x000fe200078e00ff */
[----:B------:R-:W-:Y:S02]  /*12ed0*/  LEA R11, P0, R2, c[0x0][0x1f8], 0x1 ;  /* 0x00007e00020b7a11 */ /* 0x000fe400078008ff */
[----:B------:R-:W-:Y:S02]  /*12ee0*/  IADD3 R18, -R6, 0x10, RZ ;  /* 0x0000001006127810 */ /* 0x000fe40007ffe1ff */
[----:B------:R-:W-:Y:S01]  /*12ef0*/  LEA.HI.X R10, R2, c[0x0][0x1fc], R7, 0x1, P0 ;  /* 0x00007f00020a7a11 */ /* 0x000fe200000f0c07 */
[----:B------:R-:W1:Y:S01]  /*12f00*/  SHFL.IDX PT, R12, R11, 0x1, 0x181f ;  /* 0x00381f000b0c7f89 */ /* 0x000e6200000e0000 */
[----:B------:R-:W-:Y:S01]  /*12f10*/  SEL R2, RZ, 0x10, P4 ;  /* 0x00000010ff027807 */ /* 0x000fe20002000000 */
[----:B------:R-:W-:Y:S01]  /*12f20*/  IMAD.SHL.U32 R7, R210, 0x2, RZ ;  /* 0x00000002d2077824 */ /* 0x000fe200078e00ff */
[----:B------:R-:W-:Y:S01]  /*12f30*/  LOP3.LUT R18, R18, 0xf, RZ, 0xc0, !PT ;  /* 0x0000000f12127812 */ /* 0x000fe200078ec0ff */
[----:B------:R-:W5:Y:S01]  /*12f40*/  SHFL.IDX PT, R14, R10, 0x1, 0x181f ;  /* 0x00381f000a0e7f89 */ /* 0x000f6200000e0000 */
[----:B------:R-:W-:Y:S03]  /*12f50*/  IADD3 R17, -R2, 0x10, RZ ;  /* 0x0000001002117810 */ /* 0x000fe60007ffe1ff */
[----:B------:R-:W2:Y:S01]  /*12f60*/  SHFL.IDX PT, R11, R11, RZ, 0x181f ;  /* 0x00181fff0b0b7589 */ /* 0x000ea200000e0000 */
[----:B------:R-:W-:Y:S03]  /*12f70*/  LOP3.LUT R17, R17, 0xf, RZ, 0xc0, !PT ;  /* 0x0000000f11117812 */ /* 0x000fe600078ec0ff */
[----:B------:R-:W4:Y:S01]  /*12f80*/  SHFL.IDX PT, R10, R10, RZ, 0x181f ;  /* 0x00181fff0a0a7589 */ /* 0x000f2200000e0000 */
[----:B-1----:R-:W-:Y:S04]  /*12f90*/  IADD3 R18, P1, P0, R18, R12, R7 ;  /* 0x0000000c12127210 */ /* 0x002fe8000783e007 */
[----:B-----5:R-:W-:Y:S02]  /*12fa0*/  IADD3.X R19, RZ, R14, R8, P1, P0 ;  /* 0x0000000eff137210 */ /* 0x020fe40000fe0408 */
[----:B------:R-:W-:Y:S04]  /*12fb0*/  IADD3 R16, P1, P0, R17, R12, R4 ;  /* 0x0000000c11107210 */ /* 0x000fe8000783e004 */
[----:B------:R-:W-:Y:S02]  /*12fc0*/  IADD3.X R17, RZ, R14, R5, P1, P0 ;  /* 0x0000000eff117210 */ /* 0x000fe40000fe0405 */
[----:B------:R-:W-:Y:S04]  /*12fd0*/  IADD3 R12, P1, P0, R13, R12, R212 ;  /* 0x0000000c0d0c7210 */ /* 0x000fe8000783e0d4 */
[----:B------:R-:W-:Y:S02]  /*12fe0*/  IADD3.X R13, RZ, R14, R9, P1, P0 ;  /* 0x0000000eff0d7210 */ /* 0x000fe40000fe0409 */
[C---:B--2---:R-:W-:Y:S05]  /*12ff0*/  IADD3 R14, P0, R11.reuse, R7, RZ ;  /* 0x000000070b0e7210 */ /* 0x044fea0007f1e0ff */
[C---:B----4-:R-:W-:Y:S01]  /*13000*/  IMAD.X R15, R10.reuse, 0x1, R8, P0 ;  /* 0x000000010a0f7824 */ /* 0x050fe200000e0608 */
        /* <DEDUP_REMOVED lines=17> */
.L_x_1170:
[C---:B-1-34-:R-:W-:Y:S01]  /*13120*/  HMMA.16816.F32 R4, R136.reuse, R140, RZ ;  /* 0x0000008c8804723c */ /* 0x05afe200000018ff */
        /* <DEDUP_REMOVED lines=20> */
[----:B------:R-:W1:Y:S06]  /*13270*/  LDSM.16.M88.4 R136, [R183] ;  /* 0x00000000b788783b */ /* 0x000e6c0000000200 */
[----:B------:R-:W3:Y:S01]  /*13280*/  LDSM.16.M88.4 R152, [R2+0xd900] ;  /* 0x00d900000298783b */ /* 0x000ee20000000200 */
        /* <DEDUP_REMOVED lines=11> */
[----:B------:R-:W4:Y:S06]  /*13340*/  LDSM.16.M88.4 R156, [R182] ;  /* 0x00000000b69c783b */ /* 0x000f2c0000000200 */
[----:B------:R-:W-:Y:S01]  /*13350*/  LDSM.16.M88.4 R172, [R134+0x10900] ;  /* 0x0109000086ac783b */ /* 0x000fe20000000200 */
[C---:B-1----:R-:W-:Y:S08]  /*13360*/  HMMA.16816.F32 R4, R136.reuse, R140, R4 ;  /* 0x0000008c8804723c */ /* 0x042ff00000001804 */
[C---:B------:R-:W-:Y:S01]  /*13370*/  HMMA.16816.F32 R8, R136.reuse, R142, R8 ;  /* 0x0000008e8808723c */ /* 0x040fe20000001808 */
[----:B------:R-:W1:Y:S07]  /*13380*/  LDSM.16.M88.4 R140, [R133+0xc900] ;  /* 0x00c90000858c783b */ /* 0x000e6e0000000200 */
        /* <DEDUP_REMOVED lines=8> */
[----:B------:R-:W-:Y:S06]  /*13410*/  LDSM.16.M88.4 R136, [R189+0x4000] ;  /* 0x00400000bd88783b */ /* 0x000fec0000000200 */
[----:B------:R-:W3:Y:S01]  /*13420*/  LDSM.16.M88.4 R152, [R187+UR4+0xe100] ;  /* 0x00e10004bb98783b */ /* 0x000ee20008000200 */
[C---:B----4-:R-:W-:Y:S08]  /*13430*/  HMMA.16816.F32 R4, R156.reuse, R160, R4 ;  /* 0x000000a09c04723c */ /* 0x050ff00000001804 */
[C---:B------:R-:W-:Y:S01]  /*13440*/  HMMA.16816.F32 R8, R156.reuse, R162, R8 ;  /* 0x000000a29c08723c */ /* 0x040fe20000001808 */
[----:B------:R-:W-:Y:S07]  /*13450*/  LDSM.16.M88.4 R160, [R187+UR4+0xf100] ;  /* 0x00f10004bba0783b */ /* 0x000fee0008000200 */
[C---:B-1----:R-:W-:Y:S08]  /*13460*/  HMMA.16816.F32 R12, R156.reuse, R140, R12 ;  /* 0x0000008c9c0c723c */ /* 0x042ff0000000180c */
[C---:B------:R-:W-:Y:S01]  /*13470*/  HMMA.16816.F32 R16, R156.reuse, R142, R16 ;  /* 0x0000008e9c10723c */ /* 0x040fe20000001810 */
[----:B------:R-:W1:Y:S07]  /*13480*/  LDSM.16.M88.4 R140, [R187+UR4+0xe900] ;  /* 0x00e90004bb8c783b */ /* 0x000e6e0008000200 */
[C---:B-----5:R-:W-:Y:S08]  /*13490*/  HMMA.16816.F32 R20, R156.reuse, R144, R20 ;  /* 0x000000909c14723c */ /* 0x060ff00000001814 */
[C---:B------:R-:W-:Y:S01]  /*134a0*/  HMMA.16816.F32 R24, R156.reuse, R146, R24 ;  /* 0x000000929c18723c */ /* 0x040fe20000001818 */
[----:B------:R-:W4:Y:S07]  /*134b0*/  LDSM.16.M88.4 R144, [R187+UR4+0xf900] ;  /* 0x00f90004bb90783b */ /* 0x000f2e0008000200 */
[C---:B--2---:R-:W-:Y:S08]  /*134c0*/  HMMA.16816.F32 R28, R156.reuse, R148, R28 ;  /* 0x000000949c1c723c */ /* 0x044ff0000000181c */
[----:B------:R-:W-:Y:S01]  /*134d0*/  HMMA.16816.F32 R32, R156, R150, R32 ;  /* 0x000000969c20723c */ /* 0x000fe20000001820 */
[----:B------:R-:W2:Y:S06]  /*134e0*/  LDSM.16.M88.4 R148, [R0+0xe900] ;  /* 0x00e900000094783b */ /* 0x000eac0000000200 */
[----:B------:R-:W-:Y:S01]  /*134f0*/  LDSM.16.M88.4 R156, [R2+0xf900] ;  /* 0x00f90000029c783b */ /* 0x000fe20000000200 */
[C---:B---3--:R-:W-:Y:S08]  /*13500*/  HMMA.16816.F32 R4, R136.reuse, R152, R4 ;  /* 0x000000988804723c */ /* 0x048ff00000001804 */
        /* <DEDUP_REMOVED lines=8> */
[C---:B----4-:R-:W-:Y:S08]  /*13590*/  HMMA.16816.F32 R28, R136.reuse, R144, R28 ;  /* 0x00000090881c723c */ /* 0x050ff0000000181c */
[----:B------:R-:W-:Y:S01]  /*135a0*/  HMMA.16816.F32 R32, R136, R146, R32 ;  /* 0x000000928820723c */ /* 0x000fe20000001820 */
[----:B------:R-:W-:Y:S06]  /*135b0*/  LDSM.16.M88.4 R136, [R183+0x4000] ;  /* 0x00400000b788783b */ /* 0x000fec0000000200 */
[----:B------:R-:W3:Y:S01]  /*135c0*/  LDSM.16.M88.4 R144, [R2+0xe100] ;  /* 0x00e100000290783b */ /* 0x000ee20000000200 */
[C---:B------:R-:W-:Y:S08]  /*135d0*/  HMMA.16816.F32 R4, R164.reuse, R168, R4 ;  /* 0x000000a8a404723c */ /* 0x040ff00000001804 */
[C---:B------:R-:W-:Y:S01]  /*135e0*/  HMMA.16816.F32 R8, R164.reuse, R170, R8 ;  /* 0x000000aaa408723c */ /* 0x040fe20000001808 */
[----:B------:R-:W-:Y:S07]  /*135f0*/  LDSM.16.M88.4 R168, [R134+0xf900] ;  /* 0x00f9000086a8783b */ /* 0x000fee0000000200 */
[C---:B--2---:R-:W-:Y:S08]  /*13600*/  HMMA.16816.F32 R12, R164.reuse, R148, R12 ;  /* 0x00000094a40c723c */ /* 0x044ff0000000180c */
[C---:B------:R-:W-:Y:S01]  /*13610*/  HMMA.16816.F32 R16, R164.reuse, R150, R16 ;  /* 0x00000096a410723c */ /* 0x040fe20000001810 */
[----:B------:R-:W2:Y:S07]  /*13620*/  LDSM.16.M88.4 R148, [R2+0xe900] ;  /* 0x00e900000294783b */ /* 0x000eae0000000200 */
[C---:B-1----:R-:W-:Y:S08]  /*13630*/  HMMA.16816.F32 R20, R164.reuse, R140, R20 ;  /* 0x0000008ca414723c */ /* 0x042ff00000001814 */
[C---:B------:R-:W-:Y:S01]  /*13640*/  HMMA.16816.F32 R24, R164.reuse, R142, R24 ;  /* 0x0000008ea418723c */ /* 0x040fe20000001818 */
[----:B------:R-:W1:Y:S07]  /*13650*/  LDSM.16.M88.4 R140, [R2+0xf100] ;  /* 0x00f10000028c783b */ /* 0x000e6e0000000200 */
[C---:B------:R-:W-:Y:S08]  /*13660*/  HMMA.16816.F32 R28, R164.reuse, R152, R28 ;  /* 0x00000098a41c723c */ /* 0x040ff0000000181c */
[----:B------:R-:W-:Y:S01]  /*13670*/  HMMA.16816.F32 R32, R164, R154, R32 ;  /* 0x0000009aa420723c */ /* 0x000fe20000001820 */
[----:B------:R-:W4:Y:S06]  /*13680*/  LDSM.16.M88.4 R152, [R182+0x4000] ;  /* 0x00400000b698783b */ /* 0x000f2c0000000200 */
[----:B------:R-:W-:Y:S01]  /*13690*/  LDSM.16.M88.4 R164, [R134+0xf100] ;  /* 0x00f1000086a4783b */ /* 0x000fe20000000200 */
[C---:B---3--:R-:W-:Y:S08]  /*136a0*/  HMMA.16816.F32 R4, R136.reuse, R144, R4 ;  /* 0x000000908804723c */ /* 0x048ff00000001804 */
[C---:B------:R-:W-:Y:S01]  /*136b0*/  HMMA.16816.F32 R8, R136.reuse, R146, R8 ;  /* 0x000000928808723c */ /* 0x040fe20000001808 */
[----:B------:R-:W3:Y:S07]  /*136c0*/  LDSM.16.M88.4 R144, [R134+0xe900] ;  /* 0x00e900008690783b */ /* 0x000eee0000000200 */
[C---:B--2---:R-:W-:Y:S08]  /*136d0*/  HMMA.16816.F32 R12, R136.reuse, R148, R12 ;  /* 0x00000094880c723c */ /* 0x044ff0000000180c */
[C---:B------:R-:W-:Y:S01]  /*136e0*/  HMMA.16816.F32 R16, R136.reuse, R150, R16 ;  /* 0x000000968810723c */ /* 0x040fe20000001810 */
[----:B------:R-:W-:Y:S07]  /*136f0*/  LDSM.16.M88.4 R148, [R187+UR4+0x10100] ;  /* 0x01010004bb94783b */ /* 0x000fee0008000200 */
[C---:B-1----:R-:W-:Y:S08]  /*13700*/  HMMA.16816.F32 R20, R136.reuse, R140, R20 ;  /* 0x0000008c8814723c */ /* 0x042ff00000001814 */
[C---:B------:R-:W-:Y:S01]  /*13710*/  HMMA.16816.F32 R24, R136.reuse, R142, R24 ;  /* 0x0000008e8818723c */ /* 0x040fe20000001818 */
[----:B------:R-:W1:Y:S07]  /*13720*/  LDSM.16.M88.4 R140, [R189+0x8000] ;  /* 0x00800000bd8c783b */ /* 0x000e6e0000000200 */
[C---:B------:R-:W-:Y:S08]  /*13730*/  HMMA.16816.F32 R28, R136.reuse, R156, R28 ;  /* 0x0000009c881c723c */ /* 0x040ff0000000181c */
[----:B------:R-:W-:Y:S01]  /*13740*/  HMMA.16816.F32 R32, R136, R158, R32 ;  /* 0x0000009e8820723c */ /* 0x000fe20000001820 */
[----:B------:R-:W2:Y:S06]  /*13750*/  LDSM.16.M88.4 R136, [R187+UR4+0x10900] ;  /* 0x01090004bb88783b */ /* 0x000eac0008000200 */
[----:B------:R-:W-:Y:S01]  /*13760*/  LDSM.16.M88.4 R156, [R187+UR4+0x11900] ;  /* 0x01190004bb9c783b */ /* 0x000fe20008000200 */
[C---:B----4-:R-:W-:Y:S08]  /*13770*/  HMMA.16816.F32 R4, R152.reuse, R160, R4 ;  /* 0x000000a09804723c */ /* 0x050ff00000001804 */
[C---:B------:R-:W-:Y:S01]  /*13780*/  HMMA.16816.F32 R8, R152.reuse, R162, R8 ;  /* 0x000000a29808723c */ /* 0x040fe20000001808 */
[----:B------:R-:W-:Y:S07]  /*13790*/  LDSM.16.M88.4 R160, [R185+0x8000] ;  /* 0x00800000b9a0783b */ /* 0x000fee0000000200 */
[C---:B---3--:R-:W-:Y:S08]  /*137a0*/  HMMA.16816.F32 R12, R152.reuse, R144, R12 ;  /* 0x00000090980c723c */ /* 0x048ff0000000180c */
[C---:B------:R-:W-:Y:S01]  /*137b0*/  HMMA.16816.F32 R16, R152.reuse, R146, R16 ;  /* 0x000000929810723c */ /* 0x040fe20000001810 */
[----:B------:R-:W3:Y:S07]  /*137c0*/  LDSM.16.M88.4 R144, [R187+UR4+0x11100] ;  /* 0x01110004bb90783b */ /* 0x000eee0008000200 */
[C---:B------:R-:W-:Y:S08]  /*137d0*/  HMMA.16816.F32 R20, R152.reuse, R164, R20 ;  /* 0x000000a49814723c */ /* 0x040ff00000001814 */
[C---:B------:R-:W-:Y:S01]  /*137e0*/  HMMA.16816.F32 R24, R152.reuse, R166, R24 ;  /* 0x000000a69818723c */ /* 0x040fe20000001818 */
[----:B------:R-:W4:Y:S07]  /*137f0*/  LDSM.16.M88.4 R164, [R0+0x10100] ;  /* 0x0101000000a4783b */ /* 0x000f2e0000000200 */
[C---:B------:R-:W-:Y:S08]  /*13800*/  HMMA.16816.F32 R28, R152.reuse, R168, R28 ;  /* 0x000000a8981c723c */ /* 0x040ff0000000181c */
[----:B------:R-:W-:Y:S01]  /*13810*/  HMMA.16816.F32 R32, R152, R170, R32 ;  /* 0x000000aa9820723c */ /* 0x000fe20000001820 */
[----:B------:R-:W5:Y:S06]  /*13820*/  LDSM.16.M88.4 R152, [R0+0x10900] ;  /* 0x010900000098783b */ /* 0x000f6c0000000200 */
        /* <DEDUP_REMOVED lines=8> */
[----:B------:R2:W3:Y:S07]  /*138b0*/  LDSM.16.M88.4 R136, [R0+0x11900] ;  /* 0x011900000088783b */ /* 0x0004ee0000000200 */
[C---:B------:R-:W-:Y:S08]  /*138c0*/  HMMA.16816.F32 R20, R140.reuse, R144, R20 ;  /* 0x000000908c14723c */ /* 0x040ff00000001814 */
[C---:B------:R-:W-:Y:S01]  /*138d0*/  HMMA.16816.F32 R24, R140.reuse, R146, R24 ;  /* 0x000000928c18723c */ /* 0x040fe20000001818 */
[----:B------:R-:W-:Y:S07]  /*138e0*/  LDSM.16.M88.4 R144, [R2+0x10100] ;  /* 0x010100000290783b */ /* 0x000fee0000000200 */
[C---:B------:R-:W-:Y:S04]  /*138f0*/  HMMA.16816.F32 R28, R140.reuse, R156, R28 ;  /* 0x0000009c8c1c723c */ /* 0x040fe8000000181c */
[----:B--2---:R-:W-:Y:S01]  /*13900*/  IMAD.MOV.U32 R0, RZ, RZ, R202 ;  /* 0x000000ffff007224 */ /* 0x004fe200078e00ca */
[----:B------:R-:W-:Y:S03]  /*13910*/  @P0 SHF.R.U32.HI R0, RZ, c[0x0][0x2cc], R133 ;  /* 0x0000b300ff000a19 */ /* 0x000fe60000011685 */
[----:B------:R-:W-:Y:S01]  /*13920*/  HMMA.16816.F32 R32, R140, R158, R32 ;  /* 0x0000009e8c20723c */ /* 0x000fe20000001820 */
[----:B------:R-:W2:Y:S06]  /*13930*/  LDSM.16.M88.4 R140, [R183+0x8000] ;  /* 0x00800000b78c783b */ /* 0x000eac0000000200 */
[----:B------:R-:W2:Y:S01]  /*13940*/  LDSM.16.M88.4 R156, [R2+0x10900] ;  /* 0x01090000029c783b */ /* 0x000ea20000000200 */
[C---:B----4-:R-:W-:Y:S05]  /*13950*/  HMMA.16816.F32 R4, R160.reuse, R164, R4 ;  /* 0x000000a4a004723c */ /* 0x050fea0000001804 */
[----:B------:R-:W-:Y:S03]  /*13960*/  SHFL.IDX PT, R133, R0, RZ, 0x1c1f ;  /* 0x001c1fff00857589 */ /* 0x000fe600000e0000 */
[C---:B------:R-:W-:Y:S03]  /*13970*/  HMMA.16816.F32 R8, R160.reuse, R166, R8 ;  /* 0x000000a6a008723c */ /* 0x040fe60000001808 */
[----:B------:R-:W-:Y:S05]  /*13980*/  LDSM.16.M88.4 R164, [R2+0x11900] ;  /* 0x0119000002a4783b */ /* 0x000fea0000000200 */
        /* <DEDUP_REMOVED lines=16> */
[----:B------:R-:W-:Y:S07]  /*13a90*/  HMMA.16816.F32 R32, R140, R166, R32 ;  /* 0x000000a68c20723c */ /* 0x000fee0000001820 */
[----:B------:R-:W-:Y:S01]  /*13aa0*/  IMAD.SHL.U32 R166, R213, 0x40, RZ ;  /* 0x00000040d5a67824 */ /* 0x000fe200078e00ff */
[C---:B-1----:R-:W-:Y:S05]  /*13ab0*/  HMMA.16816.F32 R4, R148.reuse, R168, R4 ;  /* 0x000000a89404723c */ /* 0x042fea0000001804 */
[----:B------:R-:W-:Y:S03]  /*13ac0*/  IADD3 R164, -R203, 0x1, -R166 ;  /* 0x00000001cba47810 */ /* 0x000fe60007ffe9a6 */
[C---:B------:R-:W-:Y:S04]  /*13ad0*/  HMMA.16816.F32 R8, R148.reuse, R170, R8 ;  /* 0x000000aa9408723c */ /* 0x040fe80000001808 */
[----:B------:R-:W-:Y:S04]  /*13ae0*/  IADD3 R164, -R193, R164, R190 ;  /* 0x000000a4c1a47210 */ /* 0x000fe80007ffe1be */
[C---:B------:R-:W-:Y:S04]  /*13af0*/  HMMA.16816.F32 R12, R148.reuse, R172, R12 ;  /* 0x000000ac940c723c */ /* 0x040fe8000000180c */
[C---:B------:R-:W-:Y:S02]  /*13b00*/  IADD3 R165, R164.reuse, c[0x0][0x328], RZ ;  /* 0x0000ca00a4a57a10 */ /* 0x040fe40007ffe0ff */
[----:B------:R-:W-:Y:S02]  /*13b10*/  IADD3 R164, R164, UR13, RZ ;  /* 0x0000000da4a47c10 */ /* 0x000fe4000fffe0ff */
[C---:B------:R-:W-:Y:S04]  /*13b20*/  HMMA.16816.F32 R16, R148.reuse, R174, R16 ;  /* 0x000000ae9410723c */ /* 0x040fe80000001810 */
[--C-:B------:R-:W-:Y:S02]  /*13b30*/  IMAD.IADD R168, R165, 0x1, R133.reuse ;  /* 0x00000001a5a87824 */ /* 0x100fe400078e0285 */
[----:B------:R-:W-:Y:S02]  /*13b40*/  IMAD.IADD R167, R164, 0x1, R133 ;  /* 0x00000001a4a77824 */ /* 0x000fe400078e0285 */
[C---:B------:R-:W-:Y:S08]  /*13b50*/  HMMA.16816.F32 R20, R148.reuse, R176, R20 ;  /* 0x000000b09414723c */ /* 0x040ff00000001814 */
[C---:B------:R-:W-:Y:S08]  /*13b60*/  HMMA.16816.F32 R24, R148.reuse, R178, R24 ;  /* 0x000000b29418723c */ /* 0x040ff00000001818 */
[C---:B---3--:R-:W-:Y:S08]  /*13b70*/  HMMA.16816.F32 R28, R148.reuse, R136, R28 ;  /* 0x00000088941c723c */ /* 0x048ff0000000181c */
        /* <DEDUP_REMOVED lines=15> */
.L_x_1173:
[----:B------:R-:W-:Y:S04]  /*13c70*/  MOV R2, 0x1 ;  /* 0x0000000100027802 */ /* 0x000fe80000000f00 */
[----:B------:R-:W-:Y:S11]  /*13c80*/  ISETP.NE.AND P0, PT, R2, c[0x0][0x32c], PT ;  /* 0x0000cb0002007a0c */ /* 0x000ff60003f05270 */
[----:B------:R-:W-:Y:S02]  /*13c90*/  @!UPT UIADD3 URZ, URZ, URZ, URZ ;  /* 0x0000003f3f3ff290 */ /* 0x000fe4000fffe03f */
[----:B------:R-:W-:Y:S05]  /*13ca0*/  @P0 IMAD.HI.U32 R2, R133, c[0x0][0x330], RZ ;  /* 0x0000cc0085020a27 */ /* 0x000fea00078e00ff */
[----:B------:R-:W-:Y:S02]  /*13cb0*/  @P0 SHF.R.U32.HI R133, RZ, c[0x0][0x334], R2 ;  /* 0x0000cd00ff850a19 */ /* 0x000fe40000011602 */
.L_x_1174:
[----:B------:R-:W-:Y:S05]  /*13cc0*/  BSYNC B0 ;  /* 0x0000000000007941 */ /* 0x000fea0003800000 */
.L_x_1172:
[----:B------:R-:W-:Y:S04]  /*13cd0*/  IMAD R2, R133, c[0x0][0x32c], -R166 ;  /* 0x0000cb0085027a24 */ /* 0x000fe800078e0aa6 */
[----:B------:R-:W-:Y:S05]  /*13ce0*/  IMAD.IADD R2, R2, 0x1, -R203 ;  /* 0x0000000102027824 */ /* 0x000fea00078e0acb */
[----:B------:R-:W-:Y:S02]  /*13cf0*/  IADD3 R133, R2, c[0x0][0x32c], RZ ;  /* 0x0000cb0002857a10 */ /* 0x000fe40007ffe0ff */
[----:B------:R-:W-:Y:S02]  /*13d00*/  IMNMX R167, R167, R2, !PT ;  /* 0x00000002a7a77217 */ /* 0x000fe40007800200 */
[----:B------:R-:W-:Y:S02]  /*13d10*/  IMNMX R168, R168, R133, PT ;  /* 0x00000085a8a87217 */ /* 0x000fe40003800200 */
.L_x_1171:
        /* <DEDUP_REMOVED lines=66> */
.L_x_1177:
[----:B------:R-:W-:Y:S04]  /*14140*/  MOV R0, 0x1 ;  /* 0x0000000100007802 */ /* 0x000fe80000000f00 */
[----:B------:R-:W-:Y:S11]  /*14150*/  ISETP.NE.AND P0, PT, R0, c[0x0][0x32c], PT ;  /* 0x0000cb0000007a0c */ /* 0x000ff60003f05270 */
[----:B------:R-:W-:Y:S02]  /*14160*/  @!UPT UIADD3 URZ, URZ, URZ, URZ ;  /* 0x0000003f3f3ff290 */ /* 0x000fe4000fffe03f */
[----:B------:R-:W-:Y:S05]  /*14170*/  @P0 IMAD.HI.U32 R0, R13, c[0x0][0x330], RZ ;  /* 0x0000cc000d000a27 */ /* 0x000fea00078e00ff */
[----:B------:R-:W-:Y:S02]  /*14180*/  @P0 SHF.R.U32.HI R13, RZ, c[0x0][0x334], R0 ;  /* 0x0000cd00ff0d0a19 */ /* 0x000fe40000011600 */
.L_x_1178:
[----:B------:R-:W-:Y:S05]  /*14190*/  BSYNC B0 ;  /* 0x0000000000007941 */ /* 0x000fea0003800000 */
.L_x_1176:
[----:B------:R-:W-:Y:S04]  /*141a0*/  IMAD R166, R13, c[0x0][0x32c], -R166 ;  /* 0x0000cb000da67a24 */ /* 0x000fe800078e0aa6 */
[----:B------:R-:W-:Y:S05]  /*141b0*/  IMAD.IADD R13, R166, 0x1, -R203 ;  /* 0x00000001a60d7824 */ /* 0x000fea00078e0acb */
[----:B------:R-:W-:Y:S02]  /*141c0*/  IADD3 R0, R13, c[0x0][0x32c], RZ ;  /* 0x0000cb000d007a10 */ /* 0x000fe40007ffe0ff */
[----:B------:R-:W-:Y:S02]  /*141d0*/  IMNMX R164, R164, R13, !PT ;  /* 0x0000000da4a47217 */ /* 0x000fe40007800200 */
[----:B------:R-:W-:Y:S02]  /*141e0*/  IMNMX R165, R165, R0, PT ;  /* 0x00000000a5a57217 */ /* 0x000fe40003800200 */
.L_x_1175:
        /* <DEDUP_REMOVED lines=128> */
[----:B------:R-:W-:Y:S01]  /*149f0*/  LDSM.16.MT88.4 R156, [R181+UR4+0x5900] ;  /* 0x00590004b59c783b */ /* 0x000fe20008004200 */
[C---:B-1----:R-:W-:Y:S02]  /*14a00*/  FMUL.FTZ R4, R132.reuse, R128 ;  /* 0x0000008084047220 */ /* 0x042fe40000410000 */
[C---:B------:R-:W-:Y:S02]  /*14a10*/  FMUL.FTZ R5, R132.reuse, R129 ;  /* 0x0000008184057220 */ /* 0x040fe40000410000 */
[C---:B------:R-:W-:Y:S02]  /*14a20*/  FMUL.FTZ R8, R132.reuse, R124 ;  /* 0x0000007c84087220 */ /* 0x040fe40000410000 */
        /* <DEDUP_REMOVED lines=34> */
[--C-:B------:R-:W-:Y:S02]  /*14c50*/  FFMA.FTZ R224, R148, c[0x0][0x2d0], -R145.reuse ;  /* 0x0000b40094e07a23 */ /* 0x100fe40000010891 */
[--C-:B------:R-:W-:Y:S01]  /*14c60*/  FFMA.FTZ R225, R146, c[0x0][0x2d0], -R145.reuse ;  /* 0x0000b40092e17a23 */ /* 0x100fe20000010891 */
        /* <DEDUP_REMOVED lines=11> */
[----:B------:R-:W-:Y:S01]  /*14d20*/  FMUL.FTZ R43, R3, R43 ;  /* 0x0000002b032b7220 */ /* 0x000fe20000410000 */
[----:B------:R-:W-:Y:S01]  /*14d30*/  MUFU.EX2 R175, R175 ;  /* 0x000000af00af7308 */ /* 0x000fe20000000800 */
[C---:B------:R-:W-:Y:S01]  /*14d40*/  FMUL.FTZ R44, R132.reuse, R44 ;  /* 0x0000002c842c7220 */ /* 0x040fe20000410000 */
        /* <DEDUP_REMOVED lines=65> */
[C---:B--2---:R-:W-:Y:S01]  /*15160*/  HMMA.16816.F32 R44, R136.reuse, R108, R44 ;  /* 0x0000006c882c723c */ /* 0x044fe2000000182c */
[----:B------:R-:W-:Y:S03]  /*15170*/  MUFU.EX2 R225, R225 ;  /* 0x000000e100e17308 */ /* 0x000fe60000000800 */
[C---:B------:R-:W-:Y:S02]  /*15180*/  FMUL.FTZ R71, R3.reuse, R71 ;  /* 0x0000004703477220 */ /* 0x040fe40000410000 */
[C---:B------:R-:W-:Y:S02]  /*15190*/  FMUL.FTZ R72, R132.reuse, R72 ;  /* 0x0000004884487220 */ /* 0x040fe40000410000 */
[C---:B------:R-:W-:Y:S01]  /*151a0*/  HMMA.16816.F32 R48, R136.reuse, R110, R48 ;  /* 0x0000006e8830723c */ /* 0x040fe20000001830 */
[----:B------:R-:W2:Y:S03]  /*151b0*/  LDSM.16.MT88.4 R108, [R181+UR4+0x4100] ;  /* 0x00410004b56c783b */ /* 0x000ea60008004200 */
[C---:B------:R-:W-:Y:S02]  /*151c0*/  FMUL.FTZ R73, R132.reuse, R73 ;  /* 0x0000004984497220 */ /* 0x040fe40000410000 */
[C---:B------:R-:W-:Y:S02]  /*151d0*/  FMUL.FTZ R74, R3.reuse, R74 ;  /* 0x0000004a034a7220 */ /* 0x040fe40000410000 */
[C---:B------:R-:W-:Y:S01]  /*151e0*/  FMUL.FTZ R75, R3.reuse, R75 ;  /* 0x0000004b034b7220 */ /* 0x040fe20000410000 */
[C---:B-1----:R-:W-:Y:S03]  /*151f0*/  HMMA.16816.F32 R52, R136.reuse, R100, R52 ;  /* 0x000000648834723c */ /* 0x042fe60000001834 */
[C---:B------:R-:W-:Y:S02]  /*15200*/  FMUL.FTZ R84, R132.reuse, R84 ;  /* 0x0000005484547220 */ /* 0x040fe40000410000 */
[----:B------:R-:W-:Y:S02]  /*15210*/  FMUL.FTZ R85, R132, R85 ;  /* 0x0000005584557220 */ /* 0x000fe40000410000 */
[C---:B------:R-:W-:Y:S01]  /*15220*/  FMUL.FTZ R86, R3.reuse, R86 ;  /* 0x0000005603567220 */ /* 0x040fe20000410000 */
[C---:B------:R-:W-:Y:S01]  /*15230*/  HMMA.16816.F32 R56, R136.reuse, R102, R56 ;  /* 0x000000668838723c */ /* 0x040fe20000001838 */
[----:B------:R-:W1:Y:S03]  /*15240*/  LDSM.16.MT88.4 R100, [R133+0x4100] ;  /* 0x004100008564783b */ /* 0x000e660000004200 */
        /* <DEDUP_REMOVED lines=9> */
[--C-:B------:R-:W-:Y:S01]  /*152e0*/  FFMA.FTZ R174, R142, c[0x0][0x2d0], -R145.reuse ;  /* 0x0000b4008eae7a23 */ /* 0x100fe20000010891 */
[----:B------:R-:W4:Y:S01]  /*152f0*/  MUFU.EX2 R169, R169 ;  /* 0x000000a900a97308 */ /* 0x000f220000000800 */
[C---:B--2---:R-:W-:Y:S01]  /*15300*/  HMMA.16816.F32 R68, R136.reuse, R108, R68 ;  /* 0x0000006c8844723c */ /* 0x044fe20000001844 */
[----:B------:R-:W-:Y:S03]  /*15310*/  LDSM.16.MT88.4 R140, [R180+UR4+0x2900] ;  /* 0x00290004b48c783b */ /* 0x000fe60008004200 */
[--C-:B------:R-:W-:Y:S02]  /*15320*/  FFMA.FTZ R172, R172, c[0x0][0x2d0], -R145.reuse ;  /* 0x0000b400acac7a23 */ /* 0x100fe40000010891 */
[C---:B------:R-:W-:Y:S02]  /*15330*/  FMUL.FTZ R88, R132.reuse, R88 ;  /* 0x0000005884587220 */ /* 0x040fe40000410000 */
[C---:B------:R-:W-:Y:S01]  /*15340*/  HMMA.16816.F32 R72, R136.reuse, R110, R72 ;  /* 0x0000006e8848723c */ /* 0x040fe20000001848 */
[----:B------:R-:W2:Y:S01]  /*15350*/  LDSM.16.MT88.4 R108, [R134+0x4100] ;  /* 0x00410000866c783b */ /* 0x000ea20000004200 */
[----:B------:R-:W5:Y:S02]  /*15360*/  MUFU.EX2 R171, R171 ;  /* 0x000000ab00ab7308 */ /* 0x000f640000000800 */
[C---:B------:R-:W-:Y:S02]  /*15370*/  FMUL.FTZ R76, R132.reuse, R76 ;  /* 0x0000004c844c7220 */ /* 0x040fe40000410000 */
[C---:B------:R-:W-:Y:S02]  /*15380*/  FMUL.FTZ R77, R132.reuse, R77 ;  /* 0x0000004d844d7220 */ /* 0x040fe40000410000 */
[C---:B------:R-:W-:Y:S04]  /*15390*/  FMUL.FTZ R78, R3.reuse, R78 ;  /* 0x0000004e034e7220 */ /* 0x040fe80000410000 */
[C---:B------:R-:W-:Y:S01]  /*153a0*/  FMUL.FTZ R79, R3.reuse, R79 ;  /* 0x0000004f034f7220 */ /* 0x040fe20000410000 */
[----:B------:R-:W-:Y:S01]  /*153b0*/  MUFU.EX2 R173, R173 ;  /* 0x000000ad00ad7308 */ /* 0x000fe20000000800 */
[C---:B------:R-:W-:Y:S02]  /*153c0*/  FMUL.FTZ R89, R132.reuse, R89 ;  /* 0x0000005984597220 */ /* 0x040fe40000410000 */
[C---:B------:R-:W-:Y:S02]  /*153d0*/  FMUL.FTZ R90, R3.reuse, R90 ;  /* 0x0000005a035a7220 */ /* 0x040fe40000410000 */
[C---:B------:R-:W-:Y:S01]  /*153e0*/  FMUL.FTZ R91, R3.reuse, R91 ;  /* 0x0000005b035b7220 */ /* 0x040fe20000410000 */
[C---:B-1----:R-:W-:Y:S03]  /*153f0*/  HMMA.16816.F32 R76, R136.reuse, R100, R76 ;  /* 0x00000064884c723c */ /* 0x042fe6000000184c */
[C---:B------:R-:W-:Y:S01]  /*15400*/  FMUL.FTZ R80, R132.reuse, R80 ;  /* 0x0000005084507220 */ /* 0x040fe20000410000 */
[----:B------:R-:W1:Y:S01]  /*15410*/  MUFU.EX2 R172, R172 ;  /* 0x000000ac00ac7308 */ /* 0x000e620000000800 */
[C---:B------:R-:W-:Y:S02]  /*15420*/  FMUL.FTZ R81, R132.reuse, R81 ;  /* 0x0000005184517220 */ /* 0x040fe40000410000 */
[----:B------:R-:W-:Y:S01]  /*15430*/  FMUL.FTZ R82, R3, R82 ;  /* 0x0000005203527220 */ /* 0x000fe20000410000 */
[----:B----4-:R-:W-:Y:S01]  /*15440*/  F2FP.PACK_AB R100, R169, R168 ;  /* 0x000000a8a964723e */ /* 0x010fe200000000ff */
[C---:B------:R-:W-:Y:S03]  /*15450*/  FMUL.FTZ R83, R3.reuse, R83 ;  /* 0x0000005303537220 */ /* 0x040fe60000410000 */
[C---:B------:R-:W-:Y:S02]  /*15460*/  FMUL.FTZ R92, R132.reuse, R92 ;  /* 0x0000005c845c7220 */ /* 0x040fe40000410000 */
[C---:B------:R-:W-:Y:S01]  /*15470*/  FMUL.FTZ R93, R132.reuse, R93 ;  /* 0x0000005d845d7220 */ /* 0x040fe20000410000 */
[----:B------:R-:W4:Y:S01]  /*15480*/  MUFU.EX2 R174, R174 ;  /* 0x000000ae00ae7308 */ /* 0x000f220000000800 */
[C---:B------:R-:W-:Y:S03]  /*15490*/  HMMA.16816.F32 R80, R136.reuse, R102, R80 ;  /* 0x000000668850723c */ /* 0x040fe60000001850 */
[C---:B------:R-:W-:Y:S02]  /*154a0*/  FMUL.FTZ R94, R3.reuse, R94 ;  /* 0x0000005e035e7220 */ /* 0x040fe40000410000 */
[----:B------:R-:W-:Y:S02]  /*154b0*/  FMUL.FTZ R95, R3, R95 ;  /* 0x0000005f035f7220 */ /* 0x000fe40000410000 */
[C---:B------:R-:W-:Y:S01]  /*154c0*/  FMUL.FTZ R96, R132.reuse, R96 ;  /* 0x0000006084607220 */ /* 0x040fe20000410000 */
[C---:B---3--:R-:W-:Y:S04]  /*154d0*/  HMMA.16816.F32 R84, R136.reuse, R104, R84 ;  /* 0x000000688854723c */ /* 0x048fe80000001854 */
[----:B------:R-:W-:Y:S01]  /*154e0*/  FMUL.FTZ R97, R132, R97 ;  /* 0x0000006184617220 */ /* 0x000fe20000410000 */
[----:B-----5:R-:W-:Y:S01]  /*154f0*/  F2FP.PACK_AB R102, R171, R170 ;  /* 0x000000aaab66723e */ /* 0x020fe200000000ff */
[C---:B------:R-:W-:Y:S01]  /*15500*/  FMUL.FTZ R98, R3.reuse, R98 ;  /* 0x0000006203627220 */ /* 0x040fe20000410000 */
[----:B-1----:R-:W-:Y:S01]  /*15510*/  F2FP.PACK_AB R101, R172, R173 ;  /* 0x000000adac65723e */ /* 0x002fe200000000ff */
[C---:B------:R-:W-:Y:S01]  /*15520*/  HMMA.16816.F32 R88, R136.reuse, R106, R88 ;  /* 0x0000006a8858723c */ /* 0x040fe20000001858 */
[----:B------:R-:W1:Y:S03]  /*15530*/  LDSM.16.MT88.4 R104, [R133+0x900] ;  /* 0x000900008568783b */ /* 0x000e660000004200 */
[----:B------:R-:W-:Y:S02]  /*15540*/  FMUL.FTZ R99, R3, R99 ;  /* 0x0000006303637220 */ /* 0x000fe40000410000 */
[--C-:B------:R-:W-:Y:S01]  /*15550*/  FFMA.FTZ R177, R177, c[0x0][0x2d0], -R152.reuse ;  /* 0x0000b400b1b17a23 */ /* 0x100fe20000010898 */
[----:B----4-:R-:W-:Y:S01]  /*15560*/  F2FP.PACK_AB R103, R175, R174 ;  /* 0x000000aeaf67723e */ /* 0x010fe200000000ff */
[C---:B--2---:R-:W-:Y:S04]  /*15570*/  HMMA.16816.F32 R92, R136.reuse, R108, R92 ;  /* 0x0000006c885c723c */ /* 0x044fe8000000185c */
[----:B------:R-:W-:Y:S01]  /*15580*/  FFMA.FTZ R152, R147, c[0x0][0x2d0], -R152 ;  /* 0x0000b40093987a23 */ /* 0x000fe20000010898 */
[----:B------:R-:W-:Y:S01]  /*15590*/  MUFU.EX2 R177, R177 ;  /* 0x000000b100b17308 */ /* 0x000fe20000000800 */
[--C-:B------:R-:W-:Y:S02]  /*155a0*/  FFMA.FTZ R176, R176, c[0x0][0x2d0], -R145.reuse ;  /* 0x0000b400b0b07a23 */ /* 0x100fe40000010891 */
[----:B------:R-:W-:Y:S01]  /*155b0*/  HMMA.16816.F32 R96, R136, R110, R96 ;  /* 0x0000006e8860723c */ /* 0x000fe20000001860 */
[----:B------:R-:W2:Y:S03]  /*155c0*/  LDSM.16.MT88.4 R108, [R134+0x2900] ;  /* 0x00290000866c783b */ /* 0x000ea60000004200 */
[----:B------:R-:W-:Y:S02]  /*155d0*/  FFMA.FTZ R145, R144, c[0x0][0x2d0], -R145 ;  /* 0x0000b40090917a23 */ /* 0x000fe40000010891 */
[----:B------:R-:W-:Y:S01]  /*155e0*/  FFMA.FTZ R162, R132, R205, R162 ;  /* 0x000000cd84a27223 */ /* 0x000fe200000100a2 */
[----:B------:R3:W4:Y:S01]  /*155f0*/  MUFU.EX2 R222, R152 ;  /* 0x0000009800de7308 */ /* 0x0007220000000800 */
[C---:B------:R-:W-:Y:S05]  /*15600*/  HMMA.16816.F32 R4, R100.reuse, R112, R4 ;  /* 0x000000706404723c */ /* 0x040fea0000001804 */
[----:B------:R-:W-:Y:S01]  /*15610*/  F2FP.PACK_AB R136, R220, R219 ;  /* 0x000000dbdc88723e */ /* 0x000fe200000000ff */
[----:B------:R-:W-:Y:S01]  /*15620*/  FFMA.FTZ R166, R3, R204, R166 ;  /* 0x000000cc03a67223 */ /* 0x000fe200000100a6 */
[----:B------:R-:W-:Y:S01]  /*15630*/  F2FP.PACK_AB R137, R224, R223 ;  /* 0x000000dfe089723e */ /* 0x000fe200000000ff */
[C---:B------:R-:W-:Y:S01]  /*15640*/  HMMA.16816.F32 R8, R100.reuse, R114, R8 ;  /* 0x000000726408723c */ /* 0x040fe20000001808 */
[----:B------:R-:W-:Y:S01]  /*15650*/  LDSM.16.MT88.4 R112, [R133+0x4900] ;  /* 0x004900008570783b */ /* 0x000fe20000004200 */
[----:B------:R-:W5:Y:S02]  /*15660*/  MUFU.EX2 R226, R145 ;  /* 0x0000009100e27308 */ /* 0x000f640000000800 */
[----:B------:R-:W-:Y:S01]  /*15670*/  IADD3 R3, R213, -0x2, RZ ;  /* 0xfffffffed5037810 */ /* 0x000fe20007ffe0ff */
[----:B------:R-:W-:Y:S02]  /*15680*/  FADD.FTZ R161, R161, R162 ;  /* 0x000000a2a1a17221 */ /* 0x000fe40000010000 */
[----:B------:R-:W-:Y:S01]  /*15690*/  FADD.FTZ R165, R165, R166 ;  /* 0x000000a6a5a57221 */ /* 0x000fe20000010000 */
[----:B------:R-:W-:Y:S01]  /*156a0*/  ISETP.GE.AND P0, PT, R3, R194, PT ;  /* 0x000000c20300720c */ /* 0x000fe20003f06270 */
[C---:B-1----:R-:W-:Y:S03]  /*156b0*/  HMMA.16816.F32 R12, R100.reuse, R104, R12 ;  /* 0x00000068640c723c */ /* 0x042fe6000000180c */
[----:B------:R-:W1:Y:S01]  /*156c0*/  MUFU.EX2 R176, R176 ;  /* 0x000000b000b07308 */ /* 0x000e620000000800 */
[----:B------:R-:W-:Y:S01]  /*156d0*/  FADD.FTZ R160, R160, R161 ;  /* 0x000000a1a0a07221 */ /* 0x000fe20000010000 */
[----:B---3--:R-:W-:Y:S01]  /*156e0*/  LDSM.16.MT88.4 R152, [R134+0x3900] ;  /* 0x003900008698783b */ /* 0x008fe20000004200 */
[----:B----4-:R-:W-:Y:S02]  /*156f0*/  F2FP.PACK_AB R138, R222, R221 ;  /* 0x000000ddde8a723e */ /* 0x010fe400000000ff */
[C---:B------:R-:W-:Y:S04]  /*15700*/  HMMA.16816.F32 R16, R100.reuse, R106, R16 ;  /* 0x0000006a6410723c */ /* 0x040fe80000001810 */
[----:B------:R-:W-:Y:S01]  /*15710*/  FADD.FTZ R164, R164, R165 ;  /* 0x000000a5a4a47221 */ /* 0x000fe20000010000 */
[----:B------:R-:W3:Y:S01]  /*15720*/  LDSM.16.MT88.4 R104, [R181+UR4+0x4900] ;  /* 0x00490004b568783b */ /* 0x000ee20008004200 */
[----:B------:R-:W-:Y:S02]  /*15730*/  FADD.FTZ R163, R163, R160 ;  /* 0x000000a0a3a37221 */ /* 0x000fe40000010000 */
[C---:B------:R-:W-:Y:S04]  /*15740*/  HMMA.16816.F32 R20, R100.reuse, R116, R20 ;  /* 0x000000746414723c */ /* 0x040fe80000001814 */
[----:B-----5:R-:W-:Y:S01]  /*15750*/  F2FP.PACK_AB R139, R226, R225 ;  /* 0x000000e1e28b723e */ /* 0x020fe200000000ff */
[----:B------:R-:W-:Y:S01]  /*15760*/  FADD.FTZ R164, R167, R164 ;  /* 0x000000a4a7a47221 */ /* 0x000fe20000010000 */
[----:B------:R-:W-:Y:S01]  /*15770*/  LDSM.16.MT88.4 R144, [R133+0x3900] ;  /* 0x003900008590783b */ /* 0x000fe20000004200 */
[----:B------:R-:W-:Y:S01]  /*15780*/  FADD.FTZ R168, R168, R163 ;  /* 0x000000a3a8a87221 */ /* 0x000fe20000010000 */
[C---:B------:R-:W-:Y:S04]  /*15790*/  HMMA.16816.F32 R24, R100.reuse, R118, R24 ;  /* 0x000000766418723c */ /* 0x040fe80000001818 */
[----:B------:R-:W-:Y:S02]  /*157a0*/  FADD.FTZ R173, R173, R164 ;  /* 0x000000a4adad7221 */ /* 0x000fe40000010000 */
[----:B------:R-:W-:Y:S01]  /*157b0*/  LDSM.16.MT88.4 R116, [R134+0x4900] ;  /* 0x004900008674783b */ /* 0x000fe20000004200 */
[----:B------:R-:W-:Y:S01]  /*157c0*/  FADD.FTZ R169, R169, R168 ;  /* 0x000000a8a9a97221 */ /* 0x000fe20000010000 */
[C---:B------:R-:W-:Y:S04]  /*157d0*/  HMMA.16816.F32 R28, R100.reuse, R120, R28 ;  /* 0x00000078641c723c */ /* 0x040fe8000000181c */
[----:B------:R-:W-:Y:S04]  /*157e0*/  FADD.FTZ R173, R172, R173 ;  /* 0x000000adacad7221 */ /* 0x000fe80000010000 */
[C---:B------:R-:W-:Y:S01]  /*157f0*/  HMMA.16816.F32 R32, R100.reuse, R122, R32 ;  /* 0x0000007a6420723c */ /* 0x040fe20000001820 */
[----:B------:R-:W-:Y:S03]  /*15800*/  LDSM.16.MT88.4 R120, [R133+0x1100] ;  /* 0x001100008578783b */ /* 0x000fe60000004200 */
[----:B------:R-:W-:Y:S04]  /*15810*/  FADD.FTZ R174, R174, R173 ;  /* 0x000000adaeae7221 */ /* 0x000fe80000010000 */
[C---:B------:R-:W-:Y:S04]  /*15820*/  HMMA.16816.F32 R36, R100.reuse, R124, R36 ;  /* 0x0000007c6424723c */ /* 0x040fe80000001824 */
[----:B------:R-:W-:Y:S04]  /*15830*/  FADD.FTZ R175, R175, R174 ;  /* 0x000000aeafaf7221 */ /* 0x000fe80000010000 */
[C---:B------:R-:W-:Y:S01]  /*15840*/  HMMA.16816.F32 R40, R100.reuse, R126, R40 ;  /* 0x0000007e6428723c */ /* 0x040fe20000001828 */
[----:B------:R-:W-:Y:S07]  /*15850*/  LDSM.16.MT88.4 R124, [R134+0x1100] ;  /* 0x00110000867c783b */ /* 0x000fee0000004200 */
[C---:B------:R-:W-:Y:S08]  /*15860*/  HMMA.16816.F32 R44, R100.reuse, R128, R44 ;  /* 0x00000080642c723c */ /* 0x040ff0000000182c */
[C---:B------:R-:W-:Y:S08]  /*15870*/  HMMA.16816.F32 R48, R100.reuse, R130, R48 ;  /* 0x000000826430723c */ /* 0x040ff00000001830 */
[C---:B------:R-:W-:Y:S08]  /*15880*/  HMMA.16816.F32 R52, R100.reuse, R140, R52 ;  /* 0x0000008c6434723c */ /* 0x040ff00000001834 */
[C---:B------:R-:W-:Y:S01]  /*15890*/  HMMA.16816.F32 R56, R100.reuse, R142, R56 ;  /* 0x0000008e6438723c */ /* 0x040fe20000001838 */
[----:B------:R-:W-:Y:S07]  /*158a0*/  LDSM.16.MT88.4 R140, [R181+UR4+0x3900] ;  /* 0x00390004b58c783b */ /* 0x000fee0008004200 */
[C---:B--2---:R-:W-:Y:S08]  /*158b0*/  HMMA.16816.F32 R60, R100.reuse, R108, R60 ;  /* 0x0000006c643c723c */ /* 0x044ff0000000183c */
[C---:B------:R-:W-:Y:S01]  /*158c0*/  HMMA.16816.F32 R64, R100.reuse, R110, R64 ;  /* 0x0000006e6440723c */ /* 0x040fe20000001840 */
[----:B------:R-:W2:Y:S07]  /*158d0*/  LDSM.16.MT88.4 R108, [R180+UR4+0x4900] ;  /* 0x00490004b46c783b */ /* 0x000eae0008004200 */
[C---:B---3--:R-:W-:Y:S08]  /*158e0*/  HMMA.16816.F32 R68, R100.reuse, R104, R68 ;  /* 0x000000686444723c */ /* 0x048ff00000001844 */
[C---:B------:R-:W-:Y:S01]  /*158f0*/  HMMA.16816.F32 R72, R100.reuse, R106, R72 ;  /* 0x0000006a6448723c */ /* 0x040fe20000001848 */
[----:B------:R-:W3:Y:S07]  /*15900*/  LDSM.16.MT88.4 R104, [R181+UR4+0x1100] ;  /* 0x00110004b568783b */ /* 0x000eee0008004200 */
[C---:B------:R-:W-:Y:S08]  /*15910*/  HMMA.16816.F32 R76, R100.reuse, R112, R76 ;  /* 0x00000070644c723c */ /* 0x040ff0000000184c */
[C---:B------:R-:W-:Y:S01]  /*15920*/  HMMA.16816.F32 R80, R100.reuse, R114, R80 ;  /* 0x000000726450723c */ /* 0x040fe20000001850 */
[----:B------:R-:W4:Y:S07]  /*15930*/  LDSM.16.MT88.4 R112, [R180+UR4+0x1100] ;  /* 0x00110004b470783b */ /* 0x000f2e0008004200 */
[C---:B--2---:R-:W-:Y:S08]  /*15940*/  HMMA.16816.F32 R84, R100.reuse, R108, R84 ;  /* 0x0000006c6454723c */ /* 0x044ff00000001854 */
[C---:B------:R-:W-:Y:S01]  /*15950*/  HMMA.16816.F32 R88, R100.reuse, R110, R88 ;  /* 0x0000006e6458723c */ /* 0x040fe20000001858 */
[----:B------:R-:W2:Y:S07]  /*15960*/  LDSM.16.MT88.4 R108, [R181+UR4+0x3100] ;  /* 0x00310004b56c783b */ /* 0x000eae0008004200 */
[C---:B------:R-:W-:Y:S08]  /*15970*/  HMMA.16816.F32 R92, R100.reuse, R116, R92 ;  /* 0x00000074645c723c */ /* 0x040ff0000000185c */
[----:B------:R-:W-:Y:S01]  /*15980*/  HMMA.16816.F32 R96, R100, R118, R96 ;  /* 0x000000766460723c */ /* 0x000fe20000001860 */
[----:B------:R-:W5:Y:S06]  /*15990*/  LDSM.16.MT88.4 R116, [R133+0x3100] ;  /* 0x003100008574783b */ /* 0x000f6c0000004200 */
[----:B------:R-:W-:Y:S02]  /*159a0*/  F2FP.PACK_AB R100, R178, R177 ;  /* 0x000000b1b264723e */ /* 0x000fe400000000ff */
[----:B------:R-:W-:Y:S03]  /*159b0*/  F2FP.PACK_AB R102, R216, R179 ;  /* 0x000000b3d866723e */ /* 0x000fe600000000ff */
[C---:B-1----:R-:W-:Y:S01]  /*159c0*/  F2FP.PACK_AB R101, R215.reuse, R176 ;  /* 0x000000b0d765723e */ /* 0x042fe200000000ff */
[----:B------:R-:W-:Y:S01]  /*159d0*/  FADD.FTZ R176, R176, R175 ;  /* 0x000000afb0b07221 */ /* 0x000fe20000010000 */
[C---:B------:R-:W-:Y:S03]  /*159e0*/  F2FP.PACK_AB R103, R218.reuse, R217 ;  /* 0x000000d9da67723e */ /* 0x040fe600000000ff */
[----:B------:R-:W-:Y:S04]  /*159f0*/  FADD.FTZ R176, R215, R176 ;  /* 0x000000b0d7b07221 */ /* 0x000fe80000010000 */
[C---:B---3--:R-:W-:Y:S03]  /*15a00*/  HMMA.16816.F32 R4, R100.reuse, R104, R4 ;  /* 0x000000686404723c */ /* 0x048fe60000001804 */
        /* <DEDUP_REMOVED lines=13> */
[----:B------:R-:W3:Y:S07]  /*15ae0*/  LDSM.16.MT88.4 R112, [R134+0x3100] ;  /* 0x003100008670783b */ /* 0x000eee0000004200 */
[C---:B------:R-:W-:Y:S08]  /*15af0*/  HMMA.16816.F32 R28, R100.reuse, R124, R28 ;  /* 0x0000007c641c723c */ /* 0x040ff0000000181c */
[C---:B------:R-:W-:Y:S01]  /*15b00*/  HMMA.16816.F32 R32, R100.reuse, R126, R32 ;  /* 0x0000007e6420723c */ /* 0x040fe20000001820 */
[----:B------:R-:W-:Y:S07]  /*15b10*/  LDSM.16.MT88.4 R124, [R181+UR4+0x1900] ;  /* 0x00190004b57c783b */ /* 0x000fee0008004200 */
[C---:B--2---:R-:W-:Y:S08]  /*15b20*/  HMMA.16816.F32 R36, R100.reuse, R108, R36 ;  /* 0x0000006c6424723c */ /* 0x044ff00000001824 */
[C---:B------:R-:W-:Y:S01]  /*15b30*/  HMMA.16816.F32 R40, R100.reuse, R110, R40 ;  /* 0x0000006e6428723c */ /* 0x040fe20000001828 */
[----:B------:R-:W2:Y:S07]  /*15b40*/  LDSM.16.MT88.4 R108, [R181+UR4+0x5100] ;  /* 0x00510004b56c783b */ /* 0x000eae0008004200 */
[C---:B-----5:R-:W-:Y:S08]  /*15b50*/  HMMA.16816.F32 R44, R100.reuse, R116, R44 ;  /* 0x00000074642c723c */ /* 0x060ff0000000182c */
[C---:B------:R-:W-:Y:S01]  /*15b60*/  HMMA.16816.F32 R48, R100.reuse, R118, R48 ;  /* 0x000000766430723c */ /* 0x040fe20000001830 */
[----:B------:R-:W4:Y:S07]  /*15b70*/  LDSM.16.MT88.4 R116, [R133+0x5100] ;  /* 0x005100008574783b */ /* 0x000f2e0000004200 */
[C---:B-1----:R-:W-:Y:S08]  /*15b80*/  HMMA.16816.F32 R52, R100.reuse, R104, R52 ;  /* 0x000000686434723c */ /* 0x042ff00000001834 */
[C---:B------:R-:W-:Y:S01]  /*15b90*/  HMMA.16816.F32 R56, R100.reuse, R106, R56 ;  /* 0x0000006a6438723c */ /* 0x040fe20000001838 */
[----:B------:R-:W1:Y:S07]  /*15ba0*/  LDSM.16.MT88.4 R104, [R180+UR4+0x5100] ;  /* 0x00510004b468783b */ /* 0x000e6e0008004200 */
        /* <DEDUP_REMOVED lines=8> */
[----:B------:R-:W4:Y:S07]  /*15c30*/  LDSM.16.MT88.4 R116, [R180+UR4+0x1900] ;  /* 0x00190004b474783b */ /* 0x000f2e0008004200 */
[C---:B-1----:R-:W-:Y:S08]  /*15c40*/  HMMA.16816.F32 R84, R100.reuse, R104, R84 ;  /* 0x000000686454723c */ /* 0x042ff00000001854 */
[C---:B------:R-:W-:Y:S08]  /*15c50*/  HMMA.16816.F32 R88, R100.reuse, R106, R88 ;  /* 0x0000006a6458723c */ /* 0x040ff00000001858 */
[C---:B---3--:R-:W-:Y:S08]  /*15c60*/  HMMA.16816.F32 R92, R100.reuse, R112, R92 ;  /* 0x00000070645c723c */ /* 0x048ff0000000185c */
[----:B------:R-:W-:Y:S08]  /*15c70*/  HMMA.16816.F32 R96, R100, R114, R96 ;  /* 0x000000726460723c */ /* 0x000ff00000001860 */
[C---:B------:R-:W-:Y:S01]  /*15c80*/  HMMA.16816.F32 R128, R136.reuse, R124, R4 ;  /* 0x0000007c8880723c */ /* 0x040fe20000001804 */
[----:B------:R-:W1:Y:S07]  /*15c90*/  LDSM.16.MT88.4 R4, [R133+0x5900] ;  /* 0x005900008504783b */ /* 0x000e6e0000004200 */
[C---:B------:R-:W-:Y:S01]  /*15ca0*/  HMMA.16816.F32 R124, R136.reuse, R126, R8 ;  /* 0x0000007e887c723c */ /* 0x040fe20000001808 */
[----:B------:R-:W3:Y:S07]  /*15cb0*/  LDSM.16.MT88.4 R8, [R180+UR4+0x5900] ;  /* 0x00590004b408783b */ /* 0x000eee0008004200 */
[C---:B--2---:R-:W-:Y:S01]  /*15cc0*/  HMMA.16816.F32 R100, R136.reuse, R108, R12 ;  /* 0x0000006c8864723c */ /* 0x044fe2000000180c */
[----:B------:R-:W2:Y:S07]  /*15cd0*/  LDSM.16.MT88.4 R12, [R134+0x5900] ;  /* 0x00590000860c783b */ /* 0x000eae0000004200 */
        /* <DEDUP_REMOVED lines=30> */
[----:B------:R-:W-:Y:S01]  /*15ec0*/  FADD.FTZ R205, R222, R205 ;  /* 0x000000cddecd7221 */ /* 0x000fe20000010000 */
[----:B------:R-:W-:-:S05]  /*15ed0*/  @!P0 BRA `(.L_x_1179) ;  /* 0x0000048000008947 */ /* 0x000fca0003800000 */
[----:B------:R-:W-:Y:S01]  /*15ee0*/  ISETP.NE.AND P2, PT, R195, 0x1, PT ;  /* 0x00000001c300780c */ /* 0x000fe20003f45270 */
[----:B------:R-:W-:Y:S01]  /*15ef0*/  IMAD.SHL.U32 R3, R213, 0x40, RZ ;  /* 0x00000040d5037824 */ /* 0x000fe200078e00ff */
[----:B------:R-:W-:Y:S01]  /*15f00*/  IADD3 R13, -R208, 0x10, RZ ;  /* 0x00000010d00d7810 */ /* 0x000fe20007ffe1ff */
[----:B------:R-:W-:Y:S01]  /*15f10*/  IMAD.MOV.U32 R197, RZ, RZ, RZ ;  /* 0x000000ffffc57224 */ /* 0x000fe200078e00ff */
[C---:B------:R-:W-:Y:S01]  /*15f20*/  SHF.L.U64.HI R9, R188.reuse, 0x1, R211 ;  /* 0x00000001bc097819 */ /* 0x040fe200000102d3 */
[----:B------:R-:W-:Y:S01]  /*15f30*/  IMAD.SHL.U32 R8, R188, 0x2, RZ ;  /* 0x00000002bc087824 */ /* 0x000fe200078e00ff */
[----:B------:R-:W-:Y:S02]  /*15f40*/  IADD3 R3, R201, R3, R192 ;  /* 0x00000003c9037210 */ /* 0x000fe40007ffe0c0 */
[----:B------:R-:W-:Y:S02]  /*15f50*/  LOP3.LUT R13, R13, 0xf, RZ, 0xc0, !PT ;  /* 0x0000000f0d0d7812 */ /* 0x000fe400078ec0ff */
[----:B------:R-:W-:Y:S05]  /*15f60*/  IADD3 R198, R3, -0x80, RZ ;  /* 0xffffff8003c67810 */ /* 0x000fea0007ffe0ff */
[----:B------:R-:W-:Y:S04]  /*15f70*/  @P2 IMAD.HI.U32 R6, R198, c[0x0][0x2bc], RZ ;  /* 0x0000af00c6062a27 */ /* 0x000fe800078e00ff */
[----:B------:R-:W-:Y:S01]  /*15f80*/  IMAD.MOV.U32 R3, RZ, RZ, R198 ;  /* 0x000000ffff037224 */ /* 0x000fe200078e00c6 */
[----:B------:R-:W-:Y:S02]  /*15f90*/  @P2 SHF.R.U32.HI R3, RZ, c[0x0][0x2c0], R6 ;  /* 0x0000b000ff032a19 */ /* 0x000fe40000011606 */
[----:B------:R-:W-:Y:S02]  /*15fa0*/  ISETP.GE.AND P2, PT, R200, c[0x0][0x1d4], PT ;  /* 0x00007500c8007a0c */ /* 0x000fe40003f46270 */
[C---:B------:R-:W-:Y:S04]  /*15fb0*/  @!P3 IADD3 R7, P0, R3.reuse, UR16, RZ ;  /* 0x000000100307bc10 */ /* 0x040fe8000ff1e0ff */
[----:B------:R-:W-:Y:S01]  /*15fc0*/  @!P3 LEA.HI.X.SX32 R6, R3, UR6, 0x1, P0 ;  /* 0x000000060306bc11 */ /* 0x000fe200080f0eff */
[----:B------:R-:W-:Y:S01]  /*15fd0*/  IMAD.MOV R3, RZ, RZ, -R3 ;  /* 0x000000ffff037224 */ /* 0x000fe200078e0a03 */
[----:B------:R-:W-:Y:S03]  /*15fe0*/  @!P3 LEA R4, P0, R7, c[0x0][0x2a0], 0x2 ;  /* 0x0000a8000704ba11 */ /* 0x000fe600078010ff */
[----:B------:R-:W-:Y:S01]  /*15ff0*/  IMAD R198, R3, c[0x0][0x2b8], R198 ;  /* 0x0000ae0003c67a24 */ /* 0x000fe200078e02c6 */
[----:B------:R-:W-:Y:S02]  /*16000*/  @!P3 LEA.HI.X R5, R7, c[0x0][0x2a4], R6, 0x2, P0 ;  /* 0x0000a9000705ba11 */ /* 0x000fe400000f1406 */
[----:B------:R-:W-:Y:S02]  /*16010*/  SEL R6, RZ, 0x10, P4 ;  /* 0x00000010ff067807 */ /* 0x000fe40002000000 */
[----:B------:R-:W-:Y:S01]  /*16020*/  SHF.R.S32.HI R3, RZ, 0x1f, R198 ;  /* 0x0000001fff037819 */ /* 0x000fe200000114c6 */
[----:B------:R1:W2:Y:S01]  /*16030*/  @!P3 LDG.E R197, [R4.64] ;  /* 0x0000000a04c5b981 */ /* 0x0002a2000c1e1900 */
[----:B------:R-:W-:Y:S02]  /*16040*/  IADD3 R17, -R6, 0x10, RZ ;  /* 0x0000001006117810 */ /* 0x000fe40007ffe1ff */
[----:B------:R-:W-:Y:S01]  /*16050*/  SHF.L.U64.HI R7, R210, 0x1, R207 ;  /* 0x00000001d2077819 */ /* 0x000fe200000102cf */
[----:B------:R-:W-:Y:S01]  /*16060*/  IMAD R3, R3, c[0x0][0x1e0], RZ ;  /* 0x0000780003037a24 */ /* 0x000fe200078e02ff */
[----:B------:R-:W-:Y:S03]  /*16070*/  LOP3.LUT R17, R17, 0xf, RZ, 0xc0, !PT ;  /* 0x0000000f11117812 */ /* 0x000fe600078ec0ff */
        /* <DEDUP_REMOVED lines=9> */
[C---:B------:R-:W-:Y:S02]  /*16110*/  LEA R11, P0, R4.reuse, c[0x0][0x1c8], 0x1 ;  /* 0x00007200040b7a11 */ /* 0x040fe400078008ff */
[----:B------:R-:W-:Y:S02]  /*16120*/  SEL R5, RZ, 0x10, P5 ;  /* 0x00000010ff057807 */ /* 0x000fe40002800000 */
[----:B------:R-:W-:Y:S01]  /*16130*/  LEA.HI.X R10, R4, c[0x0][0x1cc], R3, 0x1, P0 ;  /* 0x00007300040a7a11 */ /* 0x000fe200000f0c03 */
[----:B------:R-:W1:Y:S01]  /*16140*/  SHFL.IDX PT, R12, R11, 0x1, 0x181f ;  /* 0x00381f000b0c7f89 */ /* 0x000e6200000e0000 */
[----:B------:R-:W-:Y:S01]  /*16150*/  IMAD.SHL.U32 R3, R210, 0x2, RZ ;  /* 0x00000002d2037824 */ /* 0x000fe200078e00ff */
[----:B------:R-:W-:Y:S02]  /*16160*/  SHF.L.U64.HI R4, R206, 0x1, R209 ;  /* 0x00000001ce047819 */ /* 0x000fe400000102d1 */
[----:B------:R-:W2:Y:S01]  /*16170*/  SHFL.IDX PT, R14, R10, 0x1, 0x181f ;  /* 0x00381f000a0e7f89 */ /* 0x000ea200000e0000 */
[----:B------:R-:W-:Y:S03]  /*16180*/  IADD3 R18, -R5, 0x10, RZ ;  /* 0x0000001005127810 */ /* 0x000fe60007ffe1ff */
[----:B------:R-:W3:Y:S01]  /*16190*/  SHFL.IDX PT, R11, R11, RZ, 0x181f ;  /* 0x00181fff0b0b7589 */ /* 0x000ee200000e0000 */
[----:B------:R-:W-:Y:S03]  /*161a0*/  LOP3.LUT R18, R18, 0xf, RZ, 0xc0, !PT ;  /* 0x0000000f12127812 */ /* 0x000fe600078ec0ff */
[----:B------:R-:W4:Y:S01]  /*161b0*/  SHFL.IDX PT, R10, R10, RZ, 0x181f ;  /* 0x00181fff0a0a7589 */ /* 0x000f2200000e0000 */
[----:B-1----:R-:W-:Y:S04]  /*161c0*/  IADD3 R18, P1, P0, R18, R12, R3 ;  /* 0x0000000c12127210 */ /* 0x002fe8000783e003 */
[----:B--2---:R-:W-:Y:S02]  /*161d0*/  IADD3.X R19, RZ, R14, R7, P1, P0 ;  /* 0x0000000eff137210 */ /* 0x004fe40000fe0407 */
[----:B------:R-:W-:Y:S04]  /*161e0*/  IADD3 R16, P1, P0, R17, R12, R8 ;  /* 0x0000000c11107210 */ /* 0x000fe8000783e008 */
[----:B------:R-:W-:Y:S02]  /*161f0*/  IADD3.X R17, RZ, R14, R9, P1, P0 ;  /* 0x0000000eff117210 */ /* 0x000fe40000fe0409 */
[----:B------:R-:W-:Y:S04]  /*16200*/  IADD3 R12, P1, P0, R13, R12, R212 ;  /* 0x0000000c0d0c7210 */ /* 0x000fe8000783e0d4 */
[--C-:B------:R-:W-:Y:S02]  /*16210*/  IADD3.X R13, RZ, R14, R4.reuse, P1, P0 ;  /* 0x0000000eff0d7210 */ /* 0x100fe40000fe0404 */
[C---:B---3--:R-:W-:Y:S05]  /*16220*/  IADD3 R14, P0, R11.reuse, R3, RZ ;  /* 0x000000030b0e7210 */ /* 0x048fea0007f1e0ff */
[----:B----4-:R-:W-:Y:S01]  /*16230*/  IMAD.X R15, R10, 0x1, R7, P0 ;  /* 0x000000010a0f7824 */ /* 0x010fe200000e0607 */
[C---:B------:R-:W-:Y:S01]  /*16240*/  IADD3 R20, P0, R11.reuse, R8, RZ ;  /* 0x000000080b147210 */ /* 0x040fe20007f1e0ff */
[----:B------:R-:W-:Y:S04]  /*16250*/  IMAD.U32 R8, RZ, RZ, UR15 ;  /* 0x0000000fff087e24 */ /* 0x000fe8000f8e00ff */
[----:B------:R-:W-:Y:S02]  /*16260*/  IMAD R8, R8, 0x3000, R199 ;  /* 0x0000300008087824 */ /* 0x000fe400078e02c7 */
        /* <DEDUP_REMOVED lines=15> */
.L_x_1179:
        /* <DEDUP_REMOVED lines=9> */
.L_x_1169:
[----:B------:R-:W-:Y:S01]  /*163f0*/  ULEA UR4, UR12, 0x7f, 0x7 ;  /* 0x0000007f0c047891 */ /* 0x000fe2000f8e383f */
[----:B------:R-:W-:-:S02]  /*16400*/  ISETP.GE.AND P0, PT, R191, 0x1, PT ;  /* 0x00000001bf00780c */ /* 0x000fc40003f06270 */
[----:B------:R-:W-:Y:S01]  /*16410*/  ULDC.64 UR12, c[0x0][0x2c8] ;  /* 0x0000b200000c7ab9 */ /* 0x000fe20000000a00 */
[----:B------:R-:W-:Y:S01]  /*16420*/  IADD3 R5, R190, 0x1, -R193 ;  /* 0x00000001be057810 */ /* 0x000fe20007ffe8c1 */
[----:B------:R-:W-:-:S04]  /*16430*/  UIMAD.WIDE.U32 UR22, UR4, UR12, URZ ;  /* 0x0000000c041672a5 */ /* 0x000fc8000f8e003f */
        /* <DEDUP_REMOVED lines=13> */
.L_x_1182:
[----:B------:R-:W-:-:S04]  /*16510*/  MOV R3, 0x1 ;  /* 0x0000000100037802 */ /* 0x000fc80000000f00 */
[----:B------:R-:W-:-:S13]  /*16520*/  ISETP.NE.AND P0, PT, R3, c[0x0][0x32c], PT ;  /* 0x0000cb0003007a0c */ /* 0x000fda0003f05270 */
[----:B------:R-:W-:-:S05]  /*16530*/  @P0 IMAD.HI.U32 R3, R5, c[0x0][0x330], RZ ;  /* 0x0000cc0005030a27 */ /* 0x000fca00078e00ff */
[----:B------:R-:W-:-:S05]  /*16540*/  @P0 SHF.R.U32.HI R5, RZ, c[0x0][0x334], R3 ;  /* 0x0000cd00ff050a19 */ /* 0x000fca0000011603 */
.L_x_1183:
[----:B------:R-:W-:-:S05]  /*16550*/  IMAD R5, R5, c[0x0][0x32c], RZ ;  /* 0x0000cb0005057a24 */ /* 0x000fca00078e02ff */
[----:B------:R-:W-:-:S04]  /*16560*/  IMNMX R4, R4, R5, !PT ;  /* 0x0000000504047217 */ /* 0x000fc80007800200 */
.L_x_1181:
[----:B------:R-:W-:-:S04]  /*16570*/  IADD3 R4, R4, 0x3f, RZ ;  /* 0x0000003f04047810 */ /* 0x000fc80007ffe0ff */
[----:B------:R-:W-:-:S04]  /*16580*/  SHF.R.S32.HI R3, RZ, 0x1f, R4 ;  /* 0x0000001fff037819 */ /* 0x000fc80000011404 */
[----:B------:R-:W-:-:S04]  /*16590*/  LEA.HI R3, R3, R4, RZ, 0x6 ;  /* 0x0000000403037211 */ /* 0x000fc800078f30ff */
[----:B------:R-:W-:-:S04]  /*165a0*/  SHF.R.S32.HI R3, RZ, 0x6, R3 ;  /* 0x00000006ff037819 */ /* 0x000fc80000011403 */
[----:B------:R-:W-:-:S04]  /*165b0*/  IMNMX R218, R194, R3, !PT ;  /* 0x00000003c2da7217 */ /* 0x000fc80007800200 */
[----:B------:R-:W-:-:S13]  /*165c0*/  ISETP.GE.AND P0, PT, R213, R218, PT ;  /* 0x000000dad500720c */ /* 0x000fda0003f06270 */
[----:B------:R-:W-:Y:S05]  /*165d0*/  @!P0 BRA `(.L_x_1184) ;  /* 0x00002ce000008947 */ /* 0x000fea0003800000 */
[----:B------:R-:W2:Y:S01]  /*165e0*/  S2R R3, SR_TID.X ;  /* 0x0000000000037919 */ /* 0x000ea20000002100 */
[----:B------:R-:W-:Y:S01]  /*165f0*/  IMAD.MOV.U32 R184, RZ, RZ, 0x20 ;  /* 0x00000020ffb87424 */ /* 0x000fe200078e00ff */
[C---:B------:R-:W-:Y:S01]  /*16600*/  SHF.L.U64.HI R216, R210.reuse, 0x1, R207 ;  /* 0x00000001d2d87819 */ /* 0x040fe200000102cf */
[----:B-1----:R-:W-:Y:S01]  /*16610*/  IMAD.MOV.U32 R133, RZ, RZ, R2 ;  /* 0x000000ffff857224 */ /* 0x002fe200078e0002 */
[----:B------:R-:W-:Y:S01]  /*16620*/  SEL R214, RZ, 0x10, P5 ;  /* 0x00000010ffd67807 */ /* 0x000fe20002800000 */
[----:B------:R-:W-:Y:S01]  /*16630*/  IMAD.SHL.U32 R215, R210, 0x2, RZ ;  /* 0x00000002d2d77824 */ /* 0x000fe200078e00ff */
[C---:B------:R-:W-:Y:S01]  /*16640*/  SHF.L.U64.HI R212, R188.reuse, 0x1, R211 ;  /* 0x00000001bcd47819 */ /* 0x040fe200000102d3 */
[----:B------:R-:W-:Y:S01]  /*16650*/  IMAD.SHL.U32 R179, R188, 0x2, RZ ;  /* 0x00000002bcb37824 */ /* 0x000fe200078e00ff */
[----:B------:R-:W-:Y:S01]  /*16660*/  SEL R178, RZ, 0x10, P4 ;  /* 0x00000010ffb27807 */ /* 0x000fe20002000000 */
[C---:B------:R-:W-:Y:S01]  /*16670*/  IMAD.SHL.U32 R176, R206.reuse, 0x2, RZ ;  /* 0x00000002ceb07824 */ /* 0x040fe200078e00ff */
[----:B------:R-:W-:-:S02]  /*16680*/  SHF.L.U64.HI R177, R206, 0x1, R209 ;  /* 0x00000001ceb17819 */ /* 0x000fc400000102d1 */
[----:B--2---:R-:W-:-:S04]  /*16690*/  SHF.R.S32.HI R4, RZ, 0x1f, R3 ;  /* 0x0000001fff047819 */ /* 0x004fc80000011403 */
[----:B------:R-:W-:-:S04]  /*166a0*/  LEA.HI R4, R4, R3, RZ, 0x3 ;  /* 0x0000000304047211 */ /* 0x000fc800078f18ff */
[----:B------:R-:W-:-:S05]  /*166b0*/  LOP3.LUT R4, R4, 0xfffffff8, RZ, 0xc0, !PT ;  /* 0xfffffff804047812 */ /* 0x000fca00078ec0ff */
[----:B------:R-:W-:Y:S02]  /*166c0*/  IMAD.IADD R4, R3, 0x1, -R4 ;  /* 0x0000000103047824 */ /* 0x000fe400078e0a04 */
[----:B------:R-:W-:-:S03]  /*166d0*/  IMAD.MOV.U32 R3, RZ, RZ, R0 ;  /* 0x000000ffff037224 */ /* 0x000fc600078e0000 */
[----:B------:R-:W-:-:S04]  /*166e0*/  LOP3.LUT P0, RZ, R4, 0x2, RZ, 0xc0, !PT ;  /* 0x0000000204ff7812 */ /* 0x000fc8000780c0ff */
[----:B------:R-:W-:Y:S02]  /*166f0*/  SEL R184, R184, 0xffffffe0, !P0 ;  /* 0xffffffe0b8b87807 */ /* 0x000fe40004000000 */
.L_x_1187:
[----:B------:R-:W-:Y:S04]  /*16700*/  DEPBAR.LE SB0, 0x2 ;  /* 0x000080800000791a */ /* 0x000fe80000000000 */
[----:B------:R-:W-:Y:S01]  /*16710*/  BAR.SYNC.DEFER_BLOCKING 0x0 ;  /* 0x0000000000007b1d */ /* 0x000fe20000010000 */
[----:B------:R-:W-:Y:S01]  /*16720*/  UIMAD UR4, UR5, 0x6000, URZ ;  /* 0x00006000050478a4 */ /* 0x000fe2000f8e023f */
[----:B------:R-:W-:Y:S02]  /*16730*/  ISETP.GE.AND P0, PT, R194, R213, PT ;  /* 0x000000d5c200720c */ /* 0x000fe40003f06270 */
[----:B------:R-:W-:Y:S03]  /*16740*/  ISETP.GE.AND P2, PT, R200, c[0x0][0x1d4], PT ;  /* 0x00007500c8007a0c */ /* 0x000fe60003f46270 */
[----:B------:R-:W-:Y:S05]  /*16750*/  IADD3 R132, R187, UR4, RZ ;  /* 0x00000004bb847c10 */ /* 0x000fea000fffe0ff */
        /* <DEDUP_REMOVED lines=25> */
[----:B------:R-:W-:Y:S04]  /*168f0*/  IADD3 R5, P0, R8, UR18, RZ ;  /* 0x0000001208057c10 */ /* 0x000fe8000ff1e0ff */
[----:B------:R-:W-:Y:S02]  /*16900*/  IADD3.X R6, R9, UR7, R6, P0, !PT ;  /* 0x0000000709067c10 */ /* 0x000fe400087fe406 */
[C---:B------:R-:W-:Y:S02]  /*16910*/  LEA R0, P0, R5.reuse, c[0x0][0x1f8], 0x1 ;  /* 0x00007e0005007a11 */ /* 0x040fe400078008ff */
[----:B------:R-:W-:Y:S02]  /*16920*/  IADD3 R9, -R208, 0x10, RZ ;  /* 0x00000010d0097810 */ /* 0x000fe40007ffe1ff */
[----:B------:R-:W-:Y:S01]  /*16930*/  LEA.HI.X R4, R5, c[0x0][0x1fc], R6, 0x1, P0 ;  /* 0x00007f0005047a11 */ /* 0x000fe200000f0c06 */
[----:B------:R-:W5:Y:S01]  /*16940*/  SHFL.IDX PT, R8, R0, 0x1, 0x181f ;  /* 0x00381f0000087f89 */ /* 0x000f6200000e0000 */
[----:B------:R-:W-:Y:S03]  /*16950*/  LOP3.LUT R9, R9, 0xf, RZ, 0xc0, !PT ;  /* 0x0000000f09097812 */ /* 0x000fe600078ec0ff */
[----:B------:R-:W4:Y:S04]  /*16960*/  SHFL.IDX PT, R5, R4, 0x1, 0x181f ;  /* 0x00381f0004057f89 */ /* 0x000f2800000e0000 */
[----:B------:R-:W3:Y:S04]  /*16970*/  SHFL.IDX PT, R0, R0, RZ, 0x181f ;  /* 0x00181fff00007589 */ /* 0x000ee800000e0000 */
[----:B------:R-:W2:Y:S01]  /*16980*/  SHFL.IDX PT, R7, R4, RZ, 0x181f ;  /* 0x00181fff04077589 */ /* 0x000ea200000e0000 */
[-C--:B-----5:R-:W-:Y:S04]  /*16990*/  IADD3 R14, P1, P0, R14, R8.reuse, R215 ;  /* 0x000000080e0e7210 */ /* 0x0a0fe8000783e0d7 */
[-C--:B----4-:R-:W-:Y:S02]  /*169a0*/  IADD3.X R15, RZ, R5.reuse, R216, P1, P0 ;  /* 0x00000005ff0f7210 */ /* 0x090fe40000fe04d8 */
[-C--:B------:R-:W-:Y:S04]  /*169b0*/  IADD3 R10, P1, P0, R10, R8.reuse, R179 ;  /* 0x000000080a0a7210 */ /* 0x080fe8000783e0b3 */
[-C--:B------:R-:W-:Y:S02]  /*169c0*/  IADD3.X R11, RZ, R5.reuse, R212, P1, P0 ;  /* 0x00000005ff0b7210 */ /* 0x080fe40000fe04d4 */
[----:B------:R-:W-:Y:S04]  /*169d0*/  IADD3 R8, P1, P0, R9, R8, R176 ;  /* 0x0000000809087210 */ /* 0x000fe8000783e0b0 */
[--C-:B------:R-:W-:Y:S01]  /*169e0*/  IADD3.X R9, RZ, R5, R177.reuse, P1, P0 ;  /* 0x00000005ff097210 */ /* 0x100fe20000fe04b1 */
[----:B------:R-:W-:Y:S01]  /*169f0*/  IMAD.U32 R5, RZ, RZ, UR15 ;  /* 0x0000000fff057e24 */ /* 0x000fe2000f8e00ff */
[C---:B---3--:R-:W-:Y:S03]  /*16a00*/  IADD3 R22, P0, R0.reuse, R215, RZ ;  /* 0x000000d700167210 */ /* 0x048fe60007f1e0ff */
[----:B------:R-:W-:Y:S02]  /*16a10*/  IMAD R13, R5, 0x6000, R196 ;  /* 0x00006000050d7824 */ /* 0x000fe400078e02c4 */
[C---:B--2---:R-:W-:Y:S01]  /*16a20*/  IMAD.X R23, R7.reuse, 0x1, R216, P0 ;  /* 0x0000000107177824 */ /* 0x044fe200000e06d8 */
[C---:B------:R-:W-:Y:S04]  /*16a30*/  IADD3 R20, P0, R0.reuse, R179, RZ ;  /* 0x000000b300147210 */ /* 0x040fe80007f1e0ff */
[----:B------:R2:W-:Y:S01]  /*16a40*/  LDGSTS.E.BYPASS.LTC128B.128 [R13], [R22.64], !P5 ;  /* 0x00000000160d7fae */ /* 0x0005e2000e901d4a */
[C---:B------:R-:W-:Y:S01]  /*16a50*/  IMAD.X R21, R7.reuse, 0x1, R212, P0 ;  /* 0x0000000107157824 */ /* 0x040fe200000e06d4 */
[----:B------:R-:W-:Y:S04]  /*16a60*/  IADD3 R6, P0, R0, R176, RZ ;  /* 0x000000b000067210 */ /* 0x000fe80007f1e0ff */
[----:B------:R2:W-:Y:S01]  /*16a70*/  LDGSTS.E.BYPASS.LTC128B.128 [R13+0x2000], [R20.64], !P4 ;  /* 0x02000000140d7fae */ /* 0x0005e2000e101d4a */
[----:B------:R-:W-:Y:S01]  /*16a80*/  IMAD.X R7, R7, 0x1, R177, P0 ;  /* 0x0000000107077824 */ /* 0x000fe200000e06b1 */
[----:B------:R-:W-:Y:S04]  /*16a90*/  ISETP.NE.U32.AND P0, PT, R214, RZ, PT ;  /* 0x000000ffd600720c */ /* 0x000fe80003f05070 */
[----:B------:R2:W-:Y:S09]  /*16aa0*/  LDGSTS.E.BYPASS.LTC128B.128 [R13+0x4000], [R6.64], !P2 ;  /* 0x04000000060d7fae */ /* 0x0005f2000d101d4a */
[----:B------:R2:W-:Y:S01]  /*16ab0*/  LDGSTS.E.BYPASS.LTC128B.128.ZFILL [R13+0x1000], [R14.64], P0 ;  /* 0x010000000e0d7fae */ /* 0x0005e20008141d4a */
[----:B------:R-:W-:Y:S11]  /*16ac0*/  ISETP.NE.U32.AND P0, PT, R178, RZ, PT ;  /* 0x000000ffb200720c */ /* 0x000ff60003f05070 */
[----:B------:R-:W-:Y:S02]  /*16ad0*/  @!UPT UIADD3 URZ, URZ, URZ, URZ ;  /* 0x0000003f3f3ff290 */ /* 0x000fe4000fffe03f */
[----:B------:R2:W-:Y:S01]  /*16ae0*/  LDGSTS.E.BYPASS.LTC128B.128.ZFILL [R13+0x3000], [R10.64], P0 ;  /* 0x030000000a0d7fae */ /* 0x0005e20008141d4a */
[----:B------:R-:W-:Y:S11]  /*16af0*/  ISETP.NE.U32.AND P0, PT, R208, RZ, PT ;  /* 0x000000ffd000720c */ /* 0x000ff60003f05070 */
[----:B------:R-:W-:Y:S02]  /*16b00*/  @!UPT UIADD3 URZ, URZ, URZ, URZ ;  /* 0x0000003f3f3ff290 */ /* 0x000fe4000fffe03f */
[----:B------:R2:W-:Y:S02]  /*16b10*/  LDGSTS.E.BYPASS.LTC128B.128.ZFILL [R13+0x5000], [R8.64], P0 ;  /* 0x05000000080d7fae */ /* 0x0005e40008141d4a */
.L_x_1185:
        /* <DEDUP_REMOVED lines=570> */
[----:B------:R-:W-:Y:S01]  /*18ec0*/  IMAD.MOV.U32 R3, RZ, RZ, R198 ;  /* 0x000000ffff037224 */ /* 0x000fe200078e00c6 */
[----:B------:R-:W-:Y:S01]  /*18ed0*/  IADD3 R9, -R208, 0x10, RZ ;  /* 0x00000010d0097810 */ /* 0x000fe20007ffe1ff */
[----:B------:R-:W-:Y:S03]  /*18ee0*/  @P1 IMAD.HI.U32 R6, R198, c[0x0][0x2bc], RZ ;  /* 0x0000af00c6061a27 */ /* 0x000fe600078e00ff */
[----:B------:R-:W-:Y:S02]  /*18ef0*/  LOP3.LUT R9, R9, 0xf, RZ, 0xc0, !PT ;  /* 0x0000000f09097812 */ /* 0x000fe400078ec0ff */
        /* <DEDUP_REMOVED lines=22> */
[----:B------:R-:W-:Y:S03]  /*19060*/  IMAD.U32 R4, RZ, RZ, UR15 ;  /* 0x0000000fff047e24 */ /* 0x000fe6000f8e00ff */
[----:B------:R-:W2:Y:S01]  /*19070*/  SHFL.IDX PT, R3, R5, 0x1, 0x181f ;  /* 0x00381f0005037f89 */ /* 0x000ea200000e0000 */
[----:B------:R-:W-:Y:S03]  /*19080*/  IMAD R4, R4, 0x3000, R199 ;  /* 0x0000300004047824 */ /* 0x000fe600078e02c7 */
[----:B------:R-:W3:Y:S01]  /*19090*/  SHFL.IDX PT, R6, R18, RZ, 0x181f ;  /* 0x00181fff12067589 */ /* 0x000ee200000e0000 */
[-C--:B-1----:R-:W-:Y:S04]  /*190a0*/  IADD3 R12, P1, P0, R12, R8.reuse, R215 ;  /* 0x000000080c0c7210 */ /* 0x082fe8000783e0d7 */
[-C--:B--2---:R-:W-:Y:S02]  /*190b0*/  IADD3.X R13, RZ, R3.reuse, R216, P1, P0 ;  /* 0x00000003ff0d7210 */ /* 0x084fe40000fe04d8 */
[-C--:B------:R-:W-:Y:S04]  /*190c0*/  IADD3 R10, P1, P0, R10, R8.reuse, R179 ;  /* 0x000000080a0a7210 */ /* 0x080fe8000783e0b3 */
[-C--:B------:R-:W-:Y:S02]  /*190d0*/  IADD3.X R11, RZ, R3.reuse, R212, P1, P0 ;  /* 0x00000003ff0b7210 */ /* 0x080fe40000fe04d4 */
[----:B------:R-:W-:Y:S04]  /*190e0*/  IADD3 R8, P1, P0, R9, R8, R176 ;  /* 0x0000000809087210 */ /* 0x000fe8000783e0b0 */
[--C-:B------:R-:W-:Y:S02]  /*190f0*/  IADD3.X R9, RZ, R3, R177.reuse, P1, P0 ;  /* 0x00000003ff097210 */ /* 0x100fe40000fe04b1 */
        /* <DEDUP_REMOVED lines=19> */
.L_x_1186:
        /* <DEDUP_REMOVED lines=9> */
.L_x_1184:
[----:B------:R-:W-:-:S13]  /*192c0*/  ISETP.GE.AND P0, PT, R213, R194, PT ;  /* 0x000000c2d500720c */ /* 0x000fda0003f06270 */
[----:B------:R-:W-:Y:S05]  /*192d0*/  @!P0 BRA `(.L_x_1188) ;  /* 0x0000365000008947 */ /* 0x000fea0003800000 */
[----:B------:R-:W2:Y:S01]  /*192e0*/  S2R R4, SR_TID.X ;  /* 0x0000000000047919 */ /* 0x000ea20000002100 */
[C---:B------:R-:W-:Y:S01]  /*192f0*/  SHF.L.U64.HI R211, R188.reuse, 0x1, R211 ;  /* 0x00000001bcd37819 */ /* 0x040fe200000102d3 */
[----:B------:R-:W-:Y:S01]  /*19300*/  IMAD.SHL.U32 R208, R188, 0x2, RZ ;  /* 0x00000002bcd07824 */ /* 0x000fe200078e00ff */
[----:B------:R-:W-:Y:S01]  /*19310*/  SHF.L.U64.HI R207, R210, 0x1, R207 ;  /* 0x00000001d2cf7819 */ /* 0x000fe200000102cf */
[----:B------:R-:W-:Y:S01]  /*19320*/  IMAD.MOV.U32 R188, RZ, RZ, 0x40 ;  /* 0x00000040ffbc7424 */ /* 0x000fe200078e00ff */
[----:B------:R-:W-:Y:S01]  /*19330*/  SHF.L.U64.HI R209, R206, 0x1, R209 ;  /* 0x00000001ced17819 */ /* 0x000fe200000102d1 */
[----:B------:R-:W-:Y:S01]  /*19340*/  IMAD.SHL.U32 R210, R210, 0x2, RZ ;  /* 0x00000002d2d27824 */ /* 0x000fe200078e00ff */
[----:B------:R-:W-:Y:S01]  /*19350*/  ULDC UR12, c[0x0][0x324] ;  /* 0x0000c900000c7ab9 */ /* 0x000fe20000000800 */
[----:B------:R-:W-:Y:S01]  /*19360*/  IMAD.SHL.U32 R206, R206, 0x2, RZ ;  /* 0x00000002cece7824 */ /* 0x000fe200078e00ff */
[----:B------:R-:W-:Y:S01]  /*19370*/  ULOP3.LUT UR12, URZ, UR12, URZ, 0x33, !UPT ;  /* 0x0000000c3f0c7292 */ /* 0x000fe2000f8e333f */
[----:B------:R-:W-:Y:S01]  /*19380*/  IMAD.MOV.U32 R132, RZ, RZ, R2 ;  /* 0x000000ffff847224 */ /* 0x000fe200078e0002 */
[----:B--2---:R-:W-:-:S04]  /*19390*/  SHF.R.S32.HI R3, RZ, 0x1f, R4 ;  /* 0x0000001fff037819 */ /* 0x004fc80000011404 */
[----:B------:R-:W-:-:S04]  /*193a0*/  LEA.HI R3, R3, R4, RZ, 0x3 ;  /* 0x0000000403037211 */ /* 0x000fc800078f18ff */
[----:B------:R-:W-:-:S05]  /*193b0*/  LOP3.LUT R3, R3, 0xfffffff8, RZ, 0xc0, !PT ;  /* 0xfffffff803037812 */ /* 0x000fca00078ec0ff */
[----:B------:R-:W-:-:S05]  /*193c0*/  IMAD.IADD R3, R4, 0x1, -R3 ;  /* 0x0000000104037824 */ /* 0x000fca00078e0a03 */
[----:B------:R-:W-:Y:S01]  /*193d0*/  LOP3.LUT P0, RZ, R3, 0x4, RZ, 0xc0, !PT ;  /* 0x0000000403ff7812 */ /* 0x000fe2000780c0ff */
[----:B------:R-:W-:-:S03]  /*193e0*/  IMAD.MOV.U32 R3, RZ, RZ, R0 ;  /* 0x000000ffff037224 */ /* 0x000fc600078e0000 */
[----:B------:R-:W-:Y:S02]  /*193f0*/  SEL R188, R188, 0xffffffc0, !P0 ;  /* 0xffffffc0bcbc7807 */ /* 0x000fe40004000000 */
.L_x_1199:
[----:B------:R-:W-:Y:S04]  /*19400*/  DEPBAR.LE SB0, 0x2 ;  /* 0x000080800000791a */ /* 0x000fe80000000000 */
[----:B------:R-:W-:Y:S01]  /*19410*/  BAR.SYNC.DEFER_BLOCKING 0x0 ;  /* 0x0000000000007b1d */ /* 0x000fe20000010000 */
[----:B------:R-:W-:Y:S01]  /*19420*/  UIMAD UR4, UR5, 0x6000, URZ ;  /* 0x00006000050478a4 */ /* 0x000fe2000f8e023f */
[----:B------:R-:W-:Y:S05]  /*19430*/  ISETP.GE.AND P0, PT, R194, R213, PT ;  /* 0x000000d5c200720c */ /* 0x000fea0003f06270 */
[----:B------:R-:W-:Y:S05]  /*19440*/  IADD3 R135, R187, UR4, RZ ;  /* 0x00000004bb877c10 */ /* 0x000fea000fffe0ff */
[----:B-1----:R-:W-:Y:S01]  /*19450*/  IMAD.IADD R133, R184, 0x1, R135 ;  /* 0x00000001b8857824 */ /* 0x002fe200078e0287 */
        /* <DEDUP_REMOVED lines=14> */
[----:B------:R-:W-:Y:S01]  /*19540*/  ISETP.GE.AND P1, PT, R200, c[0x0][0x1d4], PT ;  /* 0x00007500c8007a0c */ /* 0x000fe20003f26270 */
[----:B------:R-:W-:Y:S02]  /*19550*/  IMAD R5, R5, c[0x0][0x208], RZ ;  /* 0x0000820005057a24 */ /* 0x000fe400078e02ff */
[----:B------:R-:W-:Y:S02]  /*19560*/  IMAD R2, R2, c[0x0][0x218], RZ ;  /* 0x0000860002027a24 */ /* 0x000fe400078e02ff */
[----:B------:R-:W-:Y:S02]  /*19570*/  IMAD R5, R198, c[0x0][0x20c], R5 ;  /* 0x00008300c6057a24 */ /* 0x000fe400078e0205 */
[----:B------:R-:W-:Y:S02]  /*19580*/  IMAD R2, R197, c[0x0][0x21c], R2 ;  /* 0x00008700c5027a24 */ /* 0x000fe400078e0202 */
[----:B------:R-:W-:Y:S01]  /*19590*/  IMAD.IADD R9, R9, 0x1, R5 ;  /* 0x0000000109097824 */ /* 0x000fe200078e0205 */
[----:B------:R-:W-:Y:S03]  /*195a0*/  MOV R5, UR15 ;  /* 0x0000000f00057c02 */ /* 0x000fe60008000f00 */
[----:B------:R-:W-:Y:S05]  /*195b0*/  IMAD.WIDE.U32 R8, R197, c[0x0][0x218], R8 ;  /* 0x00008600c5087a25 */ /* 0x000fea00078e0008 */
[----:B------:R-:W-:Y:S04]  /*195c0*/  IADD3 R0, P0, R8, UR18, RZ ;  /* 0x0000001208007c10 */ /* 0x000fe8000ff1e0ff */
[----:B------:R-:W-:Y:S02]  /*195d0*/  IADD3.X R9, R9, UR7, R2, P0, !PT ;  /* 0x0000000709097c10 */ /* 0x000fe400087fe402 */
[C---:B------:R-:W-:Y:S04]  /*195e0*/  LEA R4, P0, R0.reuse, c[0x0][0x1f8], 0x1 ;  /* 0x00007e0000047a11 */ /* 0x040fe800078008ff */
[----:B------:R-:W-:Y:S01]  /*195f0*/  LEA.HI.X R6, R0, c[0x0][0x1fc], R9, 0x1, P0 ;  /* 0x00007f0000067a11 */ /* 0x000fe200000f0c09 */
[----:B------:R-:W5:Y:S04]  /*19600*/  SHFL.IDX PT, R11, R4, RZ, 0x181f ;  /* 0x00181fff040b7589 */ /* 0x000f6800000e0000 */
[----:B------:R-:W4:Y:S04]  /*19610*/  SHFL.IDX PT, R2, R6, RZ, 0x181f ;  /* 0x00181fff06027589 */ /* 0x000f2800000e0000 */
[----:B------:R-:W3:Y:S04]  /*19620*/  SHFL.IDX PT, R7, R4, 0x1, 0x181f ;  /* 0x00381f0004077f89 */ /* 0x000ee800000e0000 */
[----:B------:R-:W2:Y:S01]  /*19630*/  SHFL.IDX PT, R0, R6, 0x1, 0x181f ;  /* 0x00381f0006007f89 */ /* 0x000ea200000e0000 */
[C---:B-----5:R-:W-:Y:S05]  /*19640*/  IADD3 R14, P0, R11.reuse, R210, RZ ;  /* 0x000000d20b0e7210 */ /* 0x060fea0007f1e0ff */
[C---:B----4-:R-:W-:Y:S01]  /*19650*/  IMAD.X R15, R2.reuse, 0x1, R207, P0 ;  /* 0x00000001020f7824 */ /* 0x050fe200000e06cf */
[C---:B------:R-:W-:Y:S05]  /*19660*/  IADD3 R12, P0, R11.reuse, R208, RZ ;  /* 0x000000d00b0c7210 */ /* 0x040fea0007f1e0ff */
[C---:B------:R-:W-:Y:S01]  /*19670*/  IMAD.X R13, R2.reuse, 0x1, R211, P0 ;  /* 0x00000001020d7824 */ /* 0x040fe200000e06d3 */
[----:B------:R-:W-:Y:S05]  /*19680*/  IADD3 R10, P0, R11, R206, RZ ;  /* 0x000000ce0b0a7210 */ /* 0x000fea0007f1e0ff */
[----:B------:R-:W-:Y:S01]  /*19690*/  IMAD.X R11, R2, 0x1, R209, P0 ;  /* 0x00000001020b7824 */ /* 0x000fe200000e06d1 */
[----:B---3--:R-:W-:Y:S01]  /*196a0*/  IADD3 R8, P0, R7, R210, RZ ;  /* 0x000000d207087210 */ /* 0x008fe20007f1e0ff */
[----:B------:R-:W-:Y:S04]  /*196b0*/  IMAD R2, R5, 0x6000, R196 ;  /* 0x0000600005027824 */ /* 0x000fe800078e02c4 */
[C---:B--2---:R-:W-:Y:S01]  /*196c0*/  IMAD.X R9, R0.reuse, 0x1, R207, P0 ;  /* 0x0000000100097824 */ /* 0x044fe200000e06cf */
[----:B------:R2:W-:Y:S01]  /*196d0*/  LDGSTS.E.BYPASS.LTC128B.128 [R2], [R14.64], !P5 ;  /* 0x000000000e027fae */ /* 0x0005e2000e901d4a */
[C---:B------:R-:W-:Y:S03]  /*196e0*/  IADD3 R4, P0, R7.reuse, R208, RZ ;  /* 0x000000d007047210 */ /* 0x040fe60007f1e0ff */
[----:B------:R2:W-:Y:S02]  /*196f0*/  LDGSTS.E.BYPASS.LTC128B.128 [R2+0x2000], [R12.64], !P4 ;  /* 0x020000000c027fae */ /* 0x0005e4000e101d4a */
[C---:B------:R-:W-:Y:S01]  /*19700*/  IMAD.X R5, R0.reuse, 0x1, R211, P0 ;  /* 0x0000000100057824 */ /* 0x040fe200000e06d3 */
[----:B------:R-:W-:Y:S01]  /*19710*/  IADD3 R6, P0, R7, R206, RZ ;  /* 0x000000ce07067210 */ /* 0x000fe20007f1e0ff */
[----:B------:R2:W-:Y:S03]  /*19720*/  LDGSTS.E.BYPASS.LTC128B.128 [R2+0x4000], [R10.64], !P1 ;  /* 0x040000000a027fae */ /* 0x0005e6000c901d4a */
[----:B------:R-:W-:Y:S01]  /*19730*/  IADD3.X R7, R0, R209, RZ, P0, !PT ;  /* 0x000000d100077210 */ /* 0x000fe200007fe4ff */
[----:B------:R2:W-:Y:S04]  /*19740*/  LDGSTS.E.BYPASS.LTC128B.128 [R2+0x1000], [R8.64], !P5 ;  /* 0x0100000008027fae */ /* 0x0005e8000e901d4a */
[----:B------:R2:W-:Y:S04]  /*19750*/  LDGSTS.E.BYPASS.LTC128B.128 [R2+0x3000], [R4.64], !P4 ;  /* 0x0300000004027fae */ /* 0x0005e8000e101d4a */
[----:B------:R2:W-:Y:S02]  /*19760*/  LDGSTS.E.BYPASS.LTC128B.128 [R2+0x5000], [R6.64], !P1 ;  /* 0x0500000006027fae */ /* 0x0005e4000c901d4a */
.L_x_1189:
[C---:B--23--:R-:W-:Y:S01]  /*19770*/  HMMA.16816.F32 R4, R136.reuse, R140, RZ ;  /* 0x0000008c8804723c */ /* 0x04cfe200000018ff */
        /* <DEDUP_REMOVED lines=13> */
[C---:B----4-:R-:W-:Y:S03]  /*19850*/  HMMA.16816.F32 R12, R136.reuse, R16, RZ ;  /* 0x00000010880c723c */ /* 0x050fe600000018ff */
[----:B------:R-:W-:Y:S05]  /*19860*/  LDSM.16.M88.4 R164, [R0+0xc900] ;  /* 0x00c9000000a4783b */ /* 0x000fea0000000200 */
[C---:B------:R-:W-:Y:S01]  /*19870*/  HMMA.16816.F32 R16, R136.reuse, R18, RZ ;  /* 0x000000128810723c */ /* 0x040fe200000018ff */
[----:B------:R-:W-:Y:S06]  /*19880*/  LDSM.16.M88.4 R172, [R2+0xc100] ;  /* 0x00c1000002ac783b */ /* 0x000fec0000000200 */
[----:B------:R-:W-:Y:S01]  /*19890*/  LDSM.16.M88.4 R176, [R2+0xc900] ;  /* 0x00c9000002b0783b */ /* 0x000fe20000000200 */
        /* <DEDUP_REMOVED lines=119> */
[----:B------:R-:W1:Y:S07]  /*1a010*/  LDSM.16.M88.4 R152, [R182+0x8000] ;  /* 0x00800000b698783b */ /* 0x000e6e0000000200 */
[C---:B--2---:R-:W-:Y:S04]  /*1a020*/  HMMA.16816.F32 R28, R160.reuse, R136, R28 ;  /* 0x00000088a01c723c */ /* 0x044fe8000000181c */
[----:B----4-:R-:W-:Y:S01]  /*1a030*/  IMAD.MOV.U32 R0, RZ, RZ, R202 ;  /* 0x000000ffff007224 */ /* 0x010fe200078e00ca */
[----:B------:R-:W-:Y:S03]  /*1a040*/  @P0 SHF.R.U32.HI R0, RZ, c[0x0][0x2cc], R2 ;  /* 0x0000b300ff000a19 */ /* 0x000fe60000011602 */
[----:B------:R-:W-:Y:S01]  /*1a050*/  HMMA.16816.F32 R32, R160, R138, R32 ;  /* 0x0000008aa020723c */ /* 0x000fe20000001820 */
[----:B------:R2:W-:Y:S06]  /*1a060*/  LDSM.16.M88.4 R136, [R134+0x11900] ;  /* 0x011900008688783b */ /* 0x0005ec0000000200 */
[----:B------:R-:W4:Y:S01]  /*1a070*/  SHFL.IDX PT, R133, R0, RZ, 0x1c1f ;  /* 0x001c1fff00857589 */ /* 0x000f2200000e0000 */
[C---:B---3--:R-:W-:Y:S08]  /*1a080*/  HMMA.16816.F32 R4, R144.reuse, R148, R4 ;  /* 0x000000949004723c */ /* 0x048ff00000001804 */
[C---:B------:R-:W-:Y:S08]  /*1a090*/  HMMA.16816.F32 R8, R144.reuse, R150, R8 ;  /* 0x000000969008723c */ /* 0x040ff00000001808 */
[C---:B-----5:R-:W-:Y:S08]  /*1a0a0*/  HMMA.16816.F32 R12, R144.reuse, R156, R12 ;  /* 0x0000009c900c723c */ /* 0x060ff0000000180c */
[C---:B------:R-:W-:Y:S08]  /*1a0b0*/  HMMA.16816.F32 R16, R144.reuse, R158, R16 ;  /* 0x0000009e9010723c */ /* 0x040ff00000001810 */
[C---:B------:R-:W-:Y:S08]  /*1a0c0*/  HMMA.16816.F32 R20, R144.reuse, R140, R20 ;  /* 0x0000008c9014723c */ /* 0x040ff00000001814 */
[C---:B------:R-:W-:Y:S07]  /*1a0d0*/  HMMA.16816.F32 R24, R144.reuse, R142, R24 ;  /* 0x0000008e9018723c */ /* 0x040fee0000001818 */
[----:B------:R-:W-:Y:S01]  /*1a0e0*/  IMAD.SHL.U32 R142, R213, 0x40, RZ ;  /* 0x00000040d58e7824 */ /* 0x000fe200078e00ff */
[C---:B------:R-:W-:Y:S04]  /*1a0f0*/  HMMA.16816.F32 R28, R144.reuse, R164, R28 ;  /* 0x000000a4901c723c */ /* 0x040fe8000000181c */
[----:B------:R-:W-:Y:S04]  /*1a100*/  IADD3 R2, -R203, 0x1, -R142 ;  /* 0x00000001cb027810 */ /* 0x000fe80007ffe98e */
[----:B------:R-:W-:Y:S04]  /*1a110*/  HMMA.16816.F32 R32, R144, R166, R32 ;  /* 0x000000a69020723c */ /* 0x000fe80000001820 */
[----:B------:R-:W-:Y:S04]  /*1a120*/  IADD3 R2, -R193, R2, R190 ;  /* 0x00000002c1027210 */ /* 0x000fe80007ffe1be */
[C---:B-1----:R-:W-:Y:S05]  /*1a130*/  HMMA.16816.F32 R4, R152.reuse, R168, R4 ;  /* 0x000000a89804723c */ /* 0x042fea0000001804 */
[C---:B--2---:R-:W-:Y:S02]  /*1a140*/  IADD3 R134, R2.reuse, c[0x0][0x328], RZ ;  /* 0x0000ca0002867a10 */ /* 0x044fe40007ffe0ff */
[----:B------:R-:W-:Y:S01]  /*1a150*/  IADD3 R2, R2, UR12, RZ ;  /* 0x0000000c02027c10 */ /* 0x000fe2000fffe0ff */
[C---:B------:R-:W-:Y:S04]  /*1a160*/  HMMA.16816.F32 R8, R152.reuse, R170, R8 ;  /* 0x000000aa9808723c */ /* 0x040fe80000001808 */
[--C-:B----4-:R-:W-:Y:S02]  /*1a170*/  IMAD.IADD R144, R134, 0x1, R133.reuse ;  /* 0x0000000186907824 */ /* 0x110fe400078e0285 */
[----:B------:R-:W-:Y:S02]  /*1a180*/  IMAD.IADD R143, R2, 0x1, R133 ;  /* 0x00000001028f7824 */ /* 0x000fe400078e0285 */
        /* <DEDUP_REMOVED lines=20> */
.L_x_1192:
[----:B------:R-:W-:Y:S04]  /*1a2d0*/  MOV R133, 0x1 ;  /* 0x0000000100857802 */ /* 0x000fe80000000f00 */
[----:B------:R-:W-:Y:S11]  /*1a2e0*/  ISETP.NE.AND P0, PT, R133, c[0x0][0x32c], PT ;  /* 0x0000cb0085007a0c */ /* 0x000ff60003f05270 */
[----:B------:R-:W-:Y:S02]  /*1a2f0*/  @!UPT UIADD3 URZ, URZ, URZ, URZ ;  /* 0x0000003f3f3ff290 */ /* 0x000fe4000fffe03f */
[----:B------:R-:W-:Y:S05]  /*1a300*/  @P0 IMAD.HI.U32 R133, R135, c[0x0][0x330], RZ ;  /* 0x0000cc0087850a27 */ /* 0x000fea00078e00ff */
[----:B------:R-:W-:Y:S02]  /*1a310*/  @P0 SHF.R.U32.HI R135, RZ, c[0x0][0x334], R133 ;  /* 0x0000cd00ff870a19 */ /* 0x000fe40000011685 */
.L_x_1193:
[----:B------:R-:W-:Y:S05]  /*1a320*/  BSYNC B0 ;  /* 0x0000000000007941 */ /* 0x000fea0003800000 */
.L_x_1191:
[----:B------:R-:W-:Y:S04]  /*1a330*/  IMAD R136, R135, c[0x0][0x32c], -R142 ;  /* 0x0000cb0087887a24 */ /* 0x000fe800078e0a8e */
[----:B------:R-:W-:Y:S05]  /*1a340*/  IMAD.IADD R136, R136, 0x1, -R203 ;  /* 0x0000000188887824 */ /* 0x000fea00078e0acb */
[----:B------:R-:W-:Y:S02]  /*1a350*/  IADD3 R133, R136, c[0x0][0x32c], RZ ;  /* 0x0000cb0088857a10 */ /* 0x000fe40007ffe0ff */
[----:B------:R-:W-:Y:S02]  /*1a360*/  IMNMX R143, R143, R136, !PT ;  /* 0x000000888f8f7217 */ /* 0x000fe40007800200 */
[----:B------:R-:W-:Y:S02]  /*1a370*/  IMNMX R144, R144, R133, PT ;  /* 0x0000008590907217 */ /* 0x000fe40003800200 */
.L_x_1190:
[----:B------:R-:W-:Y:S04]  /*1a380*/  ISETP.GT.AND P1, PT, R213, -0x1, PT ;  /* 0xffffffffd500780c */ /* 0x000fe80003f24270 */
[C---:B------:R-:W-:Y:S04]  /*1a390*/  ISETP.GT.AND P0, PT, R143.reuse, RZ, P1 ;  /* 0x000000ff8f00720c */ /* 0x040fe80000f04270 */
        /* <DEDUP_REMOVED lines=17> */
[C---:B------:R-:W-:Y:S01]  /*1a4b0*/  ISETP.GT.AND P0, PT, R143.reuse, 0x18, P1 ;  /* 0x000000188f00780c */ /* 0x040fe20000f04270 */
[----:B------:R-:W1:Y:S03]  /*1a4c0*/  SHFL.IDX PT, R13, R0, 0x1, 0x1c1f ;  /* 0x003c1f00000d7f89 */ /* 0x000e6600000e0000 */
[----:B------:R-:W-:Y:S04]  /*1a4d0*/  ISETP.LT.OR P0, PT, R144, 0x19, P0 ;  /* 0x000000199000780c */ /* 0x000fe80000701670 */
[----:B------:R-:W-:Y:S02]  /*1a4e0*/  FSEL R135, R16, -INF , !P0 ;  /* 0xff80000010877808 */ /* 0x000fe40004000000 */
[----:B------:R-:W-:Y:S04]  /*1a4f0*/  ISETP.GT.AND P0, PT, R143, 0x19, P1 ;  /* 0x000000198f00780c */ /* 0x000fe80000f04270 */
[C---:B------:R-:W-:Y:S04]  /*1a500*/  ISETP.LT.OR P0, PT, R144.reuse, 0x1a, P0 ;  /* 0x0000001a9000780c */ /* 0x040fe80000701670 */
[----:B------:R-:W-:Y:S02]  /*1a510*/  FSEL R133, R17, -INF , !P0 ;  /* 0xff80000011857808 */ /* 0x000fe40004000000 */
[C---:B------:R-:W-:Y:S04]  /*1a520*/  ISETP.GT.AND P0, PT, R143.reuse, 0x20, P1 ;  /* 0x000000208f00780c */ /* 0x040fe80000f04270 */
[----:B------:R-:W-:Y:S01]  /*1a530*/  ISETP.LT.OR P0, PT, R144, 0x21, P0 ;  /* 0x000000219000780c */ /* 0x000fe20000701670 */
[--C-:B-1----:R-:W-:Y:S02]  /*1a540*/  IMAD.IADD R4, R134, 0x1, R13.reuse ;  /* 0x0000000186047824 */ /* 0x102fe400078e020d */
[----:B------:R-:W-:Y:S01]  /*1a550*/  IMAD.IADD R2, R2, 0x1, R13 ;  /* 0x0000000102027824 */ /* 0x000fe200078e020d */
        /* <DEDUP_REMOVED lines=36> */
.L_x_1196:
[----:B------:R-:W-:Y:S04]  /*1a7a0*/  MOV R0, 0x1 ;  /* 0x0000000100007802 */ /* 0x000fe80000000f00 */
[----:B------:R-:W-:Y:S11]  /*1a7b0*/  ISETP.NE.AND P0, PT, R0, c[0x0][0x32c], PT ;  /* 0x0000cb0000007a0c */ /* 0x000ff60003f05270 */
[----:B------:R-:W-:Y:S02]  /*1a7c0*/  @!UPT UIADD3 URZ, URZ, URZ, URZ ;  /* 0x0000003f3f3ff290 */ /* 0x000fe4000fffe03f */
[----:B------:R-:W-:Y:S05]  /*1a7d0*/  @P0 IMAD.HI.U32 R0, R13, c[0x0][0x330], RZ ;  /* 0x0000cc000d000a27 */ /* 0x000fea00078e00ff */
[----:B------:R-:W-:Y:S02]  /*1a7e0*/  @P0 SHF.R.U32.HI R13, RZ, c[0x0][0x334], R0 ;  /* 0x0000cd00ff0d0a19 */ /* 0x000fe40000011600 */
.L_x_1197:
[----:B------:R-:W-:Y:S05]  /*1a7f0*/  BSYNC B0 ;  /* 0x0000000000007941 */ /* 0x000fea0003800000 */
.L_x_1195:
[----:B------:R-:W-:Y:S04]  /*1a800*/  IMAD R142, R13, c[0x0][0x32c], -R142 ;  /* 0x0000cb000d8e7a24 */ /* 0x000fe800078e0a8e */
[----:B------:R-:W-:Y:S05]  /*1a810*/  IMAD.IADD R17, R142, 0x1, -R203 ;  /* 0x000000018e117824 */ /* 0x000fea00078e0acb */
[----:B------:R-:W-:Y:S02]  /*1a820*/  IADD3 R13, R17, c[0x0][0x32c], RZ ;  /* 0x0000cb00110d7a10 */ /* 0x000fe40007ffe0ff */
[----:B------:R-:W-:Y:S02]  /*1a830*/  IMNMX R2, R2, R17, !PT ;  /* 0x0000001102027217 */ /* 0x000fe40007800200 */
[----:B------:R-:W-:Y:S02]  /*1a840*/  IMNMX R4, R4, R13, PT ;  /* 0x0000000d04047217 */ /* 0x000fe40003800200 */
.L_x_1194:
        /* <DEDUP_REMOVED lines=137> */
[C---:B------:R-:W-:Y:S01]  /*1b0e0*/  FMUL.FTZ R100, R12.reuse, R100 ;  /* 0x000000640c647220 */ /* 0x040fe20000410000 */
        /* <DEDUP_REMOVED lines=178> */
[----:B------:R-:W-:Y:S01]  /*1bc10*/  FFMA.FTZ R154, R3, R204, R154 ;  /* 0x000000cc039a7223 */ /* 0x000fe2000001009a */
[----:B------:R-:W-:Y:S01]  /*1bc20*/  IADD3 R3, R213, -0x2, RZ ;  /* 0xfffffffed5037810 */ /* 0x000fe20007ffe0ff */
[C---:B------:R-:W-:Y:S01]  /*1bc30*/  HMMA.16816.F32 R104, R16.reuse, R26, R104 ;  /* 0x0000001a1068723c */ /* 0x040fe20000001868 */
[----:B------:R-:W2:Y:S02]  /*1bc40*/  LDSM.16.MT88.4 R24, [R13+0x4900] ;  /* 0x004900000d18783b */ /* 0x000ea40000004200 */
[----:B------:R-:W-:Y:S01]  /*1bc50*/  MUFU.EX2 R173, R156 ;  /* 0x0000009c00ad7308 */ /* 0x000fe20000000800 */
[----:B------:R-:W-:Y:S01]  /*1bc60*/  FADD.FTZ R149, R149, R150 ;  /* 0x0000009695957221 */ /* 0x000fe20000010000 */
[----:B------:R-:W-:Y:S01]  /*1bc70*/  ISETP.GE.AND P0, PT, R3, R194, PT ;  /* 0x000000c20300720c */ /* 0x000fe20003f06270 */
        /* <DEDUP_REMOVED lines=128> */
[C---:B-1----:R-:W-:Y:S03]  /*1c480*/  HMMA.16816.F32 R92, R16.reuse, R20, R92 ;  /* 0x00000014105c723c */ /* 0x042fe6000000185c */
[----:B------:R-:W-:Y:S04]  /*1c490*/  FADD.FTZ R160, R160, R159 ;  /* 0x0000009fa0a07221 */ /* 0x000fe80000010000 */
        /* <DEDUP_REMOVED lines=10> */
[----:B------:R-:W-:Y:S01]  /*1c540*/  IMAD.SHL.U32 R3, R213, 0x40, RZ ;  /* 0x00000040d5037824 */ /* 0x000fe200078e00ff */
[----:B------:R-:W-:Y:S01]  /*1c550*/  ISETP.NE.AND P2, PT, R195, 0x1, PT ;  /* 0x00000001c300780c */ /* 0x000fe20003f45270 */
[----:B------:R-:W-:Y:S03]  /*1c560*/  IMAD.MOV.U32 R197, RZ, RZ, RZ ;  /* 0x000000ffffc57224 */ /* 0x000fe600078e00ff */
[----:B------:R-:W-:Y:S04]  /*1c570*/  IADD3 R3, R201, R3, R192 ;  /* 0x00000003c9037210 */ /* 0x000fe80007ffe0c0 */
        /* <DEDUP_REMOVED lines=26> */
[----:B------:R-:W-:Y:S03]  /*1c720*/  IMAD.U32 R4, RZ, RZ, UR15 ;  /* 0x0000000fff047e24 */ /* 0x000fe6000f8e00ff */
[----:B------:R-:W2:Y:S01]  /*1c730*/  SHFL.IDX PT, R8, R5, RZ, 0x181f ;  /* 0x00181fff05087589 */ /* 0x000ea200000e0000 */
[----:B------:R-:W-:Y:S03]  /*1c740*/  IMAD R4, R4, 0x3000, R199 ;  /* 0x0000300004047824 */ /* 0x000fe600078e02c7 */
[----:B------:R3:W-:Y:S04]  /*1c750*/  SHFL.IDX PT, R6, R5, 0x1, 0x181f ;  /* 0x00381f0005067f89 */ /* 0x0007e800000e0000 */
[----:B------:R-:W4:Y:S01]  /*1c760*/  SHFL.IDX PT, R3, R7, 0x1, 0x181f ;  /* 0x00381f0007037f89 */ /* 0x000f2200000e0000 */
[C---:B-1----:R-:W-:Y:S05]  /*1c770*/  IADD3 R14, P0, R11.reuse, R210, RZ ;  /* 0x000000d20b0e7210 */ /* 0x042fea0007f1e0ff */
[----:B--2---:R-:W-:Y:S01]  /*1c780*/  IMAD.X R15, R8, 0x1, R207, P0 ;  /* 0x00000001080f7824 */ /* 0x004fe200000e06cf */
[C---:B------:R-:W-:Y:S02]  /*1c790*/  IADD3 R12, P0, R11.reuse, R208, RZ ;  /* 0x000000d00b0c7210 */ /* 0x040fe40007f1e0ff */
[----:B---3--:R-:W-:Y:S02]  /*1c7a0*/  SHF.L.U32 R5, R4, 0x1, RZ ;  /* 0x0000000104057819 */ /* 0x008fe400000006ff */
[C---:B------:R-:W-:Y:S02]  /*1c7b0*/  IADD3.X R13, R8.reuse, R211, RZ, P0, !PT ;  /* 0x000000d3080d7210 */ /* 0x040fe400007fe4ff */
[----:B------:R-:W-:Y:S01]  /*1c7c0*/  IADD3 R10, P0, R11, R206, RZ ;  /* 0x000000ce0b0a7210 */ /* 0x000fe20007f1e0ff */
[----:B------:R1:W-:Y:S04]  /*1c7d0*/  LDGSTS.E.BYPASS.LTC128B.128 [R5+0xc100], [R14.64], !P5 ;  /* 0x0c1000000e057fae */ /* 0x0003e8000e901d4a */
[----:B------:R1:W-:Y:S01]  /*1c7e0*/  LDGSTS.E.BYPASS.LTC128B.128 [R5+0xe100], [R12.64], !P4 ;  /* 0x0e1000000c057fae */ /* 0x0003e2000e101d4a */
[----:B------:R-:W-:Y:S01]  /*1c7f0*/  IMAD.X R11, R8, 0x1, R209, P0 ;  /* 0x00000001080b7824 */ /* 0x000fe200000e06d1 */
[C---:B----4-:R-:W-:Y:S04]  /*1c800*/  IADD3 R8, P0, R3.reuse, R210, RZ ;  /* 0x000000d203087210 */ /* 0x050fe80007f1e0ff */
[----:B------:R1:W-:Y:S01]  /*1c810*/  LDGSTS.E.BYPASS.LTC128B.128 [R5+0x10100], [R10.64], !P2 ;  /* 0x101000000a057fae */ /* 0x0003e2000d101d4a */
[C---:B------:R-:W-:Y:S01]  /*1c820*/  IMAD.X R9, R6.reuse, 0x1, R207, P0 ;  /* 0x0000000106097824 */ /* 0x040fe200000e06cf */
[C---:B------:R-:W-:Y:S04]  /*1c830*/  IADD3 R16, P0, R3.reuse, R208, RZ ;  /* 0x000000d003107210 */ /* 0x040fe80007f1e0ff */
[----:B------:R1:W-:Y:S01]  /*1c840*/  LDGSTS.E.BYPASS.LTC128B.128 [R5+0xd100], [R8.64], !P5 ;  /* 0x0d10000008057fae */ /* 0x0003e2000e901d4a */
[C---:B------:R-:W-:Y:S01]  /*1c850*/  IMAD.X R17, R6.reuse, 0x1, R211, P0 ;  /* 0x0000000106117824 */ /* 0x040fe200000e06d3 */
[----:B------:R-:W-:Y:S04]  /*1c860*/  IADD3 R18, P0, R3, R206, RZ ;  /* 0x000000ce03127210 */ /* 0x000fe80007f1e0ff */
[----:B------:R1:W-:Y:S01]  /*1c870*/  LDGSTS.E.BYPASS.LTC128B.128 [R5+0xf100], [R16.64], !P4 ;  /* 0x0f10000010057fae */ /* 0x0003e2000e101d4a */
[----:B------:R-:W-:Y:S05]  /*1c880*/  IMAD.X R19, R6, 0x1, R209, P0 ;  /* 0x0000000106137824 */ /* 0x000fea00000e06d1 */
[----:B------:R1:W-:Y:S03]  /*1c890*/  LDGSTS.E.BYPASS.LTC128B.128 [R5+0x11100], [R18.64], !P2 ;  /* 0x1110000012057fae */ /* 0x0003e6000d101d4a */
.L_x_1198:
        /* <DEDUP_REMOVED lines=9> */
.L_x_1188:
[----:B------:R-:W2:Y:S01]  /*1c930*/  SHFL.BFLY PT, R4, R205, 0x2, 0x1f ;  /* 0x0c401f00cd047f89 */ /* 0x000ea200000e0000 */
[----:B-1----:R-:W-:-:S02]  /*1c940*/  MOV R11, 0xff800000 ;  /* 0xff800000000b7802 */ /* 0x002fc40000000f00 */
[----:B------:R-:W-:Y:S01]  /*1c950*/  PLOP3.LUT P2, PT, PT, PT, PT, 0x8, 0x0 ;  /* 0x000000000000781c */ /* 0x000fe20003f4e170 */
[----:B------:R-:W1:Y:S01]  /*1c960*/  SHFL.BFLY PT, R3, R204, 0x2, 0x1f ;  /* 0x0c401f00cc037f89 */ /* 0x000e6200000e0000 */
[----:B--2---:R-:W-:Y:S02]  /*1c970*/  FADD.FTZ R7, R4, R205 ;  /* 0x000000cd04077221 */ /* 0x004fe40000010000 */
[----:B------:R-:W-:Y:S01]  /*1c980*/  CS2R R4, SRZ ;  /* 0x0000000000047805 */ /* 0x000fe2000001ff00 */
[----:B-1----:R-:W-:Y:S02]  /*1c990*/  FADD.FTZ R8, R3, R204 ;  /* 0x000000cc03087221 */ /* 0x002fe40000010000 */
[----:B------:R-:W1:Y:S04]  /*1c9a0*/  SHFL.BFLY PT, R6, R7, 0x1, 0x1f ;  /* 0x0c201f0007067f89 */ /* 0x000e6800000e0000 */
[----:B------:R-:W2:Y:S01]  /*1c9b0*/  SHFL.BFLY PT, R3, R8, 0x1, 0x1f ;  /* 0x0c201f0008037f89 */ /* 0x000ea200000e0000 */
[----:B-1----:R-:W-:-:S02]  /*1c9c0*/  FADD.FTZ R6, R7, R6 ;  /* 0x0000000607067221 */ /* 0x002fc40000010000 */
[----:B--2---:R-:W-:-:S03]  /*1c9d0*/  FADD.FTZ R3, R3, R8 ;  /* 0x0000000803037221 */ /* 0x004fc60000010000 */
[----:B------:R-:W-:Y:S02]  /*1c9e0*/  FSETP.NE.FTZ.AND P1, PT, R6, RZ, PT ;  /* 0x000000ff0600720b */ /* 0x000fe40003f35000 */
[----:B------:R-:W-:-:S11]  /*1c9f0*/  FSETP.NE.FTZ.AND P0, PT, R3, RZ, PT ;  /* 0x000000ff0300720b */ /* 0x000fd60003f15000 */
[----:B------:R-:W1:Y:S01]  /*1ca00*/  @P1 MUFU.RCP R5, R6 ;  /* 0x0000000600051308 */ /* 0x000e620000001000 */
[----:B------:R-:W-:Y:S02]  /*1ca10*/  @P1 MOV R14, 0x3f317218 ;  /* 0x3f317218000e1802 */ /* 0x000fe40000000f00 */
[----:B------:R-:W-:-:S05]  /*1ca20*/  @P0 MOV R15, 0x3f317218 ;  /* 0x3f317218000f0802 */ /* 0x000fca0000000f00 */
[----:B------:R-:W2:Y:S01]  /*1ca30*/  @P1 MUFU.LG2 R6, R6 ;  /* 0x0000000600061308 */ /* 0x000ea20000000c00 */
[----:B------:R-:W-:-:S07]  /*1ca40*/  @P0 FMUL.FTZ R15, R15, c[0x0][0x2d0] ;  /* 0x0000b4000f0f0a20 */ /* 0x000fce0000410000 */
[----:B------:R-:W3:Y:S01]  /*1ca50*/  @P0 MUFU.LG2 R12, R3 ;  /* 0x00000003000c0308 */ /* 0x000ee20000000c00 */
[C---:B-1----:R-:W-:Y:S02]  /*1ca60*/  FMUL.FTZ R128, R5.reuse, R128 ;  /* 0x0000008005807220 */ /* 0x042fe40000410000 */
[C---:B------:R-:W-:Y:S02]  /*1ca70*/  FMUL.FTZ R129, R5.reuse, R129 ;  /* 0x0000008105817220 */ /* 0x040fe40000410000 */
[C---:B------:R-:W-:Y:S02]  /*1ca80*/  FMUL.FTZ R124, R5.reuse, R124 ;  /* 0x0000007c057c7220 */ /* 0x040fe40000410000 */
[----:B------:R-:W-:Y:S01]  /*1ca90*/  FMUL.FTZ R125, R5, R125 ;  /* 0x0000007d057d7220 */ /* 0x000fe20000410000 */
[----:B------:R1:W4:Y:S01]  /*1caa0*/  @P0 MUFU.RCP R4, R3 ;  /* 0x0000000300040308 */ /* 0x0003220000001000 */
[----:B--2---:R-:W-:Y:S02]  /*1cab0*/  @P1 FMUL.FTZ R13, R6, 0.69314718246459960938 ;  /* 0x3f317218060d1820 */ /* 0x004fe40000410000 */
[----:B------:R-:W-:-:S02]  /*1cac0*/  @P1 FMUL.FTZ R6, R14, c[0x0][0x2d0] ;  /* 0x0000b4000e061a20 */ /* 0x000fc40000410000 */
        /* <DEDUP_REMOVED lines=96> */
.L_x_1104:
[----:B------:R-:W-:Y:S01]  /*1d0d0*/  USHF.R.S32.HI UR12, URZ, 0x1f, UR8 ;  /* 0x0000001f3f0c7899 */ /* 0x000fe20008011408 */
[----:B------:R-:W-:Y:S05]  /*1d0e0*/  @P2 BRA `(.L_x_1200) ;  /* 0x000017e000002947 */ /* 0x000fea0003800000 */
[----:B------:R-:W2:Y:S01]  /*1d0f0*/  S2R R0, SR_TID.X ;  /* 0x0000000000007919 */ /* 0x000ea20000002100 */
[----:B------:R-:W-:Y:S01]  /*1d100*/  F2FP.PACK_AB R7, R8, R7 ;  /* 0x000000070807723e */ /* 0x000fe200000000ff */
[----:B------:R-:W-:Y:S01]  /*1d110*/  IMAD.MOV.U32 R8, RZ, RZ, 0x20 ;  /* 0x00000020ff087424 */ /* 0x000fe200078e00ff */
[----:B------:R-:W-:Y:S01]  /*1d120*/  F2FP.PACK_AB R96, R5, R96 ;  /* 0x000000600560723e */ /* 0x000fe200000000ff */
[----:B------:R-:W-:Y:S01]  /*1d130*/  BAR.SYNC.DEFER_BLOCKING 0x1, 0x100 ;  /* 0x0044000000007b1d */ /* 0x000fe20000010000 */
[----:B------:R-:W-:-:S02]  /*1d140*/  F2FP.PACK_AB R128, R129, R128 ;  /* 0x000000808180723e */ /* 0x000fc400000000ff */
[----:B------:R-:W-:Y:S02]  /*1d150*/  F2FP.PACK_AB R130, R131, R130 ;  /* 0x000000828382723e */ /* 0x000fe400000000ff */
        /* <DEDUP_REMOVED lines=14> */
[----:B--2---:R-:W-:Y:S02]  /*1d240*/  SHF.R.S32.HI R13, RZ, 0x1f, R0 ;  /* 0x0000001fff0d7819 */ /* 0x004fe40000011400 */
        /* <DEDUP_REMOVED lines=20> */
[----:B------:R-:W-:Y:S01]  /*1d390*/  ISETP.NE.U32.AND P0, PT, R14, 0x1, PT ;  /* 0x000000010e00780c */ /* 0x000fe20003f05070 */
[----:B------:R-:W-:Y:S01]  /*1d3a0*/  IMAD.U32 R14, RZ, RZ, UR4 ;  /* 0x00000004ff0e7e24 */ /* 0x000fe2000f8e00ff */
[----:B------:R-:W-:Y:S02]  /*1d3b0*/  LEA.HI R19, R6, R6, RZ, 0x1d ;  /* 0x0000000606137211 */ /* 0x000fe400078fe8ff */
[----:B------:R-:W-:Y:S02]  /*1d3c0*/  R2P PR, R15, 0x6 ;  /* 0x000000060f007804 */ /* 0x000fe40000000000 */
        /* <DEDUP_REMOVED lines=15> */
[--C-:B------:R-:W-:Y:S01]  /*1d4c0*/  IMAD.IADD R21, R8, 0x1, R5.reuse ;  /* 0x0000000108157824 */ /* 0x100fe200078e0205 */
[----:B------:R-:W-:Y:S01]  /*1d4d0*/  SEL R6, R6, 0xffffffc0, !P2 ;  /* 0xffffffc006067807 */ /* 0x000fe20005000000 */
[----:B------:R-:W-:Y:S01]  /*1d4e0*/  STS [R5], R124 ;  /* 0x0000007c05007388 */ /* 0x000fe20000000800 */
[----:B------:R-:W-:Y:S02]  /*1d4f0*/  F2FP.PACK_AB R46, R47, R46 ;  /* 0x0000002e2f2e723e */ /* 0x000fe400000000ff */
        /* <DEDUP_REMOVED lines=41> */
[----:B------:R-:W-:Y:S01]  /*1d790*/  PLOP3.LUT P0, PT, PT, PT, UP1, 0x80, 0x0 ;  /* 0x000000000000781c */ /* 0x000fe20003f0f018 */
        /* <DEDUP_REMOVED lines=43> */
[----:B---3--:R-:W-:-:S05]  /*1da50*/  IMAD.U32 R9, RZ, RZ, UR5 ;  /* 0x00000005ff097e24 */ /* 0x008fca000f8e00ff */
[----:B------:R4:W5:Y:S01]  /*1da60*/  @P1 LDG.E R5, [R8.64] ;  /* 0x0000000a08051981 */ /* 0x000962000c1e1900 */
[----:B-1----:R-:W-:Y:S02]  /*1da70*/  UMOV UR16, URZ ;  /* 0x0000003f00107c82 */ /* 0x002fe40008000000 */
[----:B------:R-:W-:Y:S01]  /*1da80*/  UMOV UR17, URZ ;  /* 0x0000003f00117c82 */ /* 0x000fe20008000000 */
[----:B--2---:R-:W1:Y:S02]  /*1da90*/  @P0 R2UR UR5, R6 ;  /* 0x00000000060503c2 */ /* 0x004e6400000e0000 */
[----:B-1----:R-:W-:Y:S02]  /*1daa0*/  @UP1 USHF.R.S32.HI UR4, URZ, 0x1f, UR5 ;  /* 0x0000001f3f041899 */ /* 0x002fe40008011405 */
[----:B------:R-:W-:-:S05]  /*1dab0*/  @UP1 UMOV UR16, UR5 ;  /* 0x0000000500101c82 */ /* 0x000fca0008000000 */
[----:B------:R-:W-:Y:S01]  /*1dac0*/  @UP1 UMOV UR17, UR4 ;  /* 0x0000000400111c82 */ /* 0x000fe20008000000 */
[----:B------:R-:W-:Y:S05]  /*1dad0*/  @P1 BRA `(.L_x_1201) ;  /* 0x0000004000001947 */ /* 0x000fea0003800000 */
[----:B----4-:R-:W-:Y:S05]  /*1dae0*/  @!P0 BRA `(.L_x_1201) ;  /* 0x0000003000008947 */ /* 0x010fea0003800000 */
[----:B-----5:R-:W2:Y:S04]  /*1daf0*/  LDG.E R5, [R14.64] ;  /* 0x0000000a0e057981 */ /* 0x020ea8000c1e1900 */
[----:B------:R-:W2:Y:S02]  /*1db00*/  LDG.E R6, [R14.64+0x4] ;  /* 0x0000040a0e067981 */ /* 0x000ea4000c1e1900 */
[----:B--2---:R-:W-:Y:S02]  /*1db10*/  IADD3 R5, -R5, R6, RZ ;  /* 0x0000000605057210 */ /* 0x004fe40007ffe1ff */
.L_x_1201:
[----:B----4-:R-:W-:Y:S01]  /*1db20*/  SHF.R.S32.HI R7, RZ, 0x1f, R2 ;  /* 0x0000001fff077819 */ /* 0x010fe20000011402 */
[----:B------:R-:W1:Y:S01]  /*1db30*/  S2R R57, SR_CTAID.X ;  /* 0x0000000000397919 */ /* 0x000e620000002500 */
[----:B------:R-:W-:Y:S01]  /*1db40*/  LOP3.LUT R9, R4, 0xffffffe0, RZ, 0xc0, !PT ;  /* 0xffffffe004097812 */ /* 0x000fe200078ec0ff */
[----:B------:R-:W-:Y:S01]  /*1db50*/  IMAD.MOV.U32 R4, RZ, RZ, c[0x0][0x4e8] ;  /* 0x00013a00ff047624 */ /* 0x000fe200078e00ff */
[----:B------:R-:W-:Y:S01]  /*1db60*/  LEA.HI R7, R7, R2, RZ, 0x3 ;  /* 0x0000000207077211 */ /* 0x000fe200078f18ff */
[----:B------:R-:W-:Y:S01]  /*1db70*/  ULDC.64 UR4, c[0x0][0x3a0] ;  /* 0x0000e80000047ab9 */ /* 0x000fe20000000a00 */
[----:B------:R-:W-:Y:S01]  /*1db80*/  LEA.HI R8, R13, R0, RZ, 0x3 ;  /* 0x000000000d087211 */ /* 0x000fe200078f18ff */
        /* <DEDUP_REMOVED lines=17> */
[----:B------:R-:W-:Y:S01]  /*1dca0*/  LOP3.LUT R19, R8, 0xfffffff8, RZ, 0xc0, !PT ;  /* 0xfffffff808137812 */ /* 0x000fe200078ec0ff */
[----:B------:R-:W-:Y:S01]  /*1dcb0*/  USHF.R.S32.HI UR16, URZ, 0x1f, UR9 ;  /* 0x0000001f3f107899 */ /* 0x000fe20008011409 */
[----:B------:R-:W-:Y:S01]  /*1dcc0*/  LEA.HI R13, R13, R0, RZ, 0x6 ;  /* 0x000000000d0d7211 */ /* 0x000fe200078f30ff */
[----:B------:R-:W-:Y:S01]  /*1dcd0*/  IMAD R2, R2, 0x10, R7 ;  /* 0x0000001002027824 */ /* 0x000fe200078e0207 */
[----:B------:R-:W-:Y:S01]  /*1dce0*/  UIMAD UR13, UR12, UR6, URZ ;  /* 0x000000060c0d72a4 */ /* 0x000fe2000f8e023f */
[----:B------:R-:W-:Y:S01]  /*1dcf0*/  IMAD.IADD R19, R0, 0x1, -R19 ;  /* 0x0000000100137824 */ /* 0x000fe200078e0a13 */
[----:B------:R-:W-:Y:S01]  /*1dd00*/  USEL UR16, UR16, URZ, !UP1 ;  /* 0x0000003f10107287 */ /* 0x000fe2000c800000 */
[----:B------:R-:W-:Y:S01]  /*1dd10*/  IMAD R4, R17, 0x8, R2 ;  /* 0x0000000811047824 */ /* 0x000fe200078e0202 */
[----:B------:R-:W-:Y:S01]  /*1dd20*/  UIMAD.WIDE.U32 UR14, UR8, UR6, UR14 ;  /* 0x00000006080e72a5 */ /* 0x000fe2000f8e000e */
[----:B------:R-:W-:Y:S01]  /*1dd30*/  SHF.R.S32.HI R8, RZ, 0x3, R8 ;  /* 0x00000003ff087819 */ /* 0x000fe20000011408 */
[----:B------:R-:W-:Y:S01]  /*1dd40*/  UIMAD UR13, UR8, UR7, UR13 ;  /* 0x00000007080d72a4 */ /* 0x000fe2000f8e020d */
[----:B------:R-:W-:Y:S01]  /*1dd50*/  IMAD.SHL.U32 R13, R13, 0x8, RZ ;  /* 0x000000080d0d7824 */ /* 0x000fe200078e00ff */
[----:B-1----:R-:W-:Y:S01]  /*1dd60*/  LEA R4, R57, R4, 0x7 ;  /* 0x0000000439047211 */ /* 0x002fe200078e38ff */
[----:B------:R-:W-:Y:S01]  /*1dd70*/  ULDC.64 UR6, c[0x0][0x498] ;  /* 0x0001260000067ab9 */ /* 0x000fe20000000a00 */
[----:B------:R-:W-:Y:S01]  /*1dd80*/  BSSY B0, `(.L_x_1202) ;  /* 0x000006c000007945 */ /* 0x000fe20003800000 */
[----:B------:R-:W-:-:S02]  /*1dd90*/  USEL UR9, UR9, URZ, !UP1 ;  /* 0x0000003f09097287 */ /* 0x000fc4000c800000 */
[----:B------:R-:W-:Y:S01]  /*1dda0*/  @P1 IMAD.HI.U32 R6, R4, c[0x0][0x4ec], RZ ;  /* 0x00013b0004061a27 */ /* 0x000fe200078e00ff */
[----:B------:R-:W-:Y:S02]  /*1ddb0*/  UIMAD UR20, UR16, UR6, URZ ;  /* 0x00000006101472a4 */ /* 0x000fe4000f8e023f */
[----:B------:R-:W-:Y:S01]  /*1ddc0*/  UIADD3 UR15, UR15, UR13, URZ ;  /* 0x0000000d0f0f7290 */ /* 0x000fe2000fffe03f */
[----:B------:R-:W-:Y:S01]  /*1ddd0*/  IMAD.MOV.U32 R16, RZ, RZ, R4 ;  /* 0x000000ffff107224 */ /* 0x000fe200078e0004 */
[----:B------:R-:W-:Y:S01]  /*1dde0*/  @P1 SHF.R.U32.HI R16, RZ, c[0x0][0x4f0], R6 ;  /* 0x00013c00ff101a19 */ /* 0x000fe20000011606 */
[----:B------:R-:W-:Y:S02]  /*1ddf0*/  UIMAD UR7, UR9, UR7, UR20 ;  /* 0x00000007090772a4 */ /* 0x000fe4000f8e0214 */
[----:B------:R-:W-:Y:S02]  /*1de00*/  UIMAD.WIDE.U32 UR14, UR9, UR6, UR14 ;  /* 0x00000006090e72a5 */ /* 0x000fe4000f8e000e */
[----:B------:R-:W-:Y:S01]  /*1de10*/  IMAD.MOV R7, RZ, RZ, -R16 ;  /* 0x000000ffff077224 */ /* 0x000fe200078e0a10 */
[----:B------:R-:W-:Y:S01]  /*1de20*/  ULDC.64 UR4, c[0x0][0x3e8] ;  /* 0x0000fa0000047ab9 */ /* 0x000fe20000000a00 */
[----:B------:R-:W-:Y:S01]  /*1de30*/  IMAD.U32 R0, RZ, RZ, UR7 ;  /* 0x00000007ff007e24 */ /* 0x000fe2000f8e00ff */
[----:B------:R-:W-:Y:S01]  /*1de40*/  UIMAD UR12, UR12, UR4, URZ ;  /* 0x000000040c0c72a4 */ /* 0x000fe2000f8e023f */
[----:B------:R-:W-:Y:S01]  /*1de50*/  IMAD R4, R7, c[0x0][0x4e8], R4 ;  /* 0x00013a0007047a24 */ /* 0x000fe200078e0204 */
[----:B------:R-:W-:Y:S01]  /*1de60*/  SHF.R.S32.HI R7, RZ, 0x1f, R16 ;  /* 0x0000001fff077819 */ /* 0x000fe20000011410 */
[----:B------:R-:W-:Y:S01]  /*1de70*/  UIADD3 UR19, UR19, UR17, URZ ;  /* 0x0000001113137290 */ /* 0x000fe2000fffe03f */
[----:B------:R-:W-:Y:S01]  /*1de80*/  IADD3 R16, P0, R16, UR14, RZ ;  /* 0x0000000e10107c10 */ /* 0x000fe2000ff1e0ff */
[----:B------:R-:W-:Y:S01]  /*1de90*/  UIMAD UR5, UR8, UR5, UR12 ;  /* 0x00000005080572a4 */ /* 0x000fe2000f8e020c */
[----:B------:R-:W-:Y:S01]  /*1dea0*/  SHF.R.S32.HI R9, RZ, 0x1f, R4 ;  /* 0x0000001fff097819 */ /* 0x000fe20000011404 */
[----:B------:R-:W-:Y:S01]  /*1deb0*/  UIMAD.WIDE.U32 UR18, UR8, UR4, UR18 ;  /* 0x00000004081272a5 */ /* 0x000fe2000f8e0012 */
[----:B------:R-:W-:Y:S01]  /*1dec0*/  IADD3.X R17, R7, UR15, R0, P0, !PT ;  /* 0x0000000f07117c10 */ /* 0x000fe200087fe400 */
[----:B------:R-:W-:Y:S01]  /*1ded0*/  IMAD.SHL.U32 R7, R8, 0x40, RZ ;  /* 0x0000004008077824 */ /* 0x000fe200078e00ff */
[----:B------:R-:W-:Y:S01]  /*1dee0*/  LEA R0, R19, R8, 0x5 ;  /* 0x0000000813007211 */ /* 0x000fe200078e28ff */
[----:B------:R-:W-:Y:S01]  /*1def0*/  IMAD R9, R9, c[0x0][0x488], RZ ;  /* 0x0001220009097a24 */ /* 0x000fe200078e02ff */
[----:B------:R-:W-:Y:S01]  /*1df00*/  ULDC.64 UR6, c[0x0][0x3f0] ;  /* 0x0000fc0000067ab9 */ /* 0x000fe20000000a00 */
[----:B------:R-:W-:Y:S01]  /*1df10*/  IMAD.WIDE.U32 R16, R4, c[0x0][0x488], R16 ;  /* 0x0001220004107a25 */ /* 0x000fe200078e0010 */
[----:B------:R-:W-:Y:S01]  /*1df20*/  LOP3.LUT R7, R7, 0x1c0, RZ, 0xc0, !PT ;  /* 0x000001c007077812 */ /* 0x000fe200078ec0ff */
[----:B------:R-:W-:-:S02]  /*1df30*/  UIMAD UR16, UR16, UR6, URZ ;  /* 0x00000006101072a4 */ /* 0x000fc4000f8e023f */
        /* <DEDUP_REMOVED lines=10> */
[----:B------:R-:W-:Y:S01]  /*1dfe0*/  IMAD.MOV.U32 R6, RZ, RZ, R15 ;  /* 0x000000ffff067224 */ /* 0x000fe200078e000f */
[----:B------:R-:W-:Y:S01]  /*1dff0*/  @P1 SHF.R.U32.HI R6, RZ, c[0x0][0x4f0], R12 ;  /* 0x00013c00ff061a19 */ /* 0x000fe2000001160c */
[----:B------:R-:W-:Y:S01]  /*1e000*/  IMAD.SHL.U32 R0, R19, 0x8, RZ ;  /* 0x0000000813007824 */ /* 0x000fe200078e00ff */
[----:B------:R-:W-:Y:S01]  /*1e010*/  LEA.HI.X R9, R16, c[0x0][0x454], R9, 0x2, P0 ;  /* 0x0001150010097a11 */ /* 0x000fe200000f1409 */
[----:B------:R-:W-:Y:S01]  /*1e020*/  SHFL.IDX PT, R34, R10, 0x1, 0x1c1f ;  /* 0x003c1f000a227f89 */ /* 0x000fe200000e0000 */
[----:B------:R-:W-:Y:S01]  /*1e030*/  UIADD3 UR7, UR19, UR7, URZ ;  /* 0x0000000713077290 */ /* 0x000fe2000fffe03f */
[----:B------:R-:W-:Y:S01]  /*1e040*/  IMAD.MOV R32, RZ, RZ, -R6 ;  /* 0x000000ffff207224 */ /* 0x000fe200078e0a06 */
[----:B------:R-:W-:Y:S01]  /*1e050*/  LOP3.LUT R7, R7, 0x38, R0, 0xf8, !PT ;  /* 0x0000003807077812 */ /* 0x000fe200078ef800 */
[----:B------:R-:W1:Y:S01]  /*1e060*/  SHFL.IDX PT, R49, R9, RZ, 0x1c1f ;  /* 0x001c1fff09317589 */ /* 0x000e6200000e0000 */
[----:B------:R-:W-:Y:S01]  /*1e070*/  MOV R16, UR18 ;  /* 0x0000001200107c02 */ /* 0x000fe20008000f00 */
[----:B------:R-:W-:Y:S01]  /*1e080*/  IMAD R32, R32, c[0x0][0x4e8], R15 ;  /* 0x00013a0020207a24 */ /* 0x000fe200078e020f */
[----:B------:R-:W-:Y:S01]  /*1e090*/  LOP3.LUT R4, R7, R4, RZ, 0x3c, !PT ;  /* 0x0000000407047212 */ /* 0x000fe200078e3cff */
[----:B------:R2:W3:Y:S01]  /*1e0a0*/  SHFL.IDX PT, R35, R9, 0x1, 0x1c1f ;  /* 0x003c1f0009237f89 */ /* 0x0004e200000e0000 */
[----:B------:R-:W-:Y:S01]  /*1e0b0*/  IMAD R15, R57, 0x80, R2 ;  /* 0x00000080390f7824 */ /* 0x000fe200078e0202 */
[----:B------:R-:W-:Y:S01]  /*1e0c0*/  SHF.R.S32.HI R7, RZ, 0x1f, R6 ;  /* 0x0000001fff077819 */ /* 0x000fe20000011406 */
[----:B-----5:R-:W-:Y:S01]  /*1e0d0*/  IMAD R2, R5, c[0x0][0x4e8], RZ ;  /* 0x00013a0005027a24 */ /* 0x020fe200078e02ff */
[----:B------:R-:W-:Y:S01]  /*1e0e0*/  LOP3.LUT R4, R4, 0x7ffffe00, R13, 0xf8, !PT ;  /* 0x7ffffe0004047812 */ /* 0x000fe200078ef80d */
        /* <DEDUP_REMOVED lines=9> */
[----:B------:R-:W-:Y:S02]  /*1e180*/  IMAD.SHL.U32 R58, R4, 0x2, RZ ;  /* 0x00000002043a7824 */ /* 0x000fe400078e00ff */
[----:B------:R-:W-:Y:S01]  /*1e190*/  IMAD R57, R57, 0x80, R8 ;  /* 0x0000008039397824 */ /* 0x000fe200078e0208 */
[----:B------:R-:W-:Y:S01]  /*1e1a0*/  IADD3 R17, R17, R7, RZ ;  /* 0x0000000711117210 */ /* 0x000fe20007ffe0ff */
[----:B-1----:R1:W-:Y:S01]  /*1e1b0*/  @!P1 ST.E [R48.64], R3 ;  /* 0x0000000330009985 */ /* 0x0023e2000c10190a */
[----:B--2---:R-:W-:-:S03]  /*1e1c0*/  IMAD R9, R6, c[0x0][0x3d8], RZ ;  /* 0x0000f60006097a24 */ /* 0x004fc600078e02ff */
[----:B---3--:R1:W-:Y:S01]  /*1e1d0*/  @!P0 ST.E [R34.64], R11 ;  /* 0x0000000b22008985 */ /* 0x0083e2000c10190a */
[C---:B------:R-:W-:Y:S02]  /*1e1e0*/  IMAD R9, R32.reuse, c[0x0][0x3dc], R9 ;  /* 0x0000f70020097a24 */ /* 0x040fe400078e0209 */
[----:B------:R-:W-:Y:S01]  /*1e1f0*/  IMAD.WIDE.U32 R32, R32, c[0x0][0x3d8], R16 ;  /* 0x0000f60020207a25 */ /* 0x000fe200078e0010 */
[----:B------:R1:W2:Y:S03]  /*1e200*/  LDS.128 R44, [R58+0x1080] ;  /* 0x001080003a2c7984 */ /* 0x0002a60000000c00 */
[----:B------:R-:W-:Y:S01]  /*1e210*/  IMAD.IADD R9, R33, 0x1, R9 ;  /* 0x0000000121097824 */ /* 0x000fe200078e0209 */
[----:B------:R1:W3:Y:S01]  /*1e220*/  LDS.128 R40, [R58+0x2080] ;  /* 0x002080003a287984 */ /* 0x0002e20000000c00 */
[----:B------:R-:W-:-:S03]  /*1e230*/  LEA R56, P0, R32, c[0x0][0x380], 0x1 ;  /* 0x0000e00020387a11 */ /* 0x000fc600078008ff */
[----:B------:R1:W4:Y:S01]  /*1e240*/  LDS.128 R36, [R58+0x3080] ;  /* 0x003080003a247984 */ /* 0x0003220000000c00 */
[----:B------:R-:W-:Y:S02]  /*1e250*/  LEA.HI.X R55, R32, c[0x0][0x384], R9, 0x1, P0 ;  /* 0x0000e10020377a11 */ /* 0x000fe400000f0c09 */
[----:B------:R-:W-:Y:S01]  /*1e260*/  ISETP.GE.AND P0, PT, R57, R2, PT ;  /* 0x000000023900720c */ /* 0x000fe20003f06270 */
        /* <DEDUP_REMOVED lines=29> */
.L_x_1203:
[----:B--2---:R-:W-:Y:S05]  /*1e440*/  BSYNC B0 ;  /* 0x0000000000007941 */ /* 0x004fea0003800000 */
.L_x_1202:
[----:B-1----:R-:W-:Y:S01]  /*1e450*/  IADD3 R3, R57, 0x20, RZ ;  /* 0x0000002039037810 */ /* 0x002fe20007ffe0ff */
[----:B------:R1:W2:Y:S01]  /*1e460*/  SHFL.IDX PT, R33, R55, 0x1, 0x181f ;  /* 0x00381f0037217f89 */ /* 0x0002a200000e0000 */
        /* <DEDUP_REMOVED lines=21> */
.L_x_1205:
[----:B------:R-:W-:Y:S05]  /*1e5c0*/  BSYNC B0 ;  /* 0x0000000000007941 */ /* 0x000fea0003800000 */
.L_x_1204:
        /* <DEDUP_REMOVED lines=23> */
.L_x_1207:
[----:B------:R-:W-:Y:S05]  /*1e740*/  BSYNC B0 ;  /* 0x0000000000007941 */ /* 0x000fea0003800000 */
.L_x_1206:
        /* <DEDUP_REMOVED lines=24> */
.L_x_1200:
        /* <DEDUP_REMOVED lines=31> */
.L_x_1208:
        /* <DEDUP_REMOVED lines=17> */
[----:B-1----:R-:W-:Y:S02]  /*1ebd0*/  UMOV UR16, UR14 ;  /* 0x0000000e00107c82 */ /* 0x002fe40008000000 */
        /* <DEDUP_REMOVED lines=25> */
.L_x_1210:
[----:B------:R-:W-:Y:S05]  /*1ed70*/  BSYNC B0 ;  /* 0x0000000000007941 */ /* 0x000fea0003800000 */
.L_x_1209:
        /* <DEDUP_REMOVED lines=70> */
.L_x_1212:
[----:B------:R-:W-:Y:S05]  /*1f1e0*/  BSYNC B0 ;  /* 0x0000000000007941 */ /* 0x000fea0003800000 */
.L_x_1211:
        /* <DEDUP_REMOVED lines=21> */
.L_x_1214:
[----:B------:R-:W-:Y:S05]  /*1f340*/  BSYNC B0 ;  /* 0x0000000000007941 */ /* 0x000fea0003800000 */
.L_x_1213:
        /* <DEDUP_REMOVED lines=21> */
.L_x_1216:
[----:B------:R-:W-:Y:S05]  /*1f4a0*/  BSYNC B0 ;  /* 0x0000000000007941 */ /* 0x000fea0003800000 */
.L_x_1215:
        /* <DEDUP_REMOVED lines=22> */
.L_x_1217:
        /* <DEDUP_REMOVED lines=15> */
.L_x_1510:


//--------------------- .text._ZN7cutlass13device_kernelIN5flash19enable_sm80_to_sm89INS1_16FlashAttnFwdSm80INS1_25CollectiveMainloopFwdSm80ILi8ELi2ELb0EN4cute5tupleIJNS5_1CILi128EEENS7_ILi64EEENS7_ILi192EEEEEELi192ENS_6half_tEfNS_4arch4Sm80ELb1ELb0ELb0ELb0ELb1ELb0ELb1ELb0EEENS1_21CollectiveEpilogueFwdINS6_IJS8_SA_S9_EEENS6_IJNS7_ILi1EEESI_SI_EEESC_SE_Li256ELb0ELb1ELb0ELb0EEENS1_30DynamicPersistentTileSchedulerILi256ELi256ELb0ELb1ELb0EEEEEEEEEvNT_6ParamsE --------------------------
	.section	.text._ZN7cutlass13device_kernelIN5flash19enable_sm80_to_sm89INS1_16FlashAttnFwdSm80INS1_25CollectiveMainloopFwdSm80ILi8ELi2ELb0EN4cute5tupleIJNS5_1CILi128EEENS7_ILi64EEENS7_ILi192EEEEEELi192ENS_6half_tEfNS_4arch4Sm80ELb1ELb0ELb0ELb0ELb1ELb0ELb1ELb0EEENS1_21CollectiveEpilogueFwdINS6_IJS8_SA_S9_EEENS6_IJNS7_ILi1EEESI_SI_EEESC_SE_Li256ELb0ELb1ELb0ELb0EEENS1_30DynamicPersistentTileSchedulerILi256ELi256ELb0ELb1ELb0EEEEEEEEEvNT_6ParamsE,"ax",@progbits
	.sectioninfo	@"SHI_REGISTERS=255"
	.align	128
.text._ZN7cutlass13device_kernelIN5flash19enable_sm80_to_sm89INS1_16FlashAttnFwdSm80INS1_25CollectiveMainloopFwdSm80ILi8ELi2ELb0EN4cute5tupleIJNS5_1CILi128EEENS7_ILi64EEENS7_ILi192EEEEEELi192ENS_6half_tEfNS_4arch4Sm80ELb1ELb0ELb0ELb0ELb1ELb0ELb1ELb0EEENS1_21CollectiveEpilogueFwdINS6_IJS8_SA_S9_EEENS6_IJNS7_ILi1EEESI_SI_EEESC_SE_Li256ELb0ELb1ELb0ELb0EEENS1_30DynamicPersistentTileSchedulerILi256ELi256ELb0ELb1ELb0EEEEEEEEEvNT_6ParamsE:
        .type           _ZN7cutlass13device_kernelIN5flash19enable_sm80_to_sm89INS1_16FlashAttnFwdSm80INS1_25CollectiveMainloopFwdSm80ILi8ELi2ELb0EN4cute5tupleIJNS5_1CILi128EEENS7_ILi64EEENS7_ILi192EEEEEELi192ENS_6half_tEfNS_4arch4Sm80ELb1ELb0ELb0ELb0ELb1ELb0ELb1ELb0EEENS1_21CollectiveEpilogueFwdINS6_IJS8_SA_S9_EEENS6_IJNS7_ILi1EEESI_SI_EEESC_SE_Li256ELb0ELb1ELb0ELb0EEENS1_30DynamicPersistentTileSchedulerILi256ELi256ELb0ELb1ELb0EEEEEEEEEvNT_6ParamsE,@function
        .size           _ZN7cutlass13device_kernelIN5flash19enable_sm80_to_sm89INS1_16FlashAttnFwdSm80INS1_25CollectiveMainloopFwdSm80ILi8ELi2ELb0EN4cute5tupleIJNS5_1CILi128EEENS7_ILi64EEENS7_ILi192EEEEEELi192ENS_6half_tEfNS_4arch4Sm80ELb1ELb0ELb0ELb0ELb1ELb0ELb1ELb0EEENS1_21CollectiveEpilogueFwdINS6_IJS8_SA_S9_EEENS6_IJNS7_ILi1EEESI_SI_EEESC_SE_Li256ELb0ELb1ELb0ELb0EEENS1_30DynamicPersistentTileSchedulerILi256ELi256ELb0ELb1ELb0EEEEEEEEEvNT_6ParamsE,(.L_x_1511 - _ZN7cutlass13device_kernelIN5flash19enable_sm80_to_sm89INS1_16FlashAttnFwdSm80INS1_25CollectiveMainloopFwdSm80ILi8ELi2ELb0EN4cute5tupleIJNS5_1CILi128EEENS7_ILi64EEENS7_ILi192EEEEEELi192ENS_6half_tEfNS_4arch4Sm80ELb1ELb0ELb0ELb0ELb1ELb0ELb1ELb0EEENS1_21CollectiveEpilogueFwdINS6_IJS8_SA_S9_EEENS6_IJNS7_ILi1EEESI_SI_EEESC_SE_Li256ELb0ELb1ELb0ELb0EEENS1_30DynamicPersistentTileSchedulerILi256ELi256ELb0ELb1ELb0EEEEEEEEEvNT_6ParamsE)
        .other          _ZN7cutlass13device_kernelIN5flash19enable_sm80_to_sm89INS1_16FlashAttnFwdSm80INS1_25CollectiveMainloopFwdSm80ILi8ELi2ELb0EN4cute5tupleIJNS5_1CILi128EEENS7_ILi64EEENS7_ILi192EEEEEELi192ENS_6half_tEfNS_4arch4Sm80ELb1ELb0ELb0ELb0ELb1ELb0ELb1ELb0EEENS1_21CollectiveEpilogueFwdINS6_IJS8_SA_S9_EEENS6_IJNS7_ILi1EEESI_SI_EEESC_SE_Li256ELb0ELb1ELb0ELb0EEENS1_30DynamicPersistentTileSchedulerILi256ELi256ELb0ELb1ELb0EEEEEEEEEvNT_6ParamsE,@"STO_CUDA_ENTRY STV_DEFAULT"
_ZN7cutlass13device_kernelIN5flash19enable_sm80_to_sm89INS1_16FlashAttnFwdSm80INS1_25CollectiveMainloopFwdSm80ILi8ELi2ELb0EN4cute5tupleIJNS5_1CILi128EEENS7_ILi64EEENS7_ILi192EEEEEELi192ENS_6half_tEfNS_4arch4Sm80ELb1ELb0ELb0ELb0ELb1ELb0ELb1ELb0EEENS1_21CollectiveEpilogueFwdINS6_IJS8_SA_S9_EEENS6_IJNS7_ILi1EEESI_SI_EEESC_SE_Li256ELb0ELb1ELb0ELb0EEENS1_30DynamicPersistentTileSchedulerILi256ELi256ELb0ELb1ELb0EEEEEEEEEvNT_6ParamsE:
[----:B------:R-:W-:-:S03]  /*0000*/  MOV R1, c[0x0][0x28] ;  /* 0x00000a0000017a02 */ /* 0x000fc60000000f00 */
[----:B------:R-:W1:Y:S01]  /*0010*/  S2R R20, SR_TID.X ;  /* 0x0000000000147919 */ /* 0x000e620000002100 */
[----:B------:R-:W-:-:S03]  /*0020*/  IADD3 R1, R1, -0x38, RZ ;  /* 0xffffffc801017810 */ /* 0x000fc60007ffe0ff */
[----:B------:R-:W2:Y:S01]  /*0030*/  S2R R17, SR_CTAID.X ;  /* 0x0000000000117919 */ /* 0x000ea20000002500 */
[----:B-1----:R-:W-:-:S05]  /*0040*/  SHF.R.U32.HI R2, RZ, 0x5, R20 ;  /* 0x00000005ff027819 */ /* 0x002fca0000011614 */
[----:B------:R-:W1:Y:S02]  /*0050*/  SHFL.IDX PT, R0, R2, RZ, 0x1f ;  /* 0x00001fff02007589 */ /* 0x000e6400000e0000 */
[----:B-1----:R-:W-:Y:S02]  /*0060*/  ISETP.GE.AND P0, PT, R0, 0x1, PT ;  /* 0x000000010000780c */ /* 0x002fe40003f06270 */
[----:B------:R1:W-:Y:S11]  /*0070*/  STL [R1+0x2c], R0 ;  /* 0x00002c0001007387 */ /* 0x0003f60000100800 */
[----:B------:R-:W-:Y:S06]  /*0080*/  @P0 BAR.ARV 0x4, 0x100 ;  /* 0x0104000000000b1d */ /* 0x000fec0000002000 */
[----:B--2---:R-:W-:-:S13]  /*0090*/  ISETP.GE.AND P0, PT, R17, c[0x0][0x538], PT ;  /* 0x00014e0011007a0c */ /* 0x004fda0003f06270 */
[----:B------:R-:W-:Y:S05]  /*00a0*/  @P0 EXIT ;  /* 0x000000000000094d */ /* 0x000fea0003800000 */
[----:B-1----:R-:W-:Y:S01]  /*00b0*/  SHF.R.S32.HI R16, RZ, 0x1f, R20 ;  /* 0x0000001fff107819 */ /* 0x002fe20000011414 */
[----:B------:R-:W-:Y:S01]  /*00c0*/  IMAD.MOV.U32 R189, RZ, RZ, 0x20 ;  /* 0x00000020ffbd7424 */ /* 0x000fe200078e00ff */
[----:B------:R-:W-:Y:S02]  /*00d0*/  ULDC.64 UR6, c[0x0][0x118] ;  /* 0x0000460000067ab9 */ /* 0x000fe40000000a00 */
[CC--:B------:R-:W-:Y:S02]  /*00e0*/  LEA.HI R2, R16.reuse, R20.reuse, RZ, 0x4 ;  /* 0x0000001410027211 */ /* 0x0c0fe400078f20ff */
[----:B------:R-:W-:Y:S02]  /*00f0*/  LEA.HI R8, R16, R20, RZ, 0x3 ;  /* 0x0000001410087211 */ /* 0x000fe400078f18ff */
[----:B------:R-:W-:Y:S02]  /*0100*/  SHF.R.S32.HI R3, RZ, 0x4, R2 ;  /* 0x00000004ff037819 */ /* 0x000fe40000011402 */
[----:B------:R-:W-:-:S02]  /*0110*/  SHF.R.S32.HI R248, RZ, 0x3, R8 ;  /* 0x00000003fff87819 */ /* 0x000fc40000011408 */
[----:B------:R-:W-:Y:S02]  /*0120*/  LEA.HI R0, R2, R3, RZ, 0x1 ;  /* 0x0000000302007211 */ /* 0x000fe400078f08ff */
[----:B------:R-:W-:Y:S02]  /*0130*/  LEA.HI R12, R16, R20, RZ, 0x2 ;  /* 0x00000014100c7211 */ /* 0x000fe400078f10ff */
[----:B------:R-:W-:Y:S02]  /*0140*/  LOP3.LUT R0, R0, 0xfffffffe, RZ, 0xc0, !PT ;  /* 0xfffffffe00007812 */ /* 0x000fe400078ec0ff */
[--C-:B------:R-:W-:Y:S02]  /*0150*/  SHF.R.S32.HI R9, RZ, 0x2, R12.reuse ;  /* 0x00000002ff097819 */ /* 0x100fe4000001140c */
[----:B------:R-:W-:Y:S01]  /*0160*/  SHF.R.S32.HI R4, RZ, 0x1f, R12 ;  /* 0x0000001fff047819 */ /* 0x000fe2000001140c */
[----:B------:R-:W-:Y:S01]  /*0170*/  IMAD.IADD R14, R3, 0x1, -R0 ;  /* 0x00000001030e7824 */ /* 0x000fe200078e0a00 */
[----:B------:R-:W-:-:S02]  /*0180*/  LOP3.LUT R3, R8, 0xfffffff8, RZ, 0xc0, !PT ;  /* 0xfffffff808037812 */ /* 0x000fc400078ec0ff */
[----:B------:R-:W-:Y:S01]  /*0190*/  LOP3.LUT R0, R2, 0xfffffff0, RZ, 0xc0, !PT ;  /* 0xfffffff002007812 */ /* 0x000fe200078ec0ff */
[----:B------:R-:W-:Y:S01]  /*01a0*/  IMAD.SHL.U32 R2, R248, 0x40, RZ ;  /* 0x00000040f8027824 */ /* 0x000fe200078e00ff */
[----:B------:R-:W-:Y:S01]  /*01b0*/  LEA.HI R7, R16, R20, RZ, 0x5 ;  /* 0x0000001410077211 */ /* 0x000fe200078f28ff */
[----:B------:R-:W-:Y:S01]  /*01c0*/  IMAD.IADD R216, R20, 0x1, -R3 ;  /* 0x0000000114d87824 */ /* 0x000fe200078e0a03 */
[----:B------:R-:W-:Y:S01]  /*01d0*/  LEA.HI R3, R4, R9, RZ, 0x3 ;  /* 0x0000000904037211 */ /* 0x000fe200078f18ff */
[----:B------:R-:W-:Y:S01]  /*01e0*/  IMAD.IADD R0, R20, 0x1, -R0 ;  /* 0x0000000114007824 */ /* 0x000fe200078e0a00 */
[----:B------:R-:W-:Y:S01]  /*01f0*/  LOP3.LUT R2, R2, 0x1c0, RZ, 0xc0, !PT ;  /* 0x000001c002027812 */ /* 0x000fe200078ec0ff */
[C---:B------:R-:W-:Y:S01]  /*0200*/  IMAD.SHL.U32 R195, R216.reuse, 0x8, RZ ;  /* 0x00000008d8c37824 */ /* 0x040fe200078e00ff */
[----:B------:R-:W-:Y:S01]  /*0210*/  LOP3.LUT R3, R3, 0xfffffff8, RZ, 0xc0, !PT ;  /* 0xfffffff803037812 */ /* 0x000fe200078ec0ff */
[C---:B------:R-:W-:Y:S01]  /*0220*/  IMAD.SHL.U32 R5, R216.reuse, 0x40, RZ ;  /* 0x00000040d8057824 */ /* 0x040fe200078e00ff */
[----:B------:R-:W-:Y:S01]  /*0230*/  SHF.R.S32.HI R6, RZ, 0x1f, R0 ;  /* 0x0000001fff067819 */ /* 0x000fe20000011400 */
[----:B------:R-:W-:Y:S01]  /*0240*/  IMAD R218, R216, 0x20, R248 ;  /* 0x00000020d8da7824 */ /* 0x000fe200078e02f8 */
[----:B------:R-:W-:Y:S01]  /*0250*/  SHF.R.U32.HI R4, RZ, 0x3, R2 ;  /* 0x00000003ff047819 */ /* 0x000fe20000011602 */
[----:B------:R-:W-:Y:S01]  /*0260*/  IMAD.IADD R9, R9, 0x1, -R3 ;  /* 0x0000000109097824 */ /* 0x000fe200078e0a03 */
[----:B------:R-:W-:-:S02]  /*0270*/  LOP3.LUT R2, R2, 0x38, R195, 0xf8, !PT ;  /* 0x0000003802027812 */ /* 0x000fc400078ef8c3 */
[----:B------:R-:W-:Y:S02]  /*0280*/  LEA.HI R11, R6, R0, RZ, 0x3 ;  /* 0x00000000060b7211 */ /* 0x000fe400078f18ff */
[----:B------:R-:W-:Y:S02]  /*0290*/  LOP3.LUT R13, R2, R4, RZ, 0x3c, !PT ;  /* 0x00000004020d7212 */ /* 0x000fe400078e3cff */
[----:B------:R-:W-:Y:S02]  /*02a0*/  LOP3.LUT R4, R11, 0xfffffff8, RZ, 0xc0, !PT ;  /* 0xfffffff80b047812 */ /* 0x000fe400078ec0ff */
[----:B------:R-:W-:Y:S02]  /*02b0*/  LOP3.LUT R2, R5, 0x1c0, RZ, 0xc0, !PT ;  /* 0x000001c005027812 */ /* 0x000fe400078ec0ff */
[----:B------:R-:W-:Y:S01]  /*02c0*/  LOP3.LUT R3, R9, 0x1, RZ, 0xc0, !PT ;  /* 0x0000000109037812 */ /* 0x000fe200078ec0ff */
[----:B------:R-:W-:Y:S01]  /*02d0*/  IMAD.IADD R10, R0, 0x1, -R4 ;  /* 0x00000001000a7824 */ /* 0x000fe200078e0a04 */
[----:B------:R-:W-:-:S02]  /*02e0*/  LOP3.LUT R5, R2, 0x8, R8, 0xf8, !PT ;  /* 0x0000000802057812 */ /* 0x000fc400078ef808 */
[----:B------:R-:W-:Y:S02]  /*02f0*/  LOP3.LUT R0, R7, 0xffffffe0, RZ, 0xc0, !PT ;  /* 0xffffffe007007812 */ /* 0x000fe400078ec0ff */
[----:B------:R-:W-:Y:S02]  /*0300*/  SHF.R.U32.HI R2, RZ, 0x3, R2 ;  /* 0x00000003ff027819 */ /* 0x000fe40000011602 */
[--C-:B------:R-:W-:Y:S01]  /*0310*/  SHF.R.S32.HI R6, RZ, 0x5, R7.reuse ;  /* 0x00000005ff067819 */ /* 0x100fe20000011407 */
[----:B------:R-:W-:Y:S01]  /*0320*/  IMAD.IADD R19, R20, 0x1, -R0 ;  /* 0x0000000114137824 */ /* 0x000fe200078e0a00 */
[----:B------:R-:W-:Y:S02]  /*0330*/  LOP3.LUT R15, R5, R2, RZ, 0x3c, !PT ;  /* 0x00000002050f7212 */ /* 0x000fe400078e3cff */
[----:B------:R-:W-:Y:S01]  /*0340*/  SHF.R.S32.HI R2, RZ, 0x1f, R7 ;  /* 0x0000001fff027819 */ /* 0x000fe20000011407 */
[----:B------:R-:W-:Y:S01]  /*0350*/  IMAD.SHL.U32 R7, R14, 0x8, RZ ;  /* 0x000000080e077824 */ /* 0x000fe200078e00ff */
[----:B------:R-:W-:-:S02]  /*0360*/  ISETP.NE.U32.AND P3, PT, R3, 0x1, PT ;  /* 0x000000010300780c */ /* 0x000fc40003f65070 */
[----:B------:R-:W-:Y:S02]  /*0370*/  LOP3.LUT R3, R12, 0xfffffffc, RZ, 0xc0, !PT ;  /* 0xfffffffc0c037812 */ /* 0x000fe400078ec0ff */
[----:B------:R-:W-:Y:S01]  /*0380*/  LEA.HI R0, R2, R6, RZ, 0x3 ;  /* 0x0000000602007211 */ /* 0x000fe200078f18ff */
[----:B------:R-:W-:Y:S01]  /*0390*/  IMAD.SHL.U32 R2, R10, 0x40, RZ ;  /* 0x000000400a027824 */ /* 0x000fe200078e00ff */
[----:B------:R-:W-:Y:S02]  /*03a0*/  SHF.R.S32.HI R12, RZ, 0x1f, R19 ;  /* 0x0000001fff0c7819 */ /* 0x000fe40000011413 */
[----:B------:R-:W-:Y:S01]  /*03b0*/  LOP3.LUT R4, R0, 0xffffff8, RZ, 0xc0, !PT ;  /* 0x0ffffff800047812 */ /* 0x000fe200078ec0ff */
[----:B------:R-:W-:Y:S01]  /*03c0*/  IMAD.IADD R0, R20, 0x1, -R3 ;  /* 0x0000000114007824 */ /* 0x000fe200078e0a03 */
[----:B------:R-:W-:Y:S02]  /*03d0*/  LEA.HI R12, R12, R19, RZ, 0x2 ;  /* 0x000000130c0c7211 */ /* 0x000fe400078f10ff */
[----:B------:R-:W-:Y:S01]  /*03e0*/  LEA.HI R8, R16, R20, RZ, 0x6 ;  /* 0x0000001410087211 */ /* 0x000fe200078f30ff */
[----:B------:R-:W-:Y:S01]  /*03f0*/  IMAD.IADD R4, R6, 0x1, -R4 ;  /* 0x0000000106047824 */ /* 0x000fe200078e0a04 */
[----:B------:R-:W-:-:S02]  /*0400*/  LOP3.LUT R2, R2, 0x1c0, RZ, 0xc0, !PT ;  /* 0x000001c002027812 */ /* 0x000fc400078ec0ff */
[----:B------:R-:W-:Y:S01]  /*0410*/  SHF.R.S32.HI R3, RZ, 0x2, R12 ;  /* 0x00000002ff037819 */ /* 0x000fe2000001140c */
[----:B------:R-:W-:Y:S01]  /*0420*/  IMAD.SHL.U32 R8, R8, 0x8, RZ ;  /* 0x0000000808087824 */ /* 0x000fe200078e00ff */
[----:B------:R-:W-:Y:S02]  /*0430*/  LOP3.LUT R7, R2, 0x8, R7, 0xf8, !PT ;  /* 0x0000000802077812 */ /* 0x000fe400078ef807 */
[----:B------:R-:W-:Y:S01]  /*0440*/  SHF.R.U32.HI R5, RZ, 0x3, R2 ;  /* 0x00000003ff057819 */ /* 0x000fe20000011602 */
[----:B------:R-:W-:Y:S01]  /*0450*/  IMAD R18, R4, 0x10, R3 ;  /* 0x0000001004127824 */ /* 0x000fe200078e0203 */
[----:B------:R-:W-:Y:S01]  /*0460*/  LEA.HI R2, R0, R0, RZ, 0x1 ;  /* 0x0000000000027211 */ /* 0x000fe200078f08ff */
[----:B------:R-:W-:Y:S01]  /*0470*/  IMAD.SHL.U32 R3, R9, 0x40, RZ ;  /* 0x0000004009037824 */ /* 0x000fe200078e00ff */
[----:B------:R-:W-:Y:S01]  /*0480*/  LOP3.LUT R13, R13, 0x7ffffe00, R8, 0xf8, !PT ;  /* 0x7ffffe000d0d7812 */ /* 0x000fe200078ef808 */
[----:B------:R-:W-:Y:S01]  /*0490*/  IMAD.SHL.U32 R4, R6, 0x400, RZ ;  /* 0x0000040006047824 */ /* 0x000fe200078e00ff */
[----:B------:R-:W-:Y:S01]  /*04a0*/  LOP3.LUT R2, R2, 0x1ffffffe, RZ, 0xc0, !PT ;  /* 0x1ffffffe02027812 */ /* 0x000fe200078ec0ff */
[----:B------:R-:W-:Y:S01]  /*04b0*/  STL [R1+0x30], R18 ;  /* 0x0000301201007387 */ /* 0x000fe20000100800 */
[----:B------:R-:W-:Y:S01]  /*04c0*/  LOP3.LUT R8, R7, R5, RZ, 0x3c, !PT ;  /* 0x0000000507087212 */ /* 0x000fe200078e3cff */
[----:B------:R-:W-:Y:S01]  /*04d0*/  IMAD.SHL.U32 R7, R11, 0x40, RZ ;  /* 0x000000400b077824 */ /* 0x000fe200078e00ff */
[----:B------:R-:W-:Y:S01]  /*04e0*/  LOP3.LUT R6, R3, 0x1c0, RZ, 0xc0, !PT ;  /* 0x000001c003067812 */ /* 0x000fe200078ec0ff */
[C---:B------:R-:W-:Y:S01]  /*04f0*/  IMAD R5, R0.reuse, 0x2, R4 ;  /* 0x0000000200057824 */ /* 0x040fe200078e0204 */
[----:B------:R-:W-:Y:S01]  /*0500*/  R2P PR, R9, 0x6 ;  /* 0x0000000609007804 */ /* 0x000fe20000000000 */
[----:B------:R-:W-:Y:S01]  /*0510*/  IMAD.IADD R9, R0, 0x1, -R2 ;  /* 0x0000000100097824 */ /* 0x000fe200078e0a02 */
[----:B------:R-:W-:Y:S01]  /*0520*/  LEA.HI R2, R6, R6, RZ, 0x1d ;  /* 0x0000000606027211 */ /* 0x000fe200078fe8ff */
[----:B------:R-:W-:Y:S01]  /*0530*/  IMAD R0, R14, 0x200, R15 ;  /* 0x000002000e007824 */ /* 0x000fe200078e020f */
[----:B------:R-:W-:Y:S01]  /*0540*/  LOP3.LUT R3, R7, 0xfffffe00, RZ, 0xc0, !PT ;  /* 0xfffffe0007037812 */ /* 0x000fe200078ec0ff */
[----:B------:R-:W-:Y:S01]  /*0550*/  STL [R1], R17 ;  /* 0x0000001101007387 */ /* 0x000fe20000100800 */
[----:B------:R-:W-:Y:S01]  /*0560*/  SHF.R.S32.HI R6, RZ, 0x1f, R195 ;  /* 0x0000001fff067819 */ /* 0x000fe200000114c3 */
[----:B------:R-:W-:Y:S01]  /*0570*/  IMAD.IADD R7, R5, 0x1, R2 ;  /* 0x0000000105077824 */ /* 0x000fe200078e0202 */
[----:B------:R-:W-:Y:S01]  /*0580*/  IADD3 R2, R8, R3, R4 ;  /* 0x0000000308027210 */ /* 0x000fe20007ffe004 */
[----:B------:R-:W-:Y:S01]  /*0590*/  IMAD.SHL.U32 R220, R13, 0x2, RZ ;  /* 0x000000020ddc7824 */ /* 0x000fe200078e00ff */
[----:B------:R-:W-:-:S02]  /*05a0*/  LEA.HI R4, R16, R20, RZ, 0x7 ;  /* 0x0000001410047211 */ /* 0x000fc400078f38ff */
[C---:B------:R-:W-:Y:S02]  /*05b0*/  IADD3 R212, R195.reuse, 0x40, RZ ;  /* 0x00000040c3d47810 */ /* 0x040fe40007ffe0ff */
[----:B------:R-:W-:Y:S02]  /*05c0*/  SHF.R.S32.HI R4, RZ, 0x7, R4 ;  /* 0x00000007ff047819 */ /* 0x000fe40000011404 */
[----:B------:R-:W-:Y:S02]  /*05d0*/  LOP3.LUT R4, R12, 0x7ffffffc, RZ, 0xc0, !PT ;  /* 0x7ffffffc0c047812 */ /* 0x000fe400078ec0ff */
[----:B------:R-:W-:Y:S02]  /*05e0*/  IADD3 R213, R195, 0x80, RZ ;  /* 0x00000080c3d57810 */ /* 0x000fe40007ffe0ff */
[C---:B------:R-:W-:Y:S01]  /*05f0*/  LOP3.LUT P0, RZ, R10.reuse, 0x2, RZ, 0xc0, !PT ;  /* 0x000000020aff7812 */ /* 0x040fe2000780c0ff */
[----:B------:R-:W-:Y:S01]  /*0600*/  IMAD.IADD R6, R19, 0x1, -R4 ;  /* 0x0000000113067824 */ /* 0x000fe200078e0a04 */
[----:B------:R-:W-:-:S02]  /*0610*/  LOP3.LUT P4, RZ, R10, 0x4, RZ, 0xc0, !PT ;  /* 0x000000040aff7812 */ /* 0x000fc4000788c0ff */
[----:B------:R-:W-:Y:S01]  /*0620*/  LOP3.LUT R3, R8, R3, RZ, 0xfc, !PT ;  /* 0x0000000308037212 */ /* 0x000fe200078efcff */
[----:B------:R-:W-:Y:S01]  /*0630*/  IMAD.MOV.U32 R8, RZ, RZ, 0x40 ;  /* 0x00000040ff087424 */ /* 0x000fe200078e00ff */
[----:B------:R-:W-:Y:S01]  /*0640*/  SHF.R.S32.HI R5, RZ, 0x1f, R212 ;  /* 0x0000001fff057819 */ /* 0x000fe200000114d4 */
[----:B------:R-:W-:Y:S01]  /*0650*/  IMAD.SHL.U32 R251, R6, 0x2, RZ ;  /* 0x0000000206fb7824 */ /* 0x000fe200078e00ff */
[----:B------:R-:W-:Y:S01]  /*0660*/  SHF.R.S32.HI R10, RZ, 0x1f, R213 ;  /* 0x0000001fff0a7819 */ /* 0x000fe200000114d5 */
[----:B------:R-:W-:Y:S01]  /*0670*/  IMAD R6, R9, 0x8, R18 ;  /* 0x0000000809067824 */ /* 0x000fe200078e0212 */
[----:B------:R-:W-:Y:S02]  /*0680*/  SEL R5, R189, 0xffffffe0, !P1 ;  /* 0xffffffe0bd057807 */ /* 0x000fe40004800000 */
[----:B------:R-:W-:Y:S02]  /*0690*/  LEA R10, R7, 0x80, 0x1 ;  /* 0x00000080070a7811 */ /* 0x000fe400078e08ff */
[----:B------:R-:W-:Y:S01]  /*06a0*/  SEL R4, R8, 0xffffffc0, !P2 ;  /* 0xffffffc008047807 */ /* 0x000fe20005000000 */
[----:B------:R1:W-:Y:S01]  /*06b0*/  STL [R1+0x28], R6 ;  /* 0x0000280601007387 */ /* 0x0003e20000100800 */
[----:B------:R-:W-:Y:S01]  /*06c0*/  LEA R190, R0, 0xc100, 0x1 ;  /* 0x0000c10000be7811 */ /* 0x000fe200078e08ff */
[----:B------:R-:W-:Y:S01]  /*06d0*/  IMAD.IADD R7, R10, 0x1, R5 ;  /* 0x000000010a077824 */ /* 0x000fe200078e0205 */
[----:B------:R-:W-:Y:S01]  /*06e0*/  SEL R0, R8, 0xffffffc0, !P4 ;  /* 0xffffffc008007807 */ /* 0x000fe20006000000 */
[----:B------:R-:W-:Y:S01]  /*06f0*/  STL [R1+0x4], R10 ;  /* 0x0000040a01007387 */ /* 0x000fe20000100800 */
[----:B------:R-:W-:Y:S01]  /*0700*/  IMAD.IADD R8, R10, 0x1, R4 ;  /* 0x000000010a087824 */ /* 0x000fe200078e0204 */
[----:B------:R-:W-:-:S02]  /*0710*/  LEA R183, R2, 0x18100, 0x1 ;  /* 0x0001810002b77811 */ /* 0x000fc400078e08ff */
[----:B------:R2:W-:Y:S01]  /*0720*/  STL [R1+0x10], R7 ;  /* 0x0000100701007387 */ /* 0x0005e20000100800 */
[----:B------:R-:W-:Y:S02]  /*0730*/  SEL R189, R189, 0xffffffe0, !P0 ;  /* 0xffffffe0bdbd7807 */ /* 0x000fe40004000000 */
[----:B------:R-:W-:Y:S01]  /*0740*/  LEA R191, R3, 0x100, 0x1 ;  /* 0x0000010003bf7811 */ /* 0x000fe200078e08ff */
[----:B------:R-:W-:Y:S01]  /*0750*/  STL [R1+0x20], R8 ;  /* 0x0000200801007387 */ /* 0x000fe20000100800 */
[C-C-:B------:R-:W-:Y:S01]  /*0760*/  IMAD.IADD R186, R183.reuse, 0x1, R0.reuse ;  /* 0x00000001b7ba7824 */ /* 0x140fe200078e0200 */
[C---:B------:R-:W-:Y:S01]  /*0770*/  IADD3 R232, R220.reuse, 0xc100, RZ ;  /* 0x0000c100dce87810 */ /* 0x040fe20007ffe0ff */
[----:B------:R-:W-:Y:S01]  /*0780*/  IMAD.IADD R184, R183, 0x1, R189 ;  /* 0x00000001b7b87824 */ /* 0x000fe200078e02bd */
[----:B------:R-:W-:Y:S01]  /*0790*/  IADD3 R231, R220, 0x100, RZ ;  /* 0x00000100dce77810 */ /* 0x000fe20007ffe0ff */
[----:B------:R-:W-:Y:S02]  /*07a0*/  IMAD.IADD R192, R0, 0x1, R191 ;  /* 0x0000000100c07824 */ /* 0x000fe400078e02bf */
[----:B------:R-:W-:Y:S01]  /*07b0*/  IMAD.IADD R185, R184, 0x1, R0 ;  /* 0x00000001b8b97824 */ /* 0x000fe200078e0200 */
[----:B-1----:R-:W-:-:S02]  /*07c0*/  IADD3 R6, R10, -0x10, RZ ;  /* 0xfffffff00a067810 */ /* 0x002fc40007ffe0ff */
[----:B------:R-:W-:-:S05]  /*07d0*/  @P3 IADD3 R6, R10, 0x10, RZ ;  /* 0x000000100a063810 */ /* 0x000fca0007ffe0ff */
[----:B------:R-:W-:Y:S01]  /*07e0*/  IMAD.IADD R5, R5, 0x1, R6 ;  /* 0x0000000105057824 */ /* 0x000fe200078e0206 */
[----:B------:R-:W-:Y:S01]  /*07f0*/  STL [R1+0x8], R6 ;  /* 0x0000080601007387 */ /* 0x000fe20000100800 */
[----:B--2---:R-:W-:Y:S02]  /*0800*/  IMAD.IADD R7, R7, 0x1, R4 ;  /* 0x0000000107077824 */ /* 0x004fe400078e0204 */
[----:B------:R-:W-:Y:S02]  /*0810*/  IMAD.IADD R2, R4, 0x1, R6 ;  /* 0x0000000104027824 */ /* 0x000fe400078e0206 */
[----:B------:R-:W-:Y:S01]  /*0820*/  IMAD.IADD R3, R5, 0x1, R4 ;  /* 0x0000000105037824 */ /* 0x000fe200078e0204 */
[----:B------:R-:W-:Y:S04]  /*0830*/  STL [R1+0x1c], R7 ;  /* 0x00001c0701007387 */ /* 0x000fe80000100800 */
[----:B------:R-:W-:Y:S04]  /*0840*/  STL [R1+0xc], R5 ;  /* 0x00000c0501007387 */ /* 0x000fe80000100800 */
[----:B------:R1:W-:Y:S04]  /*0850*/  STL [R1+0x18], R2 ;  /* 0x0000180201007387 */ /* 0x0003e80000100800 */
[----:B------:R2:W-:Y:S01]  /*0860*/  STL [R1+0x14], R3 ;  /* 0x0000140301007387 */ /* 0x0005e20000100800 */
[----:B-1----:R-:W-:-:S04]  /*0870*/  IMAD.IADD R2, R189, 0x1, R191 ;  /* 0x00000001bd027824 */ /* 0x002fc800078e02bf */
[----:B------:R-:W-:Y:S02]  /*0880*/  IMAD.IADD R2, R0, 0x1, R2 ;  /* 0x0000000100027824 */ /* 0x000fe400078e0202 */
[----:B------:R-:W-:-:S03]  /*0890*/  IMAD.IADD R0, R189, 0x1, R192 ;  /* 0x00000001bd007824 */ /* 0x000fc600078e02c0 */
[----:B------:R2:W-:Y:S04]  /*08a0*/  STL [R1+0x24], R2 ;  /* 0x0000240201007387 */ /* 0x0005e80000100800 */
.L_x_1298:
[----:B------:R-:W3:Y:S01]  /*08b0*/  LDL R4, [R1] ;  /* 0x0000000001047983 */ /* 0x000ee20000100800 */
[----:B------:R-:W-:Y:S01]  /*08c0*/  IMAD.MOV.U32 R0, RZ, RZ, c[0x0][0x560] ;  /* 0x00015800ff007624 */ /* 0x000fe200078e00ff */
[----:B------:R-:W-:Y:S01]  /*08d0*/  YIELD ;  /* 0x0000000000007946 */ /* 0x000fe20003800000 */
[----:B------:R-:W-:Y:S03]  /*08e0*/  BSSY B0, `(.L_x_1218) ;  /* 0x0000016000007945 */ /* 0x000fe60003800000 */
[----:B------:R-:W-:-:S13]  /*08f0*/  ISETP.NE.AND P0, PT, R0, 0x1, PT ;  /* 0x000000010000780c */ /* 0x000fda0003f05270 */
[----:B---3--:R-:W-:Y:S01]  /*0900*/  @P0 IMAD.HI.U32 R0, R4, c[0x0][0x564], RZ ;  /* 0x0001590004000a27 */ /* 0x008fe200078e00ff */
[----:B--2---:R-:W-:-:S04]  /*0910*/  MOV R3, R4 ;  /* 0x0000000400037202 */ /* 0x004fc80000000f00 */
[----:B------:R-:W-:-:S04]  /*0920*/  @P0 SHF.R.U32.HI R3, RZ, c[0x0][0x568], R0 ;  /* 0x00015a00ff030a19 */ /* 0x000fc80000011600 */
[----:B------:R-:W-:Y:S01]  /*0930*/  ISETP.GE.AND P0, PT, R3, c[0x0][0x578], PT ;  /* 0x00015e0003007a0c */ /* 0x000fe20003f06270 */
[----:B------:R-:W-:-:S04]  /*0940*/  IMAD.MOV R2, RZ, RZ, -R3 ;  /* 0x000000ffff027224 */ /* 0x000fc800078e0a03 */
[----:B------:R-:W-:-:S08]  /*0950*/  IMAD R2, R2, c[0x0][0x560], R4 ;  /* 0x0001580002027a24 */ /* 0x000fd000078e0204 */
[----:B------:R-:W-:Y:S05]  /*0960*/  @!P0 BRA `(.L_x_1219) ;  /* 0x0000007000008947 */ /* 0x000fea0003800000 */
[----:B------:R-:W-:-:S04]  /*0970*/  MOV R0, c[0x0][0x56c] ;  /* 0x00015b0000007a02 */ /* 0x000fc80000000f00 */
[----:B------:R-:W-:Y:S02]  /*0980*/  ISETP.NE.AND P0, PT, R0, 0x1, PT ;  /* 0x000000010000780c */ /* 0x000fe40003f05270 */
[----:B------:R-:W-:-:S11]  /*0990*/  MOV R0, R2 ;  /* 0x0000000200007202 */ /* 0x000fd60000000f00 */
[----:B------:R-:W-:-:S05]  /*09a0*/  @P0 IMAD.HI.U32 R4, R2, c[0x0][0x570], RZ ;  /* 0x00015c0002040a27 */ /* 0x000fca00078e00ff */
[----:B------:R-:W-:-:S05]  /*09b0*/  @P0 SHF.R.U32.HI R0, RZ, c[0x0][0x574], R4 ;  /* 0x00015d00ff000a19 */ /* 0x000fca0000011604 */
[----:B------:R-:W-:Y:S01]  /*09c0*/  IMAD R4, R0, c[0x0][0x56c], RZ ;  /* 0x00015b0000047a24 */ /* 0x000fe200078e02ff */
[----:B------:R-:W-:Y:S05]  /*09d0*/  BRA `(.L_x_1220) ;  /* 0x0000006000007947 */ /* 0x000fea0003800000 */
.L_x_1219:
[----:B------:R-:W-:-:S04]  /*09e0*/  MOV R0, c[0x0][0x554] ;  /* 0x0001550000007a02 */ /* 0x000fc80000000f00 */
[----:B------:R-:W-:Y:S02]  /*09f0*/  ISETP.NE.AND P0, PT, R0, 0x1, PT ;  /* 0x000000010000780c */ /* 0x000fe40003f05270 */
[----:B------:R-:W-:-:S11]  /*0a00*/  MOV R0, R2 ;  /* 0x0000000200007202 */ /* 0x000fd60000000f00 */
[----:B------:R-:W-:-:S05]  /*0a10*/  @P0 IMAD.HI.U32 R4, R2, c[0x0][0x558], RZ ;  /* 0x0001560002040a27 */ /* 0x000fca00078e00ff */
[----:B------:R-:W-:-:S05]  /*0a20*/  @P0 SHF.R.U32.HI R0, RZ, c[0x0][0x55c], R4 ;  /* 0x00015700ff000a19 */ /* 0x000fca0000011604 */
[----:B------:R-:W-:Y:S02]  /*0a30*/  IMAD R4, R0, c[0x0][0x554], RZ ;  /* 0x0001550000047a24 */ /* 0x000fe400078e02ff */
.L_x_1220:
[----:B------:R-:W-:Y:S05]  /*0a40*/  BSYNC B0 ;  /* 0x0000000000007941 */ /* 0x000fea0003800000 */
.L_x_1218:
[----:B------:R-:W-:Y:S01]  /*0a50*/  IMAD.MOV.U32 R5, RZ, RZ, c[0x0][0x548] ;  /* 0x00015200ff057624 */ /* 0x000fe200078e00ff */
[----:B------:R-:W-:Y:S01]  /*0a60*/  ISETP.NE.U32.AND P0, PT, RZ, c[0x0][0x370], PT ;  /* 0x0000dc00ff007a0c */ /* 0x000fe20003f05070 */
[----:B------:R-:W-:Y:S02]  /*0a70*/  IMAD.IADD R4, R2, 0x1, -R4 ;  /* 0x0000000102047824 */ /* 0x000fe400078e0a04 */
[----:B------:R-:W-:Y:S01]  /*0a80*/  IMAD.MOV.U32 R221, RZ, RZ, RZ ;  /* 0x000000ffffdd7224 */ /* 0x000fe200078e00ff */
[----:B------:R-:W-:Y:S01]  /*0a90*/  ISETP.NE.AND P1, PT, R5, 0x1, PT ;  /* 0x000000010500780c */ /* 0x000fe20003f25270 */
[----:B------:R-:W-:Y:S01]  /*0aa0*/  IMAD R5, R3, c[0x0][0x554], R4 ;  /* 0x0001550003057a24 */ /* 0x000fe200078e0204 */
[----:B------:R-:W-:-:S04]  /*0ab0*/  ISETP.NE.AND.EX P0, PT, RZ, c[0x0][0x374], PT, P0 ;  /* 0x0000dd00ff007a0c */ /* 0x000fc80003f05300 */
[----:B------:R-:W-:-:S07]  /*0ac0*/  MOV R249, R5 ;  /* 0x0000000500f97202 */ /* 0x000fce0000000f00 */
[----:B------:R-:W-:-:S04]  /*0ad0*/  @P1 IMAD.HI.U32 R2, R5, c[0x0][0x54c], RZ ;  /* 0x0001530005021a27 */ /* 0x000fc800078e00ff */
[----:B------:R-:W-:Y:S01]  /*0ae0*/  @P0 IMAD.MOV.U32 R3, RZ, RZ, 0x4 ;  /* 0x00000004ff030424 */ /* 0x000fe200078e00ff */
[----:B------:R-:W-:-:S05]  /*0af0*/  @P1 SHF.R.U32.HI R249, RZ, c[0x0][0x550], R2 ;  /* 0x00015400fff91a19 */ /* 0x000fca0000011602 */
[----:B------:R-:W-:Y:S01]  /*0b00*/  @P0 IMAD.WIDE R2, R249, R3, c[0x0][0x370] ;  /* 0x0000dc00f9020625 */ /* 0x000fe200078e0203 */
[----:B------:R-:W-:-:S04]  /*0b10*/  LOP3.LUT R0, R0, 0x1ffffff, RZ, 0x3c, !PT ;  /* 0x01ffffff00007812 */ /* 0x000fc800078e3cff */
[----:B------:R1:W5:Y:S01]  /*0b20*/  @P0 LDG.E R221, [R2.64] ;  /* 0x0000000602dd0981 */ /* 0x000362000c1e1900 */
[----:B------:R-:W-:Y:S01]  /*0b30*/  IADD3 R0, R0, c[0x0][0x53c], RZ ;  /* 0x00014f0000007a10 */ /* 0x000fe20007ffe0ff */
[----:B------:R-:W-:Y:S01]  /*0b40*/  IMAD.MOV.U32 R4, RZ, RZ, 0x40 ;  /* 0x00000040ff047424 */ /* 0x000fe200078e00ff */
[----:B------:R-:W-:Y:S01]  /*0b50*/  CS2R R98, SRZ ;  /* 0x0000000000627805 */ /* 0x000fe2000001ff00 */
[----:B------:R-:W-:Y:S01]  /*0b60*/  CS2R R96, SRZ ;  /* 0x0000000000607805 */ /* 0x000fe2000001ff00 */
[----:B------:R-:W-:Y:S01]  /*0b70*/  CS2R R94, SRZ ;  /* 0x00000000005e7805 */ /* 0x000fe2000001ff00 */
[----:B------:R-:W-:Y:S01]  /*0b80*/  IMAD.SHL.U32 R252, R0, 0x80, RZ ;  /* 0x0000008000fc7824 */ /* 0x000fe200078e00ff */
[----:B------:R-:W-:Y:S01]  /*0b90*/  IADD3 R4, R4, -c[0x0][0x168], RZ ;  /* 0x80005a0004047a10 */ /* 0x000fe20007ffe0ff */
[----:B------:R-:W-:Y:S01]  /*0ba0*/  CS2R R92, SRZ ;  /* 0x00000000005c7805 */ /* 0x000fe2000001ff00 */
[----:B------:R-:W-:Y:S01]  /*0bb0*/  MOV R90, RZ ;  /* 0x000000ff005a7202 */ /* 0x000fe20000000f00 */
[----:B------:R-:W-:Y:S01]  /*0bc0*/  CS2R R88, SRZ ;  /* 0x0000000000587805 */ /* 0x000fe2000001ff00 */
[----:B------:R-:W-:Y:S01]  /*0bd0*/  IADD3 R0, R252, 0x7f, RZ ;  /* 0x0000007ffc007810 */ /* 0x000fe20007ffe0ff */
[----:B------:R-:W-:Y:S01]  /*0be0*/  IMAD.MOV.U32 R86, RZ, RZ, RZ ;  /* 0x000000ffff567224 */ /* 0x000fe200078e00ff */
[----:B------:R-:W-:Y:S01]  /*0bf0*/  CS2R R84, SRZ ;  /* 0x0000000000547805 */ /* 0x000fe2000001ff00 */
[----:B------:R-:W-:Y:S01]  /*0c00*/  CS2R R8, SRZ ;  /* 0x0000000000087805 */ /* 0x000fe2000001ff00 */
[----:B------:R-:W-:Y:S01]  /*0c10*/  IMAD.MOV.U32 R82, RZ, RZ, RZ ;  /* 0x000000ffff527224 */ /* 0x000fe200078e00ff */
[----:B------:R-:W-:Y:S01]  /*0c20*/  CS2R R10, SRZ ;  /* 0x00000000000a7805 */ /* 0x000fe2000001ff00 */
[----:B------:R-:W-:Y:S01]  /*0c30*/  MOV R80, RZ ;  /* 0x000000ff00507202 */ /* 0x000fe20000000f00 */
[----:B------:R-:W-:Y:S01]  /*0c40*/  IMAD.MOV.U32 R78, RZ, RZ, RZ ;  /* 0x000000ffff4e7224 */ /* 0x000fe200078e00ff */
[----:B------:R-:W-:Y:S01]  /*0c50*/  CS2R R12, SRZ ;  /* 0x00000000000c7805 */ /* 0x000fe2000001ff00 */
[----:B------:R-:W-:Y:S01]  /*0c60*/  IMAD.MOV.U32 R76, RZ, RZ, RZ ;  /* 0x000000ffff4c7224 */ /* 0x000fe200078e00ff */
[----:B------:R-:W-:Y:S01]  /*0c70*/  MOV R74, RZ ;  /* 0x000000ff004a7202 */ /* 0x000fe20000000f00 */
[----:B------:R-:W-:Y:S01]  /*0c80*/  CS2R R14, SRZ ;  /* 0x00000000000e7805 */ /* 0x000fe2000001ff00 */
[----:B------:R-:W-:Y:S01]  /*0c90*/  IMAD.MOV.U32 R72, RZ, RZ, RZ ;  /* 0x000000ffff487224 */ /* 0x000fe200078e00ff */
[----:B------:R-:W-:Y:S01]  /*0ca0*/  CS2R R16, SRZ ;  /* 0x0000000000107805 */ /* 0x000fe2000001ff00 */
[----:B-1----:R-:W-:Y:S01]  /*0cb0*/  MOV R2, c[0x0][0x2c4] ;  /* 0x0000b10000027a02 */ /* 0x002fe20000000f00 */
[----:B------:R-:W-:Y:S01]  /*0cc0*/  IMAD.MOV.U32 R70, RZ, RZ, RZ ;  /* 0x000000ffff467224 */ /* 0x000fe200078e00ff */
[----:B------:R-:W-:Y:S01]  /*0cd0*/  MOV R68, RZ ;  /* 0x000000ff00447202 */ /* 0x000fe20000000f00 */
[----:B------:R-:W-:Y:S01]  /*0ce0*/  IMAD.MOV.U32 R66, RZ, RZ, RZ ;  /* 0x000000ffff427224 */ /* 0x000fe200078e00ff */
[----:B------:R-:W-:Y:S01]  /*0cf0*/  ISETP.NE.AND P4, PT, R2, 0x1, PT ;  /* 0x000000010200780c */ /* 0x000fe20003f85270 */
[----:B------:R-:W-:Y:S01]  /*0d00*/  CS2R R18, SRZ ;  /* 0x0000000000127805 */ /* 0x000fe2000001ff00 */
[----:B------:R-:W-:Y:S01]  /*0d10*/  MOV R2, c[0x0][0x2ac] ;  /* 0x0000ab0000027a02 */ /* 0x000fe20000000f00 */
[----:B------:R-:W-:Y:S01]  /*0d20*/  IMAD.MOV.U32 R64, RZ, RZ, RZ ;  /* 0x000000ffff407224 */ /* 0x000fe200078e00ff */
[----:B------:R-:W-:Y:S01]  /*0d30*/  MOV R62, RZ ;  /* 0x000000ff003e7202 */ /* 0x000fe20000000f00 */
[----:B------:R-:W-:Y:S01]  /*0d40*/  CS2R R20, SRZ ;  /* 0x0000000000147805 */ /* 0x000fe2000001ff00 */
[----:B------:R-:W-:Y:S01]  /*0d50*/  IMAD.MOV.U32 R60, RZ, RZ, RZ ;  /* 0x000000ffff3c7224 */ /* 0x000fe200078e00ff */
[----:B------:R-:W-:Y:S01]  /*0d60*/  CS2R R22, SRZ ;  /* 0x0000000000167805 */ /* 0x000fe2000001ff00 */
[C---:B------:R-:W-:Y:S01]  /*0d70*/  IMAD R6, R2.reuse, c[0x0][0x1d0], RZ ;  /* 0x0000740002067a24 */ /* 0x040fe200078e02ff */
[----:B------:R-:W-:Y:S01]  /*0d80*/  MOV R56, RZ ;  /* 0x000000ff00387202 */ /* 0x000fe20000000f00 */
[----:B------:R-:W-:Y:S01]  /*0d90*/  IMAD R2, R2, c[0x0][0x1d0], R4 ;  /* 0x0000740002027a24 */ /* 0x000fe200078e0204 */
[----:B------:R-:W-:Y:S01]  /*0da0*/  CS2R R24, SRZ ;  /* 0x0000000000187805 */ /* 0x000fe2000001ff00 */
[----:B------:R-:W-:Y:S01]  /*0db0*/  IMAD.MOV.U32 R58, RZ, RZ, RZ ;  /* 0x000000ffff3a7224 */ /* 0x000fe200078e00ff */
[----:B------:R-:W-:Y:S01]  /*0dc0*/  MOV R50, RZ ;  /* 0x000000ff00327202 */ /* 0x000fe20000000f00 */
[----:B------:R-:W-:Y:S01]  /*0dd0*/  @P4 IMAD.HI.U32 R3, R0, c[0x0][0x2c8], RZ ;  /* 0x0000b20000034a27 */ /* 0x000fe200078e00ff */
[----:B------:R-:W-:Y:S01]  /*0de0*/  CS2R R26, SRZ ;  /* 0x00000000001a7805 */ /* 0x000fe2000001ff00 */
[----:B------:R-:W-:Y:S01]  /*0df0*/  CS2R R136, SRZ ;  /* 0x0000000000887805 */ /* 0x000fe2000001ff00 */
[----:B------:R-:W-:Y:S01]  /*0e00*/  CS2R R28, SRZ ;  /* 0x00000000001c7805 */ /* 0x000fe2000001ff00 */
[----:B------:R-:W-:Y:S01]  /*0e10*/  IMAD.MOV.U32 R54, RZ, RZ, RZ ;  /* 0x000000ffff367224 */ /* 0x000fe200078e00ff */
[----:B------:R-:W-:Y:S01]  /*0e20*/  @P4 SHF.R.U32.HI R0, RZ, c[0x0][0x2cc], R3 ;  /* 0x0000b300ff004a19 */ /* 0x000fe20000011603 */
[----:B------:R-:W-:Y:S01]  /*0e30*/  IMAD.MOV.U32 R52, RZ, RZ, RZ ;  /* 0x000000ffff347224 */ /* 0x000fe200078e00ff */
        /* <DEDUP_REMOVED lines=9> */
[----:B------:R-:W-:Y:S01]  /*0ed0*/  IMAD.MOV.U32 R122, RZ, RZ, RZ ;  /* 0x000000ffff7a7224 */ /* 0x000fe200078e00ff */
[----:B------:R-:W-:Y:S01]  /*0ee0*/  LEA.HI R2, R2, R3, RZ, 0x6 ;  /* 0x0000000302027211 */ /* 0x000fe200078f30ff */
[----:B------:R-:W-:Y:S01]  /*0ef0*/  IMAD.MOV R3, RZ, RZ, -R249 ;  /* 0x000000ffff037224 */ /* 0x000fe200078e0af9 */
[----:B------:R-:W-:Y:S01]  /*0f00*/  LEA.HI R4, R4, R0, RZ, 0x6 ;  /* 0x0000000004047211 */ /* 0x000fe200078f30ff */
[----:B------:R-:W-:Y:S01]  /*0f10*/  CS2R R34, SRZ ;  /* 0x0000000000227805 */ /* 0x000fe2000001ff00 */
[----:B------:R-:W-:Y:S01]  /*0f20*/  SHF.R.S32.HI R0, RZ, 0x6, R2 ;  /* 0x00000006ff007819 */ /* 0x000fe20000011402 */
[----:B------:R-:W-:Y:S01]  /*0f30*/  IMAD R250, R3, c[0x0][0x548], R5 ;  /* 0x0001520003fa7a24 */ /* 0x000fe200078e0205 */
[----:B------:R-:W-:Y:S01]  /*0f40*/  SHF.R.S32.HI R2, RZ, 0x6, R4 ;  /* 0x00000006ff027819 */ /* 0x000fe20000011404 */
[----:B------:R-:W-:Y:S01]  /*0f50*/  IMAD.MOV.U32 R118, RZ, RZ, RZ ;  /* 0x000000ffff767224 */ /* 0x000fe200078e00ff */
[----:B------:R-:W-:Y:S01]  /*0f60*/  CS2R R4, SRZ ;  /* 0x0000000000047805 */ /* 0x000fe2000001ff00 */
[----:B------:R-:W-:Y:S01]  /*0f70*/  CS2R R116, SRZ ;  /* 0x0000000000747805 */ /* 0x000fe2000001ff00 */
[----:B------:R-:W-:Y:S01]  /*0f80*/  IMNMX R206, R0, R2, PT ;  /* 0x0000000200ce7217 */ /* 0x000fe20003800200 */
[----:B------:R-:W-:Y:S01]  /*0f90*/  IMAD.MOV.U32 R114, RZ, RZ, RZ ;  /* 0x000000ffff727224 */ /* 0x000fe200078e00ff */
[----:B------:R-:W-:Y:S01]  /*0fa0*/  PRMT R0, RZ, 0x7610, R0 ;  /* 0x00007610ff007816 */ /* 0x000fe20000000000 */
[----:B------:R-:W-:Y:S01]  /*0fb0*/  CS2R R112, SRZ ;  /* 0x0000000000707805 */ /* 0x000fe2000001ff00 */
[----:B------:R-:W-:Y:S01]  /*0fc0*/  ISETP.GE.AND P0, PT, R206, 0x1, PT ;  /* 0x00000001ce00780c */ /* 0x000fe20003f06270 */
[----:B------:R-:W-:Y:S01]  /*0fd0*/  CS2R R110, SRZ ;  /* 0x00000000006e7805 */ /* 0x000fe2000001ff00 */
[----:B------:R-:W-:Y:S01]  /*0fe0*/  MOV R37, RZ ;  /* 0x000000ff00257202 */ /* 0x000fe20000000f00 */
[----:B------:R-:W-:Y:S01]  /*0ff0*/  CS2R R108, SRZ ;  /* 0x00000000006c7805 */ /* 0x000fe2000001ff00 */
[----:B------:R-:W-:Y:S01]  /*1000*/  MOV R41, RZ ;  /* 0x000000ff00297202 */ /* 0x000fe20000000f00 */
[----:B------:R-:W-:Y:S01]  /*1010*/  IMAD.MOV.U32 R106, RZ, RZ, RZ ;  /* 0x000000ffff6a7224 */ /* 0x000fe200078e00ff */
[----:B------:R-:W-:Y:S01]  /*1020*/  CS2R R104, SRZ ;  /* 0x0000000000687805 */ /* 0x000fe2000001ff00 */
[----:B------:R-:W-:Y:S01]  /*1030*/  CS2R R102, SRZ ;  /* 0x0000000000667805 */ /* 0x000fe2000001ff00 */
[----:B------:R-:W-:Y:S01]  /*1040*/  CS2R R100, SRZ ;  /* 0x0000000000647805 */ /* 0x000fe2000001ff00 */
[----:B------:R-:W-:Y:S01]  /*1050*/  MOV R45, RZ ;  /* 0x000000ff002d7202 */ /* 0x000fe20000000f00 */
[----:B------:R-:W-:Y:S01]  /*1060*/  IMAD.MOV.U32 R134, RZ, RZ, RZ ;  /* 0x000000ffff867224 */ /* 0x000fe200078e00ff */
[----:B------:R-:W-:Y:S01]  /*1070*/  CS2R R132, SRZ ;  /* 0x0000000000847805 */ /* 0x000fe2000001ff00 */
[----:B------:R-:W-:Y:S01]  /*1080*/  CS2R R130, SRZ ;  /* 0x0000000000827805 */ /* 0x000fe2000001ff00 */
[----:B------:R-:W-:Y:S01]  /*1090*/  CS2R R128, SRZ ;  /* 0x0000000000807805 */ /* 0x000fe2000001ff00 */
[----:B------:R-:W-:Y:S01]  /*10a0*/  MOV R49, RZ ;  /* 0x000000ff00317202 */ /* 0x000fe20000000f00 */
[----:B------:R-:W-:Y:S05]  /*10b0*/  @!P0 BRA `(.L_x_1221) ;  /* 0x0000ad0000008947 */ /* 0x000fea0003800000 */
[----:B------:R-:W-:-:S04]  /*10c0*/  ISETP.NE.U32.AND P1, PT, RZ, c[0x0][0x340], PT ;  /* 0x0000d000ff007a0c */ /* 0x000fc80003f25070 */
[----:B------:R-:W-:-:S13]  /*10d0*/  ISETP.NE.AND.EX P1, PT, RZ, c[0x0][0x344], PT, P1 ;  /* 0x0000d100ff007a0c */ /* 0x000fda0003f25310 */
[----:B------:R-:W-:-:S05]  /*10e0*/  @P1 MOV R2, 0x4 ;  /* 0x0000000400021802 */ /* 0x000fca0000000f00 */
[----:B------:R-:W-:-:S05]  /*10f0*/  @P1 IMAD.WIDE R2, R249, R2, c[0x0][0x340] ;  /* 0x0000d000f9021625 */ /* 0x000fca00078e0202 */
[----:B------:R1:W5:Y:S01]  /*1100*/  @P1 LDG.E R12, [R2.64] ;  /* 0x00000006020c1981 */ /* 0x000362000c1e1900 */
[----:B------:R-:W-:Y:S02]  /*1110*/  SHF.R.S32.HI R14, RZ, 0x1f, R250 ;  /* 0x0000001fff0e7819 */ /* 0x000fe400000114fa */
[----:B------:R-:W-:Y:S02]  /*1120*/  IADD3 R4, R218, R252, RZ ;  /* 0x000000fcda047210 */ /* 0x000fe40007ffe0ff */
[----:B------:R-:W-:Y:S01]  /*1130*/  SHF.R.S32.HI R6, RZ, 0x1f, R249 ;  /* 0x0000001fff067819 */ /* 0x000fe200000114f9 */
[----:B------:R-:W-:Y:S01]  /*1140*/  IMAD R0, R14, c[0x0][0x1b8], RZ ;  /* 0x00006e000e007a24 */ /* 0x000fe200078e02ff */
[----:B------:R-:W-:Y:S01]  /*1150*/  ISETP.GE.AND P6, PT, R195, c[0x0][0x198], PT ;  /* 0x00006600c3007a0c */ /* 0x000fe20003fc6270 */
[----:B------:R-:W-:Y:S01]  /*1160*/  @P4 IMAD.HI.U32 R7, R4, c[0x0][0x2c8], RZ ;  /* 0x0000b20004074a27 */ /* 0x000fe200078e00ff */
[----:B------:R-:W-:Y:S02]  /*1170*/  ISETP.GE.AND P5, PT, R212, c[0x0][0x198], PT ;  /* 0x00006600d4007a0c */ /* 0x000fe40003fa6270 */
[----:B------:R-:W-:Y:S01]  /*1180*/  ISETP.GE.AND P3, PT, R213, c[0x0][0x198], PT ;  /* 0x00006600d5007a0c */ /* 0x000fe20003f66270 */
[----:B------:R-:W-:-:S02]  /*1190*/  IMAD R5, R250, c[0x0][0x1bc], R0 ;  /* 0x00006f00fa057a24 */ /* 0x000fc400078e0200 */
[----:B------:R-:W-:Y:S01]  /*11a0*/  IMAD.MOV.U32 R0, RZ, RZ, R4 ;  /* 0x000000ffff007224 */ /* 0x000fe200078e0004 */
[----:B------:R-:W-:-:S05]  /*11b0*/  @P4 SHF.R.U32.HI R0, RZ, c[0x0][0x2cc], R7 ;  /* 0x0000b300ff004a19 */ /* 0x000fca0000011607 */
[----:B------:R-:W-:-:S04]  /*11c0*/  IMAD.MOV R7, RZ, RZ, -R0 ;  /* 0x000000ffff077224 */ /* 0x000fc800078e0a00 */
[----:B------:R-:W-:Y:S02]  /*11d0*/  IMAD R4, R7, c[0x0][0x2c4], R4 ;  /* 0x0000b10007047a24 */ /* 0x000fe400078e0204 */
[----:B-1----:R-:W-:-:S05]  /*11e0*/  IMAD.WIDE.U32 R2, R250, c[0x0][0x1b8], RZ ;  /* 0x00006e00fa027a25 */ /* 0x002fca00078e00ff */
[----:B------:R-:W-:Y:S01]  /*11f0*/  IADD3 R3, R3, R5, RZ ;  /* 0x0000000503037210 */ /* 0x000fe20007ffe0ff */
[----:B------:R-:W-:Y:S01]  /*1200*/  IMAD R5, R6, c[0x0][0x1c0], RZ ;  /* 0x0000700006057a24 */ /* 0x000fe200078e02ff */
[----:B------:R-:W-:-:S03]  /*1210*/  SHF.R.S32.HI R6, RZ, 0x1f, R0 ;  /* 0x0000001fff067819 */ /* 0x000fc60000011400 */
[C---:B------:R-:W-:Y:S02]  /*1220*/  IMAD R5, R249.reuse, c[0x0][0x1c4], R5 ;  /* 0x00007100f9057a24 */ /* 0x040fe400078e0205 */
[----:B------:R-:W-:-:S05]  /*1230*/  IMAD.WIDE.U32 R2, R249, c[0x0][0x1c0], R2 ;  /* 0x00007000f9027a25 */ /* 0x000fca00078e0002 */
[----:B------:R-:W-:Y:S01]  /*1240*/  IADD3 R3, R3, R5, RZ ;  /* 0x0000000503037210 */ /* 0x000fe20007ffe0ff */
[----:B------:R-:W-:-:S04]  /*1250*/  IMAD R5, R6, c[0x0][0x1b0], RZ ;  /* 0x00006c0006057a24 */ /* 0x000fc800078e02ff */
[C---:B------:R-:W-:Y:S02]  /*1260*/  IMAD R5, R0.reuse, c[0x0][0x1b4], R5 ;  /* 0x00006d0000057a24 */ /* 0x040fe400078e0205 */
[----:B------:R-:W-:Y:S01]  /*1270*/  IMAD.WIDE.U32 R2, R0, c[0x0][0x1b0], R2 ;  /* 0x00006c0000027a25 */ /* 0x000fe200078e0002 */
[----:B------:R-:W-:-:S03]  /*1280*/  SHF.R.S32.HI R0, RZ, 0x1f, R4 ;  /* 0x0000001fff007819 */ /* 0x000fc60000011404 */
        /* <DEDUP_REMOVED lines=9> */
[----:B------:R1:W2:Y:S02]  /*1320*/  SHFL.IDX PT, R8, R9, RZ, 0x181f ;  /* 0x00181fff09087589 */ /* 0x0002a400000e0000 */
.L_x_1299:
[----:B------:R-:W-:Y:S05]  /*1330*/  BRA.DIV ~URZ, `(.L_x_1223) ;  /* 0x0000c9627f007947 */ /* 0x000fea000b800000 */
[----:B------:R3:W4:Y:S02]  /*1340*/  SHFL.IDX PT, R0, R11, RZ, 0x181f ;  /* 0x00181fff0b007589 */ /* 0x00072400000e0000 */
.L_x_1300:
[----:B------:R-:W-:Y:S01]  /*1350*/  MOV R13, c[0x0][0x2c4] ;  /* 0x0000b100000d7a02 */ /* 0x000fe20000000f00 */
[----:B------:R-:W-:Y:S01]  /*1360*/  BSSY B0, `(.L_x_1224) ;  /* 0x0000014000007945 */ /* 0x000fe20003800000 */
[----:B------:R-:W-:-:S03]  /*1370*/  IADD3 R10, R248, R252, RZ ;  /* 0x000000fcf80a7210 */ /* 0x000fc60007ffe0ff */
[----:B------:R-:W-:-:S05]  /*1380*/  IMAD R13, R13, c[0x0][0x168], RZ ;  /* 0x00005a000d0d7a24 */ /* 0x000fca00078e02ff */
[----:B------:R-:W-:-:S13]  /*1390*/  ISETP.GE.AND P0, PT, R10, R13, PT ;  /* 0x0000000d0a00720c */ /* 0x000fda0003f06270 */
[----:B------:R-:W-:Y:S05]  /*13a0*/  @P0 BRA `(.L_x_1225) ;  /* 0x000000f000000947 */ /* 0x000fea0003800000 */
[-C--:B----4-:R-:W-:Y:S02]  /*13b0*/  LEA R6, P2, R195, R0.reuse, 0x1 ;  /* 0x00000000c3067211 */ /* 0x090fe400078408ff */
[----:B------:R-:W-:Y:S02]  /*13c0*/  SHF.R.S32.HI R17, RZ, 0x1f, R195 ;  /* 0x0000001fff117819 */ /* 0x000fe400000114c3 */
[-C--:B------:R-:W-:Y:S02]  /*13d0*/  LEA R4, P1, R212, R0.reuse, 0x1 ;  /* 0x00000000d4047211 */ /* 0x080fe400078208ff */
[----:B------:R-:W-:Y:S02]  /*13e0*/  SHF.R.S32.HI R16, RZ, 0x1f, R212 ;  /* 0x0000001fff107819 */ /* 0x000fe400000114d4 */
[----:B------:R-:W-:Y:S02]  /*13f0*/  SHF.R.S32.HI R15, RZ, 0x1f, R213 ;  /* 0x0000001fff0f7819 */ /* 0x000fe400000114d5 */
[----:B------:R-:W-:-:S02]  /*1400*/  LEA R2, P0, R213, R0, 0x1 ;  /* 0x00000000d5027211 */ /* 0x000fc400078008ff */
        /* <DEDUP_REMOVED lines=9> */
.L_x_1225:
[----:B------:R-:W-:Y:S05]  /*14a0*/  BSYNC B0 ;  /* 0x0000000000007941 */ /* 0x000fea0003800000 */
.L_x_1224:
[----:B------:R-:W-:Y:S05]  /*14b0*/  BRA.DIV ~URZ, `(.L_x_1226) ;  /* 0x0000c8527f007947 */ /* 0x000fea000b800000 */
[----:B--2---:R2:W1:Y:S04]  /*14c0*/  SHFL.IDX PT, R8, R9, 0x1, 0x181f ;  /* 0x00381f0009087f89 */ /* 0x00446800000e0000 */
[----:B----4-:R2:W4:Y:S02]  /*14d0*/  SHFL.IDX PT, R0, R11, 0x1, 0x181f ;  /* 0x00381f000b007f89 */ /* 0x01052400000e0000 */
.L_x_1301:
[----:B------:R-:W-:Y:S01]  /*14e0*/  IADD3 R2, R10, 0x20, RZ ;  /* 0x000000200a027810 */ /* 0x000fe20007ffe0ff */
[----:B------:R-:W-:Y:S03]  /*14f0*/  BSSY B0, `(.L_x_1227) ;  /* 0x0000012000007945 */ /* 0x000fe60003800000 */
        /* <DEDUP_REMOVED lines=17> */
.L_x_1228:
[----:B------:R-:W-:Y:S05]  /*1610*/  BSYNC B0 ;  /* 0x0000000000007941 */ /* 0x000fea0003800000 */
.L_x_1227:
[----:B------:R-:W-:Y:S05]  /*1620*/  BRA.DIV ~URZ, `(.L_x_1229) ;  /* 0x0000c7b27f007947 */ /* 0x000fea000b800000 */
[----:B-1----:R1:W2:Y:S02]  /*1630*/  SHFL.IDX PT, R8, R9, 0x2, 0x181f ;  /* 0x00581f0009087f89 */ /* 0x0022a400000e0000 */
.L_x_1302:
[----:B------:R-:W-:Y:S05]  /*1640*/  BRA.DIV ~URZ, `(.L_x_1230) ;  /* 0x0000c8027f007947 */ /* 0x000fea000b800000 */
[----:B----4-:R4:W1:Y:S02]  /*1650*/  SHFL.IDX PT, R0, R11, 0x2, 0x181f ;  /* 0x00581f000b007f89 */ /* 0x01086400000e0000 */
.L_x_1303:
[----:B------:R-:W-:Y:S01]  /*1660*/  IADD3 R2, R10, 0x40, RZ ;  /* 0x000000400a027810 */ /* 0x000fe20007ffe0ff */
[----:B------:R-:W-:Y:S03]  /*1670*/  BSSY B0, `(.L_x_1231) ;  /* 0x0000012000007945 */ /* 0x000fe60003800000 */
[----:B------:R-:W-:-:S13]  /*1680*/  ISETP.GE.AND P0, PT, R2, R13, PT ;  /* 0x0000000d0200720c */ /* 0x000fda0003f06270 */
[----:B------:R-:W-:Y:S05]  /*1690*/  @P0 BRA `(.L_x_1232) ;  /* 0x000000f000000947 */ /* 0x000fea0003800000 */
[-C--:B-1----:R-:W-:Y:S02]  /*16a0*/  LEA R6, P2, R195, R0.reuse, 0x1 ;  /* 0x00000000c3067211 */ /* 0x082fe400078408ff */
        /* <DEDUP_REMOVED lines=14> */
.L_x_1232:
[----:B------:R-:W-:Y:S05]  /*1790*/  BSYNC B0 ;  /* 0x0000000000007941 */ /* 0x000fea0003800000 */
.L_x_1231:
[----:B------:R-:W-:Y:S05]  /*17a0*/  BRA.DIV ~URZ, `(.L_x_1233) ;  /* 0x0000c7127f007947 */ /* 0x000fea000b800000 */
[----:B--2---:R2:W3:Y:S04]  /*17b0*/  SHFL.IDX PT, R8, R9, 0x3, 0x181f ;  /* 0x00781f0009087f89 */ /* 0x0044e800000e0000 */
[----:B-1----:R2:W1:Y:S02]  /*17c0*/  SHFL.IDX PT, R0, R11, 0x3, 0x181f ;  /* 0x00781f000b007f89 */ /* 0x00246400000e0000 */
.L_x_1304:
[----:B------:R-:W-:Y:S01]  /*17d0*/  IADD3 R2, R10, 0x60, RZ ;  /* 0x000000600a027810 */ /* 0x000fe20007ffe0ff */
[----:B-----5:R-:W-:Y:S01]  /*17e0*/  IMAD.WIDE.U32 R224, R12, c[0x0][0x2b0], RZ ;  /* 0x0000ac000ce07a25 */ /* 0x020fe200078e00ff */
[----:B------:R-:W-:-:S02]  /*17f0*/  SHF.R.S32.HI R18, RZ, 0x1f, R195 ;  /* 0x0000001fff127819 */ /* 0x000fc400000114c3 */
[----:B------:R-:W-:Y:S02]  /*1800*/  ISETP.GE.AND P2, PT, R2, R13, PT ;  /* 0x0000000d0200720c */ /* 0x000fe40003f46270 */
[----:B------:R-:W-:Y:S02]  /*1810*/  SHF.R.S32.HI R16, RZ, 0x1f, R212 ;  /* 0x0000001fff107819 */ /* 0x000fe400000114d4 */
[----:B------:R-:W-:-:S09]  /*1820*/  SHF.R.S32.HI R20, RZ, 0x1f, R213 ;  /* 0x0000001fff147819 */ /* 0x000fd200000114d5 */
[CC--:B-1----:R-:W-:Y:S02]  /*1830*/  @!P2 LEA R6, P0, R195.reuse, R0.reuse, 0x1 ;  /* 0x00000000c306a211 */ /* 0x0c2fe400078008ff */
[C---:B------:R-:W-:Y:S02]  /*1840*/  @!P2 LEA R4, P1, R212.reuse, R0, 0x1 ;  /* 0x00000000d404a211 */ /* 0x040fe400078208ff */
[----:B---3--:R-:W-:Y:S02]  /*1850*/  @!P2 LEA.HI.X R7, R195, R8, R18, 0x1, P0 ;  /* 0x00000008c307a211 */ /* 0x008fe400000f0c12 */
[----:B------:R-:W-:Y:S02]  /*1860*/  @!P2 LEA R2, P0, R213, R0, 0x1 ;  /* 0x00000000d502a211 */ /* 0x000fe400078008ff */
[----:B------:R-:W-:Y:S01]  /*1870*/  SHF.R.S32.HI R0, RZ, 0x1f, R12 ;  /* 0x0000001fff007819 */ /* 0x000fe2000001140c */
[----:B------:R-:W-:Y:S01]  /*1880*/  @!PT LDS RZ, [RZ] ;  /* 0x00000000fffff984 */ /* 0x000fe20000000800 */
[----:B------:R-:W-:Y:S01]  /*1890*/  @!PT LDS RZ, [RZ] ;  /* 0x00000000fffff984 */ /* 0x000fe20000000800 */
[----:B------:R-:W-:Y:S01]  /*18a0*/  @!PT LDS RZ, [RZ] ;  /* 0x00000000fffff984 */ /* 0x000fe20000000800 */
[----:B------:R1:W-:Y:S01]  /*18b0*/  @!P2 LDGSTS.E.BYPASS.LTC128B.128 [R220+0x1b100], [R6.64], !P6 ;  /* 0x1b10000006dcafae */ /* 0x0003e2000f101d46 */
[----:B------:R-:W-:-:S02]  /*18c0*/  @!P2 LEA.HI.X R5, R212, R8, R16, 0x1, P1 ;  /* 0x00000008d405a211 */ /* 0x000fc400008f0c10 */
[----:B------:R-:W-:Y:S01]  /*18d0*/  @!P2 LEA.HI.X R3, R213, R8, R20, 0x1, P0 ;  /* 0x00000008d503a211 */ /* 0x000fe200000f0c14 */
[----:B------:R-:W-:Y:S02]  /*18e0*/  IMAD R0, R0, c[0x0][0x2b0], RZ ;  /* 0x0000ac0000007a24 */ /* 0x000fe400078e02ff */
[----:B------:R1:W-:Y:S02]  /*18f0*/  @!P2 LDGSTS.E.BYPASS.LTC128B.128 [R220+0x1f100], [R4.64], !P5 ;  /* 0x1f10000004dcafae */ /* 0x0003e4000e901d46 */
[----:B------:R-:W-:Y:S02]  /*1900*/  IMAD R0, R12, c[0x0][0x2b4], R0 ;  /* 0x0000ad000c007a24 */ /* 0x000fe400078e0200 */
[----:B------:R1:W-:Y:S02]  /*1910*/  @!P2 LDGSTS.E.BYPASS.LTC128B.128 [R220+0x23100], [R2.64], !P3 ;  /* 0x2310000002dcafae */ /* 0x0003e4000d901d46 */
[----:B------:R-:W-:Y:S02]  /*1920*/  IMAD.IADD R229, R225, 0x1, R0 ;  /* 0x00000001e1e57824 */ /* 0x000fe400078e0200 */
[----:B------:R-:W0:Y:S01]  /*1930*/  LDGDEPBAR ;  /* 0x00000000000079af */ /* 0x000e220000000000 */
[----:B------:R-:W-:Y:S03]  /*1940*/  WARPSYNC 0xffffffff ;  /* 0xffffffff00007948 */ /* 0x000fe60003800000 */
[----:B------:R-:W-:Y:S01]  /*1950*/  IMAD.MOV.U32 R0, RZ, RZ, c[0x0][0x2b8] ;  /* 0x0000ae00ff007624 */ /* 0x000fe200078e00ff */
[----:B------:R-:W-:Y:S01]  /*1960*/  BAR.SYNC.DEFER_BLOCKING 0x0 ;  /* 0x0000000000007b1d */ /* 0x000fe20000010000 */
[----:B------:R-:W-:-:S02]  /*1970*/  IMAD.MOV.U32 R15, RZ, RZ, c[0x0][0x2ac] ;  /* 0x0000ab00ff0f7624 */ /* 0x000fc400078e00ff */
[----:B-1----:R-:W-:Y:S01]  /*1980*/  IMAD R2, R206, 0x40, R218 ;  /* 0x00000040ce027824 */ /* 0x002fe200078e02da */
[----:B------:R-:W-:Y:S01]  /*1990*/  ISETP.NE.AND P3, PT, R0, 0x1, PT ;  /* 0x000000010000780c */ /* 0x000fe20003f65270 */
[----:B------:R-:W-:Y:S02]  /*19a0*/  IMAD R15, R15, c[0x0][0x1d0], RZ ;  /* 0x000074000f0f7a24 */ /* 0x000fe400078e02ff */
[----:B------:R-:W-:Y:S01]  /*19b0*/  IMAD.MOV.U32 R193, RZ, RZ, RZ ;  /* 0x000000ffffc17224 */ /* 0x000fe200078e00ff */
[----:B------:R-:W-:-:S04]  /*19c0*/  IADD3 R2, R2, -0x40, RZ ;  /* 0xffffffc002027810 */ /* 0x000fc80007ffe0ff */
[C---:B------:R-:W-:Y:S01]  /*19d0*/  ISETP.GE.AND P1, PT, R2.reuse, R15, PT ;  /* 0x0000000f0200720c */ /* 0x040fe20003f26270 */
[----:B------:R-:W-:-:S03]  /*19e0*/  IMAD.IADD R2, R2, 0x1, R221 ;  /* 0x0000000102027824 */ /* 0x000fc600078e02dd */
[----:B------:R-:W-:Y:S01]  /*19f0*/  ISETP.GT.OR P1, PT, R218, 0x3f, P1 ;  /* 0x0000003fda00780c */ /* 0x000fe20000f24670 */
[----:B------:R-:W-:-:S04]  /*1a00*/  @P3 IMAD.HI.U32 R3, R2, c[0x0][0x2bc], RZ ;  /* 0x0000af0002033a27 */ /* 0x000fc800078e00ff */
[----:B------:R-:W-:Y:S01]  /*1a10*/  IMAD.MOV.U32 R0, RZ, RZ, R2 ;  /* 0x000000ffff007224 */ /* 0x000fe200078e0002 */
[----:B------:R-:W-:-:S07]  /*1a20*/  @P3 SHF.R.U32.HI R0, RZ, c[0x0][0x2c0], R3 ;  /* 0x0000b000ff003a19 */ /* 0x000fce0000011603 */
[----:B------:R-:W-:-:S04]  /*1a30*/  @!P1 IADD3 R3, P0, R0, R224, RZ ;  /* 0x000000e000039210 */ /* 0x000fc80007f1e0ff */
[----:B------:R-:W-:Y:S02]  /*1a40*/  @!P1 LEA.HI.X.SX32 R5, R0, R229, 0x1, P0 ;  /* 0x000000e500059211 */ /* 0x000fe400000f0eff */
[----:B------:R-:W-:-:S04]  /*1a50*/  @!P1 LEA R4, P0, R3, c[0x0][0x2a0], 0x2 ;  /* 0x0000a80003049a11 */ /* 0x000fc800078010ff */
[----:B------:R-:W-:-:S05]  /*1a60*/  @!P1 LEA.HI.X R5, R3, c[0x0][0x2a4], R5, 0x2, P0 ;  /* 0x0000a90003059a11 */ /* 0x000fca00000f1405 */
[----:B------:R1:W3:Y:S01]  /*1a70*/  @!P1 LDG.E R193, [R4.64] ;  /* 0x0000000604c19981 */ /* 0x0002e2000c1e1900 */
[----:B------:R-:W-:Y:S01]  /*1a80*/  IMAD.MOV R0, RZ, RZ, -R0 ;  /* 0x000000ffff007224 */ /* 0x000fe200078e0a00 */
[----:B------:R-:W-:Y:S01]  /*1a90*/  BSSY B0, `(.L_x_1234) ;  /* 0x00000b2000007945 */ /* 0x000fe20003800000 */
[----:B------:R-:W-:-:S04]  /*1aa0*/  IMAD.WIDE.U32 R222, R250, c[0x0][0x1e8], RZ ;  /* 0x00007a00fade7a25 */ /* 0x000fc800078e00ff */
[----:B------:R-:W-:Y:S02]  /*1ab0*/  IMAD R194, R0, c[0x0][0x2b8], R2 ;  /* 0x0000ae0000c27a24 */ /* 0x000fe400078e0202 */
[----:B------:R-:W-:-:S03]  /*1ac0*/  IMAD.WIDE.U32 R226, R250, c[0x0][0x210], RZ ;  /* 0x00008400fae27a25 */ /* 0x000fc600078e00ff */
[----:B------:R-:W-:Y:S01]  /*1ad0*/  SHF.R.S32.HI R6, RZ, 0x1f, R194 ;  /* 0x0000001fff067819 */ /* 0x000fe200000114c2 */
[----:B------:R-:W-:-:S04]  /*1ae0*/  IMAD.WIDE.U32 R2, R194, c[0x0][0x1e0], RZ ;  /* 0x00007800c2027a25 */ /* 0x000fc800078e00ff */
[----:B------:R-:W-:Y:S02]  /*1af0*/  IMAD R0, R6, c[0x0][0x1e0], RZ ;  /* 0x0000780006007a24 */ /* 0x000fe400078e02ff */
[----:B------:R-:W-:Y:S02]  /*1b00*/  IMAD.SHL.U32 R17, R195, 0x2, RZ ;  /* 0x00000002c3117824 */ /* 0x000fe400078e00ff */
[----:B------:R-:W-:Y:S02]  /*1b10*/  IMAD R0, R194, c[0x0][0x1e4], R0 ;  /* 0x00007900c2007a24 */ /* 0x000fe400078e0200 */
[----:B------:R-:W-:Y:S02]  /*1b20*/  IMAD.SHL.U32 R19, R213, 0x2, RZ ;  /* 0x00000002d5137824 */ /* 0x000fe400078e00ff */
[----:B------:R-:W-:Y:S01]  /*1b30*/  IMAD.IADD R3, R3, 0x1, R0 ;  /* 0x0000000103037824 */ /* 0x000fe200078e0200 */
[----:B-1----:R-:W-:Y:S01]  /*1b40*/  LEA R5, R206, 0xffffffc0, 0x6 ;  /* 0xffffffc0ce057811 */ /* 0x002fe200078e30ff */
[----:B------:R-:W-:-:S04]  /*1b50*/  IMAD R0, R14, c[0x0][0x1e8], RZ ;  /* 0x00007a000e007a24 */ /* 0x000fc800078e02ff */
[----:B------:R-:W-:Y:S02]  /*1b60*/  IMAD R0, R250, c[0x0][0x1ec], R0 ;  /* 0x00007b00fa007a24 */ /* 0x000fe400078e0200 */
[----:B------:R-:W-:Y:S02]  /*1b70*/  IMAD.IADD R100, R15, 0x1, -R5 ;  /* 0x000000010f647824 */ /* 0x000fe400078e0a05 */
[----:B------:R-:W-:Y:S02]  /*1b80*/  IMAD.IADD R228, R223, 0x1, R0 ;  /* 0x00000001dfe47824 */ /* 0x000fe400078e0200 */
[----:B------:R-:W-:-:S05]  /*1b90*/  IMAD.IADD R13, R100, 0x1, -R248 ;  /* 0x00000001640d7824 */ /* 0x000fca00078e0af8 */
[----:B------:R-:W-:-:S13]  /*1ba0*/  ISETP.GE.AND P6, PT, R13, 0x1, PT ;  /* 0x000000010d00780c */ /* 0x000fda0003fc6270 */
[----:B------:R-:W-:Y:S02]  /*1bb0*/  @P6 ISETP.GE.AND P1, PT, R195, c[0x0][0x1d4], PT ;  /* 0x00007500c3006a0c */ /* 0x000fe40003f26270 */
[----:B------:R-:W-:Y:S02]  /*1bc0*/  @P6 ISETP.GE.AND P5, PT, R212, c[0x0][0x1d4], PT ;  /* 0x00007500d4006a0c */ /* 0x000fe40003fa6270 */
[----:B------:R-:W-:Y:S02]  /*1bd0*/  @P6 ISETP.GE.AND P2, PT, R213, c[0x0][0x1d4], PT ;  /* 0x00007500d5006a0c */ /* 0x000fe40003f46270 */
[----:B--234-:R-:W-:Y:S01]  /*1be0*/  SHF.R.S32.HI R11, RZ, 0x1f, R193 ;  /* 0x0000001fff0b7819 */ /* 0x01cfe200000114c1 */
[----:B------:R-:W-:-:S04]  /*1bf0*/  IMAD.WIDE.U32 R2, R193, c[0x0][0x1f0], R2 ;  /* 0x00007c00c1027a25 */ /* 0x000fc800078e0002 */
[C---:B------:R-:W-:Y:S01]  /*1c00*/  IMAD R4, R11.reuse, c[0x0][0x1f0], RZ ;  /* 0x00007c000b047a24 */ /* 0x040fe200078e02ff */
[----:B------:R-:W-:Y:S01]  /*1c10*/  IADD3 R0, P0, R2, R222, RZ ;  /* 0x000000de02007210 */ /* 0x000fe20007f1e0ff */
[----:B------:R-:W-:Y:S02]  /*1c20*/  IMAD R11, R11, c[0x0][0x218], RZ ;  /* 0x000086000b0b7a24 */ /* 0x000fe400078e02ff */
[C---:B------:R-:W-:Y:S02]  /*1c30*/  IMAD R4, R193.reuse, c[0x0][0x1f4], R4 ;  /* 0x00007d00c1047a24 */ /* 0x040fe400078e0204 */
[----:B------:R-:W-:-:S03]  /*1c40*/  IMAD R11, R193, c[0x0][0x21c], R11 ;  /* 0x00008700c10b7a24 */ /* 0x000fc600078e020b */
[----:B------:R-:W-:Y:S01]  /*1c50*/  IADD3.X R2, R228, R3, R4, P0, !PT ;  /* 0x00000003e4027210 */ /* 0x000fe200007fe404 */
[----:B------:R-:W-:Y:S01]  /*1c60*/  IMAD R4, R6, c[0x0][0x208], RZ ;  /* 0x0000820006047a24 */ /* 0x000fe200078e02ff */
[----:B------:R-:W-:Y:S01]  /*1c70*/  LEA R9, P0, R0, c[0x0][0x1c8], 0x1 ;  /* 0x0000720000097a11 */ /* 0x000fe200078008ff */
[----:B------:R-:W-:Y:S01]  /*1c80*/  IMAD R6, R14, c[0x0][0x210], RZ ;  /* 0x000084000e067a24 */ /* 0x000fe200078e02ff */
[----:B------:R-:W-:Y:S01]  /*1c90*/  SHF.L.U64.HI R14, R195, 0x1, R18 ;  /* 0x00000001c30e7819 */ /* 0x000fe20000010212 */
[----:B------:R-:W-:Y:S01]  /*1ca0*/  IMAD R5, R194, c[0x0][0x20c], R4 ;  /* 0x00008300c2057a24 */ /* 0x000fe200078e0204 */
[----:B------:R-:W-:Y:S01]  /*1cb0*/  LEA.HI.X R10, R0, c[0x0][0x1cc], R2, 0x1, P0 ;  /* 0x00007300000a7a11 */ /* 0x000fe200000f0c02 */
[----:B------:R-:W-:Y:S01]  /*1cc0*/  IMAD.WIDE.U32 R2, R194, c[0x0][0x208], RZ ;  /* 0x00008200c2027a25 */ /* 0x000fe200078e00ff */
[----:B------:R-:W1:Y:S03]  /*1cd0*/  SHFL.IDX PT, R0, R9, RZ, 0x181f ;  /* 0x00181fff09007589 */ /* 0x000e6600000e0000 */
[----:B------:R-:W-:Y:S01]  /*1ce0*/  IMAD.IADD R3, R3, 0x1, R5 ;  /* 0x0000000103037824 */ /* 0x000fe200078e0205 */
[----:B------:R-:W2:Y:S01]  /*1cf0*/  SHFL.IDX PT, R8, R10, RZ, 0x181f ;  /* 0x00181fff0a087589 */ /* 0x000ea200000e0000 */
[----:B------:R-:W-:-:S02]  /*1d00*/  IMAD R6, R250, c[0x0][0x214], R6 ;  /* 0x00008500fa067a24 */ /* 0x000fc400078e0206 */
[----:B------:R-:W-:Y:S01]  /*1d10*/  IMAD.WIDE.U32 R2, R193, c[0x0][0x218], R2 ;  /* 0x00008600c1027a25 */ /* 0x000fe200078e0002 */
[----:B------:R-:W3:Y:S03]  /*1d20*/  SHFL.IDX PT, R9, R9, 0x1, 0x181f ;  /* 0x00381f0009097f89 */ /* 0x000ee600000e0000 */
[----:B------:R-:W-:Y:S01]  /*1d30*/  IMAD.IADD R230, R227, 0x1, R6 ;  /* 0x00000001e3e67824 */ /* 0x000fe200078e0206 */
[----:B------:R-:W4:Y:S01]  /*1d40*/  SHFL.IDX PT, R10, R10, 0x1, 0x181f ;  /* 0x00381f000a0a7f89 */ /* 0x000f2200000e0000 */
[----:B-1----:R-:W-:-:S04]  /*1d50*/  @P6 LEA R4, P0, R195, R0, 0x1 ;  /* 0x00000000c3046211 */ /* 0x002fc800078008ff */
[----:B--2---:R-:W-:Y:S02]  /*1d60*/  @P6 LEA.HI.X R5, R195, R8, R18, 0x1, P0 ;  /* 0x00000008c3056211 */ /* 0x004fe400000f0c12 */
[----:B------:R-:W-:-:S03]  /*1d70*/  @P6 LEA R6, P0, R212, R0, 0x1 ;  /* 0x00000000d4066211 */ /* 0x000fc600078008ff */
[----:B------:R1:W-:Y:S01]  /*1d80*/  @P6 LDGSTS.E.BYPASS.LTC128B.128 [R220+0xc100], [R4.64], !P1 ;  /* 0x0c10000004dc6fae */ /* 0x0003e2000c901d46 */
[----:B------:R-:W-:-:S05]  /*1d90*/  @P6 LEA.HI.X R7, R212, R8, R16, 0x1, P0 ;  /* 0x00000008d4076211 */ /* 0x000fca00000f0c10 */
[----:B------:R3:W-:Y:S01]  /*1da0*/  @P6 LDGSTS.E.BYPASS.LTC128B.128 [R220+0xe100], [R6.64], !P5 ;  /* 0x0e10000006dc6fae */ /* 0x0007e2000e901d46 */
[C---:B-1----:R-:W-:Y:S02]  /*1db0*/  @P6 LEA R4, P1, R213.reuse, R0, 0x1 ;  /* 0x00000000d5046211 */ /* 0x042fe400078208ff */
[----:B------:R-:W-:Y:S02]  /*1dc0*/  IADD3 R0, P0, R2, R226, RZ ;  /* 0x000000e202007210 */ /* 0x000fe40007f1e0ff */
[----:B------:R-:W-:Y:S02]  /*1dd0*/  @P6 LEA.HI.X R5, R213, R8, R20, 0x1, P1 ;  /* 0x00000008d5056211 */ /* 0x000fe400008f0c14 */
[----:B------:R-:W-:Y:S02]  /*1de0*/  ISETP.GE.AND P1, PT, R13, 0x21, PT ;  /* 0x000000210d00780c */ /* 0x000fe40003f26270 */
[----:B------:R-:W-:Y:S01]  /*1df0*/  IADD3.X R2, R230, R3, R11, P0, !PT ;  /* 0x00000003e6027210 */ /* 0x000fe200007fe40b */
[----:B------:R1:W-:Y:S01]  /*1e00*/  @P6 LDGSTS.E.BYPASS.LTC128B.128 [R220+0x10100], [R4.64], !P2 ;  /* 0x1010000004dc6fae */ /* 0x0003e2000d101d46 */
[----:B------:R-:W-:-:S04]  /*1e10*/  LEA R12, P0, R0, c[0x0][0x1f8], 0x1 ;  /* 0x00007e00000c7a11 */ /* 0x000fc800078008ff */
[----:B------:R-:W-:Y:S01]  /*1e20*/  LEA.HI.X R15, R0, c[0x0][0x1fc], R2, 0x1, P0 ;  /* 0x00007f00000f7a11 */ /* 0x000fe200000f0c02 */
[----:B------:R-:W2:Y:S04]  /*1e30*/  SHFL.IDX PT, R8, R12, RZ, 0x181f ;  /* 0x00181fff0c087589 */ /* 0x000ea800000e0000 */
[C---:B---3--:R-:W-:Y:S01]  /*1e40*/  @P1 LEA R6, P0, R195.reuse, R9, 0x1 ;  /* 0x00000009c3061211 */ /* 0x048fe200078008ff */
[----:B------:R-:W3:Y:S01]  /*1e50*/  SHFL.IDX PT, R11, R15, RZ, 0x181f ;  /* 0x00181fff0f0b7589 */ /* 0x000ee200000e0000 */
[C---:B------:R-:W-:Y:S02]  /*1e60*/  @P1 ISETP.GE.AND P5, PT, R195.reuse, c[0x0][0x1d4], PT ;  /* 0x00007500c3001a0c */ /* 0x040fe40003fa6270 */
[C---:B------:R-:W-:Y:S01]  /*1e70*/  @P1 ISETP.GE.AND P2, PT, R212.reuse, c[0x0][0x1d4], PT ;  /* 0x00007500d4001a0c */ /* 0x040fe20003f46270 */
[----:B------:R-:W5:Y:S01]  /*1e80*/  SHFL.IDX PT, R0, R12, 0x1, 0x181f ;  /* 0x00381f000c007f89 */ /* 0x000f6200000e0000 */
[----:B----4-:R-:W-:Y:S01]  /*1e90*/  @P1 LEA.HI.X R7, R195, R10, R18, 0x1, P0 ;  /* 0x0000000ac3071211 */ /* 0x010fe200000f0c12 */
[----:B------:R-:W-:Y:S01]  /*1ea0*/  IMAD.SHL.U32 R18, R212, 0x2, RZ ;  /* 0x00000002d4127824 */ /* 0x000fe200078e00ff */
[----:B------:R-:W-:-:S07]  /*1eb0*/  @P1 ISETP.GE.AND P0, PT, R213, c[0x0][0x1d4], PT ;  /* 0x00007500d5001a0c */ /* 0x000fce0003f06270 */
[----:B------:R5:W-:Y:S01]  /*1ec0*/  @P1 LDGSTS.E.BYPASS.LTC128B.128 [R220+0xd100], [R6.64], !P5 ;  /* 0x0d10000006dc1fae */ /* 0x000be2000e901d46 */
[----:B------:R-:W-:Y:S02]  /*1ed0*/  ISETP.GE.AND P5, PT, R195, c[0x0][0x1d4], PT ;  /* 0x00007500c3007a0c */ /* 0x000fe40003fa6270 */
[----:B-1----:R-:W-:-:S04]  /*1ee0*/  @P1 LEA R4, P6, R212, R9, 0x1 ;  /* 0x00000009d4041211 */ /* 0x002fc800078c08ff */
[CCC-:B------:R-:W-:Y:S02]  /*1ef0*/  @P1 LEA.HI.X R5, R212.reuse, R10.reuse, R16.reuse, 0x1, P6 ;  /* 0x0000000ad4051211 */ /* 0x1c0fe400030f0c10 */
[C---:B------:R-:W-:Y:S02]  /*1f00*/  @P1 LEA R2, P6, R213.reuse, R9, 0x1 ;  /* 0x00000009d5021211 */ /* 0x040fe400078c08ff */
[C---:B------:R-:W-:Y:S01]  /*1f10*/  SHF.L.U64.HI R16, R212.reuse, 0x1, R16 ;  /* 0x00000001d4107819 */ /* 0x040fe20000010210 */
[----:B------:R2:W-:Y:S01]  /*1f20*/  @P1 LDGSTS.E.BYPASS.LTC128B.128 [R220+0xf100], [R4.64], !P2 ;  /* 0x0f10000004dc1fae */ /* 0x0005e2000d101d46 */
[----:B------:R-:W-:Y:S02]  /*1f30*/  @P1 LEA.HI.X R3, R213, R10, R20, 0x1, P6 ;  /* 0x0000000ad5031211 */ /* 0x000fe400030f0c14 */
[----:B------:R-:W-:Y:S01]  /*1f40*/  ISETP.GE.AND P2, PT, R212, c[0x0][0x1d4], PT ;  /* 0x00007500d4007a0c */ /* 0x000fe20003f46270 */
[----:B------:R1:W4:Y:S01]  /*1f50*/  SHFL.IDX PT, R10, R15, 0x1, 0x181f ;  /* 0x00381f000f0a7f89 */ /* 0x00032200000e0000 */
[----:B------:R-:W-:-:S02]  /*1f60*/  ISETP.LT.OR P6, PT, R13, 0x1, P5 ;  /* 0x000000010d00780c */ /* 0x000fc40002fc1670 */
[C---:B------:R-:W-:Y:S01]  /*1f70*/  ISETP.LT.OR P5, PT, R13.reuse, 0x21, P5 ;  /* 0x000000210d00780c */ /* 0x040fe20002fa1670 */
[----:B------:R4:W-:Y:S01]  /*1f80*/  @P1 LDGSTS.E.BYPASS.LTC128B.128 [R220+0x11100], [R2.64], !P0 ;  /* 0x1110000002dc1fae */ /* 0x0009e2000c101d46 */
[C---:B------:R-:W-:Y:S02]  /*1f90*/  ISETP.LT.OR P1, PT, R13.reuse, 0x1, P2 ;  /* 0x000000010d00780c */ /* 0x040fe40001721670 */
[----:B------:R-:W-:Y:S01]  /*1fa0*/  ISETP.LT.OR P2, PT, R13, 0x21, P2 ;  /* 0x000000210d00780c */ /* 0x000fe20001741670 */
[----:B------:R-:W0:Y:S01]  /*1fb0*/  LDGDEPBAR ;  /* 0x00000000000079af */ /* 0x000e220000000000 */
[----:B--2---:R-:W-:Y:S02]  /*1fc0*/  IADD3 R4, P0, R8, R17, RZ ;  /* 0x0000001108047210 */ /* 0x004fe40007f1e0ff */
[----:B-1----:R-:W-:-:S03]  /*1fd0*/  SHF.L.U64.HI R15, R213, 0x1, R20 ;  /* 0x00000001d50f7819 */ /* 0x002fc60000010214 */
[----:B---3--:R-:W-:Y:S01]  /*1fe0*/  IMAD.X R5, R11, 0x1, R14, P0 ;  /* 0x000000010b057824 */ /* 0x008fe200000e060e */
[----:B----4-:R-:W-:-:S04]  /*1ff0*/  IADD3 R2, P0, R8, R18, RZ ;  /* 0x0000001208027210 */ /* 0x010fc80007f1e0ff */
[----:B------:R1:W-:Y:S01]  /*2000*/  LDGSTS.E.BYPASS.LTC128B.128 [R220+0x100], [R4.64], !P6 ;  /* 0x0010000004dc7fae */ /* 0x0003e2000f101d46 */
[----:B------:R-:W-:Y:S01]  /*2010*/  IADD3 R8, P6, R8, R19, RZ ;  /* 0x0000001308087210 */ /* 0x000fe20007fde0ff */
[----:B------:R-:W-:Y:S01]  /*2020*/  IMAD.X R3, R11, 0x1, R16, P0 ;  /* 0x000000010b037824 */ /* 0x000fe200000e0610 */
[----:B-----5:R-:W-:-:S03]  /*2030*/  IADD3 R6, P0, R0, R17, RZ ;  /* 0x0000001100067210 */ /* 0x020fc60007f1e0ff */
[----:B------:R-:W-:Y:S01]  /*2040*/  IMAD.X R9, R11, 0x1, R15, P6 ;  /* 0x000000010b097824 */ /* 0x000fe200030e060f */
[----:B------:R2:W-:Y:S01]  /*2050*/  LDGSTS.E.BYPASS.LTC128B.128 [R220+0x2100], [R2.64], !P1 ;  /* 0x0210000002dc7fae */ /* 0x0005e2000c901d46 */
[----:B------:R-:W-:Y:S01]  /*2060*/  ISETP.GE.AND P1, PT, R213, c[0x0][0x1d4], PT ;  /* 0x00007500d5007a0c */ /* 0x000fe20003f26270 */
[----:B------:R-:W-:-:S03]  /*2070*/  IMAD.X R7, R10, 0x1, R14, P0 ;  /* 0x000000010a077824 */ /* 0x000fc600000e060e */
[C---:B------:R-:W-:Y:S02]  /*2080*/  ISETP.LT.OR P6, PT, R13.reuse, 0x1, P1 ;  /* 0x000000010d00780c */ /* 0x040fe40000fc1670 */
[----:B------:R-:W-:-:S11]  /*2090*/  ISETP.LT.OR P1, PT, R13, 0x21, P1 ;  /* 0x000000210d00780c */ /* 0x000fd60000f21670 */
[----:B------:R3:W-:Y:S01]  /*20a0*/  LDGSTS.E.BYPASS.LTC128B.128 [R220+0x4100], [R8.64], !P6 ;  /* 0x0410000008dc7fae */ /* 0x0007e2000f101d46 */
[----:B-1----:R-:W-:-:S03]  /*20b0*/  IADD3 R4, P0, R0, R18, RZ ;  /* 0x0000001200047210 */ /* 0x002fc60007f1e0ff */
[----:B------:R3:W-:Y:S02]  /*20c0*/  LDGSTS.E.BYPASS.LTC128B.128 [R220+0x1100], [R6.64], !P5 ;  /* 0x0110000006dc7fae */ /* 0x0007e4000e901d46 */
[----:B------:R-:W-:Y:S01]  /*20d0*/  IMAD.X R5, R10, 0x1, R16, P0 ;  /* 0x000000010a057824 */ /* 0x000fe200000e0610 */
[----:B--2---:R-:W-:-:S04]  /*20e0*/  IADD3 R2, P0, R0, R19, RZ ;  /* 0x0000001300027210 */ /* 0x004fc80007f1e0ff */
[----:B------:R3:W-:Y:S01]  /*20f0*/  LDGSTS.E.BYPASS.LTC128B.128 [R220+0x3100], [R4.64], !P2 ;  /* 0x0310000004dc7fae */ /* 0x0007e2000d101d46 */
[----:B------:R-:W-:Y:S01]  /*2100*/  ISETP.GT.AND P2, PT, R218, 0x3f, PT ;  /* 0x0000003fda00780c */ /* 0x000fe20003f44270 */
[----:B------:R-:W-:-:S05]  /*2110*/  IMAD.X R3, R10, 0x1, R15, P0 ;  /* 0x000000010a037824 */ /* 0x000fca00000e060f */
[----:B------:R3:W-:Y:S01]  /*2120*/  LDGSTS.E.BYPASS.LTC128B.128 [R220+0x5100], [R2.64], !P1 ;  /* 0x0510000002dc7fae */ /* 0x0007e2000c901d46 */
[----:B------:R-:W-:-:S03]  /*2130*/  ISETP.GE.AND P1, PT, R206, 0x2, PT ;  /* 0x00000002ce00780c */ /* 0x000fc60003f26270 */
[----:B------:R-:W0:Y:S10]  /*2140*/  LDGDEPBAR ;  /* 0x00000000000079af */ /* 0x000e340000000000 */
[----:B------:R-:W-:Y:S05]  /*2150*/  @!P1 BRA `(.L_x_1235) ;  /* 0x0000045000009947 */ /* 0x000fea0003800000 */
[----:B---3--:R-:W-:Y:S01]  /*2160*/  IMAD R2, R206, 0x40, R221 ;  /* 0x00000040ce027824 */ /* 0x008fe200078e02dd */
        /* <DEDUP_REMOVED lines=27> */
.L_x_1305:
[----:B------:R-:W-:Y:S05]  /*2320*/  BRA.DIV ~URZ, `(.L_x_1237) ;  /* 0x0000bcd27f007947 */ /* 0x000fea000b800000 */
[----:B------:R-:W3:Y:S01]  /*2330*/  SHFL.IDX PT, R0, R12, RZ, 0x181f ;  /* 0x00181fff0c007589 */ /* 0x000ee200000e0000 */
[----:B------:R-:W-:-:S04]  /*2340*/  ISETP.GE.AND P6, PT, R195, c[0x0][0x1d4], PT ;  /* 0x00007500c3007a0c */ /* 0x000fc80003fc6270 */
[----:B------:R-:W-:Y:S02]  /*2350*/  SEL R11, RZ, 0x10, P6 ;  /* 0x00000010ff0b7807 */ /* 0x000fe40003000000 */
[C---:B---3--:R-:W-:Y:S02]  /*2360*/  IADD3 R6, P0, R0.reuse, R17, RZ ;  /* 0x0000001100067210 */ /* 0x048fe40007f1e0ff */
[----:B------:R-:W-:-:S03]  /*2370*/  IADD3 R4, P5, R0, R18, RZ ;  /* 0x0000001200047210 */ /* 0x000fc60007fbe0ff */
[----:B--2---:R-:W-:Y:S01]  /*2380*/  IMAD.X R7, R8, 0x1, R14, P0 ;  /* 0x0000000108077824 */ /* 0x004fe200000e060e */
[----:B------:R-:W-:Y:S01]  /*2390*/  IADD3 R2, P0, R0, R19, RZ ;  /* 0x0000001300027210 */ /* 0x000fe20007f1e0ff */
[----:B------:R-:W-:Y:S01]  /*23a0*/  IMAD.X R5, R8, 0x1, R16, P5 ;  /* 0x0000000108057824 */ /* 0x000fe200028e0610 */
[----:B------:R-:W-:Y:S01]  /*23b0*/  ISETP.GE.AND P5, PT, R212, c[0x0][0x1d4], PT ;  /* 0x00007500d4007a0c */ /* 0x000fe20003fa6270 */
[----:B------:R-:W2:Y:S02]  /*23c0*/  SHFL.IDX PT, R0, R12, 0x1, 0x181f ;  /* 0x00381f000c007f89 */ /* 0x000ea400000e0000 */
[----:B------:R-:W-:Y:S01]  /*23d0*/  IMAD.X R3, R8, 0x1, R15, P0 ;  /* 0x0000000108037824 */ /* 0x000fe200000e060f */
[----:B------:R-:W-:Y:S01]  /*23e0*/  ISETP.GE.AND P0, PT, R213, c[0x0][0x1d4], PT ;  /* 0x00007500d5007a0c */ /* 0x000fe20003f06270 */
[----:B------:R-:W-:Y:S01]  /*23f0*/  @!PT LDS RZ, [RZ] ;  /* 0x00000000fffff984 */ /* 0x000fe20000000800 */
[----:B------:R3:W-:Y:S01]  /*2400*/  LDGSTS.E.BYPASS.LTC128B.128 [R220+0x12100], [R6.64], !P6 ;  /* 0x1210000006dc7fae */ /* 0x0007e2000f101d46 */
[----:B------:R-:W-:-:S03]  /*2410*/  SEL R10, RZ, 0x10, P5 ;  /* 0x00000010ff0a7807 */ /* 0x000fc60002800000 */
[----:B------:R4:W1:Y:S04]  /*2420*/  SHFL.IDX PT, R8, R9, 0x1, 0x181f ;  /* 0x00381f0009087f89 */ /* 0x00086800000e0000 */
[----:B------:R3:W-:Y:S04]  /*2430*/  LDGSTS.E.BYPASS.LTC128B.128 [R220+0x14100], [R4.64], !P5 ;  /* 0x1410000004dc7fae */ /* 0x0007e8000e901d46 */
[----:B------:R3:W-:Y:S01]  /*2440*/  LDGSTS.E.BYPASS.LTC128B.128 [R220+0x16100], [R2.64], !P0 ;  /* 0x1610000002dc7fae */ /* 0x0007e2000c101d46 */
[----:B-1--4-:R-:W-:-:S03]  /*2450*/  SEL R9, RZ, 0x10, P0 ;  /* 0x00000010ff097807 */ /* 0x012fc60000000000 */
.L_x_1306:
[----:B--23--:R-:W-:Y:S02]  /*2460*/  IADD3 R6, -R11, 0x10, RZ ;  /* 0x000000100b067810 */ /* 0x00cfe40007ffe1ff */
[----:B------:R-:W-:-:S02]  /*2470*/  IADD3 R4, -R10, 0x10, RZ ;  /* 0x000000100a047810 */ /* 0x000fc40007ffe1ff */
[----:B------:R-:W-:Y:S02]  /*2480*/  LOP3.LUT R6, R6, 0xf, RZ, 0xc0, !PT ;  /* 0x0000000f06067812 */ /* 0x000fe400078ec0ff */
[----:B------:R-:W-:Y:S02]  /*2490*/  LOP3.LUT R4, R4, 0xf, RZ, 0xc0, !PT ;  /* 0x0000000f04047812 */ /* 0x000fe400078ec0ff */
[----:B------:R-:W-:Y:S02]  /*24a0*/  IADD3 R6, P5, P0, R6, R0, R17 ;  /* 0x0000000006067210 */ /* 0x000fe400078be011 */
[----:B------:R-:W-:Y:S02]  /*24b0*/  IADD3 R2, -R9, 0x10, RZ ;  /* 0x0000001009027810 */ /* 0x000fe40007ffe1ff */
[----:B------:R-:W-:Y:S02]  /*24c0*/  IADD3.X R7, RZ, R8, R14, P5, P0 ;  /* 0x00000008ff077210 */ /* 0x000fe40002fe040e */
[----:B------:R-:W-:-:S02]  /*24d0*/  IADD3 R4, P5, P0, R4, R0, R18 ;  /* 0x0000000004047210 */ /* 0x000fc400078be012 */
[----:B------:R-:W-:Y:S02]  /*24e0*/  LOP3.LUT R2, R2, 0xf, RZ, 0xc0, !PT ;  /* 0x0000000f02027812 */ /* 0x000fe400078ec0ff */
[----:B------:R-:W-:Y:S02]  /*24f0*/  IADD3.X R5, RZ, R8, R16, P5, P0 ;  /* 0x00000008ff057210 */ /* 0x000fe40002fe0410 */
[----:B------:R-:W-:Y:S02]  /*2500*/  IADD3 R2, P5, P0, R2, R0, R19 ;  /* 0x0000000002027210 */ /* 0x000fe400078be013 */
[----:B------:R-:W-:Y:S02]  /*2510*/  ISETP.NE.U32.AND P6, PT, R11, RZ, PT ;  /* 0x000000ff0b00720c */ /* 0x000fe40003fc5070 */
[----:B------:R-:W-:Y:S02]  /*2520*/  IADD3.X R3, RZ, R8, R15, P5, P0 ;  /* 0x00000008ff037210 */ /* 0x000fe40002fe040f */
[----:B------:R-:W-:-:S02]  /*2530*/  ISETP.NE.U32.AND P5, PT, R10, RZ, PT ;  /* 0x000000ff0a00720c */ /* 0x000fc40003fa5070 */
[----:B------:R-:W-:-:S07]  /*2540*/  ISETP.NE.U32.AND P0, PT, R9, RZ, PT ;  /* 0x000000ff0900720c */ /* 0x000fce0003f05070 */
[----:B------:R-:W-:Y:S01]  /*2550*/  @!PT LDS RZ, [RZ] ;  /* 0x00000000fffff984 */ /* 0x000fe20000000800 */
[----:B------:R-:W-:Y:S01]  /*2560*/  @!PT LDS RZ, [RZ] ;  /* 0x00000000fffff984 */ /* 0x000fe20000000800 */
[----:B------:R-:W-:Y:S01]  /*2570*/  @!PT LDS RZ, [RZ] ;  /* 0x00000000fffff984 */ /* 0x000fe20000000800 */
[----:B------:R1:W-:Y:S04]  /*2580*/  LDGSTS.E.BYPASS.LTC128B.128.ZFILL [R220+0x13100], [R6.64], P6 ;  /* 0x1310000006dc7fae */ /* 0x0003e8000b141d46 */
[----:B------:R1:W-:Y:S04]  /*2590*/  LDGSTS.E.BYPASS.LTC128B.128.ZFILL [R220+0x15100], [R4.64], P5 ;  /* 0x1510000004dc7fae */ /* 0x0003e8000a941d46 */
[----:B------:R1:W-:Y:S02]  /*25a0*/  LDGSTS.E.BYPASS.LTC128B.128.ZFILL [R220+0x17100], [R2.64], P0 ;  /* 0x1710000002dc7fae */ /* 0x0003e40008141d46 */
.L_x_1235:
[----:B------:R-:W-:Y:S05]  /*25b0*/  BSYNC B0 ;  /* 0x0000000000007941 */ /* 0x000fea0003800000 */
.L_x_1234:
[----:B------:R-:W0:Y:S01]  /*25c0*/  LDGDEPBAR ;  /* 0x00000000000079af */ /* 0x000e220000000000 */
[----:B------:R-:W-:Y:S01]  /*25d0*/  IMAD.MOV.U32 R188, RZ, RZ, 0x20 ;  /* 0x00000020ffbc7424 */ /* 0x000fe200078e00ff */
[----:B------:R-:W-:-:S04]  /*25e0*/  LOP3.LUT P0, RZ, R216, 0x2, RZ, 0xc0, !PT ;  /* 0x00000002d8ff7812 */ /* 0x000fc8000780c0ff */
[----:B------:R-:W-:-:S05]  /*25f0*/  SEL R188, R188, 0xffffffe0, !P0 ;  /* 0xffffffe0bcbc7807 */ /* 0x000fca0004000000 */
[----:B------:R-:W-:Y:S01]  /*2600*/  IMAD.IADD R20, R190, 0x1, R188 ;  /* 0x00000001be147824 */ /* 0x000fe200078e02bc */
[----:B------:R-:W-:-:S04]  /*2610*/  DEPBAR.LE SB0, 0x3 ;  /* 0x000080c00000791a */ /* 0x000fc80000000000 */
[----:B------:R-:W-:-:S04]  /*2620*/  DEPBAR.LE SB0, 0x2 ;  /* 0x000080800000791a */ /* 0x000fc80000000000 */
[----:B------:R-:W-:Y:S01]  /*2630*/  WARPSYNC 0xffffffff ;  /* 0xffffffff00007948 */ /* 0x000fe20003800000 */
[----:B------:R-:W-:Y:S06]  /*2640*/  BAR.SYNC.DEFER_BLOCKING 0x0 ;  /* 0x0000000000007b1d */ /* 0x000fec0000010000 */
[----:B------:R-:W-:Y:S01]  /*2650*/  BSSY B0, `(.L_x_1238) ;  /* 0x000004e000007945 */ /* 0x000fe20003800000 */
[----:B---3--:R2:W3:Y:S04]  /*2660*/  LDSM.16.M88.4 R8, [R183] ;  /* 0x00000000b708783b */ /* 0x0084e80000000200 */
[----:B------:R2:W4:Y:S04]  /*2670*/  LDSM.16.M88.4 R40, [R190] ;  /* 0x00000000be28783b */ /* 0x0005280000000200 */
[----:B------:R2:W1:Y:S04]  /*2680*/  LDSM.16.M88.4 R32, [R190+0x800] ;  /* 0x00080000be20783b */ /* 0x0004680000000200 */
[----:B------:R2:W1:Y:S04]  /*2690*/  LDSM.16.M88.4 R48, [R190+0x1000] ;  /* 0x00100000be30783b */ /* 0x0004680000000200 */
[----:B------:R2:W1:Y:S04]  /*26a0*/  LDSM.16.M88.4 R52, [R190+0x1800] ;  /* 0x00180000be34783b */ /* 0x0004680000000200 */
[----:B-1----:R2:W1:Y:S04]  /*26b0*/  LDSM.16.M88.4 R4, [R184] ;  /* 0x00000000b804783b */ /* 0x0024680000000200 */
[----:B------:R2:W1:Y:S04]  /*26c0*/  LDSM.16.M88.4 R56, [R20] ;  /* 0x000000001438783b */ /* 0x0004680000000200 */
[----:B------:R2:W1:Y:S04]  /*26d0*/  LDSM.16.M88.4 R60, [R20+0x800] ;  /* 0x00080000143c783b */ /* 0x0004680000000200 */
[----:B------:R2:W1:Y:S04]  /*26e0*/  LDSM.16.M88.4 R64, [R20+0x1000] ;  /* 0x001000001440783b */ /* 0x0004680000000200 */
[----:B------:R2:W1:Y:S01]  /*26f0*/  LDSM.16.M88.4 R72, [R20+0x1800] ;  /* 0x001800001448783b */ /* 0x0004620000000200 */
[----:B------:R-:W-:Y:S05]  /*2700*/  @!P1 BRA `(.L_x_1239) ;  /* 0x0000042000009947 */ /* 0x000fea0003800000 */
[----:B------:R-:W-:Y:S01]  /*2710*/  SHF.R.S32.HI R0, RZ, 0x1f, R194 ;  /* 0x0000001fff007819 */ /* 0x000fe200000114c2 */
[----:B------:R-:W-:Y:S01]  /*2720*/  IMAD.WIDE.U32 R2, R194, c[0x0][0x208], RZ ;  /* 0x00008200c2027a25 */ /* 0x000fe200078e00ff */
[----:B------:R-:W-:-:S02]  /*2730*/  SHF.R.S32.HI R12, RZ, 0x1f, R193 ;  /* 0x0000001fff0c7819 */ /* 0x000fc400000114c1 */
[----:B------:R-:W-:Y:S01]  /*2740*/  SHF.R.S32.HI R13, RZ, 0x1f, R213 ;  /* 0x0000001fff0d7819 */ /* 0x000fe200000114d5 */
[----:B------:R-:W-:Y:S01]  /*2750*/  IMAD R0, R0, c[0x0][0x208], RZ ;  /* 0x0000820000007a24 */ /* 0x000fe200078e02ff */
[----:B------:R-:W-:Y:S01]  /*2760*/  SHF.R.S32.HI R15, RZ, 0x1f, R212 ;  /* 0x0000001fff0f7819 */ /* 0x000fe200000114d4 */
[C---:B------:R-:W-:Y:S01]  /*2770*/  IMAD.SHL.U32 R27, R213.reuse, 0x2, RZ ;  /* 0x00000002d51b7824 */ /* 0x040fe200078e00ff */
[----:B------:R-:W-:Y:S01]  /*2780*/  SHF.R.S32.HI R14, RZ, 0x1f, R195 ;  /* 0x0000001fff0e7819 */ /* 0x000fe200000114c3 */
[----:B------:R-:W-:Y:S01]  /*2790*/  IMAD R0, R194, c[0x0][0x20c], R0 ;  /* 0x00008300c2007a24 */ /* 0x000fe200078e0200 */
[----:B------:R-:W-:Y:S01]  /*27a0*/  SHF.L.U64.HI R24, R213, 0x1, R13 ;  /* 0x00000001d5187819 */ /* 0x000fe2000001020d */
[C---:B------:R-:W-:Y:S01]  /*27b0*/  IMAD.SHL.U32 R26, R212.reuse, 0x2, RZ ;  /* 0x00000002d41a7824 */ /* 0x040fe200078e00ff */
[----:B------:R-:W-:Y:S01]  /*27c0*/  SHF.L.U64.HI R23, R212, 0x1, R15 ;  /* 0x00000001d4177819 */ /* 0x000fe2000001020f */
[----:B------:R-:W-:Y:S01]  /*27d0*/  IMAD.IADD R3, R3, 0x1, R0 ;  /* 0x0000000103037824 */ /* 0x000fe200078e0200 */
[----:B------:R-:W-:Y:S01]  /*27e0*/  SHF.L.U64.HI R22, R195, 0x1, R14 ;  /* 0x00000001c3167819 */ /* 0x000fe2000001020e */
[----:B------:R-:W-:-:S02]  /*27f0*/  IMAD R0, R12, c[0x0][0x218], RZ ;  /* 0x000086000c007a24 */ /* 0x000fc400078e02ff */
[----:B------:R-:W-:-:S04]  /*2800*/  IMAD.WIDE.U32 R2, R193, c[0x0][0x218], R2 ;  /* 0x00008600c1027a25 */ /* 0x000fc800078e0002 */
[----:B------:R-:W-:Y:S01]  /*2810*/  IMAD R12, R193, c[0x0][0x21c], R0 ;  /* 0x00008700c10c7a24 */ /* 0x000fe200078e0200 */
[----:B------:R-:W-:Y:S01]  /*2820*/  IADD3 R0, P0, R226, R2, RZ ;  /* 0x00000002e2007210 */ /* 0x000fe20007f1e0ff */
[----:B------:R-:W-:-:S03]  /*2830*/  IMAD.SHL.U32 R25, R195, 0x2, RZ ;  /* 0x00000002c3197824 */ /* 0x000fc600078e00ff */
[----:B------:R-:W-:Y:S02]  /*2840*/  IADD3.X R2, R230, R3, R12, P0, !PT ;  /* 0x00000003e6027210 */ /* 0x000fe400007fe40c */
[----:B------:R-:W-:-:S04]  /*2850*/  LEA R21, P0, R0, c[0x0][0x1f8], 0x1 ;  /* 0x00007e0000157a11 */ /* 0x000fc800078008ff */
[----:B------:R-:W-:Y:S01]  /*2860*/  LEA.HI.X R13, R0, c[0x0][0x1fc], R2, 0x1, P0 ;  /* 0x00007f00000d7a11 */ /* 0x000fe200000f0c02 */
[----:B------:R-:W-:Y:S06]  /*2870*/  BRA.DIV ~URZ, `(.L_x_1240) ;  /* 0x0000b9c27f007947 */ /* 0x000fec000b800000 */
[----:B------:R2:W4:Y:S02]  /*2880*/  SHFL.IDX PT, R12, R13, RZ, 0x181f ;  /* 0x00181fff0d0c7589 */ /* 0x00052400000e0000 */
.L_x_1307:
[----:B------:R-:W-:Y:S05]  /*2890*/  BRA.DIV ~URZ, `(.L_x_1241) ;  /* 0x0000ba127f007947 */ /* 0x000fea000b800000 */
[----:B------:R-:W5:Y:S01]  /*28a0*/  SHFL.IDX PT, R0, R21, RZ, 0x181f ;  /* 0x00181fff15007589 */ /* 0x000f6200000e0000 */
[----:B------:R-:W-:Y:S02]  /*28b0*/  ISETP.GE.AND P5, PT, R195, c[0x0][0x1d4], PT ;  /* 0x00007500c3007a0c */ /* 0x000fe40003fa6270 */
[----:B------:R-:W-:Y:S02]  /*28c0*/  ISETP.GE.AND P1, PT, R212, c[0x0][0x1d4], PT ;  /* 0x00007500d4007a0c */ /* 0x000fe40003f26270 */
[----:B------:R-:W-:Y:S02]  /*28d0*/  SEL R19, RZ, 0x10, P5 ;  /* 0x00000010ff137807 */ /* 0x000fe40002800000 */
[----:B------:R-:W-:Y:S02]  /*28e0*/  SEL R18, RZ, 0x10, P1 ;  /* 0x00000010ff127807 */ /* 0x000fe40000800000 */
[----:B-----5:R-:W-:-:S02]  /*28f0*/  IADD3 R14, P0, R0, R25, RZ ;  /* 0x00000019000e7210 */ /* 0x020fc40007f1e0ff */
[----:B------:R-:W-:-:S03]  /*2900*/  IADD3 R2, P6, R0, R26, RZ ;  /* 0x0000001a00027210 */ /* 0x000fc60007fde0ff */
[C---:B----4-:R-:W-:Y:S01]  /*2910*/  IMAD.X R15, R12.reuse, 0x1, R22, P0 ;  /* 0x000000010c0f7824 */ /* 0x050fe200000e0616 */
[----:B------:R-:W-:Y:S01]  /*2920*/  ISETP.GE.AND P0, PT, R213, c[0x0][0x1d4], PT ;  /* 0x00007500d5007a0c */ /* 0x000fe20003f06270 */
[----:B------:R-:W-:Y:S01]  /*2930*/  IMAD.X R3, R12, 0x1, R23, P6 ;  /* 0x000000010c037824 */ /* 0x000fe200030e0617 */
[----:B------:R-:W-:Y:S02]  /*2940*/  IADD3 R16, P6, R0, R27, RZ ;  /* 0x0000001b00107210 */ /* 0x000fe40007fde0ff */
[----:B------:R-:W-:Y:S01]  /*2950*/  @!PT LDS RZ, [RZ] ;  /* 0x00000000fffff984 */ /* 0x000fe20000000800 */
[----:B------:R-:W-:Y:S01]  /*2960*/  @!PT LDS RZ, [RZ] ;  /* 0x00000000fffff984 */ /* 0x000fe20000000800 */
[----:B------:R4:W-:Y:S03]  /*2970*/  LDGSTS.E.BYPASS.LTC128B.128 [R220+0x6100], [R14.64], !P5 ;  /* 0x061000000edc7fae */ /* 0x0009e6000e901d46 */
[----:B------:R-:W-:Y:S01]  /*2980*/  IMAD.X R17, R12, 0x1, R24, P6 ;  /* 0x000000010c117824 */ /* 0x000fe200030e0618 */
[----:B------:R4:W-:Y:S04]  /*2990*/  LDGSTS.E.BYPASS.LTC128B.128 [R220+0x8100], [R2.64], !P1 ;  /* 0x0810000002dc7fae */ /* 0x0009e8000c901d46 */
[----:B------:R-:W2:Y:S04]  /*29a0*/  SHFL.IDX PT, R0, R21, 0x1, 0x181f ;  /* 0x00381f0015007f89 */ /* 0x000ea800000e0000 */
[----:B------:R4:W-:Y:S04]  /*29b0*/  LDGSTS.E.BYPASS.LTC128B.128 [R220+0xa100], [R16.64], !P0 ;  /* 0x0a10000010dc7fae */ /* 0x0009e8000c101d46 */
[----:B------:R5:W3:Y:S02]  /*29c0*/  SHFL.IDX PT, R12, R13, 0x1, 0x181f ;  /* 0x00381f000d0c7f89 */ /* 0x000ae400000e0000 */
[----:B--2--5:R-:W-:-:S02]  /*29d0*/  SEL R13, RZ, 0x10, P0 ;  /* 0x00000010ff0d7807 */ /* 0x024fc40000000000 */
.L_x_1308:
[----:B----4-:R-:W-:Y:S02]  /*29e0*/  IADD3 R2, -R19, 0x10, RZ ;  /* 0x0000001013027810 */ /* 0x010fe40007ffe1ff */
[----:B------:R-:W-:-:S02]  /*29f0*/  IADD3 R3, -R18, 0x10, RZ ;  /* 0x0000001012037810 */ /* 0x000fc40007ffe1ff */
[----:B------:R-:W-:Y:S02]  /*2a00*/  LOP3.LUT R2, R2, 0xf, RZ, 0xc0, !PT ;  /* 0x0000000f02027812 */ /* 0x000fe400078ec0ff */
[----:B------:R-:W-:Y:S02]  /*2a10*/  IADD3 R14, -R13, 0x10, RZ ;  /* 0x000000100d0e7810 */ /* 0x000fe40007ffe1ff */
[----:B------:R-:W-:Y:S02]  /*2a20*/  LOP3.LUT R3, R3, 0xf, RZ, 0xc0, !PT ;  /* 0x0000000f03037812 */ /* 0x000fe400078ec0ff */
[-C--:B------:R-:W-:Y:S02]  /*2a30*/  IADD3 R16, P1, P0, R2, R0.reuse, R25 ;  /* 0x0000000002107210 */ /* 0x080fe4000783e019 */
[----:B------:R-:W-:Y:S02]  /*2a40*/  LOP3.LUT R2, R14, 0xf, RZ, 0xc0, !PT ;  /* 0x0000000f0e027812 */ /* 0x000fe400078ec0ff */
[----:B------:R-:W-:-:S02]  /*2a50*/  IADD3 R14, P6, P5, R3, R0, R26 ;  /* 0x00000000030e7210 */ /* 0x000fc40007dde01a */
[----:B---3--:R-:W-:Y:S02]  /*2a60*/  IADD3.X R17, RZ, R12, R22, P1, P0 ;  /* 0x0000000cff117210 */ /* 0x008fe40000fe0416 */
[----:B------:R-:W-:Y:S02]  /*2a70*/  IADD3 R2, P1, P0, R2, R0, R27 ;  /* 0x0000000002027210 */ /* 0x000fe4000783e01b */
[-C--:B------:R-:W-:Y:S02]  /*2a80*/  IADD3.X R15, RZ, R12.reuse, R23, P6, P5 ;  /* 0x0000000cff0f7210 */ /* 0x080fe400037ea417 */
[----:B------:R-:W-:Y:S02]  /*2a90*/  ISETP.NE.U32.AND P6, PT, R19, RZ, PT ;  /* 0x000000ff1300720c */ /* 0x000fe40003fc5070 */
[----:B------:R-:W-:Y:S02]  /*2aa0*/  ISETP.NE.U32.AND P5, PT, R18, RZ, PT ;  /* 0x000000ff1200720c */ /* 0x000fe40003fa5070 */
[----:B------:R-:W-:-:S02]  /*2ab0*/  IADD3.X R3, RZ, R12, R24, P1, P0 ;  /* 0x0000000cff037210 */ /* 0x000fc40000fe0418 */
[----:B------:R-:W-:-:S07]  /*2ac0*/  ISETP.NE.U32.AND P0, PT, R13, RZ, PT ;  /* 0x000000ff0d00720c */ /* 0x000fce0003f05070 */
[----:B------:R-:W-:Y:S01]  /*2ad0*/  @!PT LDS RZ, [RZ] ;  /* 0x00000000fffff984 */ /* 0x000fe20000000800 */
[----:B------:R-:W-:Y:S01]  /*2ae0*/  @!PT LDS RZ, [RZ] ;  /* 0x00000000fffff984 */ /* 0x000fe20000000800 */
[----:B------:R-:W-:Y:S01]  /*2af0*/  @!PT LDS RZ, [RZ] ;  /* 0x00000000fffff984 */ /* 0x000fe20000000800 */
[----:B------:R2:W-:Y:S04]  /*2b00*/  LDGSTS.E.BYPASS.LTC128B.128.ZFILL [R220+0x7100], [R16.64], P6 ;  /* 0x0710000010dc7fae */ /* 0x0005e8000b141d46 */
[----:B------:R2:W-:Y:S04]  /*2b10*/  LDGSTS.E.BYPASS.LTC128B.128.ZFILL [R220+0x9100], [R14.64], P5 ;  /* 0x091000000edc7fae */ /* 0x0005e8000a941d46 */
[----:B------:R2:W-:Y:S02]  /*2b20*/  LDGSTS.E.BYPASS.LTC128B.128.ZFILL [R220+0xb100], [R2.64], P0 ;  /* 0x0b10000002dc7fae */ /* 0x0005e40008141d46 */
.L_x_1239:
[----:B------:R-:W-:Y:S05]  /*2b30*/  BSYNC B0 ;  /* 0x0000000000007941 */ /* 0x000fea0003800000 */
.L_x_1238:
[----:B--2---:R-:W2:Y:S01]  /*2b40*/  LDL R3, [R1+0x28] ;  /* 0x0000280001037983 */ /* 0x004ea20000100800 */
[----:B------:R-:W-:Y:S01]  /*2b50*/  IMAD.MOV.U32 R0, RZ, RZ, 0x40 ;  /* 0x00000040ff007424 */ /* 0x000fe200078e00ff */
[----:B------:R-:W-:-:S02]  /*2b60*/  LOP3.LUT P0, RZ, R216, 0x4, RZ, 0xc0, !PT ;  /* 0x00000004d8ff7812 */ /* 0x000fc4000780c0ff */
[----:B------:R-:W0:Y:S01]  /*2b70*/  LDGDEPBAR ;  /* 0x00000000000079af */ /* 0x000e220000000000 */
[----:B------:R-:W-:Y:S01]  /*2b80*/  WARPSYNC 0xffffffff ;  /* 0xffffffff00007948 */ /* 0x000fe20003800000 */
[C---:B---34-:R-:W-:Y:S01]  /*2b90*/  HMMA.16816.F32 R44, R8.reuse, R40, RZ ;  /* 0x00000028082c723c */ /* 0x058fe200000018ff */
[----:B------:R-:W-:Y:S01]  /*2ba0*/  SEL R187, R0, 0xffffffc0, !P0 ;  /* 0xffffffc000bb7807 */ /* 0x000fe20004000000 */
[----:B------:R-:W-:Y:S03]  /*2bb0*/  LDSM.16.M88.4 R16, [R186] ;  /* 0x00000000ba10783b */ /* 0x000fe60000000200 */
[----:B------:R-:W-:Y:S01]  /*2bc0*/  IADD3 R0, R187, R190, R188 ;  /* 0x000000bebb007210 */ /* 0x000fe20007ffe0bc */
[----:B------:R-:W-:Y:S01]  /*2bd0*/  IMAD.IADD R2, R190, 0x1, R187 ;  /* 0x00000001be027824 */ /* 0x000fe200078e02bb */
[----:B------:R-:W-:Y:S01]  /*2be0*/  LDSM.16.M88.4 R88, [R190+0x2000] ;  /* 0x00200000be58783b */ /* 0x000fe20000000200 */
[C---:B------:R-:W-:Y:S03]  /*2bf0*/  HMMA.16816.F32 R40, R8.reuse, R42, RZ ;  /* 0x0000002a0828723c */ /* 0x040fe600000018ff */
[----:B------:R-:W3:Y:S04]  /*2c00*/  LDSM.16.M88.4 R68, [R2] ;  /* 0x000000000244783b */ /* 0x000ee80000000200 */
[----:B------:R-:W4:Y:S01]  /*2c10*/  LDSM.16.M88.4 R80, [R2+0x1000] ;  /* 0x001000000250783b */ /* 0x000f220000000200 */
[C---:B------:R-:W-:Y:S03]  /*2c20*/  HMMA.16816.F32 R36, R8.reuse, R32, RZ ;  /* 0x000000200824723c */ /* 0x040fe600000018ff */
[----:B------:R-:W5:Y:S04]  /*2c30*/  LDSM.16.M88.4 R76, [R2+0x800] ;  /* 0x00080000024c783b */ /* 0x000f680000000200 */
[----:B------:R-:W-:Y:S01]  /*2c40*/  LDSM.16.M88.4 R92, [R0+0x800] ;  /* 0x00080000005c783b */ /* 0x000fe20000000200 */
[C---:B------:R-:W-:Y:S03]  /*2c50*/  HMMA.16816.F32 R32, R8.reuse, R34, RZ ;  /* 0x000000220820723c */ /* 0x040fe600000018ff */
[----:B------:R-:W-:Y:S04]  /*2c60*/  LDSM.16.M88.4 R84, [R190+0x2800] ;  /* 0x00280000be54783b */ /* 0x000fe80000000200 */
[----:B------:R-:W-:Y:S01]  /*2c70*/  LDSM.16.M88.4 R96, [R190+0x3800] ;  /* 0x00380000be60783b */ /* 0x000fe20000000200 */
[C---:B------:R-:W-:Y:S03]  /*2c80*/  HMMA.16816.F32 R28, R8.reuse, R48, RZ ;  /* 0x00000030081c723c */ /* 0x040fe600000018ff */
[----:B------:R-:W2:Y:S05]  /*2c90*/  LDL R112, [R1+0x24] ;  /* 0x0000240001707983 */ /* 0x000eaa0000100800 */
[C---:B------:R-:W-:Y:S08]  /*2ca0*/  HMMA.16816.F32 R24, R8.reuse, R50, RZ ;  /* 0x000000320818723c */ /* 0x040ff000000018ff */
[C---:B------:R-:W-:Y:S08]  /*2cb0*/  HMMA.16816.F32 R12, R8.reuse, R52, RZ ;  /* 0x00000034080c723c */ /* 0x040ff000000018ff */
[----:B------:R-:W-:Y:S08]  /*2cc0*/  HMMA.16816.F32 R8, R8, R54, RZ ;  /* 0x000000360808723c */ /* 0x000ff000000018ff */
[C---:B-1----:R-:W-:Y:S08]  /*2cd0*/  HMMA.16816.F32 R52, R4.reuse, R56, R44 ;  /* 0x000000380434723c */ /* 0x042ff0000000182c */
[C---:B------:R-:W-:Y:S08]  /*2ce0*/  HMMA.16816.F32 R44, R4.reuse, R58, R40 ;  /* 0x0000003a042c723c */ /* 0x040ff00000001828 */
[C---:B------:R-:W-:Y:S08]  /*2cf0*/  HMMA.16816.F32 R36, R4.reuse, R60, R36 ;  /* 0x0000003c0424723c */ /* 0x040ff00000001824 */
[C---:B------:R-:W-:Y:S08]  /*2d00*/  HMMA.16816.F32 R40, R4.reuse, R62, R32 ;  /* 0x0000003e0428723c */ /* 0x040ff00000001820 */
[C---:B------:R-:W-:Y:S08]  /*2d10*/  HMMA.16816.F32 R48, R4.reuse, R64, R28 ;  /* 0x000000400430723c */ /* 0x040ff0000000181c */
[C---:B------:R-:W-:Y:S01]  /*2d20*/  HMMA.16816.F32 R60, R4.reuse, R66, R24 ;  /* 0x00000042043c723c */ /* 0x040fe20000001818 */
[----:B------:R-:W1:Y:S07]  /*2d30*/  LDSM.16.M88.4 R64, [R2+0x1800] ;  /* 0x001800000240783b */ /* 0x000e6e0000000200 */
[C---:B------:R-:W-:Y:S01]  /*2d40*/  HMMA.16816.F32 R56, R4.reuse, R72, R12 ;  /* 0x000000480438723c */ /* 0x040fe2000000180c */
[----:B------:R-:W-:Y:S07]  /*2d50*/  LDSM.16.M88.4 R12, [R185] ;  /* 0x00000000b90c783b */ /* 0x000fee0000000200 */
[----:B------:R-:W-:Y:S01]  /*2d60*/  HMMA.16816.F32 R32, R4, R74, R8 ;  /* 0x0000004a0420723c */ /* 0x000fe20000001808 */
[----:B------:R-:W1:Y:S04]  /*2d70*/  LDSM.16.M88.4 R72, [R0] ;  /* 0x000000000048783b */ /* 0x000e680000000200 */
[----:B------:R-:W-:Y:S03]  /*2d80*/  LDSM.16.M88.4 R8, [R183+0x4000] ;  /* 0x00400000b708783b */ /* 0x000fe60000000200 */
[C---:B---3--:R-:W-:Y:S01]  /*2d90*/  HMMA.16816.F32 R28, R16.reuse, R68, R52 ;  /* 0x00000044101c723c */ /* 0x048fe20000001834 */
[----:B------:R-:W3:Y:S07]  /*2da0*/  LDSM.16.M88.4 R52, [R0+0x1000] ;  /* 0x001000000034783b */ /* 0x000eee0000000200 */
[C---:B----4-:R-:W-:Y:S08]  /*2db0*/  HMMA.16816.F32 R48, R16.reuse, R80, R48 ;  /* 0x000000501030723c */ /* 0x050ff00000001830 */
[C---:B------:R-:W-:Y:S01]  /*2dc0*/  HMMA.16816.F32 R60, R16.reuse, R82, R60 ;  /* 0x00000052103c723c */ /* 0x040fe2000000183c */
[----:B------:R-:W4:Y:S07]  /*2dd0*/  LDSM.16.M88.4 R80, [R0+0x1800] ;  /* 0x001800000050783b */ /* 0x000f2e0000000200 */
[C---:B------:R-:W-:Y:S08]  /*2de0*/  HMMA.16816.F32 R24, R16.reuse, R70, R44 ;  /* 0x000000461018723c */ /* 0x040ff0000000182c */
[C---:B-----5:R-:W-:Y:S08]  /*2df0*/  HMMA.16816.F32 R40, R16.reuse, R78, R40 ;  /* 0x0000004e1028723c */ /* 0x060ff00000001828 */
[C---:B------:R-:W-:Y:S01]  /*2e00*/  HMMA.16816.F32 R4, R16.reuse, R76, R36 ;  /* 0x0000004c1004723c */ /* 0x040fe20000001824 */
[----:B------:R-:W5:Y:S07]  /*2e10*/  LDSM.16.M88.4 R76, [R190+0x3000] ;  /* 0x00300000be4c783b */ /* 0x000f6e0000000200 */
[C---:B-1----:R-:W-:Y:S08]  /*2e20*/  HMMA.16816.F32 R68, R16.reuse, R64, R56 ;  /* 0x000000401044723c */ /* 0x042ff00000001838 */
[----:B------:R-:W-:Y:S08]  /*2e30*/  HMMA.16816.F32 R64, R16, R66, R32 ;  /* 0x000000421040723c */ /* 0x000ff00000001820 */
[C---:B------:R-:W-:Y:S08]  /*2e40*/  HMMA.16816.F32 R44, R12.reuse, R74, R24 ;  /* 0x0000004a0c2c723c */ /* 0x040ff00000001818 */
[C---:B------:R-:W-:Y:S01]  /*2e50*/  HMMA.16816.F32 R56, R12.reuse, R72, R28 ;  /* 0x000000480c38723c */ /* 0x040fe2000000181c */
[----:B------:R-:W-:Y:S07]  /*2e60*/  LDSM.16.M88.4 R72, [R20+0x3000] ;  /* 0x003000001448783b */ /* 0x000fee0000000200 */
[C---:B------:R-:W-:Y:S08]  /*2e70*/  HMMA.16816.F32 R32, R12.reuse, R94, R40 ;  /* 0x0000005e0c20723c */ /* 0x040ff00000001828 */
[C---:B------:R-:W-:Y:S01]  /*2e80*/  HMMA.16816.F32 R36, R12.reuse, R92, R4 ;  /* 0x0000005c0c24723c */ /* 0x040fe20000001804 */
[----:B------:R-:W-:Y:S04]  /*2e90*/  LDSM.16.M88.4 R4, [R184+0x4000] ;  /* 0x00400000b804783b */ /* 0x000fe80000000200 */
[----:B------:R-:W1:Y:S03]  /*2ea0*/  LDSM.16.M88.4 R92, [R20+0x2000] ;  /* 0x00200000145c783b */ /* 0x000e660000000200 */
[C---:B---3--:R-:W-:Y:S08]  /*2eb0*/  HMMA.16816.F32 R28, R12.reuse, R52, R48 ;  /* 0x000000340c1c723c */ /* 0x048ff00000001830 */
[C---:B------:R-:W-:Y:S01]  /*2ec0*/  HMMA.16816.F32 R24, R12.reuse, R54, R60 ;  /* 0x000000360c18723c */ /* 0x040fe2000000183c */
[----:B------:R-:W3:Y:S07]  /*2ed0*/  LDSM.16.M88.4 R60, [R20+0x2800] ;  /* 0x00280000143c783b */ /* 0x000eee0000000200 */
[C---:B----4-:R-:W-:Y:S01]  /*2ee0*/  HMMA.16816.F32 R16, R12.reuse, R80, R68 ;  /* 0x000000500c10723c */ /* 0x050fe20000001844 */
[----:B------:R-:W-:Y:S07]  /*2ef0*/  LDSM.16.M88.4 R68, [R2+0x3000] ;  /* 0x003000000244783b */ /* 0x000fee0000000200 */
[----:B------:R-:W-:Y:S01]  /*2f00*/  HMMA.16816.F32 R64, R12, R82, R64 ;  /* 0x000000520c40723c */ /* 0x000fe20000001840 */
[----:B------:R-:W-:Y:S07]  /*2f10*/  LDSM.16.M88.4 R80, [R2+0x3800] ;  /* 0x003800000250783b */ /* 0x000fee0000000200 */
[C---:B------:R-:W-:Y:S08]  /*2f20*/  HMMA.16816.F32 R52, R8.reuse, R90, R44 ;  /* 0x0000005a0834723c */ /* 0x040ff0000000182c */
[C---:B------:R-:W-:Y:S01]  /*2f30*/  HMMA.16816.F32 R12, R8.reuse, R88, R56 ;  /* 0x00000058080c723c */ /* 0x040fe20000001838 */
[----:B------:R-:W-:Y:S07]  /*2f40*/  LDSM.16.M88.4 R88, [R190+0x5800] ;  /* 0x00580000be58783b */ /* 0x000fee0000000200 */
[C---:B------:R-:W-:Y:S01]  /*2f50*/  HMMA.16816.F32 R44, R8.reuse, R86, R32 ;  /* 0x00000056082c723c */ /* 0x040fe20000001820 */
[----:B------:R-:W4:Y:S07]  /*2f60*/  LDSM.16.M88.4 R32, [R20+0x3800] ;  /* 0x003800001420783b */ /* 0x000f2e0000000200 */
[C---:B------:R-:W-:Y:S01]  /*2f70*/  HMMA.16816.F32 R48, R8.reuse, R84, R36 ;  /* 0x000000540830723c */ /* 0x040fe20000001824 */
[----:B------:R-:W-:Y:S07]  /*2f80*/  LDSM.16.M88.4 R84, [R2+0x2800] ;  /* 0x002800000254783b */ /* 0x000fee0000000200 */
[----:B-----5:R-:W-:Y:S01]  /*2f90*/  HMMA.16816.F32 R40, R8, R76, R28 ;  /* 0x0000004c0828723c */ /* 0x020fe2000000181c */
[----:B--2---:R-:W-:-:S07]  /*2fa0*/  IMAD.IADD R217, R3, 0x1, R252 ;  /* 0x0000000103d97824 */ /* 0x004fce00078e02fc */
[C---:B------:R-:W-:Y:S01]  /*2fb0*/  HMMA.16816.F32 R36, R8.reuse, R78, R24 ;  /* 0x0000004e0824723c */ /* 0x040fe20000001818 */
[----:B------:R-:W-:Y:S07]  /*2fc0*/  LDSM.16.M88.4 R76, [R2+0x2000] ;  /* 0x00200000024c783b */ /* 0x000fee0000000200 */
[C---:B------:R-:W-:Y:S01]  /*2fd0*/  HMMA.16816.F32 R28, R8.reuse, R96, R16 ;  /* 0x00000060081c723c */ /* 0x040fe20000001810 */
[----:B------:R-:W2:Y:S07]  /*2fe0*/  LDSM.16.M88.4 R16, [R186+0x4000] ;  /* 0x00400000ba10783b */ /* 0x000eae0000000200 */
[----:B------:R-:W-:Y:S08]  /*2ff0*/  HMMA.16816.F32 R24, R8, R98, R64 ;  /* 0x000000620818723c */ /* 0x000ff00000001840 */
[C---:B-1----:R-:W-:Y:S08]  /*3000*/  HMMA.16816.F32 R12, R4.reuse, R92, R12 ;  /* 0x0000005c040c723c */ /* 0x042ff0000000180c */
[C---:B------:R-:W-:Y:S08]  /*3010*/  HMMA.16816.F32 R8, R4.reuse, R94, R52 ;  /* 0x0000005e0408723c */ /* 0x040ff00000001834 */
[C---:B---3--:R-:W-:Y:S08]  /*3020*/  HMMA.16816.F32 R56, R4.reuse, R60, R48 ;  /* 0x0000003c0438723c */ /* 0x048ff00000001830 */
[C---:B------:R-:W-:Y:S08]  /*3030*/  HMMA.16816.F32 R64, R4.reuse, R62, R44 ;  /* 0x0000003e0440723c */ /* 0x040ff0000000182c */
[C---:B------:R-:W-:Y:S08]  /*3040*/  HMMA.16816.F32 R60, R4.reuse, R72, R40 ;  /* 0x00000048043c723c */ /* 0x040ff00000001828 */
[C---:B------:R-:W-:Y:S01]  /*3050*/  HMMA.16816.F32 R52, R4.reuse, R74, R36 ;  /* 0x0000004a0434723c */ /* 0x040fe20000001824 */
[----:B------:R-:W-:Y:S07]  /*3060*/  LDSM.16.M88.4 R72, [R0+0x3000] ;  /* 0x003000000048783b */ /* 0x000fee0000000200 */
[C---:B----4-:R-:W-:Y:S01]  /*3070*/  HMMA.16816.F32 R48, R4.reuse, R32, R28 ;  /* 0x000000200430723c */ /* 0x050fe2000000181c */
[----:B------:R-:W-:Y:S07]  /*3080*/  LDSM.16.M88.4 R28, [R0+0x2000] ;  /* 0x00200000001c783b */ /* 0x000fee0000000200 */
[----:B------:R-:W-:Y:S01]  /*3090*/  HMMA.16816.F32 R44, R4, R34, R24 ;  /* 0x00000022042c723c */ /* 0x000fe20000001818 */
[----:B------:R-:W1:Y:S04]  /*30a0*/  LDSM.16.M88.4 R4, [R185+0x4000] ;  /* 0x00400000b904783b */ /* 0x000e680000000200 */
[----:B------:R-:W3:Y:S03]  /*30b0*/  LDSM.16.M88.4 R32, [R0+0x2800] ;  /* 0x002800000020783b */ /* 0x000ee60000000200 */
[C---:B--2---:R-:W-:Y:S01]  /*30c0*/  HMMA.16816.F32 R36, R16.reuse, R76, R12 ;  /* 0x0000004c1024723c */ /* 0x044fe2000000180c */
[----:B------:R-:W-:Y:S07]  /*30d0*/  LDSM.16.M88.4 R12, [R183+0x8000] ;  /* 0x00800000b70c783b */ /* 0x000fee0000000200 */
[C---:B------:R-:W-:Y:S01]  /*30e0*/  HMMA.16816.F32 R24, R16.reuse, R78, R8 ;  /* 0x0000004e1018723c */ /* 0x040fe20000001808 */
[----:B------:R-:W2:Y:S07]  /*30f0*/  LDSM.16.M88.4 R76, [R0+0x3800] ;  /* 0x00380000004c783b */ /* 0x000eae0000000200 */
[C---:B------:R-:W-:Y:S08]  /*3100*/  HMMA.16816.F32 R8, R16.reuse, R84, R56 ;  /* 0x000000541008723c */ /* 0x040ff00000001838 */
[C---:B------:R-:W-:Y:S01]  /*3110*/  HMMA.16816.F32 R40, R16.reuse, R86, R64 ;  /* 0x000000561028723c */ /* 0x040fe20000001840 */
[----:B------:R-:W4:Y:S04]  /*3120*/  LDSM.16.M88.4 R64, [R190+0x4000] ;  /* 0x00400000be40783b */ /* 0x000f280000000200 */
[----:B------:R-:W5:Y:S03]  /*3130*/  LDSM.16.M88.4 R84, [R190+0x4800] ;  /* 0x00480000be54783b */ /* 0x000f660000000200 */
[C---:B------:R-:W-:Y:S08]  /*3140*/  HMMA.16816.F32 R60, R16.reuse, R68, R60 ;  /* 0x00000044103c723c */ /* 0x040ff0000000183c */
[C---:B------:R-:W-:Y:S01]  /*3150*/  HMMA.16816.F32 R56, R16.reuse, R70, R52 ;  /* 0x000000461038723c */ /* 0x040fe20000001834 */
[----:B------:R-:W-:Y:S07]  /*3160*/  LDSM.16.M88.4 R68, [R20+0x4800] ;  /* 0x004800001444783b */ /* 0x000fee0000000200 */
[C---:B------:R-:W-:Y:S08]  /*3170*/  HMMA.16816.F32 R52, R16.reuse, R80, R48 ;  /* 0x000000501034723c */ /* 0x040ff00000001830 */
[----:B------:R-:W-:Y:S01]  /*3180*/  HMMA.16816.F32 R48, R16, R82, R44 ;  /* 0x000000521030723c */ /* 0x000fe2000000182c */
[----:B------:R-:W2:Y:S07]  /*3190*/  LDSM.16.M88.4 R80, [R190+0x5000] ;  /* 0x00500000be50783b */ /* 0x000eae0000000200 */
[C---:B-1----:R-:W-:Y:S08]  /*31a0*/  HMMA.16816.F32 R44, R4.reuse, R28, R36 ;  /* 0x0000001c042c723c */ /* 0x042ff00000001824 */
[C---:B------:R-:W-:Y:S08]  /*31b0*/  HMMA.16816.F32 R36, R4.reuse, R30, R24 ;  /* 0x0000001e0424723c */ /* 0x040ff00000001818 */
[C---:B---3--:R-:W-:Y:S01]  /*31c0*/  HMMA.16816.F32 R28, R4.reuse, R32, R8 ;  /* 0x00000020041c723c */ /* 0x048fe20000001808 */
[----:B------:R-:W-:Y:S07]  /*31d0*/  LDSM.16.M88.4 R8, [R184+0x8000] ;  /* 0x00800000b808783b */ /* 0x000fee0000000200 */
[C---:B------:R-:W-:Y:S08]  /*31e0*/  HMMA.16816.F32 R24, R4.reuse, R34, R40 ;  /* 0x000000220418723c */ /* 0x040ff00000001828 */
[C---:B------:R-:W-:Y:S01]  /*31f0*/  HMMA.16816.F32 R16, R4.reuse, R72, R60 ;  /* 0x000000480410723c */ /* 0x040fe2000000183c */
[----:B------:R-:W1:Y:S07]  /*3200*/  LDSM.16.M88.4 R60, [R20+0x4000] ;  /* 0x00400000143c783b */ /* 0x000e6e0000000200 */
[C---:B------:R-:W-:Y:S01]  /*3210*/  HMMA.16816.F32 R32, R4.reuse, R74, R56 ;  /* 0x0000004a0420723c */ /* 0x040fe20000001838 */
[----:B------:R-:W3:Y:S07]  /*3220*/  LDSM.16.M88.4 R72, [R20+0x5000] ;  /* 0x005000001448783b */ /* 0x000eee0000000200 */
[C---:B--2---:R-:W-:Y:S08]  /*3230*/  HMMA.16816.F32 R52, R4.reuse, R76, R52 ;  /* 0x0000004c0434723c */ /* 0x044ff00000001834 */
[----:B------:R-:W-:Y:S01]  /*3240*/  HMMA.16816.F32 R48, R4, R78, R48 ;  /* 0x0000004e0430723c */ /* 0x000fe20000001830 */
[----:B------:R2:W1:Y:S04]  /*3250*/  LDSM.16.M88.4 R76, [R20+0x5800] ;  /* 0x00580000144c783b */ /* 0x0004680000000200 */
[----:B------:R-:W-:Y:S03]  /*3260*/  LDSM.16.M88.4 R4, [R186+0x8000] ;  /* 0x00800000ba04783b */ /* 0x000fe60000000200 */
[C---:B----4-:R-:W-:Y:S08]  /*3270*/  HMMA.16816.F32 R40, R12.reuse, R66, R36 ;  /* 0x000000420c28723c */ /* 0x050ff00000001824 */
[C---:B-----5:R-:W-:Y:S08]  /*3280*/  HMMA.16816.F32 R36, R12.reuse, R84, R28 ;  /* 0x000000540c24723c */ /* 0x060ff0000000181c */
[C---:B------:R-:W-:Y:S08]  /*3290*/  HMMA.16816.F32 R28, R12.reuse, R86, R24 ;  /* 0x000000560c1c723c */ /* 0x040ff00000001818 */
[C---:B------:R-:W-:Y:S01]  /*32a0*/  HMMA.16816.F32 R44, R12.reuse, R64, R44 ;  /* 0x000000400c2c723c */ /* 0x040fe2000000182c */
[----:B------:R-:W-:Y:S07]  /*32b0*/  LDSM.16.M88.4 R64, [R2+0x4800] ;  /* 0x004800000240783b */ /* 0x000fee0000000200 */
[C---:B------:R-:W-:Y:S08]  /*32c0*/  HMMA.16816.F32 R24, R12.reuse, R80, R16 ;  /* 0x000000500c18723c */ /* 0x040ff00000001810 */
[C---:B--2---:R-:W-:Y:S01]  /*32d0*/  HMMA.16816.F32 R20, R12.reuse, R82, R32 ;  /* 0x000000520c14723c */ /* 0x044fe20000001820 */
[----:B------:R-:W2:Y:S04]  /*32e0*/  LDSM.16.M88.4 R80, [R2+0x4000] ;  /* 0x004000000250783b */ /* 0x000ea80000000200 */
[----:B------:R-:W4:Y:S03]  /*32f0*/  LDSM.16.M88.4 R32, [R2+0x5000] ;  /* 0x005000000220783b */ /* 0x000f260000000200 */
[C---:B------:R-:W-:Y:S08]  /*3300*/  HMMA.16816.F32 R16, R12.reuse, R88, R52 ;  /* 0x000000580c10723c */ /* 0x040ff00000001834 */
[----:B------:R-:W-:Y:S08]  /*3310*/  HMMA.16816.F32 R12, R12, R90, R48 ;  /* 0x0000005a0c0c723c */ /* 0x000ff00000001830 */
[C---:B-1----:R-:W-:Y:S08]  /*3320*/  HMMA.16816.F32 R52, R8.reuse, R62, R40 ;  /* 0x0000003e0834723c */ /* 0x042ff00000001828 */
[C---:B------:R-:W-:Y:S01]  /*3330*/  HMMA.16816.F32 R56, R8.reuse, R60, R44 ;  /* 0x0000003c0838723c */ /* 0x040fe2000000182c */
[----:B------:R-:W-:Y:S07]  /*3340*/  LDSM.16.M88.4 R60, [R0+0x4000] ;  /* 0x00400000003c783b */ /* 0x000fee0000000200 */
[C---:B------:R-:W-:Y:S08]  /*3350*/  HMMA.16816.F32 R48, R8.reuse, R68, R36 ;  /* 0x000000440830723c */ /* 0x040ff00000001824 */
[C---:B------:R-:W-:Y:S01]  /*3360*/  HMMA.16816.F32 R44, R8.reuse, R70, R28 ;  /* 0x00000046082c723c */ /* 0x040fe2000000181c */
[----:B------:R-:W-:Y:S07]  /*3370*/  LDSM.16.M88.4 R68, [R0+0x5000] ;  /* 0x005000000044783b */ /* 0x000fee0000000200 */
[C---:B---3--:R-:W-:Y:S08]  /*3380*/  HMMA.16816.F32 R40, R8.reuse, R72, R24 ;  /* 0x000000480828723c */ /* 0x048ff00000001818 */
[C---:B------:R-:W-:Y:S01]  /*3390*/  HMMA.16816.F32 R36, R8.reuse, R74, R20 ;  /* 0x0000004a0824723c */ /* 0x040fe20000001814 */
[----:B------:R1:W3:Y:S07]  /*33a0*/  LDSM.16.M88.4 R20, [R2+0x5800] ;  /* 0x005800000214783b */ /* 0x0002ee0000000200 */
[C---:B------:R-:W-:Y:S08]  /*33b0*/  HMMA.16816.F32 R28, R8.reuse, R76, R16 ;  /* 0x0000004c081c723c */ /* 0x040ff00000001810 */
[----:B------:R-:W-:Y:S01]  /*33c0*/  HMMA.16816.F32 R24, R8, R78, R12 ;  /* 0x0000004e0818723c */ /* 0x000fe2000000180c */
[----:B------:R-:W5:Y:S07]  /*33d0*/  LDSM.16.M88.4 R8, [R185+0x8000] ;  /* 0x00800000b908783b */ /* 0x000f6e0000000200 */
[----:B--2---:R-:W-:Y:S01]  /*33e0*/  HMMA.16816.F32 R12, R4, R82, R52 ;  /* 0x00000052040c723c */ /* 0x004fe20000001834 */
[----:B-1----:R-:W-:-:S07]  /*33f0*/  @P4 IMAD.HI.U32 R2, R217, c[0x0][0x2c8], RZ ;  /* 0x0000b200d9024a27 */ /* 0x002fce00078e00ff */
[C---:B------:R-:W-:Y:S01]  /*3400*/  HMMA.16816.F32 R16, R4.reuse, R80, R56 ;  /* 0x000000500410723c */ /* 0x040fe20000001838 */
[----:B------:R-:W1:Y:S07]  /*3410*/  LDSM.16.M88.4 R56, [R0+0x4800] ;  /* 0x004800000038783b */ /* 0x000e6e0000000200 */
[C---:B------:R-:W-:Y:S08]  /*3420*/  HMMA.16816.F32 R52, R4.reuse, R66, R44 ;  /* 0x000000420434723c */ /* 0x040ff0000000182c */
[C---:B----4-:R-:W-:Y:S08]  /*3430*/  HMMA.16816.F32 R44, R4.reuse, R32, R40 ;  /* 0x00000020042c723c */ /* 0x050ff00000001828 */
[C---:B------:R-:W-:Y:S08]  /*3440*/  HMMA.16816.F32 R40, R4.reuse, R34, R36 ;  /* 0x000000220428723c */ /* 0x040ff00000001824 */
[C---:B---3--:R-:W-:Y:S08]  /*3450*/  HMMA.16816.F32 R36, R4.reuse, R20, R28 ;  /* 0x000000140424723c */ /* 0x048ff0000000181c */
[----:B------:R-:W-:Y:S08]  /*3460*/  HMMA.16816.F32 R32, R4, R22, R24 ;  /* 0x000000160420723c */ /* 0x000ff00000001818 */
[----:B-----5:R-:W-:Y:S01]  /*3470*/  HMMA.16816.F32 R20, R8, R62, R12 ;  /* 0x0000003e0814723c */ /* 0x020fe2000000180c */
[----:B------:R2:W-:Y:S01]  /*3480*/  LDSM.16.M88.4 R12, [R0+0x5800] ;  /* 0x00580000000c783b */ /* 0x0005e20000000200 */
[----:B------:R-:W-:Y:S01]  /*3490*/  IMAD.MOV.U32 R3, RZ, RZ, c[0x0][0x2ac] ;  /* 0x0000ab00ff037624 */ /* 0x000fe200078e00ff */
[----:B------:R-:W-:-:S05]  /*34a0*/  DEPBAR.LE SB0, 0x2 ;  /* 0x000080800000791a */ /* 0x000fca0000000000 */
[----:B------:R-:W-:Y:S08]  /*34b0*/  HMMA.16816.F32 R48, R4, R64, R48 ;  /* 0x000000400430723c */ /* 0x000ff00000001830 */
[----:B------:R-:W-:Y:S01]  /*34c0*/  HMMA.16816.F32 R24, R8, R60, R16 ;  /* 0x0000003c0818723c */ /* 0x000fe20000001810 */
[----:B--2---:R-:W-:Y:S01]  /*34d0*/  IMAD.MOV.U32 R0, RZ, RZ, R217 ;  /* 0x000000ffff007224 */ /* 0x004fe200078e00d9 */
[----:B------:R-:W-:-:S05]  /*34e0*/  @P4 SHF.R.U32.HI R0, RZ, c[0x0][0x2cc], R2 ;  /* 0x0000b300ff004a19 */ /* 0x000fca0000011602 */
[----:B------:R-:W2:Y:S04]  /*34f0*/  SHFL.IDX PT, R4, R0, RZ, 0x1c1f ;  /* 0x001c1fff00047589 */ /* 0x000ea800000e0000 */
[----:B------:R3:W4:Y:S05]  /*3500*/  SHFL.IDX PT, R2, R0, 0x1, 0x1c1f ;  /* 0x003c1f0000027f89 */ /* 0x00072a00000e0000 */
[----:B-1----:R-:W-:Y:S01]  /*3510*/  HMMA.16816.F32 R16, R8, R56, R48 ;  /* 0x000000380810723c */ /* 0x002fe20000001830 */
[----:B---3--:R-:W-:-:S04]  /*3520*/  IMAD.MOV.U32 R0, RZ, RZ, -0x40 ;  /* 0xffffffc0ff007424 */ /* 0x008fc800078e00ff */
[----:B------:R-:W-:-:S04]  /*3530*/  IMAD R0, R206, R0, 0x41 ;  /* 0x00000041ce007424 */ /* 0x000fc800078e0200 */
[----:B------:R-:W-:-:S05]  /*3540*/  IMAD R0, R3, c[0x0][0x1d0], R0 ;  /* 0x0000740003007a24 */ /* 0x000fca00078e0200 */
[--C-:B------:R-:W-:Y:S01]  /*3550*/  IADD3 R0, R0, -c[0x0][0x168], -R251.reuse ;  /* 0x80005a0000007a10 */ /* 0x100fe20007ffe8fb */
[----:B------:R-:W-:-:S04]  /*3560*/  IMAD.IADD R3, R100, 0x1, -R251 ;  /* 0x0000000164037824 */ /* 0x000fc800078e0afb */
[C---:B--2---:R-:W-:Y:S02]  /*3570*/  IMAD.IADD R4, R0.reuse, 0x1, R4 ;  /* 0x0000000100047824 */ /* 0x044fe400078e0204 */
[----:B----4-:R-:W-:-:S03]  /*3580*/  IMAD.IADD R0, R0, 0x1, R2 ;  /* 0x0000000100007824 */ /* 0x010fc600078e0202 */
[C---:B------:R-:W-:Y:S02]  /*3590*/  IMNMX R2, R3.reuse, R4, PT ;  /* 0x0000000403027217 */ /* 0x040fe40003800200 */
[----:B------:R-:W-:Y:S01]  /*35a0*/  IMNMX R0, R3, R0, PT ;  /* 0x0000000003007217 */ /* 0x000fe20003800200 */
[C---:B------:R-:W-:Y:S01]  /*35b0*/  HMMA.16816.F32 R28, R8.reuse, R58, R52 ;  /* 0x0000003a081c723c */ /* 0x040fe20000001834 */
[C---:B------:R-:W-:Y:S02]  /*35c0*/  ISETP.GT.AND P5, PT, R2.reuse, RZ, PT ;  /* 0x000000ff0200720c */ /* 0x040fe40003fa4270 */
[----:B------:R-:W-:Y:S02]  /*35d0*/  ISETP.GT.AND P6, PT, R2, 0x1, PT ;  /* 0x000000010200780c */ /* 0x000fe40003fc4270 */
[----:B------:R-:W-:Y:S02]  /*35e0*/  ISETP.GT.AND P0, PT, R0, 0x1, PT ;  /* 0x000000010000780c */ /* 0x000fe40003f04270 */
[----:B------:R-:W-:Y:S01]  /*35f0*/  FSEL R5, R24, -INF , P5 ;  /* 0xff80000018057808 */ /* 0x000fe20002800000 */
[----:B------:R-:W-:Y:S01]  /*3600*/  HMMA.16816.F32 R44, R8, R68, R44 ;  /* 0x00000044082c723c */ /* 0x000fe2000000182c */
[----:B------:R-:W-:-:S02]  /*3610*/  ISETP.GT.AND P5, PT, R2, 0x8, PT ;  /* 0x000000080200780c */ /* 0x000fc40003fa4270 */
[----:B------:R-:W-:-:S05]  /*3620*/  FSEL R6, R25, -INF , P6 ;  /* 0xff80000019067808 */ /* 0x000fca0003000000 */
[----:B------:R-:W-:Y:S01]  /*3630*/  HMMA.16816.F32 R48, R8, R70, R40 ;  /* 0x000000460830723c */ /* 0x000fe20000001828 */
[----:B------:R-:W-:Y:S02]  /*3640*/  ISETP.GT.AND P1, PT, R0, RZ, PT ;  /* 0x000000ff0000720c */ /* 0x000fe40003f24270 */
[----:B------:R-:W-:-:S05]  /*3650*/  FSEL R7, R20, -INF , P5 ;  /* 0xff80000014077808 */ /* 0x000fca0002800000 */
[----:B------:R-:W-:Y:S01]  /*3660*/  HMMA.16816.F32 R36, R8, R12, R36 ;  /* 0x0000000c0824723c */ /* 0x000fe20000001824 */
[----:B------:R-:W-:-:S07]  /*3670*/  FMNMX.FTZ R3, R5, R6, !PT ;  /* 0x0000000605037209 */ /* 0x000fce0007810000 */
[----:B------:R-:W-:Y:S07]  /*3680*/  HMMA.16816.F32 R32, R8, R14, R32 ;  /* 0x0000000e0820723c */ /* 0x000fee0000001820 */
[----:B------:R-:W-:Y:S02]  /*3690*/  FSEL R9, R27, -INF , P0 ;  /* 0xff8000001b097808 */ /* 0x000fe40000000000 */
[----:B------:R-:W-:Y:S02]  /*36a0*/  ISETP.GT.AND P0, PT, R2, 0x9, PT ;  /* 0x000000090200780c */ /* 0x000fe40003f04270 */
[----:B------:R-:W-:Y:S01]  /*36b0*/  FSEL R10, R26, -INF , P1 ;  /* 0xff8000001a0a7808 */ /* 0x000fe20000800000 */
[----:B------:R-:W-:Y:S01]  /*36c0*/  BAR.SYNC.DEFER_BLOCKING 0x0 ;  /* 0x0000000000007b1d */ /* 0x000fe20000010000 */
[----:B------:R-:W-:-:S02]  /*36d0*/  FSEL R8, R21, -INF , P0 ;  /* 0xff80000015087808 */ /* 0x000fc40000000000 */
[----:B------:R-:W-:Y:S02]  /*36e0*/  ISETP.GT.AND P0, PT, R0, 0x8, PT ;  /* 0x000000080000780c */ /* 0x000fe40003f04270 */
[----:B------:R-:W-:Y:S02]  /*36f0*/  ISETP.GT.AND P1, PT, R2, 0x10, PT ;  /* 0x000000100200780c */ /* 0x000fe40003f24270 */
[----:B------:R-:W-:Y:S02]  /*3700*/  FMNMX.FTZ R3, R7, R3, !PT ;  /* 0x0000000307037209 */ /* 0x000fe40007810000 */
[----:B------:R-:W-:Y:S02]  /*3710*/  FSEL R11, R22, -INF , P0 ;  /* 0xff800000160b7808 */ /* 0x000fe40000000000 */
[----:B------:R-:W-:Y:S02]  /*3720*/  ISETP.GT.AND P0, PT, R0, 0x11, PT ;  /* 0x000000110000780c */ /* 0x000fe40003f04270 */
[----:B------:R-:W-:-:S02]  /*3730*/  ISETP.GT.AND P6, PT, R2, 0x11, PT ;  /* 0x000000110200780c */ /* 0x000fc40003fc4270 */
[----:B------:R-:W-:Y:S02]  /*3740*/  FSEL R41, R16, -INF , P1 ;  /* 0xff80000010297808 */ /* 0x000fe40000800000 */
[----:B------:R-:W-:Y:S02]  /*3750*/  FMNMX.FTZ R3, R8, R3, !PT ;  /* 0x0000000308037209 */ /* 0x000fe40007810000 */
[C---:B------:R-:W-:Y:S02]  /*3760*/  ISETP.GT.AND P1, PT, R0.reuse, 0x10, PT ;  /* 0x000000100000780c */ /* 0x040fe40003f24270 */
[----:B------:R-:W-:Y:S02]  /*3770*/  ISETP.GT.AND P5, PT, R0, 0x9, PT ;  /* 0x000000090000780c */ /* 0x000fe40003fa4270 */
[----:B------:R-:W-:Y:S01]  /*3780*/  FSEL R56, R19, -INF , P0 ;  /* 0xff80000013387808 */ /* 0x000fe20000000000 */
[----:B------:R-:W-:Y:S01]  /*3790*/  IMAD.IADD R176, R189, 0x1, R191 ;  /* 0x00000001bdb07824 */ /* 0x000fe200078e02bf */
[----:B------:R-:W-:Y:S01]  /*37a0*/  FSEL R40, R17, -INF , P6 ;  /* 0xff80000011287808 */ /* 0x000fe20003000000 */
[----:B------:R-:W-:Y:S01]  /*37b0*/  IMAD.IADD R148, R189, 0x1, R192 ;  /* 0x00000001bd947824 */ /* 0x000fe200078e02c0 */
[----:B------:R-:W-:Y:S01]  /*37c0*/  ISETP.GT.AND P0, PT, R2, 0x18, PT ;  /* 0x000000180200780c */ /* 0x000fe20003f04270 */
[----:B------:R-:W-:Y:S01]  /*37d0*/  LDSM.16.MT88.4 R24, [R192+0x2000] ;  /* 0x00200000c018783b */ /* 0x000fe20000004200 */
[----:B------:R-:W-:-:S02]  /*37e0*/  FMNMX.FTZ R3, R41, R3, !PT ;  /* 0x0000000329037209 */ /* 0x000fc40007810000 */
[----:B------:R-:W-:Y:S02]  /*37f0*/  FSEL R57, R18, -INF , P1 ;  /* 0xff80000012397808 */ /* 0x000fe40000800000 */
[----:B------:R-:W-:Y:S01]  /*3800*/  FSEL R12, R23, -INF , P5 ;  /* 0xff800000170c7808 */ /* 0x000fe20002800000 */
[----:B------:R-:W-:Y:S01]  /*3810*/  LDSM.16.MT88.4 R16, [R112] ;  /* 0x000000007010783b */ /* 0x000fe20000004200 */
[----:B------:R-:W-:Y:S02]  /*3820*/  ISETP.GT.AND P1, PT, R0, 0x18, PT ;  /* 0x000000180000780c */ /* 0x000fe40003f24270 */
[----:B------:R-:W-:Y:S01]  /*3830*/  ISETP.GT.AND P5, PT, R2, 0x19, PT ;  /* 0x000000190200780c */ /* 0x000fe20003fa4270 */
[----:B------:R-:W-:Y:S01]  /*3840*/  LDSM.16.MT88.4 R20, [R192] ;  /* 0x00000000c014783b */ /* 0x000fe20000004200 */
[----:B------:R-:W-:Y:S02]  /*3850*/  FSEL R42, R28, -INF , P0 ;  /* 0xff8000001c2a7808 */ /* 0x000fe40000000000 */
[----:B------:R-:W-:-:S02]  /*3860*/  FMNMX.FTZ R3, R40, R3, !PT ;  /* 0x0000000328037209 */ /* 0x000fc40007810000 */
[----:B------:R-:W-:Y:S02]  /*3870*/  FMNMX.FTZ R4, R10, R9, !PT ;  /* 0x000000090a047209 */ /* 0x000fe40007810000 */
[----:B------:R-:W-:Y:S02]  /*3880*/  ISETP.GT.AND P0, PT, R0, 0x19, PT ;  /* 0x000000190000780c */ /* 0x000fe40003f04270 */
[----:B------:R-:W-:Y:S02]  /*3890*/  FSEL R58, R30, -INF , P1 ;  /* 0xff8000001e3a7808 */ /* 0x000fe40000800000 */
[----:B------:R-:W-:Y:S02]  /*38a0*/  FSEL R43, R29, -INF , P5 ;  /* 0xff8000001d2b7808 */ /* 0x000fe40002800000 */
[----:B------:R-:W-:Y:S02]  /*38b0*/  ISETP.GT.AND P1, PT, R2, 0x20, PT ;  /* 0x000000200200780c */ /* 0x000fe40003f24270 */
[----:B------:R-:W-:-:S02]  /*38c0*/  FMNMX.FTZ R3, R42, R3, !PT ;  /* 0x000000032a037209 */ /* 0x000fc40007810000 */
[----:B------:R-:W-:Y:S02]  /*38d0*/  FMNMX.FTZ R4, R11, R4, !PT ;  /* 0x000000040b047209 */ /* 0x000fe40007810000 */
[----:B------:R-:W-:Y:S02]  /*38e0*/  FSEL R59, R31, -INF , P0 ;  /* 0xff8000001f3b7808 */ /* 0x000fe40000000000 */
[----:B------:R-:W-:Y:S01]  /*38f0*/  ISETP.GT.AND P0, PT, R2, 0x21, PT ;  /* 0x000000210200780c */ /* 0x000fe20003f04270 */
[----:B------:R-:W-:Y:S01]  /*3900*/  LDSM.16.MT88.4 R28, [R176] ;  /* 0x00000000b01c783b */ /* 0x000fe20000004200 */
[----:B------:R-:W-:Y:S02]  /*3910*/  FSEL R117, R44, -INF , P1 ;  /* 0xff8000002c757808 */ /* 0x000fe40000800000 */
[----:B------:R-:W-:Y:S02]  /*3920*/  FMNMX.FTZ R3, R43, R3, !PT ;  /* 0x000000032b037209 */ /* 0x000fe40007810000 */
[----:B------:R-:W-:-:S02]  /*3930*/  FMNMX.FTZ R4, R12, R4, !PT ;  /* 0x000000040c047209 */ /* 0x000fc40007810000 */
[C---:B------:R-:W-:Y:S02]  /*3940*/  ISETP.GT.AND P5, PT, R2.reuse, 0x28, PT ;  /* 0x000000280200780c */ /* 0x040fe40003fa4270 */
[----:B------:R-:W-:Y:S02]  /*3950*/  FSEL R116, R45, -INF , P0 ;  /* 0xff8000002d747808 */ /* 0x000fe40000000000 */
[----:B------:R-:W-:Y:S02]  /*3960*/  FMNMX.FTZ R3, R117, R3, !PT ;  /* 0x0000000375037209 */ /* 0x000fe40007810000 */
[----:B------:R-:W-:Y:S02]  /*3970*/  ISETP.GT.AND P1, PT, R2, 0x29, PT ;  /* 0x000000290200780c */ /* 0x000fe40003f24270 */
[----:B------:R-:W-:Y:S02]  /*3980*/  FMNMX.FTZ R4, R57, R4, !PT ;  /* 0x0000000439047209 */ /* 0x000fe40007810000 */
[----:B------:R-:W-:-:S02]  /*3990*/  FSEL R118, R48, -INF , P5 ;  /* 0xff80000030767808 */ /* 0x000fc40002800000 */
[----:B------:R-:W-:Y:S02]  /*39a0*/  FMNMX.FTZ R3, R116, R3, !PT ;  /* 0x0000000374037209 */ /* 0x000fe40007810000 */
[----:B------:R-:W-:Y:S02]  /*39b0*/  FSEL R132, R49, -INF , P1 ;  /* 0xff80000031847808 */ /* 0x000fe40000800000 */
[----:B------:R-:W-:Y:S02]  /*39c0*/  FMNMX.FTZ R4, R56, R4, !PT ;  /* 0x0000000438047209 */ /* 0x000fe40007810000 */
[----:B------:R-:W-:Y:S02]  /*39d0*/  ISETP.GT.AND P1, PT, R0, 0x20, PT ;  /* 0x000000200000780c */ /* 0x000fe40003f24270 */
[----:B------:R-:W-:Y:S02]  /*39e0*/  ISETP.GT.AND P0, PT, R2, 0x30, PT ;  /* 0x000000300200780c */ /* 0x000fe40003f04270 */
[----:B------:R-:W-:-:S02]  /*39f0*/  FMNMX.FTZ R3, R118, R3, !PT ;  /* 0x0000000376037209 */ /* 0x000fc40007810000 */
[----:B------:R-:W-:Y:S02]  /*3a00*/  FMNMX.FTZ R4, R58, R4, !PT ;  /* 0x000000043a047209 */ /* 0x000fe40007810000 */
[----:B------:R-:W-:Y:S02]  /*3a10*/  FSEL R119, R46, -INF , P1 ;  /* 0xff8000002e777808 */ /* 0x000fe40000800000 */
[C---:B------:R-:W-:Y:S02]  /*3a20*/  ISETP.GT.AND P6, PT, R2.reuse, 0x31, PT ;  /* 0x000000310200780c */ /* 0x040fe40003fc4270 */
[----:B------:R-:W-:Y:S02]  /*3a30*/  ISETP.GT.AND P5, PT, R2, 0x38, PT ;  /* 0x000000380200780c */ /* 0x000fe40003fa4270 */
[----:B------:R-:W-:Y:S02]  /*3a40*/  FSEL R135, R36, -INF , P0 ;  /* 0xff80000024877808 */ /* 0x000fe40000000000 */
[----:B------:R-:W-:-:S02]  /*3a50*/  ISETP.GT.AND P1, PT, R2, 0x39, PT ;  /* 0x000000390200780c */ /* 0x000fc40003f24270 */
        /* <DEDUP_REMOVED lines=8> */
[----:B------:R-:W-:Y:S02]  /*3ae0*/  FSEL R207, R32, -INF , P5 ;  /* 0xff80000020cf7808 */ /* 0x000fe40002800000 */
[----:B------:R-:W-:Y:S02]  /*3af0*/  FMNMX.FTZ R125, R134, R2, !PT ;  /* 0x00000002867d7209 */ /* 0x000fe40007810000 */
[----:B------:R-:W-:Y:S02]  /*3b00*/  ISETP.GT.AND P5, PT, R0, 0x29, PT ;  /* 0x000000290000780c */ /* 0x000fe40003fa4270 */
[----:B------:R-:W-:-:S02]  /*3b10*/  FSEL R126, R50, -INF , P0 ;  /* 0xff800000327e7808 */ /* 0x000fc40000000000 */
[----:B------:R-:W-:Y:S02]  /*3b20*/  FMNMX.FTZ R2, R127, R3, !PT ;  /* 0x000000037f027209 */ /* 0x000fe40007810000 */
[----:B------:R-:W-:Y:S02]  /*3b30*/  FSEL R209, R33, -INF , P1 ;  /* 0xff80000021d17808 */ /* 0x000fe40000800000 */
        /* <DEDUP_REMOVED lines=10> */
[----:B------:R-:W-:Y:S01]  /*3be0*/  FMNMX.FTZ R2, R208, R2, !PT ;  /* 0x00000002d0027209 */ /* 0x000fe20007810000 */
[----:B------:R-:W1:Y:S01]  /*3bf0*/  SHFL.BFLY PT, R3, R125, 0x2, 0x1f ;  /* 0x0c401f007d037f89 */ /* 0x000e6200000e0000 */
[----:B------:R-:W-:Y:S02]  /*3c00*/  ISETP.GT.AND P0, PT, R0, 0x39, PT ;  /* 0x000000390000780c */ /* 0x000fe40003f04270 */
[----:B------:R-:W-:Y:S01]  /*3c10*/  FSEL R210, R34, -INF , P1 ;  /* 0xff80000022d27808 */ /* 0x000fe20000800000 */
[----:B------:R-:W-:Y:S01]  /*3c20*/  LDSM.16.MT88.4 R36, [R148+0x2000] ;  /* 0x002000009424783b */ /* 0x000fe20000004200 */
[----:B------:R-:W-:Y:S02]  /*3c30*/  FMNMX.FTZ R0, R211, R2, !PT ;  /* 0x00000002d3007209 */ /* 0x000fe40007810000 */
[----:B------:R-:W-:Y:S02]  /*3c40*/  FSEL R215, R35, -INF , P0 ;  /* 0xff80000023d77808 */ /* 0x000fe40000000000 */
[----:B------:R-:W-:Y:S01]  /*3c50*/  FMNMX.FTZ R0, R210, R0, !PT ;  /* 0x00000000d2007209 */ /* 0x000fe20007810000 */
[----:B------:R-:W-:Y:S03]  /*3c60*/  LDSM.16.MT88.4 R32, [R191] ;  /* 0x00000000bf20783b */ /* 0x000fe60000004200 */
        /* <DEDUP_REMOVED lines=12> */
[----:B------:R-:W-:Y:S02]  /*3d30*/  FFMA.FTZ R0, R6, c[0x0][0x2d0], -R2 ;  /* 0x0000b40006007a23 */ /* 0x000fe40000010802 */
[----:B------:R1:W-:Y:S01]  /*3d40*/  MUFU.EX2 R247, R3 ;  /* 0x0000000300f77308 */ /* 0x0003e20000000800 */
[----:B------:R-:W-:-:S07]  /*3d50*/  FSETP.NEU.FTZ.AND P0, PT, R124, -INF , PT ;  /* 0xff8000007c00780b */ /* 0x000fce0003f1d000 */
[----:B------:R2:W3:Y:S01]  /*3d60*/  MUFU.EX2 R245, R0 ;  /* 0x0000000000f57308 */ /* 0x0004e20000000800 */
[----:B-1----:R-:W-:-:S07]  /*3d70*/  FFMA.FTZ R3, R7, c[0x0][0x2d0], -R2 ;  /* 0x0000b40007037a23 */ /* 0x002fce0000010802 */
[----:B------:R1:W-:Y:S01]  /*3d80*/  MUFU.EX2 R244, R3 ;  /* 0x0000000300f47308 */ /* 0x0003e20000000800 */
[----:B--2---:R-:W-:-:S05]  /*3d90*/  FMUL.FTZ R0, R124, c[0x0][0x2d0] ;  /* 0x0000b4007c007a20 */ /* 0x004fca0000410000 */
[----:B------:R-:W-:Y:S01]  /*3da0*/  FSEL R0, R0, RZ, P0 ;  /* 0x000000ff00007208 */ /* 0x000fe20000000000 */
[----:B-1----:R-:W-:-:S04]  /*3db0*/  FFMA.FTZ R3, R8, c[0x0][0x2d0], -R2 ;  /* 0x0000b40008037a23 */ /* 0x002fc80000010802 */
[----:B------:R1:W2:Y:S02]  /*3dc0*/  MUFU.EX2 R246, R3 ;  /* 0x0000000300f67308 */ /* 0x0002a40000000800 */
[----:B-1----:R-:W-:-:S06]  /*3dd0*/  FFMA.FTZ R3, R10, c[0x0][0x2d0], -R0 ;  /* 0x0000b4000a037a23 */ /* 0x002fcc0000010800 */
[----:B------:R1:W-:Y:S02]  /*3de0*/  MUFU.EX2 R242, R3 ;  /* 0x0000000300f27308 */ /* 0x0003e40000000800 */
[----:B-1----:R-:W-:-:S06]  /*3df0*/  FFMA.FTZ R3, R9, c[0x0][0x2d0], -R0 ;  /* 0x0000b40009037a23 */ /* 0x002fcc0000010800 */
[----:B------:R1:W4:Y:S02]  /*3e00*/  MUFU.EX2 R241, R3 ;  /* 0x0000000300f17308 */ /* 0x0003240000000800 */
[--C-:B-1----:R-:W-:Y:S02]  /*3e10*/  FFMA.FTZ R3, R11, c[0x0][0x2d0], -R0.reuse ;  /* 0x0000b4000b037a23 */ /* 0x102fe40000010800 */
[----:B------:R-:W-:Y:S04]  /*3e20*/  LDSM.16.MT88.4 R8, [R176+0x2000] ;  /* 0x00200000b008783b */ /* 0x000fe80000004200 */
[----:B------:R1:W-:Y:S02]  /*3e30*/  MUFU.EX2 R240, R3 ;  /* 0x0000000300f07308 */ /* 0x0003e40000000800 */
[----:B-1----:R-:W-:-:S02]  /*3e40*/  FFMA.FTZ R3, R12, c[0x0][0x2d0], -R0 ;  /* 0x0000b4000c037a23 */ /* 0x002fc40000010800 */
[----:B------:R-:W1:Y:S04]  /*3e50*/  LDSM.16.MT88.4 R12, [R191+0x2000] ;  /* 0x00200000bf0c783b */ /* 0x000e680000004200 */
[----:B------:R-:W5:Y:S01]  /*3e60*/  MUFU.EX2 R243, R3 ;  /* 0x0000000300f37308 */ /* 0x000f620000000800 */
[----:B---3--:R-:W-:Y:S02]  /*3e70*/  F2FP.PACK_AB R4, R245, R247 ;  /* 0x000000f7f504723e */ /* 0x008fe400000000ff */
[----:B--2---:R-:W-:Y:S02]  /*3e80*/  F2FP.PACK_AB R6, R246, R244 ;  /* 0x000000f4f606723e */ /* 0x004fe400000000ff */
[----:B----4-:R-:W-:Y:S02]  /*3e90*/  F2FP.PACK_AB R5, R241, R242 ;  /* 0x000000f2f105723e */ /* 0x010fe400000000ff */
[----:B-----5:R-:W-:-:S07]  /*3ea0*/  F2FP.PACK_AB R7, R243, R240 ;  /* 0x000000f0f307723e */ /* 0x020fce00000000ff */
[C---:B------:R-:W-:Y:S08]  /*3eb0*/  HMMA.16816.F32 R84, R4.reuse, R16, RZ ;  /* 0x000000100454723c */ /* 0x040ff000000018ff */
[C---:B------:R-:W-:Y:S01]  /*3ec0*/  HMMA.16816.F32 R80, R4.reuse, R18, RZ ;  /* 0x000000120450723c */ /* 0x040fe200000018ff */
[----:B------:R-:W-:Y:S07]  /*3ed0*/  LDSM.16.MT88.4 R16, [R176+0x4000] ;  /* 0x00400000b010783b */ /* 0x000fee0000004200 */
[C---:B-1----:R-:W-:Y:S08]  /*3ee0*/  HMMA.16816.F32 R76, R4.reuse, R12, RZ ;  /* 0x0000000c044c723c */ /* 0x042ff000000018ff */
[C---:B------:R-:W-:Y:S01]  /*3ef0*/  HMMA.16816.F32 R72, R4.reuse, R14, RZ ;  /* 0x0000000e0448723c */ /* 0x040fe200000018ff */
[----:B------:R-:W1:Y:S07]  /*3f00*/  LDSM.16.MT88.4 R12, [R192+0x4000] ;  /* 0x00400000c00c783b */ /* 0x000e6e0000004200 */
[C---:B------:R-:W-:Y:S08]  /*3f10*/  HMMA.16816.F32 R92, R4.reuse, R20, RZ ;  /* 0x00000014045c723c */ /* 0x040ff000000018ff */
[C---:B------:R-:W-:Y:S01]  /*3f20*/  HMMA.16816.F32 R88, R4.reuse, R22, RZ ;  /* 0x000000160458723c */ /* 0x040fe200000018ff */
[----:B------:R-:W2:Y:S07]  /*3f30*/  LDSM.16.MT88.4 R20, [R191+0x4000] ;  /* 0x00400000bf14783b */ /* 0x000eae0000004200 */
[C---:B------:R-:W-:Y:S08]  /*3f40*/  HMMA.16816.F32 R64, R4.reuse, R8, RZ ;  /* 0x000000080440723c */ /* 0x040ff000000018ff */
[----:B------:R-:W-:Y:S01]  /*3f50*/  HMMA.16816.F32 R68, R4, R10, RZ ;  /* 0x0000000a0444723c */ /* 0x000fe200000018ff */
[----:B------:R2:W3:Y:S01]  /*3f60*/  LDSM.16.MT88.4 R8, [R112+0x4000] ;  /* 0x004000007008783b */ /* 0x0004e20000004200 */
[----:B------:R-:W-:-:S04]  /*3f70*/  FFMA.FTZ R3, R41, c[0x0][0x2d0], -R2 ;  /* 0x0000b40029037a23 */ /* 0x000fc80000010802 */
[----:B------:R4:W-:Y:S02]  /*3f80*/  MUFU.EX2 R237, R3 ;  /* 0x0000000300ed7308 */ /* 0x0009e40000000800 */
[----:B----4-:R-:W-:-:S06]  /*3f90*/  FFMA.FTZ R3, R40, c[0x0][0x2d0], -R2 ;  /* 0x0000b40028037a23 */ /* 0x010fcc0000010802 */
[----:B------:R4:W5:Y:S01]  /*3fa0*/  MUFU.EX2 R239, R3 ;  /* 0x0000000300ef7308 */ /* 0x0009620000000800 */
[----:B------:R-:W-:Y:S01]  /*3fb0*/  HMMA.16816.F32 R60, R4, R24, RZ ;  /* 0x00000018043c723c */ /* 0x000fe200000018ff */
[----:B----4-:R-:W-:-:S06]  /*3fc0*/  FFMA.FTZ R3, R42, c[0x0][0x2d0], -R2 ;  /* 0x0000b4002a037a23 */ /* 0x010fcc0000010802 */
[----:B------:R4:W-:Y:S01]  /*3fd0*/  MUFU.EX2 R236, R3 ;  /* 0x0000000300ec7308 */ /* 0x0009e20000000800 */
[----:B------:R-:W-:Y:S01]  /*3fe0*/  HMMA.16816.F32 R52, R4, R26, RZ ;  /* 0x0000001a0434723c */ /* 0x000fe200000018ff */
[----:B------:R-:W-:Y:S01]  /*3ff0*/  LDSM.16.MT88.4 R24, [R191+0x2800] ;  /* 0x00280000bf18783b */ /* 0x000fe20000004200 */
[----:B----4-:R-:W-:-:S06]  /*4000*/  FFMA.FTZ R3, R43, c[0x0][0x2d0], -R2 ;  /* 0x0000b4002b037a23 */ /* 0x010fcc0000010802 */
[C---:B-1----:R-:W-:Y:S01]  /*4010*/  HMMA.16816.F32 R140, R4.reuse, R12, RZ ;  /* 0x0000000c048c723c */ /* 0x042fe200000018ff */
[----:B------:R-:W1:Y:S01]  /*4020*/  LDSM.16.MT88.4 R40, [R176+0x800] ;  /* 0x00080000b028783b */ /* 0x000e620000004200 */
[----:B------:R4:W-:Y:S06]  /*4030*/  MUFU.EX2 R238, R3 ;  /* 0x0000000300ee7308 */ /* 0x0009ec0000000800 */
[----:B------:R-:W-:Y:S01]  /*4040*/  HMMA.16816.F32 R144, R4, R14, RZ ;  /* 0x0000000e0490723c */ /* 0x000fe200000018ff */
[----:B------:R-:W1:Y:S01]  /*4050*/  LDSM.16.MT88.4 R12, [R192+0x2800] ;  /* 0x00280000c00c783b */ /* 0x000e620000004200 */
[----:B----4-:R-:W-:-:S06]  /*4060*/  FFMA.FTZ R3, R57, c[0x0][0x2d0], -R0 ;  /* 0x0000b40039037a23 */ /* 0x010fcc0000010800 */
[C---:B------:R-:W-:Y:S01]  /*4070*/  HMMA.16816.F32 R128, R4.reuse, R16, RZ ;  /* 0x000000100480723c */ /* 0x040fe200000018ff */
[----:B------:R4:W-:Y:S07]  /*4080*/  MUFU.EX2 R233, R3 ;  /* 0x0000000300e97308 */ /* 0x0009ee0000000800 */
[C---:B------:R-:W-:Y:S01]  /*4090*/  HMMA.16816.F32 R136, R4.reuse, R18, RZ ;  /* 0x000000120488723c */ /* 0x040fe200000018ff */
[----:B------:R-:W1:Y:S07]  /*40a0*/  LDSM.16.MT88.4 R16, [R191+0x4800] ;  /* 0x00480000bf10783b */ /* 0x000e6e0000004200 */
[----:B------:R-:W-:Y:S01]  /*40b0*/  HMMA.16816.F32 R44, R4, R36, RZ ;  /* 0x00000024042c723c */ /* 0x000fe200000018ff */
[----:B----4-:R-:W-:-:S07]  /*40c0*/  FFMA.FTZ R3, R56, c[0x0][0x2d0], -R0 ;  /* 0x0000b40038037a23 */ /* 0x010fce0000010800 */
[C---:B------:R-:W-:Y:S01]  /*40d0*/  HMMA.16816.F32 R48, R4.reuse, R38, RZ ;  /* 0x000000260430723c */ /* 0x040fe200000018ff */
[----:B------:R-:W4:Y:S01]  /*40e0*/  LDSM.16.MT88.4 R36, [R191+0x800] ;  /* 0x00080000bf24783b */ /* 0x000f220000004200 */
[----:B------:R2:W1:Y:S06]  /*40f0*/  MUFU.EX2 R235, R3 ;  /* 0x0000000300eb7308 */ /* 0x00046c0000000800 */
[C---:B------:R-:W-:Y:S08]  /*4100*/  HMMA.16816.F32 R108, R4.reuse, R32, RZ ;  /* 0x00000020046c723c */ /* 0x040ff000000018ff */
[----:B------:R-:W-:Y:S01]  /*4110*/  HMMA.16816.F32 R104, R4, R34, RZ ;  /* 0x000000220468723c */ /* 0x000fe200000018ff */
[----:B------:R-:W1:Y:S01]  /*4120*/  LDSM.16.MT88.4 R32, [R192+0x800] ;  /* 0x00080000c020783b */ /* 0x000e620000004200 */
[----:B--2---:R-:W-:-:S06]  /*4130*/  FFMA.FTZ R3, R58, c[0x0][0x2d0], -R0 ;  /* 0x0000b4003a037a23 */ /* 0x004fcc0000010800 */
[C---:B------:R-:W-:Y:S01]  /*4140*/  HMMA.16816.F32 R96, R4.reuse, R28, RZ ;  /* 0x0000001c0460723c */ /* 0x040fe200000018ff */
[----:B------:R2:W-:Y:S07]  /*4150*/  MUFU.EX2 R219, R3 ;  /* 0x0000000300db7308 */ /* 0x0005ee0000000800 */
[C---:B------:R-:W-:Y:S01]  /*4160*/  HMMA.16816.F32 R100, R4.reuse, R30, RZ ;  /* 0x0000001e0464723c */ /* 0x040fe200000018ff */
[----:B------:R-:W1:Y:S07]  /*4170*/  LDSM.16.MT88.4 R28, [R148+0x800] ;  /* 0x00080000941c783b */ /* 0x000e6e0000004200 */
[----:B------:R-:W-:Y:S01]  /*4180*/  HMMA.16816.F32 R112, R4, R20, RZ ;  /* 0x000000140470723c */ /* 0x000fe200000018ff */
[----:B--2---:R-:W-:-:S07]  /*4190*/  FFMA.FTZ R3, R59, c[0x0][0x2d0], -R0 ;  /* 0x0000b4003b037a23 */ /* 0x004fce0000010800 */
[C---:B------:R-:W-:Y:S01]  /*41a0*/  HMMA.16816.F32 R120, R4.reuse, R22, RZ ;  /* 0x000000160478723c */ /* 0x040fe200000018ff */
[----:B------:R-:W2:Y:S07]  /*41b0*/  LDSM.16.MT88.4 R20, [R176+0x2800] ;  /* 0x00280000b014783b */ /* 0x000eae0000004200 */
[C---:B---3--:R-:W-:Y:S08]  /*41c0*/  HMMA.16816.F32 R152, R4.reuse, R8, RZ ;  /* 0x000000080498723c */ /* 0x048ff000000018ff */
[----:B------:R-:W-:Y:S01]  /*41d0*/  HMMA.16816.F32 R160, R4, R10, RZ ;  /* 0x0000000a04a0723c */ /* 0x000fe200000018ff */
[----:B------:R3:W2:Y:S01]  /*41e0*/  LDSM.16.MT88.4 R8, [R148+0x2800] ;  /* 0x002800009408783b */ /* 0x0006a20000004200 */
[----:B------:R-:W4:Y:S05]  /*41f0*/  MUFU.EX2 R234, R3 ;  /* 0x0000000300ea7308 */ /* 0x000f2a0000000800 */
[----:B-----5:R-:W-:-:S02]  /*4200*/  F2FP.PACK_AB R4, R239, R237 ;  /* 0x000000edef04723e */ /* 0x020fc400000000ff */
[----:B-1----:R-:W-:Y:S02]  /*4210*/  F2FP.PACK_AB R5, R235, R233 ;  /* 0x000000e9eb05723e */ /* 0x002fe400000000ff */
[----:B------:R-:W-:Y:S02]  /*4220*/  F2FP.PACK_AB R6, R238, R236 ;  /* 0x000000ecee06723e */ /* 0x000fe400000000ff */
[----:B----4-:R-:W-:-:S07]  /*4230*/  F2FP.PACK_AB R7, R234, R219 ;  /* 0x000000dbea07723e */ /* 0x010fce00000000ff */
[C---:B------:R-:W-:Y:S08]  /*4240*/  HMMA.16816.F32 R164, R4.reuse, R40, R96 ;  /* 0x0000002804a4723c */ /* 0x040ff00000001860 */
[----:B------:R-:W-:Y:S01]  /*4250*/  HMMA.16816.F32 R96, R4, R24, R76 ;  /* 0x000000180460723c */ /* 0x000fe2000000184c */
[----:B------:R-:W-:-:S07]  /*4260*/  FFMA.FTZ R3, R117, c[0x0][0x2d0], -R2 ;  /* 0x0000b40075037a23 */ /* 0x000fce0000010802 */
[C---:B------:R-:W-:Y:S08]  /*4270*/  HMMA.16816.F32 R76, R4.reuse, R14, R52 ;  /* 0x0000000e044c723c */ /* 0x040ff00000001834 */
[C---:B------:R-:W-:Y:S07]  /*4280*/  HMMA.16816.F32 R52, R4.reuse, R16, R112 ;  /* 0x000000100434723c */ /* 0x040fee0000001870 */
[----:B------:R-:W-:Y:S01]  /*4290*/  IMAD.IADD R115, R189, 0x1, R192 ;  /* 0x00000001bd737824 */ /* 0x000fe200078e02c0 */
[C---:B------:R-:W-:Y:S08]  /*42a0*/  HMMA.16816.F32 R168, R4.reuse, R38, R104 ;  /* 0x0000002604a8723c */ /* 0x040ff00000001868 */
[C---:B------:R-:W-:Y:S01]  /*42b0*/  HMMA.16816.F32 R156, R4.reuse, R42, R100 ;  /* 0x0000002a049c723c */ /* 0x040fe20000001864 */
[----:B------:R1:W-:Y:S07]  /*42c0*/  MUFU.EX2 R205, R3 ;  /* 0x0000000300cd7308 */ /* 0x0003ee0000000800 */
[C---:B---3--:R-:W-:Y:S08]  /*42d0*/  HMMA.16816.F32 R148, R4.reuse, R32, R92 ;  /* 0x000000200494723c */ /* 0x048ff0000000185c */
[C---:B------:R-:W-:Y:S08]  /*42e0*/  HMMA.16816.F32 R104, R4.reuse, R28, R84 ;  /* 0x0000001c0468723c */ /* 0x040ff00000001854 */
[C---:B------:R-:W-:Y:S01]  /*42f0*/  HMMA.16816.F32 R100, R4.reuse, R30, R80 ;  /* 0x0000001e0464723c */ /* 0x040fe20000001850 */
[--C-:B-1----:R-:W-:Y:S01]  /*4300*/  FFMA.FTZ R3, R116, c[0x0][0x2d0], -R2.reuse ;  /* 0x0000b40074037a23 */ /* 0x102fe20000010802 */
[----:B------:R-:W-:Y:S06]  /*4310*/  LDSM.16.MT88.4 R28, [R191+0x5000] ;  /* 0x00500000bf1c783b */ /* 0x000fec0000004200 */
[C---:B------:R-:W-:Y:S01]  /*4320*/  HMMA.16816.F32 R92, R4.reuse, R26, R72 ;  /* 0x0000001a045c723c */ /* 0x040fe20000001848 */
[----:B------:R-:W1:Y:S07]  /*4330*/  LDSM.16.MT88.4 R24, [R176+0x4800] ;  /* 0x00480000b018783b */ /* 0x000e6e0000004200 */
[C---:B--2---:R-:W-:Y:S08]  /*4340*/  HMMA.16816.F32 R84, R4.reuse, R22, R68 ;  /* 0x000000160454723c */ /* 0x044ff00000001844 */
[C---:B------:R-:W-:Y:S01]  /*4350*/  HMMA.16816.F32 R80, R4.reuse, R12, R60 ;  /* 0x0000000c0450723c */ /* 0x040fe2000000183c */
[----:B------:R2:W3:Y:S01]  /*4360*/  MUFU.EX2 R204, R3 ;  /* 0x0000000300cc7308 */ /* 0x0004e20000000800 */
[----:B------:R-:W-:Y:S06]  /*4370*/  LDSM.16.MT88.4 R12, [R192+0x4800] ;  /* 0x00480000c00c783b */ /* 0x000fec0000004200 */
[C---:B------:R-:W-:Y:S08]  /*4380*/  HMMA.16816.F32 R68, R4.reuse, R8, R44 ;  /* 0x000000080444723c */ /* 0x040ff0000000182c */
[----:B------:R-:W-:Y:S01]  /*4390*/  HMMA.16816.F32 R60, R4, R10, R48 ;  /* 0x0000000a043c723c */ /* 0x000fe20000001830 */
[----:B------:R-:W4:Y:S01]  /*43a0*/  LDSM.16.MT88.4 R8, [R115+0x4800] ;  /* 0x004800007308783b */ /* 0x000f220000004200 */
[----:B--2---:R-:W-:-:S04]  /*43b0*/  FFMA.FTZ R3, R118, c[0x0][0x2d0], -R2 ;  /* 0x0000b40076037a23 */ /* 0x004fc80000010802 */
[----:B------:R2:W-:Y:S02]  /*43c0*/  MUFU.EX2 R182, R3 ;  /* 0x0000000300b67308 */ /* 0x0005e40000000800 */
[----:B------:R-:W-:Y:S01]  /*43d0*/  HMMA.16816.F32 R56, R4, R18, R120 ;  /* 0x000000120438723c */ /* 0x000fe20000001878 */
[----:B------:R-:W5:Y:S01]  /*43e0*/  LDSM.16.MT88.4 R16, [R191+0x1000] ;  /* 0x00100000bf10783b */ /* 0x000f620000004200 */
[----:B--2---:R-:W-:-:S04]  /*43f0*/  FFMA.FTZ R3, R132, c[0x0][0x2d0], -R2 ;  /* 0x0000b40084037a23 */ /* 0x004fc80000010802 */
[----:B------:R2:W-:Y:S02]  /*4400*/  MUFU.EX2 R214, R3 ;  /* 0x0000000300d67308 */ /* 0x0005e40000000800 */
[----:B------:R-:W-:Y:S01]  /*4410*/  HMMA.16816.F32 R172, R4, R36, R108 ;  /* 0x0000002404ac723c */ /* 0x000fe2000000186c */
[----:B--2---:R-:W-:-:S05]  /*4420*/  FFMA.FTZ R3, R119, c[0x0][0x2d0], -R0 ;  /* 0x0000b40077037a23 */ /* 0x004fca0000010800 */
[----:B------:R2:W-:Y:S02]  /*4430*/  MUFU.EX2 R181, R3 ;  /* 0x0000000300b57308 */ /* 0x0005e40000000800 */
[----:B------:R-:W-:Y:S01]  /*4440*/  HMMA.16816.F32 R108, R4, R34, R88 ;  /* 0x00000022046c723c */ /* 0x000fe20000001858 */
[----:B------:R-:W3:Y:S01]  /*4450*/  LDSM.16.MT88.4 R32, [R192+0x1000] ;  /* 0x00100000c020783b */ /* 0x000ee20000004200 */
[----:B--2---:R-:W-:-:S04]  /*4460*/  FFMA.FTZ R3, R127, c[0x0][0x2d0], -R0 ;  /* 0x0000b4007f037a23 */ /* 0x004fc80000010800 */
[----:B------:R2:W1:Y:S02]  /*4470*/  MUFU.EX2 R180, R3 ;  /* 0x0000000300b47308 */ /* 0x0004640000000800 */
[----:B------:R-:W-:Y:S01]  /*4480*/  HMMA.16816.F32 R88, R4, R20, R64 ;  /* 0x000000140458723c */ /* 0x000fe20000001840 */
[----:B------:R-:W-:Y:S01]  /*4490*/  LDSM.16.MT88.4 R20, [R176+0x3000] ;  /* 0x00300000b014783b */ /* 0x000fe20000004200 */
[----:B--2---:R-:W-:-:S04]  /*44a0*/  FFMA.FTZ R3, R126, c[0x0][0x2d0], -R0 ;  /* 0x0000b4007e037a23 */ /* 0x004fc80000010800 */
[----:B------:R2:W-:Y:S02]  /*44b0*/  MUFU.EX2 R127, R3 ;  /* 0x00000003007f7308 */ /* 0x0005e40000000800 */
[C---:B-1----:R-:W-:Y:S08]  /*44c0*/  HMMA.16816.F32 R48, R4.reuse, R24, R128 ;  /* 0x000000180430723c */ /* 0x042ff00000001880 */
[----:B------:R-:W-:Y:S01]  /*44d0*/  HMMA.16816.F32 R40, R4, R26, R136 ;  /* 0x0000001a0428723c */ /* 0x000fe20000001888 */
[----:B------:R-:W1:Y:S01]  /*44e0*/  LDSM.16.MT88.4 R24, [R176+0x1000] ;  /* 0x00100000b018783b */ /* 0x000e620000004200 */
[----:B--2---:R-:W-:-:S06]  /*44f0*/  FFMA.FTZ R3, R133, c[0x0][0x2d0], -R0 ;  /* 0x0000b40085037a23 */ /* 0x004fcc0000010800 */
[C---:B----4-:R-:W-:Y:S01]  /*4500*/  HMMA.16816.F32 R72, R4.reuse, R8, R152 ;  /* 0x000000080448723c */ /* 0x050fe20000001898 */
[----:B------:R-:W2:Y:S07]  /*4510*/  MUFU.EX2 R126, R3 ;  /* 0x00000003007e7308 */ /* 0x000eae0000000800 */
[C---:B------:R-:W-:Y:S01]  /*4520*/  HMMA.16816.F32 R64, R4.reuse, R10, R160 ;  /* 0x0000000a0440723c */ /* 0x040fe200000018a0 */
[----:B------:R-:W4:Y:S07]  /*4530*/  LDSM.16.MT88.4 R8, [R191+0x3000] ;  /* 0x00300000bf08783b */ /* 0x000f2e0000004200 */
[C---:B------:R-:W-:Y:S08]  /*4540*/  HMMA.16816.F32 R36, R4.reuse, R12, R140 ;  /* 0x0000000c0424723c */ /* 0x040ff0000000188c */
[----:B------:R-:W-:Y:S01]  /*4550*/  HMMA.16816.F32 R44, R4, R14, R144 ;  /* 0x0000000e042c723c */ /* 0x000fe20000001890 */
[----:B------:R-:W-:Y:S06]  /*4560*/  LDSM.16.MT88.4 R12, [R115+0x1000] ;  /* 0x00100000730c783b */ /* 0x000fec0000004200 */
[----:B---3--:R-:W-:-:S02]  /*4570*/  F2FP.PACK_AB R4, R204, R205 ;  /* 0x000000cdcc04723e */ /* 0x008fc400000000ff */
[----:B------:R-:W-:Y:S02]  /*4580*/  F2FP.PACK_AB R5, R180, R181 ;  /* 0x000000b5b405723e */ /* 0x000fe400000000ff */
[----:B------:R-:W-:Y:S02]  /*4590*/  F2FP.PACK_AB R6, R214, R182 ;  /* 0x000000b6d606723e */ /* 0x000fe400000000ff */
[----:B--2---:R-:W-:-:S07]  /*45a0*/  F2FP.PACK_AB R7, R126, R127 ;  /* 0x0000007f7e07723e */ /* 0x004fce00000000ff */
[C---:B-----5:R-:W-:Y:S08]  /*45b0*/  HMMA.16816.F32 R128, R4.reuse, R16, R172 ;  /* 0x000000100480723c */ /* 0x060ff000000018ac */
[C---:B------:R-:W-:Y:S01]  /*45c0*/  HMMA.16816.F32 R196, R4.reuse, R18, R168 ;  /* 0x0000001204c4723c */ /* 0x040fe200000018a8 */
[----:B------:R-:W2:Y:S07]  /*45d0*/  LDSM.16.MT88.4 R16, [R192+0x3000] ;  /* 0x00300000c010783b */ /* 0x000eae0000004200 */
[C---:B------:R-:W-:Y:S07]  /*45e0*/  HMMA.16816.F32 R168, R4.reuse, R34, R108 ;  /* 0x0000002204a8723c */ /* 0x040fee000000186c */
[----:B------:R-:W-:Y:S01]  /*45f0*/  IMAD.IADD R111, R189, 0x1, R191 ;  /* 0x00000001bd6f7824 */ /* 0x000fe200078e02bf */
[C---:B-1----:R-:W-:Y:S08]  /*4600*/  HMMA.16816.F32 R200, R4.reuse, R24, R164 ;  /* 0x0000001804c8723c */ /* 0x042ff000000018a4 */
[C---:B------:R-:W-:Y:S01]  /*4610*/  HMMA.16816.F32 R176, R4.reuse, R26, R156 ;  /* 0x0000001a04b0723c */ /* 0x040fe2000000189c */
[----:B------:R-:W1:Y:S07]  /*4620*/  LDSM.16.MT88.4 R24, [R115+0x3000] ;  /* 0x003000007318783b */ /* 0x000e6e0000004200 */
[C---:B----4-:R-:W-:Y:S08]  /*4630*/  HMMA.16816.F32 R160, R4.reuse, R8, R96 ;  /* 0x0000000804a0723c */ /* 0x050ff00000001860 */
[----:B------:R-:W-:Y:S01]  /*4640*/  HMMA.16816.F32 R152, R4, R10, R92 ;  /* 0x0000000a0498723c */ /* 0x000fe2000000185c */
[----:B------:R-:W3:Y:S01]  /*4650*/  LDSM.16.MT88.4 R8, [R111+0x5000] ;  /* 0x005000006f08783b */ /* 0x000ee20000004200 */
[----:B------:R-:W-:-:S06]  /*4660*/  FFMA.FTZ R3, R135, c[0x0][0x2d0], -R2 ;  /* 0x0000b40087037a23 */ /* 0x000fcc0000010802 */
[C---:B--2---:R-:W-:Y:S01]  /*4670*/  HMMA.16816.F32 R144, R4.reuse, R16, R80 ;  /* 0x000000100490723c */ /* 0x044fe20000001850 */
[----:B------:R-:W-:Y:S07]  /*4680*/  LDSM.16.MT88.4 R80, [R111+0x5800] ;  /* 0x005800006f50783b */ /* 0x000fee0000004200 */
[C---:B------:R-:W-:Y:S01]  /*4690*/  HMMA.16816.F32 R140, R4.reuse, R18, R76 ;  /* 0x00000012048c723c */ /* 0x040fe2000000184c */
[----:B------:R-:W2:Y:S04]  /*46a0*/  LDSM.16.MT88.4 R16, [R115+0x5000] ;  /* 0x005000007310783b */ /* 0x000ea80000004200 */
[----:B------:R-:W-:Y:S03]  /*46b0*/  LDSM.16.MT88.4 R112, [R192+0x1800] ;  /* 0x00180000c070783b */ /* 0x000fe60000004200 */
[C---:B------:R-:W-:Y:S01]  /*46c0*/  HMMA.16816.F32 R116, R4.reuse, R12, R104 ;  /* 0x0000000c0474723c */ /* 0x040fe20000001868 */
[----:B------:R-:W-:Y:S07]  /*46d0*/  LDSM.16.MT88.4 R104, [R111+0x1800] ;  /* 0x001800006f68783b */ /* 0x000fee0000004200 */
[C---:B------:R-:W-:Y:S01]  /*46e0*/  HMMA.16816.F32 R164, R4.reuse, R14, R100 ;  /* 0x0000000e04a4723c */ /* 0x040fe20000001864 */
[----:B------:R-:W4:Y:S07]  /*46f0*/  LDSM.16.MT88.4 R12, [R192+0x5000] ;  /* 0x00500000c00c783b */ /* 0x000f2e0000004200 */
[C---:B------:R-:W-:Y:S08]  /*4700*/  HMMA.16816.F32 R172, R4.reuse, R32, R148 ;  /* 0x0000002004ac723c */ /* 0x040ff00000001894 */
[C---:B------:R-:W-:Y:S01]  /*4710*/  HMMA.16816.F32 R148, R4.reuse, R22, R84 ;  /* 0x000000160494723c */ /* 0x040fe20000001854 */
[----:B------:R5:W-:Y:S07]  /*4720*/  MUFU.EX2 R23, R3 ;  /* 0x0000000300177308 */ /* 0x000bee0000000800 */
[----:B------:R-:W-:Y:S01]  /*4730*/  HMMA.16816.F32 R156, R4, R20, R88 ;  /* 0x00000014049c723c */ /* 0x000fe20000001858 */
[----:B------:R-:W-:Y:S01]  /*4740*/  LDSM.16.MT88.4 R88, [R192+0x5800] ;  /* 0x00580000c058783b */ /* 0x000fe20000004200 */
[----:B-----5:R-:W-:-:S06]  /*4750*/  FFMA.FTZ R3, R134, c[0x0][0x2d0], -R2 ;  /* 0x0000b40086037a23 */ /* 0x020fcc0000010802 */
[C---:B-1----:R-:W-:Y:S01]  /*4760*/  HMMA.16816.F32 R136, R4.reuse, R24, R68 ;  /* 0x000000180488723c */ /* 0x042fe20000001844 */
[----:B------:R-:W1:Y:S01]  /*4770*/  LDSM.16.MT88.4 R132, [R191+0x1800] ;  /* 0x00180000bf84783b */ /* 0x000e620000004200 */
[----:B------:R5:W1:Y:S06]  /*4780*/  MUFU.EX2 R22, R3 ;  /* 0x0000000300167308 */ /* 0x000a6c0000000800 */
[----:B------:R-:W-:Y:S01]  /*4790*/  HMMA.16816.F32 R32, R4, R26, R60 ;  /* 0x0000001a0420723c */ /* 0x000fe2000000183c */
[--C-:B-----5:R-:W-:Y:S02]  /*47a0*/  FFMA.FTZ R3, R207, c[0x0][0x2d0], -R2.reuse ;  /* 0x0000b400cf037a23 */ /* 0x120fe40000010802 */
[----:B------:R-:W-:-:S04]  /*47b0*/  FFMA.FTZ R2, R209, c[0x0][0x2d0], -R2 ;  /* 0x0000b400d1027a23 */ /* 0x000fc80000010802 */
[----:B------:R5:W-:Y:S01]  /*47c0*/  MUFU.EX2 R20, R2 ;  /* 0x0000000200147308 */ /* 0x000be20000000800 */
[C---:B---3--:R-:W-:Y:S08]  /*47d0*/  HMMA.16816.F32 R24, R4.reuse, R10, R40 ;  /* 0x0000000a0418723c */ /* 0x048ff00000001828 */
[----:B------:R-:W-:Y:S01]  /*47e0*/  HMMA.16816.F32 R76, R4, R8, R48 ;  /* 0x00000008044c723c */ /* 0x000fe20000001830 */
[----:B------:R-:W-:Y:S01]  /*47f0*/  MUFU.EX2 R21, R3 ;  /* 0x0000000300157308 */ /* 0x000fe20000000800 */
[----:B------:R-:W-:Y:S01]  /*4800*/  IMAD.IADD R207, R189, 0x1, R192 ;  /* 0x00000001bdcf7824 */ /* 0x000fe200078e02c0 */
[----:B------:R-:W-:Y:S01]  /*4810*/  LDSM.16.MT88.4 R40, [R191+0x3800] ;  /* 0x00380000bf28783b */ /* 0x000fe20000004200 */
[----:B-----5:R-:W-:-:S04]  /*4820*/  FFMA.FTZ R2, R208, c[0x0][0x2d0], -R0 ;  /* 0x0000b400d0027a23 */ /* 0x020fc80000010800 */
[----:B------:R-:W-:Y:S01]  /*4830*/  HMMA.16816.F32 R68, R4, R28, R52 ;  /* 0x0000001c0444723c */ /* 0x000fe20000001834 */
[----:B------:R-:W3:Y:S01]  /*4840*/  LDSM.16.MT88.4 R120, [R207+0x1800] ;  /* 0x00180000cf78783b */ /* 0x000ee20000004200 */
[----:B------:R5:W-:Y:S03]  /*4850*/  MUFU.EX2 R10, R2 ;  /* 0x00000002000a7308 */ /* 0x000be60000000800 */
[----:B------:R1:W1:Y:S01]  /*4860*/  LDSM.16.MT88.4 R48, [R111+0x3800] ;  /* 0x003800006f30783b */ /* 0x0002620000004200 */
[----:B-----5:R-:W-:-:S04]  /*4870*/  FFMA.FTZ R2, R211, c[0x0][0x2d0], -R0 ;  /* 0x0000b400d3027a23 */ /* 0x020fc80000010800 */
[----:B------:R5:W1:Y:S01]  /*4880*/  MUFU.EX2 R9, R2 ;  /* 0x0000000200097308 */ /* 0x000a620000000800 */
[----:B--2---:R-:W-:Y:S01]  /*4890*/  HMMA.16816.F32 R92, R4, R16, R72 ;  /* 0x00000010045c723c */ /* 0x004fe20000001848 */
[----:B------:R-:W-:Y:S01]  /*48a0*/  LDSM.16.MT88.4 R72, [R191+0x5800] ;  /* 0x00580000bf48783b */ /* 0x000fe20000004200 */
[--C-:B-----5:R-:W-:Y:S02]  /*48b0*/  FFMA.FTZ R2, R210, c[0x0][0x2d0], -R0.reuse ;  /* 0x0000b400d2027a23 */ /* 0x120fe40000010800 */
[----:B------:R-:W-:-:S03]  /*48c0*/  FFMA.FTZ R0, R215, c[0x0][0x2d0], -R0 ;  /* 0x0000b400d7007a23 */ /* 0x000fc60000010800 */
[----:B------:R2:W-:Y:S08]  /*48d0*/  MUFU.EX2 R8, R2 ;  /* 0x0000000200087308 */ /* 0x0005f00000000800 */
[----:B------:R5:W1:Y:S01]  /*48e0*/  MUFU.EX2 R3, R0 ;  /* 0x0000000000037308 */ /* 0x000a620000000800 */
[----:B--2---:R-:W-:-:S04]  /*48f0*/  FADD.FTZ R2, R247, R245 ;  /* 0x000000f5f7027221 */ /* 0x004fc80000010000 */
[----:B------:R-:W-:Y:S02]  /*4900*/  FADD.FTZ R2, R244, R2 ;  /* 0x00000002f4027221 */ /* 0x000fe40000010000 */
[----:B-----5:R-:W-:-:S04]  /*4910*/  FADD.FTZ R0, R242, R241 ;  /* 0x000000f1f2007221 */ /* 0x020fc80000010000 */
[----:B------:R-:W-:Y:S02]  /*4920*/  FADD.FTZ R0, R240, R0 ;  /* 0x00000000f0007221 */ /* 0x000fe40000010000 */
[----:B------:R-:W-:Y:S02]  /*4930*/  FADD.FTZ R2, R246, R2 ;  /* 0x00000002f6027221 */ /* 0x000fe40000010000 */
[----:B------:R-:W-:Y:S01]  /*4940*/  FADD.FTZ R0, R243, R0 ;  /* 0x00000000f3007221 */ /* 0x000fe20000010000 */
[----:B------:R-:W-:Y:S01]  /*4950*/  HMMA.16816.F32 R28, R4, R30, R56 ;  /* 0x0000001e041c723c */ /* 0x000fe20000001838 */
[----:B------:R-:W2:Y:S01]  /*4960*/  LDSM.16.MT88.4 R56, [R192+0x3800] ;  /* 0x00380000c038783b */ /* 0x000ea20000004200 */
[----:B------:R-:W-:Y:S02]  /*4970*/  FADD.FTZ R2, R237, R2 ;  /* 0x00000002ed027221 */ /* 0x000fe40000010000 */
[----:B------:R-:W-:-:S04]  /*4980*/  FADD.FTZ R0, R233, R0 ;  /* 0x00000000e9007221 */ /* 0x000fc80000010000 */
[----:B----4-:R-:W-:Y:S01]  /*4990*/  HMMA.16816.F32 R84, R4, R12, R36 ;  /* 0x0000000c0454723c */ /* 0x010fe20000001824 */
[----:B------:R-:W-:-:S07]  /*49a0*/  FADD.FTZ R2, R239, R2 ;  /* 0x00000002ef027221 */ /* 0x000fce0000010000 */
[----:B------:R-:W-:Y:S01]  /*49b0*/  HMMA.16816.F32 R16, R4, R18, R64 ;  /* 0x000000120410723c */ /* 0x000fe20000001840 */
[----:B------:R-:W4:Y:S01]  /*49c0*/  LDSM.16.MT88.4 R64, [R207+0x3800] ;  /* 0x00380000cf40783b */ /* 0x000f220000004200 */
[----:B------:R-:W-:-:S06]  /*49d0*/  FADD.FTZ R0, R235, R0 ;  /* 0x00000000eb007221 */ /* 0x000fcc0000010000 */
[----:B------:R-:W-:Y:S01]  /*49e0*/  HMMA.16816.F32 R12, R4, R14, R44 ;  /* 0x0000000e040c723c */ /* 0x000fe2000000182c */
[----:B------:R-:W5:Y:S01]  /*49f0*/  LDSM.16.MT88.4 R4, [R207+0x5800] ;  /* 0x00580000cf04783b */ /* 0x000f620000004200 */
[----:B------:R-:W-:Y:S02]  /*4a00*/  FADD.FTZ R2, R236, R2 ;  /* 0x00000002ec027221 */ /* 0x000fe40000010000 */
[----:B------:R-:W-:Y:S02]  /*4a10*/  FADD.FTZ R0, R219, R0 ;  /* 0x00000000db007221 */ /* 0x000fe40000010000 */
[----:B------:R-:W-:Y:S02]  /*4a20*/  FADD.FTZ R2, R238, R2 ;  /* 0x00000002ee027221 */ /* 0x000fe40000010000 */
[----:B------:R-:W-:Y:S02]  /*4a30*/  FADD.FTZ R0, R234, R0 ;  /* 0x00000000ea007221 */ /* 0x000fe40000010000 */
[----:B------:R-:W-:-:S02]  /*4a40*/  FADD.FTZ R2, R205, R2 ;  /* 0x00000002cd027221 */ /* 0x000fc40000010000 */
[----:B------:R-:W-:Y:S02]  /*4a50*/  FADD.FTZ R0, R181, R0 ;  /* 0x00000000b5007221 */ /* 0x000fe40000010000 */
[----:B------:R-:W-:Y:S02]  /*4a60*/  FADD.FTZ R2, R204, R2 ;  /* 0x00000002cc027221 */ /* 0x000fe40000010000 */
[----:B------:R-:W-:Y:S02]  /*4a70*/  FADD.FTZ R0, R180, R0 ;  /* 0x00000000b4007221 */ /* 0x000fe40000010000 */
[----:B------:R-:W-:Y:S02]  /*4a80*/  FADD.FTZ R2, R182, R2 ;  /* 0x00000002b6027221 */ /* 0x000fe40000010000 */
[----:B------:R-:W-:Y:S01]  /*4a90*/  FADD.FTZ R0, R127, R0 ;  /* 0x000000007f007221 */ /* 0x000fe20000010000 */
[----:B------:R-:W-:Y:S01]  /*4aa0*/  ISETP.GE.AND P0, PT, R206, 0x3, PT ;  /* 0x00000003ce00780c */ /* 0x000fe20003f06270 */
[----:B------:R-:W-:-:S02]  /*4ab0*/  FADD.FTZ R214, R214, R2 ;  /* 0x00000002d6d67221 */ /* 0x000fc40000010000 */
[----:B------:R-:W-:Y:S01]  /*4ac0*/  FADD.FTZ R215, R126, R0 ;  /* 0x000000007ed77221 */ /* 0x000fe20000010000 */
[----:B-1----:R-:W-:Y:S01]  /*4ad0*/  F2FP.PACK_AB R96, R22, R23 ;  /* 0x000000171660723e */ /* 0x002fe200000000ff */
[----:B------:R-:W-:Y:S01]  /*4ae0*/  FADD.FTZ R214, R23, R214 ;  /* 0x000000d617d67221 */ /* 0x000fe20000010000 */
[----:B------:R-:W-:Y:S01]  /*4af0*/  F2FP.PACK_AB R97, R9, R10 ;  /* 0x0000000a0961723e */ /* 0x000fe200000000ff */
[----:B------:R-:W-:Y:S01]  /*4b00*/  FADD.FTZ R215, R10, R215 ;  /* 0x000000d70ad77221 */ /* 0x000fe20000010000 */
[----:B------:R-:W-:Y:S02]  /*4b10*/  F2FP.PACK_AB R98, R20, R21 ;  /* 0x000000151462723e */ /* 0x000fe400000000ff */
[----:B------:R-:W-:Y:S01]  /*4b20*/  F2FP.PACK_AB R99, R3, R8 ;  /* 0x000000080363723e */ /* 0x000fe200000000ff */
[----:B------:R-:W-:Y:S02]  /*4b30*/  FADD.FTZ R214, R22, R214 ;  /* 0x000000d616d67221 */ /* 0x000fe40000010000 */
[----:B------:R-:W-:Y:S01]  /*4b40*/  FADD.FTZ R215, R9, R215 ;  /* 0x000000d709d77221 */ /* 0x000fe20000010000 */
[----:B------:R-:W-:Y:S01]  /*4b50*/  BSSY B0, `(.L_x_1242) ;  /* 0x000006e000007945 */ /* 0x000fe20003800000 */
[----:B------:R-:W-:-:S02]  /*4b60*/  FADD.FTZ R214, R21, R214 ;  /* 0x000000d615d67221 */ /* 0x000fc40000010000 */
[----:B------:R-:W-:Y:S01]  /*4b70*/  HMMA.16816.F32 R128, R96, R132, R128 ;  /* 0x000000846080723c */ /* 0x000fe20000001880 */
[----:B------:R-:W-:Y:S02]  /*4b80*/  FADD.FTZ R215, R8, R215 ;  /* 0x000000d708d77221 */ /* 0x000fe40000010000 */
[----:B------:R-:W-:-:S05]  /*4b90*/  FADD.FTZ R214, R20, R214 ;  /* 0x000000d614d67221 */ /* 0x000fca0000010000 */
[----:B------:R-:W-:Y:S01]  /*4ba0*/  HMMA.16816.F32 R100, R96, R104, R200 ;  /* 0x000000686064723c */ /* 0x000fe200000018c8 */
[----:B------:R-:W-:-:S07]  /*4bb0*/  FADD.FTZ R215, R3, R215 ;  /* 0x000000d703d77221 */ /* 0x000fce0000010000 */
[C---:B------:R-:W-:Y:S08]  /*4bc0*/  HMMA.16816.F32 R108, R96.reuse, R112, R172 ;  /* 0x00000070606c723c */ /* 0x040ff000000018ac */
[C---:B---3--:R-:W-:Y:S08]  /*4bd0*/  HMMA.16816.F32 R116, R96.reuse, R120, R116 ;  /* 0x000000786074723c */ /* 0x048ff00000001874 */
[C---:B------:R-:W-:Y:S08]  /*4be0*/  HMMA.16816.F32 R36, R96.reuse, R40, R160 ;  /* 0x000000286024723c */ /* 0x040ff000000018a0 */
[C---:B------:R-:W-:Y:S08]  /*4bf0*/  HMMA.16816.F32 R44, R96.reuse, R48, R156 ;  /* 0x00000030602c723c */ /* 0x040ff0000000189c */
[C---:B--2---:R-:W-:Y:S08]  /*4c00*/  HMMA.16816.F32 R52, R96.reuse, R56, R144 ;  /* 0x000000386034723c */ /* 0x044ff00000001890 */
        /* <DEDUP_REMOVED lines=15> */
[C---:B-----5:R-:W-:Y:S08]  /*4d00*/  HMMA.16816.F32 R92, R96.reuse, R4, R92 ;  /* 0x00000004605c723c */ /* 0x060ff0000000185c */
[----:B------:R-:W-:Y:S01]  /*4d10*/  HMMA.16816.F32 R96, R96, R6, R16 ;  /* 0x000000066060723c */ /* 0x000fe20000001810 */
[----:B------:R-:W-:Y:S07]  /*4d20*/  @!UPT UIADD3 URZ, URZ, URZ, URZ ;  /* 0x0000003f3f3ff290 */ /* 0x000fee000fffe03f */
[----:B------:R-:W-:Y:S11]  /*4d30*/  @!P0 BRA `(.L_x_1243) ;  /* 0x000004f000008947 */ /* 0x000ff60003800000 */
[----:B------:R-:W-:Y:S02]  /*4d40*/  IMAD R194, R206, 0x40, R221 ;  /* 0x00000040cec27824 */ /* 0x000fe400078e02dd */
[----:B------:R-:W-:-:S03]  /*4d50*/  IMAD.MOV.U32 R193, RZ, RZ, RZ ;  /* 0x000000ffffc17224 */ /* 0x000fc600078e00ff */
        /* <DEDUP_REMOVED lines=8> */
[----:B------:R1:W2:Y:S01]  /*4de0*/  @!P2 LDG.E R193, [R2.64] ;  /* 0x0000000602c1a981 */ /* 0x0002a2000c1e1900 */
[----:B------:R-:W-:Y:S01]  /*4df0*/  IMAD.MOV R0, RZ, RZ, -R0 ;  /* 0x000000ffff007224 */ /* 0x000fe200078e0a00 */
[----:B------:R-:W-:Y:S01]  /*4e00*/  SHF.R.S32.HI R11, RZ, 0x1f, R213 ;  /* 0x0000001fff0b7819 */ /* 0x000fe200000114d5 */
[C---:B------:R-:W-:Y:S01]  /*4e10*/  IMAD.SHL.U32 R18, R213.reuse, 0x2, RZ ;  /* 0x00000002d5127824 */ /* 0x040fe200078e00ff */
[----:B------:R-:W-:Y:S01]  /*4e20*/  SHF.R.S32.HI R28, RZ, 0x1f, R212 ;  /* 0x0000001fff1c7819 */ /* 0x000fe200000114d4 */
[----:B------:R-:W-:Y:S01]  /*4e30*/  IMAD R194, R0, c[0x0][0x2b8], R194 ;  /* 0x0000ae0000c27a24 */ /* 0x000fe200078e02c2 */
[----:B------:R-:W-:Y:S01]  /*4e40*/  SHF.L.U64.HI R15, R213, 0x1, R11 ;  /* 0x00000001d50f7819 */ /* 0x000fe2000001020b */
[----:B------:R-:W-:Y:S01]  /*4e50*/  IMAD.SHL.U32 R17, R212, 0x2, RZ ;  /* 0x00000002d4117824 */ /* 0x000fe200078e00ff */
[----:B------:R-:W-:Y:S01]  /*4e60*/  SHF.R.S32.HI R11, RZ, 0x1f, R195 ;  /* 0x0000001fff0b7819 */ /* 0x000fe200000114c3 */
[----:B------:R-:W-:Y:S01]  /*4e70*/  IMAD.SHL.U32 R16, R195, 0x2, RZ ;  /* 0x00000002c3107824 */ /* 0x000fe200078e00ff */
[----:B------:R-:W-:-:S02]  /*4e80*/  SHF.R.S32.HI R0, RZ, 0x1f, R194 ;  /* 0x0000001fff007819 */ /* 0x000fc400000114c2 */
[----:B------:R-:W-:Y:S02]  /*4e90*/  SHF.L.U64.HI R14, R212, 0x1, R28 ;  /* 0x00000001d40e7819 */ /* 0x000fe4000001021c */
[----:B------:R-:W-:Y:S01]  /*4ea0*/  SHF.L.U64.HI R13, R195, 0x1, R11 ;  /* 0x00000001c30d7819 */ /* 0x000fe2000001020b */
[----:B------:R-:W-:-:S04]  /*4eb0*/  IMAD R0, R0, c[0x0][0x1e0], RZ ;  /* 0x0000780000007a24 */ /* 0x000fc800078e02ff */
[C---:B------:R-:W-:Y:S02]  /*4ec0*/  IMAD R0, R194.reuse, c[0x0][0x1e4], R0 ;  /* 0x00007900c2007a24 */ /* 0x040fe400078e0200 */
[----:B-1----:R-:W-:-:S04]  /*4ed0*/  IMAD.WIDE.U32 R2, R194, c[0x0][0x1e0], RZ ;  /* 0x00007800c2027a25 */ /* 0x002fc800078e00ff */
[----:B------:R-:W-:Y:S01]  /*4ee0*/  IMAD.IADD R3, R3, 0x1, R0 ;  /* 0x0000000103037824 */ /* 0x000fe200078e0200 */
[----:B--2---:R-:W-:-:S03]  /*4ef0*/  SHF.R.S32.HI R5, RZ, 0x1f, R193 ;  /* 0x0000001fff057819 */ /* 0x004fc600000114c1 */
[----:B------:R-:W-:-:S04]  /*4f00*/  IMAD.WIDE.U32 R2, R193, c[0x0][0x1f0], R2 ;  /* 0x00007c00c1027a25 */ /* 0x000fc800078e0002 */
[----:B------:R-:W-:Y:S01]  /*4f10*/  IMAD R5, R5, c[0x0][0x1f0], RZ ;  /* 0x00007c0005057a24 */ /* 0x000fe200078e02ff */
[----:B------:R-:W-:-:S03]  /*4f20*/  IADD3 R0, P0, R222, R2, RZ ;  /* 0x00000002de007210 */ /* 0x000fc60007f1e0ff */
[----:B------:R-:W-:-:S05]  /*4f30*/  IMAD R5, R193, c[0x0][0x1f4], R5 ;  /* 0x00007d00c1057a24 */ /* 0x000fca00078e0205 */
[----:B------:R-:W-:Y:S02]  /*4f40*/  IADD3.X R5, R228, R3, R5, P0, !PT ;  /* 0x00000003e4057210 */ /* 0x000fe400007fe405 */
[----:B------:R-:W-:-:S04]  /*4f50*/  LEA R12, P0, R0, c[0x0][0x1c8], 0x1 ;  /* 0x00007200000c7a11 */ /* 0x000fc800078008ff */
[----:B------:R-:W-:Y:S01]  /*4f60*/  LEA.HI.X R5, R0, c[0x0][0x1cc], R5, 0x1, P0 ;  /* 0x0000730000057a11 */ /* 0x000fe200000f0c05 */
[----:B------:R-:W-:Y:S06]  /*4f70*/  BRA.DIV ~URZ, `(.L_x_1244) ;  /* 0x000095727f007947 */ /* 0x000fec000b800000 */
[----:B------:R1:W2:Y:S02]  /*4f80*/  SHFL.IDX PT, R4, R5, RZ, 0x181f ;  /* 0x00181fff05047589 */ /* 0x0002a400000e0000 */
.L_x_1309:
[----:B------:R-:W-:Y:S05]  /*4f90*/  BRA.DIV ~URZ, `(.L_x_1245) ;  /* 0x000095c27f007947 */ /* 0x000fea000b800000 */
[----:B------:R-:W3:Y:S01]  /*4fa0*/  SHFL.IDX PT, R0, R12, RZ, 0x181f ;  /* 0x00181fff0c007589 */ /* 0x000ee200000e0000 */
[----:B------:R-:W-:Y:S02]  /*4fb0*/  ISETP.GE.AND P5, PT, R195, c[0x0][0x1d4], PT ;  /* 0x00007500c3007a0c */ /* 0x000fe40003fa6270 */
[----:B------:R-:W-:Y:S02]  /*4fc0*/  ISETP.GE.AND P1, PT, R212, c[0x0][0x1d4], PT ;  /* 0x00007500d4007a0c */ /* 0x000fe40003f26270 */
[----:B------:R-:W-:Y:S02]  /*4fd0*/  SEL R11, RZ, 0x10, P5 ;  /* 0x00000010ff0b7807 */ /* 0x000fe40002800000 */
[----:B------:R-:W-:Y:S02]  /*4fe0*/  SEL R10, RZ, 0x10, P1 ;  /* 0x00000010ff0a7807 */ /* 0x000fe40000800000 */
[----:B---3--:R-:W-:-:S02]  /*4ff0*/  IADD3 R6, P0, R0, R16, RZ ;  /* 0x0000001000067210 */ /* 0x008fc40007f1e0ff */
[----:B------:R-:W-:-:S03]  /*5000*/  IADD3 R2, P6, R0, R17, RZ ;  /* 0x0000001100027210 */ /* 0x000fc60007fde0ff */
[C---:B--2---:R-:W-:Y:S01]  /*5010*/  IMAD.X R7, R4.reuse, 0x1, R13, P0 ;  /* 0x0000000104077824 */ /* 0x044fe200000e060d */
        /* <DEDUP_REMOVED lines=8> */
[----:B------:R-:W3:Y:S04]  /*50a0*/  SHFL.IDX PT, R0, R12, 0x1, 0x181f ;  /* 0x00381f000c007f89 */ /* 0x000ee800000e0000 */
[----:B------:R2:W-:Y:S04]  /*50b0*/  LDGSTS.E.BYPASS.LTC128B.128 [R220+0x10100], [R8.64], !P0 ;  /* 0x1010000008dc7fae */ /* 0x0005e8000c101d46 */
[----:B------:R4:W1:Y:S02]  /*50c0*/  SHFL.IDX PT, R4, R5, 0x1, 0x181f ;  /* 0x00381f0005047f89 */ /* 0x00086400000e0000 */
[----:B-1--4-:R-:W-:-:S02]  /*50d0*/  SEL R5, RZ, 0x10, P0 ;  /* 0x00000010ff057807 */ /* 0x012fc40000000000 */
.L_x_1310:
[----:B--23--:R-:W-:Y:S02]  /*50e0*/  IADD3 R8, -R11, 0x10, RZ ;  /* 0x000000100b087810 */ /* 0x00cfe40007ffe1ff */
[----:B------:R-:W-:-:S02]  /*50f0*/  IADD3 R2, -R10, 0x10, RZ ;  /* 0x000000100a027810 */ /* 0x000fc40007ffe1ff */
[----:B------:R-:W-:Y:S02]  /*5100*/  LOP3.LUT R8, R8, 0xf, RZ, 0xc0, !PT ;  /* 0x0000000f08087812 */ /* 0x000fe400078ec0ff */
[----:B------:R-:W-:Y:S02]  /*5110*/  IADD3 R3, -R5, 0x10, RZ ;  /* 0x0000001005037810 */ /* 0x000fe40007ffe1ff */
[----:B------:R-:W-:Y:S02]  /*5120*/  LOP3.LUT R6, R2, 0xf, RZ, 0xc0, !PT ;  /* 0x0000000f02067812 */ /* 0x000fe400078ec0ff */
[-C--:B------:R-:W-:Y:S02]  /*5130*/  IADD3 R8, P1, P0, R8, R0.reuse, R16 ;  /* 0x0000000008087210 */ /* 0x080fe4000783e010 */
[----:B------:R-:W-:Y:S02]  /*5140*/  LOP3.LUT R2, R3, 0xf, RZ, 0xc0, !PT ;  /* 0x0000000f03027812 */ /* 0x000fe400078ec0ff */
[----:B------:R-:W-:-:S02]  /*5150*/  IADD3 R6, P6, P5, R6, R0, R17 ;  /* 0x0000000006067210 */ /* 0x000fc40007dde011 */
[----:B------:R-:W-:Y:S02]  /*5160*/  IADD3.X R9, RZ, R4, R13, P1, P0 ;  /* 0x00000004ff097210 */ /* 0x000fe40000fe040d */
        /* <DEDUP_REMOVED lines=12> */
.L_x_1243:
[----:B------:R-:W-:Y:S05]  /*5230*/  BSYNC B0 ;  /* 0x0000000000007941 */ /* 0x000fea0003800000 */
.L_x_1242:
[----:B-1----:R-:W-:Y:S01]  /*5240*/  IMAD.MOV.U32 R3, RZ, RZ, c[0x0][0x2ac] ;  /* 0x0000ab00ff037624 */ /* 0x002fe200078e00ff */
[----:B------:R-:W-:Y:S01]  /*5250*/  IADD3 R178, R206, -0x2, RZ ;  /* 0xfffffffeceb27810 */ /* 0x000fe20007ffe0ff */
[----:B------:R-:W-:Y:S01]  /*5260*/  @P4 IMAD.HI.U32 R2, R252, c[0x0][0x2c8], RZ ;  /* 0x0000b200fc024a27 */ /* 0x000fe200078e00ff */
[----:B------:R-:W0:Y:S03]  /*5270*/  LDGDEPBAR ;  /* 0x00000000000079af */ /* 0x000e260000000000 */
[----:B------:R-:W-:-:S02]  /*5280*/  IMAD R3, R3, c[0x0][0x1d0], RZ ;  /* 0x0000740003037a24 */ /* 0x000fc400078e02ff */
[----:B------:R-:W-:Y:S01]  /*5290*/  IMAD.MOV.U32 R0, RZ, RZ, R252 ;  /* 0x000000ffff007224 */ /* 0x000fe200078e00fc */
[----:B------:R-:W-:Y:S01]  /*52a0*/  @P4 SHF.R.U32.HI R0, RZ, c[0x0][0x2cc], R2 ;  /* 0x0000b300ff004a19 */ /* 0x000fe20000011602 */
[----:B------:R-:W-:Y:S02]  /*52b0*/  IMAD.MOV.U32 R210, RZ, RZ, RZ ;  /* 0x000000ffffd27224 */ /* 0x000fe400078e00ff */
[----:B------:R-:W-:Y:S01]  /*52c0*/  IMAD.MOV.U32 R182, RZ, RZ, 0x1 ;  /* 0x00000001ffb67424 */ /* 0x000fe200078e00ff */
[----:B------:R-:W-:-:S04]  /*52d0*/  IADD3 R0, R0, -c[0x0][0x168], R3 ;  /* 0x80005a0000007a10 */ /* 0x000fc80007ffe003 */
[----:B------:R-:W-:-:S04]  /*52e0*/  SHF.R.S32.HI R2, RZ, 0x1f, R0 ;  /* 0x0000001fff027819 */ /* 0x000fc80000011400 */
[----:B------:R-:W-:-:S04]  /*52f0*/  LEA.HI R0, R2, R0, RZ, 0x6 ;  /* 0x0000000002007211 */ /* 0x000fc800078f30ff */
[----:B------:R-:W-:-:S04]  /*5300*/  SHF.R.S32.HI R0, RZ, 0x6, R0 ;  /* 0x00000006ff007819 */ /* 0x000fc80000011400 */
[----:B------:R-:W-:-:S04]  /*5310*/  IMNMX R219, RZ, R0, !PT ;  /* 0x00000000ffdb7217 */ /* 0x000fc80007800200 */
[----:B------:R-:W-:-:S13]  /*5320*/  ISETP.GE.AND P0, PT, R178, R219, PT ;  /* 0x000000dbb200720c */ /* 0x000fda0003f06270 */
[----:B------:R-:W-:Y:S05]  /*5330*/  @!P0 BRA `(.L_x_1246) ;  /* 0x000033e000008947 */ /* 0x000fea0003800000 */
[----:B------:R-:W-:Y:S01]  /*5340*/  MOV R127, R124 ;  /* 0x0000007c007f7202 */ /* 0x000fe20000000f00 */
[----:B------:R-:W-:Y:S01]  /*5350*/  IMAD.MOV.U32 R201, RZ, RZ, R178 ;  /* 0x000000ffffc97224 */ /* 0x000fe200078e00b2 */
[----:B------:R-:W-:Y:S01]  /*5360*/  MOV R126, R125 ;  /* 0x0000007d007e7202 */ /* 0x000fe20000000f00 */
[----:B------:R-:W-:Y:S01]  /*5370*/  IMAD.MOV.U32 R182, RZ, RZ, 0x1 ;  /* 0x00000001ffb67424 */ /* 0x000fe200078e00ff */
[----:B------:R-:W-:Y:S02]  /*5380*/  MOV R210, RZ ;  /* 0x000000ff00d27202 */ /* 0x000fe40000000f00 */
.L_x_1255:
[----:B------:R-:W-:Y:S04]  /*5390*/  DEPBAR.LE SB0, 0x2 ;  /* 0x000080800000791a */ /* 0x000fe80000000000 */
[----:B------:R-:W-:Y:S01]  /*53a0*/  WARPSYNC 0xffffffff ;  /* 0xffffffff00007948 */ /* 0x000fe20003800000 */
[----:B------:R-:W-:Y:S01]  /*53b0*/  BAR.SYNC.DEFER_BLOCKING 0x0 ;  /* 0x0000000000007b1d */ /* 0x000fe20000010000 */
[----:B------:R-:W-:Y:S01]  /*53c0*/  IMAD R181, R182, 0x6000, RZ ;  /* 0x00006000b6b57824 */ /* 0x000fe200078e02ff */
[----:B------:R-:W-:Y:S04]  /*53d0*/  ISETP.GE.AND P0, PT, R201, 0x1, PT ;  /* 0x00000001c900780c */ /* 0x000fe80003f06270 */
[----:B------:R-:W-:Y:S04]  /*53e0*/  IADD3 R0, R190, R181, RZ ;  /* 0x000000b5be007210 */ /* 0x000fe80007ffe0ff */
[----:B------:R-:W-:Y:S01]  /*53f0*/  IADD3 R125, R188, R0, RZ ;  /* 0x00000000bc7d7210 */ /* 0x000fe20007ffe0ff */
        /* <DEDUP_REMOVED lines=12> */
[----:B------:R-:W-:Y:S01]  /*54c0*/  IMAD.SHL.U32 R31, R213, 0x2, RZ ;  /* 0x00000002d51f7824 */ /* 0x000fe200078e00ff */
[----:B------:R-:W-:Y:S01]  /*54d0*/  SHF.R.S32.HI R2, RZ, 0x1f, R194 ;  /* 0x0000001fff027819 */ /* 0x000fe200000114c2 */
[----:B------:R-:W-:Y:S01]  /*54e0*/  IMAD.SHL.U32 R30, R212, 0x2, RZ ;  /* 0x00000002d41e7824 */ /* 0x000fe200078e00ff */
[----:B------:R-:W-:Y:S01]  /*54f0*/  SHF.R.S32.HI R20, RZ, 0x1f, R193 ;  /* 0x0000001fff147819 */ /* 0x000fe200000114c1 */
[----:B------:R-:W-:Y:S01]  /*5500*/  IMAD.SHL.U32 R29, R195, 0x2, RZ ;  /* 0x00000002c31d7824 */ /* 0x000fe200078e00ff */
[----:B------:R-:W-:Y:S01]  /*5510*/  SHF.R.S32.HI R5, RZ, 0x1f, R213 ;  /* 0x0000001fff057819 */ /* 0x000fe200000114d5 */
[----:B------:R-:W-:Y:S01]  /*5520*/  IMAD R4, R2, c[0x0][0x208], RZ ;  /* 0x0000820002047a24 */ /* 0x000fe200078e02ff */
[----:B------:R-:W-:Y:S01]  /*5530*/  SHF.R.S32.HI R6, RZ, 0x1f, R212 ;  /* 0x0000001fff067819 */ /* 0x000fe200000114d4 */
[C---:B------:R-:W-:Y:S01]  /*5540*/  IMAD.WIDE.U32 R2, R194.reuse, c[0x0][0x208], RZ ;  /* 0x00008200c2027a25 */ /* 0x040fe200078e00ff */
[----:B------:R-:W-:Y:S02]  /*5550*/  SHF.L.U64.HI R28, R213, 0x1, R5 ;  /* 0x00000001d51c7819 */ /* 0x000fe40000010205 */
[----:B------:R-:W-:Y:S01]  /*5560*/  SHF.R.S32.HI R5, RZ, 0x1f, R195 ;  /* 0x0000001fff057819 */ /* 0x000fe200000114c3 */
[----:B------:R-:W-:Y:S01]  /*5570*/  IMAD R4, R194, c[0x0][0x20c], R4 ;  /* 0x00008300c2047a24 */ /* 0x000fe200078e0204 */
[----:B------:R-:W-:Y:S01]  /*5580*/  SHF.L.U64.HI R23, R212, 0x1, R6 ;  /* 0x00000001d4177819 */ /* 0x000fe20000010206 */
[----:B------:R-:W-:Y:S01]  /*5590*/  IMAD R20, R20, c[0x0][0x218], RZ ;  /* 0x0000860014147a24 */ /* 0x000fe200078e02ff */
[----:B------:R-:W-:Y:S01]  /*55a0*/  SHF.L.U64.HI R22, R195, 0x1, R5 ;  /* 0x00000001c3167819 */ /* 0x000fe20000010205 */
[----:B------:R-:W-:Y:S02]  /*55b0*/  IMAD.IADD R3, R3, 0x1, R4 ;  /* 0x0000000103037824 */ /* 0x000fe400078e0204 */
[C---:B------:R-:W-:Y:S02]  /*55c0*/  IMAD R20, R193.reuse, c[0x0][0x21c], R20 ;  /* 0x00008700c1147a24 */ /* 0x040fe400078e0214 */
[----:B------:R-:W-:Y:S05]  /*55d0*/  IMAD.WIDE.U32 R2, R193, c[0x0][0x218], R2 ;  /* 0x00008600c1027a25 */ /* 0x000fea00078e0002 */
[----:B------:R-:W-:Y:S04]  /*55e0*/  IADD3 R2, P0, R226, R2, RZ ;  /* 0x00000002e2027210 */ /* 0x000fe80007f1e0ff */
[----:B------:R-:W-:Y:S02]  /*55f0*/  IADD3.X R20, R230, R3, R20, P0, !PT ;  /* 0x00000003e6147210 */ /* 0x000fe400007fe414 */
[C---:B------:R-:W-:Y:S04]  /*5600*/  LEA R21, P0, R2.reuse, c[0x0][0x1f8], 0x1 ;  /* 0x00007e0002157a11 */ /* 0x040fe800078008ff */
[----:B------:R-:W-:Y:S01]  /*5610*/  LEA.HI.X R20, R2, c[0x0][0x1fc], R20, 0x1, P0 ;  /* 0x00007f0002147a11 */ /* 0x000fe200000f0c14 */
[----:B------:R-:W-:-:S06]  /*5620*/  BRA.DIV ~URZ, `(.L_x_1249) ;  /* 0x000091727f007947 */ /* 0x000fcc000b800000 */
[----:B------:R4:W3:Y:S02]  /*5630*/  SHFL.IDX PT, R5, R20, RZ, 0x181f ;  /* 0x00181fff14057589 */ /* 0x0008e400000e0000 */
.L_x_1311:
[----:B------:R-:W-:-:S05]  /*5640*/  BRA.DIV ~URZ, `(.L_x_1250) ;  /* 0x000091c27f007947 */ /* 0x000fca000b800000 */
[----:B------:R-:W5:Y:S01]  /*5650*/  SHFL.IDX PT, R2, R21, RZ, 0x181f ;  /* 0x00181fff15027589 */ /* 0x000f6200000e0000 */
[----:B------:R-:W-:Y:S01]  /*5660*/  ISETP.GE.AND P5, PT, R195, c[0x0][0x1d4], PT ;  /* 0x00007500c3007a0c */ /* 0x000fe20003fa6270 */
[----:B------:R-:W-:Y:S01]  /*5670*/  IMAD R4, R210, 0x6000, R231 ;  /* 0x00006000d2047824 */ /* 0x000fe200078e02e7 */
[----:B------:R-:W-:Y:S02]  /*5680*/  ISETP.GE.AND P1, PT, R212, c[0x0][0x1d4], PT ;  /* 0x00007500d4007a0c */ /* 0x000fe40003f26270 */
[C---:B-----5:R-:W-:Y:S02]  /*5690*/  IADD3 R12, P0, R2.reuse, R29, RZ ;  /* 0x0000001d020c7210 */ /* 0x060fe40007f1e0ff */
[C---:B------:R-:W-:Y:S03]  /*56a0*/  IADD3 R6, P6, R2.reuse, R30, RZ ;  /* 0x0000001e02067210 */ /* 0x040fe60007fde0ff */
[----:B---3--:R-:W-:Y:S01]  /*56b0*/  IMAD.X R13, R5, 0x1, R22, P0 ;  /* 0x00000001050d7824 */ /* 0x008fe200000e0616 */
[----:B------:R-:W-:Y:S01]  /*56c0*/  ISETP.GE.AND P0, PT, R213, c[0x0][0x1d4], PT ;  /* 0x00007500d5007a0c */ /* 0x000fe20003f06270 */
[C---:B------:R-:W-:Y:S01]  /*56d0*/  IMAD.X R7, R5.reuse, 0x1, R23, P6 ;  /* 0x0000000105077824 */ /* 0x040fe200030e0617 */
[----:B------:R-:W-:Y:S02]  /*56e0*/  IADD3 R14, P6, R2, R31, RZ ;  /* 0x0000001f020e7210 */ /* 0x000fe40007fde0ff */
[----:B------:R-:W-:Y:S01]  /*56f0*/  @!PT LDS RZ, [RZ] ;  /* 0x00000000fffff984 */ /* 0x000fe20000000800 */
[----:B------:R-:W-:Y:S01]  /*5700*/  @!PT LDS RZ, [RZ] ;  /* 0x00000000fffff984 */ /* 0x000fe20000000800 */
[----:B------:R3:W-:Y:S03]  /*5710*/  LDGSTS.E.BYPASS.LTC128B.128 [R4], [R12.64], !P5 ;  /* 0x000000000c047fae */ /* 0x0007e6000e901d46 */
[----:B------:R-:W-:Y:S01]  /*5720*/  IMAD.X R15, R5, 0x1, R28, P6 ;  /* 0x00000001050f7824 */ /* 0x000fe200030e061c */
[----:B------:R3:W-:Y:S04]  /*5730*/  LDGSTS.E.BYPASS.LTC128B.128 [R4+0x2000], [R6.64], !P1 ;  /* 0x0200000006047fae */ /* 0x0007e8000c901d46 */
[----:B------:R5:W4:Y:S04]  /*5740*/  SHFL.IDX PT, R5, R20, 0x1, 0x181f ;  /* 0x00381f0014057f89 */ /* 0x000b2800000e0000 */
[----:B------:R2:W-:Y:S04]  /*5750*/  LDGSTS.E.BYPASS.LTC128B.128 [R4+0x4000], [R14.64], !P0 ;  /* 0x040000000e047fae */ /* 0x0005e8000c101d46 */
[----:B------:R3:W1:Y:S01]  /*5760*/  SHFL.IDX PT, R2, R21, 0x1, 0x181f ;  /* 0x00381f0015027f89 */ /* 0x00066200000e0000 */
[----:B----45:R-:W-:Y:S02]  /*5770*/  SEL R20, RZ, 0x10, P5 ;  /* 0x00000010ff147807 */ /* 0x030fe40002800000 */
[----:B--2---:R-:W-:Y:S02]  /*5780*/  SEL R15, RZ, 0x10, P1 ;  /* 0x00000010ff0f7807 */ /* 0x004fe40000800000 */
[----:B------:R-:W-:Y:S02]  /*5790*/  SEL R14, RZ, 0x10, P0 ;  /* 0x00000010ff0e7807 */ /* 0x000fe40000000000 */
.L_x_1312:
[----:B-1-3--:R-:W-:Y:S02]  /*57a0*/  IADD3 R3, -R15, 0x10, RZ ;  /* 0x000000100f037810 */ /* 0x00afe40007ffe1ff */
[----:B------:R-:W-:Y:S02]  /*57b0*/  IADD3 R12, -R20, 0x10, RZ ;  /* 0x00000010140c7810 */ /* 0x000fe40007ffe1ff */
[----:B------:R-:W-:Y:S02]  /*57c0*/  IADD3 R6, -R14, 0x10, RZ ;  /* 0x000000100e067810 */ /* 0x000fe40007ffe1ff */
[----:B------:R-:W-:Y:S02]  /*57d0*/  LOP3.LUT R7, R3, 0xf, RZ, 0xc0, !PT ;  /* 0x0000000f03077812 */ /* 0x000fe400078ec0ff */
[----:B------:R-:W-:Y:S02]  /*57e0*/  LOP3.LUT R12, R12, 0xf, RZ, 0xc0, !PT ;  /* 0x0000000f0c0c7812 */ /* 0x000fe400078ec0ff */
[----:B------:R-:W-:Y:S02]  /*57f0*/  LOP3.LUT R3, R6, 0xf, RZ, 0xc0, !PT ;  /* 0x0000000f06037812 */ /* 0x000fe400078ec0ff */
[-C--:B------:R-:W-:Y:S02]  /*5800*/  IADD3 R6, P6, P5, R7, R2.reuse, R30 ;  /* 0x0000000207067210 */ /* 0x080fe40007dde01e */
[-C--:B------:R-:W-:Y:S02]  /*5810*/  IADD3 R12, P1, P0, R12, R2.reuse, R29 ;  /* 0x000000020c0c7210 */ /* 0x080fe4000783e01d */
        /* <DEDUP_REMOVED lines=13> */
.L_x_1248:
[----:B------:R-:W-:Y:S05]  /*58f0*/  BSYNC B0 ;  /* 0x0000000000007941 */ /* 0x000fea0003800000 */
.L_x_1247:
[----:B------:R-:W0:Y:S01]  /*5900*/  LDGDEPBAR ;  /* 0x00000000000079af */ /* 0x000e220000000000 */
[----:B------:R-:W-:Y:S01]  /*5910*/  WARPSYNC 0xffffffff ;  /* 0xffffffff00007948 */ /* 0x000fe20003800000 */
[C---:B-123--:R-:W-:Y:S01]  /*5920*/  HMMA.16816.F32 R4, R32.reuse, R8, RZ ;  /* 0x000000082004723c */ /* 0x04efe200000018ff */
[----:B------:R-:W-:Y:S03]  /*5930*/  BSSY B0, `(.L_x_1251) ;  /* 0x00002d4000007945 */ /* 0x000fe60003800000 */
[CC--:B------:R-:W-:Y:S02]  /*5940*/  IADD3 R2, R187.reuse, R0.reuse, RZ ;  /* 0x00000000bb027210 */ /* 0x0c0fe40007ffe0ff */
[----:B------:R-:W-:Y:S01]  /*5950*/  LDSM.16.M88.4 R160, [R186] ;  /* 0x00000000baa0783b */ /* 0x000fe20000000200 */
[----:B------:R-:W-:Y:S01]  /*5960*/  IADD3 R180, R187, R125, RZ ;  /* 0x0000007dbbb47210 */ /* 0x000fe20007ffe0ff */
[C---:B------:R-:W-:Y:S01]  /*5970*/  HMMA.16816.F32 R8, R32.reuse, R10, RZ ;  /* 0x0000000a2008723c */ /* 0x040fe200000018ff */
[CC--:B------:R-:W-:Y:S03]  /*5980*/  IADD3 R124, R188.reuse, R0.reuse, RZ ;  /* 0x00000000bc7c7210 */ /* 0x0c0fe60007ffe0ff */
[----:B------:R-:W-:Y:S02]  /*5990*/  IADD3 R3, R188, R0, R187 ;  /* 0x00000000bc037210 */ /* 0x000fe40007ffe0bb */
[----:B------:R-:W1:Y:S01]  /*59a0*/  LDSM.16.M88.4 R164, [R2] ;  /* 0x0000000002a4783b */ /* 0x000e620000000200 */
[----:B------:R-:W-:Y:S01]  /*59b0*/  SHF.L.U32 R211, R201, 0x6, RZ ;  /* 0x00000006c9d37819 */ /* 0x000fe200000006ff */
[C---:B----4-:R-:W-:Y:S06]  /*59c0*/  HMMA.16816.F32 R12, R32.reuse, R16, RZ ;  /* 0x00000010200c723c */ /* 0x050fec00000018ff */
[----:B------:R-:W2:Y:S02]  /*59d0*/  LDSM.16.M88.4 R168, [R2+0x800] ;  /* 0x0008000002a8783b */ /* 0x000ea40000000200 */
[C---:B------:R-:W-:Y:S06]  /*59e0*/  HMMA.16816.F32 R16, R32.reuse, R18, RZ ;  /* 0x000000122010723c */ /* 0x040fec00000018ff */
[----:B------:R-:W3:Y:S02]  /*59f0*/  LDSM.16.M88.4 R172, [R2+0x1000] ;  /* 0x0010000002ac783b */ /* 0x000ee40000000200 */
[C---:B------:R-:W-:Y:S06]  /*5a00*/  HMMA.16816.F32 R20, R32.reuse, R24, RZ ;  /* 0x000000182014723c */ /* 0x040fec00000018ff */
[----:B------:R-:W-:Y:S02]  /*5a10*/  LDSM.16.M88.4 R176, [R180+0x1000] ;  /* 0x00100000b4b0783b */ /* 0x000fe40000000200 */
[C---:B------:R-:W-:Y:S08]  /*5a20*/  HMMA.16816.F32 R24, R32.reuse, R26, RZ ;  /* 0x0000001a2018723c */ /* 0x040ff000000018ff */
[C---:B------:R-:W-:Y:S08]  /*5a30*/  HMMA.16816.F32 R28, R32.reuse, R136, RZ ;  /* 0x00000088201c723c */ /* 0x040ff000000018ff */
[----:B------:R-:W-:Y:S01]  /*5a40*/  HMMA.16816.F32 R32, R32, R138, RZ ;  /* 0x0000008a2020723c */ /* 0x000fe200000018ff */
[----:B------:R-:W4:Y:S07]  /*5a50*/  LDSM.16.M88.4 R136, [R2+0x1800] ;  /* 0x001800000288783b */ /* 0x000f2e0000000200 */
[C---:B------:R-:W-:Y:S08]  /*5a60*/  HMMA.16816.F32 R4, R140.reuse, R144, R4 ;  /* 0x000000908c04723c */ /* 0x040ff00000001804 */
[C---:B------:R-:W-:Y:S01]  /*5a70*/  HMMA.16816.F32 R8, R140.reuse, R146, R8 ;  /* 0x000000928c08723c */ /* 0x040fe20000001808 */
[----:B------:R-:W-:Y:S07]  /*5a80*/  LDSM.16.M88.4 R144, [R185] ;  /* 0x00000000b990783b */ /* 0x000fee0000000200 */
        /* <DEDUP_REMOVED lines=8> */
[----:B------:R-:W4:Y:S07]  /*5b10*/  LDSM.16.M88.4 R140, [R180+0x1800] ;  /* 0x00180000b48c783b */ /* 0x000f2e0000000200 */
[C---:B-1----:R-:W-:Y:S01]  /*5b20*/  HMMA.16816.F32 R4, R160.reuse, R164, R4 ;  /* 0x000000a4a004723c */ /* 0x042fe20000001804 */
[----:B------:R-:W-:Y:S07]  /*5b30*/  LDSM.16.M88.4 R156, [R183+0x4000] ;  /* 0x00400000b79c783b */ /* 0x000fee0000000200 */
[C---:B------:R-:W-:Y:S01]  /*5b40*/  HMMA.16816.F32 R8, R160.reuse, R166, R8 ;  /* 0x000000a6a008723c */ /* 0x040fe20000001808 */
[----:B------:R-:W1:Y:S07]  /*5b50*/  LDSM.16.M88.4 R164, [R0+0x2000] ;  /* 0x0020000000a4783b */ /* 0x000e6e0000000200 */
[C---:B--2---:R-:W-:Y:S08]  /*5b60*/  HMMA.16816.F32 R12, R160.reuse, R168, R12 ;  /* 0x000000a8a00c723c */ /* 0x044ff0000000180c */
[C---:B------:R-:W-:Y:S01]  /*5b70*/  HMMA.16816.F32 R16, R160.reuse, R170, R16 ;  /* 0x000000aaa010723c */ /* 0x040fe20000001810 */
[----:B------:R-:W-:Y:S07]  /*5b80*/  LDSM.16.M88.4 R168, [R2+0x2000] ;  /* 0x0020000002a8783b */ /* 0x000fee0000000200 */
[C---:B---3--:R-:W-:Y:S08]  /*5b90*/  HMMA.16816.F32 R20, R160.reuse, R172, R20 ;  /* 0x000000aca014723c */ /* 0x048ff00000001814 */
[C---:B------:R-:W-:Y:S08]  /*5ba0*/  HMMA.16816.F32 R24, R160.reuse, R174, R24 ;  /* 0x000000aea018723c */ /* 0x040ff00000001818 */
[C---:B----4-:R-:W-:Y:S08]  /*5bb0*/  HMMA.16816.F32 R28, R160.reuse, R136, R28 ;  /* 0x00000088a01c723c */ /* 0x050ff0000000181c */
[----:B------:R-:W-:Y:S01]  /*5bc0*/  HMMA.16816.F32 R32, R160, R138, R32 ;  /* 0x0000008aa020723c */ /* 0x000fe20000001820 */
[----:B------:R-:W2:Y:S07]  /*5bd0*/  LDSM.16.M88.4 R136, [R0+0x2800] ;  /* 0x002800000088783b */ /* 0x000eae0000000200 */
[C---:B-----5:R-:W-:Y:S01]  /*5be0*/  HMMA.16816.F32 R4, R144.reuse, R148, R4 ;  /* 0x000000949004723c */ /* 0x060fe20000001804 */
[----:B------:R-:W-:Y:S07]  /*5bf0*/  LDSM.16.M88.4 R160, [R124+0x2800] ;  /* 0x002800007ca0783b */ /* 0x000fee0000000200 */
[C---:B------:R-:W-:Y:S01]  /*5c00*/  HMMA.16816.F32 R8, R144.reuse, R150, R8 ;  /* 0x000000969008723c */ /* 0x040fe20000001808 */
[----:B------:R-:W3:Y:S07]  /*5c10*/  LDSM.16.M88.4 R148, [R0+0x3000] ;  /* 0x003000000094783b */ /* 0x000eee0000000200 */
[C---:B------:R-:W-:Y:S08]  /*5c20*/  HMMA.16816.F32 R12, R144.reuse, R152, R12 ;  /* 0x00000098900c723c */ /* 0x040ff0000000180c */
[C---:B------:R-:W-:Y:S01]  /*5c30*/  HMMA.16816.F32 R16, R144.reuse, R154, R16 ;  /* 0x0000009a9010723c */ /* 0x040fe20000001810 */
[----:B------:R-:W-:Y:S07]  /*5c40*/  LDSM.16.M88.4 R152, [R125+0x2000] ;  /* 0x002000007d98783b */ /* 0x000fee0000000200 */
[C---:B------:R-:W-:Y:S08]  /*5c50*/  HMMA.16816.F32 R20, R144.reuse, R176, R20 ;  /* 0x000000b09014723c */ /* 0x040ff00000001814 */
[C---:B------:R-:W-:Y:S08]  /*5c60*/  HMMA.16816.F32 R24, R144.reuse, R178, R24 ;  /* 0x000000b29018723c */ /* 0x040ff00000001818 */
[C---:B------:R-:W-:Y:S08]  /*5c70*/  HMMA.16816.F32 R28, R144.reuse, R140, R28 ;  /* 0x0000008c901c723c */ /* 0x040ff0000000181c */
[----:B------:R-:W-:Y:S01]  /*5c80*/  HMMA.16816.F32 R32, R144, R142, R32 ;  /* 0x0000008e9020723c */ /* 0x000fe20000001820 */
[----:B------:R-:W4:Y:S07]  /*5c90*/  LDSM.16.M88.4 R140, [R0+0x3800] ;  /* 0x00380000008c783b */ /* 0x000f2e0000000200 */
[C---:B-1----:R-:W-:Y:S01]  /*5ca0*/  HMMA.16816.F32 R4, R156.reuse, R164, R4 ;  /* 0x000000a49c04723c */ /* 0x042fe20000001804 */
[----:B------:R-:W1:Y:S07]  /*5cb0*/  LDSM.16.M88.4 R144, [R184+0x4000] ;  /* 0x00400000b890783b */ /* 0x000e6e0000000200 */
[C---:B------:R-:W-:Y:S01]  /*5cc0*/  HMMA.16816.F32 R8, R156.reuse, R166, R8 ;  /* 0x000000a69c08723c */ /* 0x040fe20000001808 */
[----:B------:R-:W5:Y:S07]  /*5cd0*/  LDSM.16.M88.4 R164, [R124+0x3000] ;  /* 0x003000007ca4783b */ /* 0x000f6e0000000200 */
        /* <DEDUP_REMOVED lines=8> */
[----:B------:R-:W4:Y:S07]  /*5d60*/  LDSM.16.M88.4 R140, [R2+0x2800] ;  /* 0x00280000028c783b */ /* 0x000f2e0000000200 */
[C---:B-1----:R-:W-:Y:S01]  /*5d70*/  HMMA.16816.F32 R4, R144.reuse, R152, R4 ;  /* 0x000000989004723c */ /* 0x042fe20000001804 */
[----:B------:R-:W-:Y:S07]  /*5d80*/  LDSM.16.M88.4 R156, [R2+0x3800] ;  /* 0x00380000029c783b */ /* 0x000fee0000000200 */
[C---:B------:R-:W-:Y:S01]  /*5d90*/  HMMA.16816.F32 R8, R144.reuse, R154, R8 ;  /* 0x0000009a9008723c */ /* 0x040fe20000001808 */
[----:B------:R-:W1:Y:S07]  /*5da0*/  LDSM.16.M88.4 R152, [R2+0x3000] ;  /* 0x003000000298783b */ /* 0x000e6e0000000200 */
[C---:B------:R-:W-:Y:S08]  /*5db0*/  HMMA.16816.F32 R12, R144.reuse, R160, R12 ;  /* 0x000000a0900c723c */ /* 0x040ff0000000180c */
[C---:B------:R-:W-:Y:S01]  /*5dc0*/  HMMA.16816.F32 R16, R144.reuse, R162, R16 ;  /* 0x000000a29010723c */ /* 0x040fe20000001810 */
[----:B------:R-:W-:Y:S07]  /*5dd0*/  LDSM.16.M88.4 R160, [R185+0x4000] ;  /* 0x00400000b9a0783b */ /* 0x000fee0000000200 */
[C---:B-----5:R-:W-:Y:S08]  /*5de0*/  HMMA.16816.F32 R20, R144.reuse, R164, R20 ;  /* 0x000000a49014723c */ /* 0x060ff00000001814 */
[C---:B------:R-:W-:Y:S01]  /*5df0*/  HMMA.16816.F32 R24, R144.reuse, R166, R24 ;  /* 0x000000a69018723c */ /* 0x040fe20000001818 */
[----:B------:R-:W5:Y:S07]  /*5e00*/  LDSM.16.M88.4 R164, [R180+0x2000] ;  /* 0x00200000b4a4783b */ /* 0x000f6e0000000200 */
[C---:B--2---:R-:W-:Y:S08]  /*5e10*/  HMMA.16816.F32 R28, R144.reuse, R136, R28 ;  /* 0x00000088901c723c */ /* 0x044ff0000000181c */
[----:B------:R-:W-:Y:S01]  /*5e20*/  HMMA.16816.F32 R32, R144, R138, R32 ;  /* 0x0000008a9020723c */ /* 0x000fe20000001820 */
[----:B------:R-:W2:Y:S07]  /*5e30*/  LDSM.16.M88.4 R136, [R3+0x2800] ;  /* 0x002800000388783b */ /* 0x000eae0000000200 */
[C---:B---3--:R-:W-:Y:S01]  /*5e40*/  HMMA.16816.F32 R4, R148.reuse, R168, R4 ;  /* 0x000000a89404723c */ /* 0x048fe20000001804 */
[----:B------:R-:W-:Y:S07]  /*5e50*/  LDSM.16.M88.4 R144, [R3+0x3800] ;  /* 0x003800000390783b */ /* 0x000fee0000000200 */
[C---:B------:R-:W-:Y:S01]  /*5e60*/  HMMA.16816.F32 R8, R148.reuse, R170, R8 ;  /* 0x000000aa9408723c */ /* 0x040fe20000001808 */
[----:B------:R3:W-:Y:S07]  /*5e70*/  LDSM.16.M88.4 R168, [R125+0x4000] ;  /* 0x004000007da8783b */ /* 0x0007ee0000000200 */
[C---:B----4-:R-:W-:Y:S08]  /*5e80*/  HMMA.16816.F32 R12, R148.reuse, R140, R12 ;  /* 0x0000008c940c723c */ /* 0x050ff0000000180c */
[C---:B------:R-:W-:Y:S01]  /*5e90*/  HMMA.16816.F32 R16, R148.reuse, R142, R16 ;  /* 0x0000008e9410723c */ /* 0x040fe20000001810 */
[----:B------:R-:W4:Y:S07]  /*5ea0*/  LDSM.16.M88.4 R140, [R3+0x3000] ;  /* 0x00300000038c783b */ /* 0x000f2e0000000200 */
[C---:B-1----:R-:W-:Y:S01]  /*5eb0*/  HMMA.16816.F32 R20, R148.reuse, R152, R20 ;  /* 0x000000989414723c */ /* 0x042fe20000001814 */
[----:B---3--:R-:W-:Y:S07]  /*5ec0*/  MOV R125, c[0x0][0x2ac] ;  /* 0x0000ab00007d7a02 */ /* 0x008fee0000000f00 */
[C---:B------:R-:W-:Y:S01]  /*5ed0*/  HMMA.16816.F32 R24, R148.reuse, R154, R24 ;  /* 0x0000009a9418723c */ /* 0x040fe20000001818 */
[----:B------:R-:W-:Y:S07]  /*5ee0*/  LDSM.16.M88.4 R152, [R0+0x4000] ;  /* 0x004000000098783b */ /* 0x000fee0000000200 */
[C---:B------:R-:W-:Y:S08]  /*5ef0*/  HMMA.16816.F32 R28, R148.reuse, R156, R28 ;  /* 0x0000009c941c723c */ /* 0x040ff0000000181c */
[----:B------:R-:W-:Y:S01]  /*5f00*/  HMMA.16816.F32 R32, R148, R158, R32 ;  /* 0x0000009e9420723c */ /* 0x000fe20000001820 */
[----:B------:R-:W1:Y:S07]  /*5f10*/  LDSM.16.M88.4 R148, [R183+0x8000] ;  /* 0x00800000b794783b */ /* 0x000e6e0000000200 */
[C---:B-----5:R-:W-:Y:S01]  /*5f20*/  HMMA.16816.F32 R4, R160.reuse, R164, R4 ;  /* 0x000000a4a004723c */ /* 0x060fe20000001804 */
[----:B------:R-:W3:Y:S07]  /*5f30*/  LDSM.16.M88.4 R156, [R0+0x4800] ;  /* 0x00480000009c783b */ /* 0x000eee0000000200 */
[C---:B------:R-:W-:Y:S01]  /*5f40*/  HMMA.16816.F32 R8, R160.reuse, R166, R8 ;  /* 0x000000a6a008723c */ /* 0x040fe20000001808 */
[----:B------:R-:W5:Y:S07]  /*5f50*/  LDSM.16.M88.4 R164, [R0+0x5000] ;  /* 0x0050000000a4783b */ /* 0x000f6e0000000200 */
[C---:B--2---:R-:W-:Y:S08]  /*5f60*/  HMMA.16816.F32 R12, R160.reuse, R136, R12 ;  /* 0x00000088a00c723c */ /* 0x044ff0000000180c */
[C---:B------:R-:W-:Y:S01]  /*5f70*/  HMMA.16816.F32 R16, R160.reuse, R138, R16 ;  /* 0x0000008aa010723c */ /* 0x040fe20000001810 */
[----:B------:R2:W3:Y:S07]  /*5f80*/  LDSM.16.M88.4 R136, [R0+0x5800] ;  /* 0x005800000088783b */ /* 0x0004ee0000000200 */
[C---:B----4-:R-:W-:Y:S08]  /*5f90*/  HMMA.16816.F32 R20, R160.reuse, R140, R20 ;  /* 0x0000008ca014723c */ /* 0x050ff00000001814 */
[C---:B------:R-:W-:Y:S01]  /*5fa0*/  HMMA.16816.F32 R24, R160.reuse, R142, R24 ;  /* 0x0000008ea018723c */ /* 0x040fe20000001818 */
[----:B------:R-:W4:Y:S07]  /*5fb0*/  LDSM.16.M88.4 R140, [R184+0x8000] ;  /* 0x00800000b88c783b */ /* 0x000f2e0000000200 */
[C---:B------:R-:W-:Y:S04]  /*5fc0*/  HMMA.16816.F32 R28, R160.reuse, R144, R28 ;  /* 0x00000090a01c723c */ /* 0x040fe8000000181c */
[----:B--2---:R-:W-:Y:S04]  /*5fd0*/  MOV R0, R217 ;  /* 0x000000d900007202 */ /* 0x004fe80000000f00 */
[----:B------:R-:W-:Y:S01]  /*5fe0*/  HMMA.16816.F32 R32, R160, R146, R32 ;  /* 0x00000092a020723c */ /* 0x000fe20000001820 */
[----:B------:R-:W2:Y:S07]  /*5ff0*/  LDSM.16.M88.4 R144, [R124+0x4800] ;  /* 0x004800007c90783b */ /* 0x000eae0000000200 */
[C---:B-1----:R-:W-:Y:S01]  /*6000*/  HMMA.16816.F32 R4, R148.reuse, R152, R4 ;  /* 0x000000989404723c */ /* 0x042fe20000001804 */
[----:B------:R-:W-:Y:S07]  /*6010*/  LDSM.16.M88.4 R160, [R2+0x4800] ;  /* 0x0048000002a0783b */ /* 0x000fee0000000200 */
[C---:B------:R-:W-:Y:S01]  /*6020*/  HMMA.16816.F32 R8, R148.reuse, R154, R8 ;  /* 0x0000009a9408723c */ /* 0x040fe20000001808 */
[----:B------:R-:W1:Y:S07]  /*6030*/  LDSM.16.M88.4 R152, [R124+0x5000] ;  /* 0x005000007c98783b */ /* 0x000e6e0000000200 */
[C---:B---3--:R-:W-:Y:S08]  /*6040*/  HMMA.16816.F32 R12, R148.reuse, R156, R12 ;  /* 0x0000009c940c723c */ /* 0x048ff0000000180c */
[C---:B------:R-:W-:Y:S01]  /*6050*/  HMMA.16816.F32 R16, R148.reuse, R158, R16 ;  /* 0x0000009e9410723c */ /* 0x040fe20000001810 */
[----:B------:R-:W3:Y:S07]  /*6060*/  LDSM.16.M88.4 R156, [R124+0x5800] ;  /* 0x005800007c9c783b */ /* 0x000eee0000000200 */
[C---:B-----5:R-:W-:Y:S08]  /*6070*/  HMMA.16816.F32 R20, R148.reuse, R164, R20 ;  /* 0x000000a49414723c */ /* 0x060ff00000001814 */
[C---:B------:R-:W-:Y:S01]  /*6080*/  HMMA.16816.F32 R24, R148.reuse, R166, R24 ;  /* 0x000000a69418723c */ /* 0x040fe20000001818 */
[----:B------:R-:W-:Y:S07]  /*6090*/  LDSM.16.M88.4 R164, [R2+0x5000] ;  /* 0x0050000002a4783b */ /* 0x000fee0000000200 */
[C---:B------:R-:W-:Y:S08]  /*60a0*/  HMMA.16816.F32 R28, R148.reuse, R136, R28 ;  /* 0x00000088941c723c */ /* 0x040ff0000000181c */
[----:B------:R-:W-:Y:S01]  /*60b0*/  HMMA.16816.F32 R32, R148, R138, R32 ;  /* 0x0000008a9420723c */ /* 0x000fe20000001820 */
[----:B------:R-:W-:Y:S07]  /*60c0*/  LDSM.16.M88.4 R136, [R186+0x8000] ;  /* 0x00800000ba88783b */ /* 0x000fee0000000200 */
[C---:B----4-:R-:W-:Y:S01]  /*60d0*/  HMMA.16816.F32 R4, R140.reuse, R168, R4 ;  /* 0x000000a88c04723c */ /* 0x050fe20000001804 */
[----:B------:R-:W4:Y:S07]  /*60e0*/  LDSM.16.M88.4 R148, [R2+0x4000] ;  /* 0x004000000294783b */ /* 0x000f2e0000000200 */
[C---:B------:R-:W-:Y:S01]  /*60f0*/  HMMA.16816.F32 R8, R140.reuse, R170, R8 ;  /* 0x000000aa8c08723c */ /* 0x040fe20000001808 */
[----:B------:R-:W-:Y:S07]  /*6100*/  LDSM.16.M88.4 R168, [R180+0x4000] ;  /* 0x00400000b4a8783b */ /* 0x000fee0000000200 */
[C---:B--2---:R-:W-:Y:S08]  /*6110*/  HMMA.16816.F32 R12, R140.reuse, R144, R12 ;  /* 0x000000908c0c723c */ /* 0x044ff0000000180c */
[C---:B------:R-:W-:Y:S01]  /*6120*/  HMMA.16816.F32 R16, R140.reuse, R146, R16 ;  /* 0x000000928c10723c */ /* 0x040fe20000001810 */
[----:B------:R2:W5:Y:S07]  /*6130*/  LDSM.16.M88.4 R144, [R2+0x5800] ;  /* 0x005800000290783b */ /* 0x00056e0000000200 */
[C---:B-1----:R-:W-:Y:S08]  /*6140*/  HMMA.16816.F32 R20, R140.reuse, R152, R20 ;  /* 0x000000988c14723c */ /* 0x042ff00000001814 */
[C---:B------:R-:W-:Y:S01]  /*6150*/  HMMA.16816.F32 R24, R140.reuse, R154, R24 ;  /* 0x0000009a8c18723c */ /* 0x040fe20000001818 */
[----:B------:R-:W-:Y:S07]  /*6160*/  LDSM.16.M88.4 R152, [R185+0x8000] ;  /* 0x00800000b998783b */ /* 0x000fee0000000200 */
[C---:B---3--:R-:W-:Y:S04]  /*6170*/  HMMA.16816.F32 R28, R140.reuse, R156, R28 ;  /* 0x0000009c8c1c723c */ /* 0x048fe8000000181c */
[----:B--2---:R-:W-:Y:S03]  /*6180*/  @P4 IMAD.HI.U32 R2, R217, c[0x0][0x2c8], RZ ;  /* 0x0000b200d9024a27 */ /* 0x004fe600078e00ff */
[----:B------:R-:W-:Y:S01]  /*6190*/  IADD3 R156, R191, R181, RZ ;  /* 0x000000b5bf9c7210 */ /* 0x000fe20007ffe0ff */
[----:B------:R-:W-:Y:S01]  /*61a0*/  HMMA.16816.F32 R32, R140, R158, R32 ;  /* 0x0000009e8c20723c */ /* 0x000fe20000001820 */
[----:B------:R-:W-:Y:S03]  /*61b0*/  LDSM.16.M88.4 R140, [R3+0x4800] ;  /* 0x00480000038c783b */ /* 0x000fe60000000200 */
[----:B------:R-:W-:Y:S04]  /*61c0*/  @P4 SHF.R.U32.HI R0, RZ, c[0x0][0x2cc], R2 ;  /* 0x0000b300ff004a19 */ /* 0x000fe80000011602 */
[C---:B----4-:R-:W-:Y:S01]  /*61d0*/  HMMA.16816.F32 R4, R136.reuse, R148, R4 ;  /* 0x000000948804723c */ /* 0x050fe20000001804 */
[----:B------:R-:W1:Y:S07]  /*61e0*/  SHFL.IDX PT, R2, R0, RZ, 0x1c1f ;  /* 0x001c1fff00027589 */ /* 0x000e6e00000e0000 */
[C---:B------:R-:W-:Y:S01]  /*61f0*/  HMMA.16816.F32 R8, R136.reuse, R150, R8 ;  /* 0x000000968808723c */ /* 0x040fe20000001808 */
[----:B------:R2:W3:Y:S07]  /*6200*/  SHFL.IDX PT, R124, R0, 0x1, 0x1c1f ;  /* 0x003c1f00007c7f89 */ /* 0x0004ee00000e0000 */
[C---:B------:R-:W-:Y:S08]  /*6210*/  HMMA.16816.F32 R12, R136.reuse, R160, R12 ;  /* 0x000000a0880c723c */ /* 0x040ff0000000180c */
[C---:B------:R-:W-:Y:S08]  /*6220*/  HMMA.16816.F32 R16, R136.reuse, R162, R16 ;  /* 0x000000a28810723c */ /* 0x040ff00000001810 */
[C---:B------:R-:W-:Y:S04]  /*6230*/  HMMA.16816.F32 R20, R136.reuse, R164, R20 ;  /* 0x000000a48814723c */ /* 0x040fe80000001814 */
[----:B--2---:R-:W-:Y:S04]  /*6240*/  IADD3 R0, -R251, 0x1, -R211 ;  /* 0x00000001fb007810 */ /* 0x004fe80007ffe9d3 */
[C---:B------:R-:W-:Y:S04]  /*6250*/  HMMA.16816.F32 R24, R136.reuse, R166, R24 ;  /* 0x000000a68818723c */ /* 0x040fe80000001818 */
[----:B------:R-:W-:Y:S04]  /*6260*/  IMAD R0, R125, c[0x0][0x1d0], R0 ;  /* 0x000074007d007a24 */ /* 0x000fe800078e0200 */
[C---:B-----5:R-:W-:Y:S04]  /*6270*/  HMMA.16816.F32 R28, R136.reuse, R144, R28 ;  /* 0x00000090881c723c */ /* 0x060fe8000000181c */
[----:B------:R-:W-:Y:S04]  /*6280*/  IADD3 R0, R0, -c[0x0][0x168], RZ ;  /* 0x80005a0000007a10 */ /* 0x000fe80007ffe0ff */
[----:B------:R-:W-:Y:S01]  /*6290*/  HMMA.16816.F32 R32, R136, R146, R32 ;  /* 0x000000928820723c */ /* 0x000fe20000001820 */
[----:B------:R-:W2:Y:S03]  /*62a0*/  LDSM.16.M88.4 R136, [R3+0x5000] ;  /* 0x005000000388783b */ /* 0x000ea60000000200 */
[C---:B-1----:R-:W-:Y:S02]  /*62b0*/  IADD3 R2, R0.reuse, R2, RZ ;  /* 0x0000000200027210 */ /* 0x042fe40007ffe0ff */
[----:B---3--:R-:W-:Y:S02]  /*62c0*/  IADD3 R0, R0, R124, RZ ;  /* 0x0000007c00007210 */ /* 0x008fe40007ffe0ff */
[C---:B------:R-:W-:Y:S01]  /*62d0*/  HMMA.16816.F32 R4, R152.reuse, R168, R4 ;  /* 0x000000a89804723c */ /* 0x040fe20000001804 */
[----:B------:R1:W3:Y:S01]  /*62e0*/  LDSM.16.M88.4 R144, [R3+0x5800] ;  /* 0x005800000390783b */ /* 0x0002e20000000200 */
[----:B------:R-:W-:Y:S07]  /*62f0*/  DEPBAR.LE SB0, 0x2 ;  /* 0x000080800000791a */ /* 0x000fee0000000000 */
[----:B------:R-:W-:Y:S01]  /*6300*/  BAR.SYNC.DEFER_BLOCKING 0x0 ;  /* 0x0000000000007b1d */ /* 0x000fe20000010000 */
[C---:B------:R-:W-:Y:S05]  /*6310*/  HMMA.16816.F32 R8, R152.reuse, R170, R8 ;  /* 0x000000aa9808723c */ /* 0x040fea0000001808 */
[C---:B------:R-:W-:Y:S02]  /*6320*/  ISETP.GT.AND P6, PT, R2.reuse, RZ, PT ;  /* 0x000000ff0200720c */ /* 0x040fe40003fc4270 */
[----:B------:R-:W-:Y:S01]  /*6330*/  ISETP.GT.AND P5, PT, R2, 0x1, PT ;  /* 0x000000010200780c */ /* 0x000fe20003fa4270 */
[C---:B------:R-:W-:Y:S03]  /*6340*/  HMMA.16816.F32 R12, R152.reuse, R140, R12 ;  /* 0x0000008c980c723c */ /* 0x040fe6000000180c */
[C---:B------:R-:W-:Y:S02]  /*6350*/  ISETP.GT.AND P1, PT, R0.reuse, RZ, PT ;  /* 0x000000ff0000720c */ /* 0x040fe40003f24270 */
[----:B------:R-:W-:Y:S02]  /*6360*/  ISETP.GT.AND P0, PT, R0, 0x1, PT ;  /* 0x000000010000780c */ /* 0x000fe40003f04270 */
[----:B------:R-:W-:Y:S01]  /*6370*/  FSEL R4, R4, -INF , P6 ;  /* 0xff80000004047808 */ /* 0x000fe20003000000 */
[C---:B------:R-:W-:Y:S03]  /*6380*/  HMMA.16816.F32 R16, R152.reuse, R142, R16 ;  /* 0x0000008e9810723c */ /* 0x040fe60000001810 */
[----:B------:R-:W-:Y:S02]  /*6390*/  ISETP.GT.AND P6, PT, R2, 0x8, PT ;  /* 0x000000080200780c */ /* 0x000fe40003fc4270 */
[----:B------:R-:W-:Y:S02]  /*63a0*/  FSEL R5, R5, -INF , P5 ;  /* 0xff80000005057808 */ /* 0x000fe40002800000 */
[----:B-1----:R-:W-:Y:S01]  /*63b0*/  FMNMX.FTZ R3, R4, R126, !PT ;  /* 0x0000007e04037209 */ /* 0x002fe20007810000 */
[C---:B--2---:R-:W-:Y:S03]  /*63c0*/  HMMA.16816.F32 R20, R152.reuse, R136, R20 ;  /* 0x000000889814723c */ /* 0x044fe60000001814 */
[----:B------:R-:W-:Y:S02]  /*63d0*/  ISETP.GT.AND P5, PT, R2, 0x9, PT ;  /* 0x000000090200780c */ /* 0x000fe40003fa4270 */
[----:B------:R-:W-:Y:S02]  /*63e0*/  FSEL R8, R8, -INF , P6 ;  /* 0xff80000008087808 */ /* 0x000fe40003000000 */
[----:B------:R-:W-:Y:S01]  /*63f0*/  FMNMX.FTZ R3, R5, R3, !PT ;  /* 0x0000000305037209 */ /* 0x000fe20007810000 */
[C---:B------:R-:W-:Y:S03]  /*6400*/  HMMA.16816.F32 R24, R152.reuse, R138, R24 ;  /* 0x0000008a9818723c */ /* 0x040fe60000001818 */
[----:B------:R-:W-:Y:S02]  /*6410*/  ISETP.GT.AND P6, PT, R2, 0x10, PT ;  /* 0x000000100200780c */ /* 0x000fe40003fc4270 */
[----:B------:R-:W-:Y:S02]  /*6420*/  FSEL R9, R9, -INF , P5 ;  /* 0xff80000009097808 */ /* 0x000fe40002800000 */
[----:B------:R-:W-:Y:S01]  /*6430*/  FMNMX.FTZ R3, R8, R3, !PT ;  /* 0x0000000308037209 */ /* 0x000fe20007810000 */
[C---:B---3--:R-:W-:Y:S03]  /*6440*/  HMMA.16816.F32 R28, R152.reuse, R144, R28 ;  /* 0x00000090981c723c */ /* 0x048fe6000000181c */
[----:B------:R-:W-:Y:S02]  /*6450*/  ISETP.GT.AND P5, PT, R2, 0x11, PT ;  /* 0x000000110200780c */ /* 0x000fe40003fa4270 */
[----:B------:R-:W-:Y:S02]  /*6460*/  FSEL R140, R12, -INF , P6 ;  /* 0xff8000000c8c7808 */ /* 0x000fe40003000000 */
[----:B------:R-:W-:Y:S01]  /*6470*/  FSEL R6, R6, -INF , P1 ;  /* 0xff80000006067808 */ /* 0x000fe20000800000 */
[----:B------:R-:W-:Y:S03]  /*6480*/  HMMA.16816.F32 R32, R152, R146, R32 ;  /* 0x000000929820723c */ /* 0x000fe60000001820 */
[----:B------:R-:W-:Y:S02]  /*6490*/  ISETP.GT.AND P1, PT, R0, 0x8, PT ;  /* 0x000000080000780c */ /* 0x000fe40003f24270 */
[----:B------:R-:W-:Y:S02]  /*64a0*/  FMNMX.FTZ R3, R9, R3, !PT ;  /* 0x0000000309037209 */ /* 0x000fe40007810000 */
[----:B------:R-:W-:Y:S02]  /*64b0*/  FSEL R7, R7, -INF , P0 ;  /* 0xff80000007077808 */ /* 0x000fe40000000000 */
[----:B------:R-:W-:Y:S02]  /*64c0*/  FMNMX.FTZ R125, R140, R3, !PT ;  /* 0x000000038c7d7209 */ /* 0x000fe40007810000 */
[----:B------:R-:W-:Y:S02]  /*64d0*/  ISETP.GT.AND P6, PT, R2, 0x18, PT ;  /* 0x000000180200780c */ /* 0x000fe40003fc4270 */
[----:B------:R-:W-:Y:S02]  /*64e0*/  FMNMX.FTZ R3, R6, R127, !PT ;  /* 0x0000007f06037209 */ /* 0x000fe40007810000 */
[----:B------:R-:W-:Y:S02]  /*64f0*/  FSEL R141, R13, -INF , P5 ;  /* 0xff8000000d8d7808 */ /* 0x000fe40002800000 */
[----:B------:R-:W-:Y:S02]  /*6500*/  FSEL R10, R10, -INF , P1 ;  /* 0xff8000000a0a7808 */ /* 0x000fe40000800000 */
[C---:B------:R-:W-:Y:S02]  /*6510*/  ISETP.GT.AND P1, PT, R0.reuse, 0x10, PT ;  /* 0x000000100000780c */ /* 0x040fe40003f24270 */
[----:B------:R-:W-:Y:S02]  /*6520*/  ISETP.GT.AND P0, PT, R0, 0x9, PT ;  /* 0x000000090000780c */ /* 0x000fe40003f04270 */
[----:B------:R-:W-:Y:S02]  /*6530*/  FMNMX.FTZ R3, R7, R3, !PT ;  /* 0x0000000307037209 */ /* 0x000fe40007810000 */
[----:B------:R-:W-:Y:S02]  /*6540*/  FSEL R142, R14, -INF , P1 ;  /* 0xff8000000e8e7808 */ /* 0x000fe40000800000 */
[----:B------:R-:W-:Y:S02]  /*6550*/  FSEL R148, R16, -INF , P6 ;  /* 0xff80000010947808 */ /* 0x000fe40003000000 */
[----:B------:R-:W-:Y:S02]  /*6560*/  FMNMX.FTZ R125, R141, R125, !PT ;  /* 0x0000007d8d7d7209 */ /* 0x000fe40007810000 */
[----:B------:R-:W-:Y:S02]  /*6570*/  FSEL R11, R11, -INF , P0 ;  /* 0xff8000000b0b7808 */ /* 0x000fe40000000000 */
[----:B------:R-:W-:Y:S02]  /*6580*/  ISETP.GT.AND P0, PT, R0, 0x11, PT ;  /* 0x000000110000780c */ /* 0x000fe40003f04270 */
[----:B------:R-:W-:Y:S02]  /*6590*/  ISETP.GT.AND P5, PT, R2, 0x19, PT ;  /* 0x000000190200780c */ /* 0x000fe40003fa4270 */
[----:B------:R-:W-:Y:S02]  /*65a0*/  ISETP.GT.AND P1, PT, R0, 0x18, PT ;  /* 0x000000180000780c */ /* 0x000fe40003f24270 */
[----:B------:R-:W-:Y:S02]  /*65b0*/  FMNMX.FTZ R3, R10, R3, !PT ;  /* 0x000000030a037209 */ /* 0x000fe40007810000 */
[----:B------:R-:W-:Y:S02]  /*65c0*/  FSEL R143, R15, -INF , P0 ;  /* 0xff8000000f8f7808 */ /* 0x000fe40000000000 */
[----:B------:R-:W-:Y:S01]  /*65d0*/  FSEL R149, R17, -INF , P5 ;  /* 0xff80000011957808 */ /* 0x000fe20002800000 */
[----:B------:R-:W-:Y:S01]  /*65e0*/  LDSM.16.MT88.4 R12, [R156] ;  /* 0x000000009c0c783b */ /* 0x000fe20000004200 */
[----:B------:R-:W-:Y:S02]  /*65f0*/  FSEL R150, R18, -INF , P1 ;  /* 0xff80000012967808 */ /* 0x000fe40000800000 */
[----:B------:R-:W-:Y:S02]  /*6600*/  FMNMX.FTZ R125, R148, R125, !PT ;  /* 0x0000007d947d7209 */ /* 0x000fe40007810000 */
[----:B------:R-:W-:Y:S02]  /*6610*/  ISETP.GT.AND P0, PT, R0, 0x19, PT ;  /* 0x000000190000780c */ /* 0x000fe40003f04270 */
[----:B------:R-:W-:Y:S02]  /*6620*/  ISETP.GT.AND P1, PT, R2, 0x20, PT ;  /* 0x000000200200780c */ /* 0x000fe40003f24270 */
[----:B------:R-:W-:Y:S02]  /*6630*/  FMNMX.FTZ R3, R11, R3, !PT ;  /* 0x000000030b037209 */ /* 0x000fe40007810000 */
[----:B------:R-:W-:Y:S02]  /*6640*/  FSEL R151, R19, -INF , P0 ;  /* 0xff80000013977808 */ /* 0x000fe40000000000 */
[----:B------:R-:W-:Y:S02]  /*6650*/  FSEL R146, R20, -INF , P1 ;  /* 0xff80000014927808 */ /* 0x000fe40000800000 */
[----:B------:R-:W-:Y:S02]  /*6660*/  FMNMX.FTZ R125, R149, R125, !PT ;  /* 0x0000007d957d7209 */ /* 0x000fe40007810000 */
[----:B------:R-:W-:Y:S02]  /*6670*/  ISETP.GT.AND P0, PT, R2, 0x21, PT ;  /* 0x000000210200780c */ /* 0x000fe40003f04270 */
[----:B------:R-:W-:Y:S02]  /*6680*/  FMNMX.FTZ R3, R142, R3, !PT ;  /* 0x000000038e037209 */ /* 0x000fe40007810000 */
[----:B------:R-:W-:Y:S02]  /*6690*/  ISETP.GT.AND P6, PT, R0, 0x20, PT ;  /* 0x000000200000780c */ /* 0x000fe40003fc4270 */
[C---:B------:R-:W-:Y:S02]  /*66a0*/  ISETP.GT.AND P5, PT, R2.reuse, 0x28, PT ;  /* 0x000000280200780c */ /* 0x040fe40003fa4270 */
[----:B------:R-:W-:Y:S02]  /*66b0*/  ISETP.GT.AND P1, PT, R2, 0x29, PT ;  /* 0x000000290200780c */ /* 0x000fe40003f24270 */
[----:B------:R-:W-:Y:S02]  /*66c0*/  FSEL R152, R21, -INF , P0 ;  /* 0xff80000015987808 */ /* 0x000fe40000000000 */
[----:B------:R-:W-:Y:S02]  /*66d0*/  FMNMX.FTZ R125, R146, R125, !PT ;  /* 0x0000007d927d7209 */ /* 0x000fe40007810000 */
[----:B------:R-:W-:Y:S02]  /*66e0*/  FSEL R153, R22, -INF , P6 ;  /* 0xff80000016997808 */ /* 0x000fe40003000000 */
[----:B------:R-:W-:Y:S02]  /*66f0*/  FSEL R155, R24, -INF , P5 ;  /* 0xff800000189b7808 */ /* 0x000fe40002800000 */
[----:B------:R-:W-:Y:S02]  /*6700*/  FSEL R157, R25, -INF , P1 ;  /* 0xff800000199d7808 */ /* 0x000fe40000800000 */
[C---:B------:R-:W-:Y:S02]  /*6710*/  ISETP.GT.AND P0, PT, R2.reuse, 0x30, PT ;  /* 0x000000300200780c */ /* 0x040fe40003f04270 */
[C---:B------:R-:W-:Y:S02]  /*6720*/  ISETP.GT.AND P6, PT, R2.reuse, 0x31, PT ;  /* 0x000000310200780c */ /* 0x040fe40003fc4270 */
[C---:B------:R-:W-:Y:S02]  /*6730*/  ISETP.GT.AND P5, PT, R2.reuse, 0x38, PT ;  /* 0x000000380200780c */ /* 0x040fe40003fa4270 */
[----:B------:R-:W-:Y:S02]  /*6740*/  ISETP.GT.AND P1, PT, R2, 0x39, PT ;  /* 0x000000390200780c */ /* 0x000fe40003f24270 */
[----:B------:R-:W-:Y:S02]  /*6750*/  FMNMX.FTZ R2, R143, R3, !PT ;  /* 0x000000038f027209 */ /* 0x000fe40007810000 */
[----:B------:R-:W-:Y:S02]  /*6760*/  FMNMX.FTZ R125, R152, R125, !PT ;  /* 0x0000007d987d7209 */ /* 0x000fe40007810000 */
[----:B------:R-:W-:Y:S02]  /*6770*/  FMNMX.FTZ R2, R150, R2, !PT ;  /* 0x0000000296027209 */ /* 0x000fe40007810000 */
[----:B------:R-:W-:Y:S02]  /*6780*/  FMNMX.FTZ R125, R155, R125, !PT ;  /* 0x0000007d9b7d7209 */ /* 0x000fe40007810000 */
[----:B------:R-:W-:Y:S02]  /*6790*/  FSEL R160, R28, -INF , P0 ;  /* 0xff8000001ca07808 */ /* 0x000fe40000000000 */
[----:B------:R-:W-:Y:S02]  /*67a0*/  FMNMX.FTZ R2, R151, R2, !PT ;  /* 0x0000000297027209 */ /* 0x000fe40007810000 */
[C---:B------:R-:W-:Y:S02]  /*67b0*/  ISETP.GT.AND P0, PT, R0.reuse, 0x21, PT ;  /* 0x000000210000780c */ /* 0x040fe40003f04270 */
[----:B------:R-:W-:Y:S02]  /*67c0*/  FMNMX.FTZ R125, R157, R125, !PT ;  /* 0x0000007d9d7d7209 */ /* 0x000fe40007810000 */
[----:B------:R-:W-:Y:S02]  /*67d0*/  FSEL R147, R23, -INF , P0 ;  /* 0xff80000017937808 */ /* 0x000fe40000000000 */
[----:B------:R-:W-:Y:S02]  /*67e0*/  FMNMX.FTZ R2, R153, R2, !PT ;  /* 0x0000000299027209 */ /* 0x000fe40007810000 */
[----:B------:R-:W-:Y:S02]  /*67f0*/  ISETP.GT.AND P0, PT, R0, 0x28, PT ;  /* 0x000000280000780c */ /* 0x000fe40003f04270 */
[----:B------:R-:W-:Y:S02]  /*6800*/  FSEL R161, R29, -INF , P6 ;  /* 0xff8000001da17808 */ /* 0x000fe40003000000 */
[----:B------:R-:W-:Y:S02]  /*6810*/  FMNMX.FTZ R125, R160, R125, !PT ;  /* 0x0000007da07d7209 */ /* 0x000fe40007810000 */
[----:B------:R-:W-:Y:S02]  /*6820*/  FSEL R154, R26, -INF , P0 ;  /* 0xff8000001a9a7808 */ /* 0x000fe40000000000 */
[----:B------:R-:W-:Y:S02]  /*6830*/  FMNMX.FTZ R2, R147, R2, !PT ;  /* 0x0000000293027209 */ /* 0x000fe40007810000 */
[----:B------:R-:W-:Y:S02]  /*6840*/  FSEL R199, R33, -INF , P1 ;  /* 0xff80000021c77808 */ /* 0x000fe40000800000 */
[----:B------:R-:W-:Y:S02]  /*6850*/  ISETP.GT.AND P1, PT, R0, 0x29, PT ;  /* 0x000000290000780c */ /* 0x000fe40003f24270 */
[----:B------:R-:W-:Y:S02]  /*6860*/  FSEL R163, R32, -INF , P5 ;  /* 0xff80000020a37808 */ /* 0x000fe40002800000 */
[----:B------:R-:W-:Y:S02]  /*6870*/  FMNMX.FTZ R125, R161, R125, !PT ;  /* 0x0000007da17d7209 */ /* 0x000fe40007810000 */
[----:B------:R-:W-:Y:S02]  /*6880*/  FSEL R158, R27, -INF , P1 ;  /* 0xff8000001b9e7808 */ /* 0x000fe40000800000 */
[----:B------:R-:W-:Y:S02]  /*6890*/  FMNMX.FTZ R2, R154, R2, !PT ;  /* 0x000000029a027209 */ /* 0x000fe40007810000 */
[----:B------:R-:W-:Y:S02]  /*68a0*/  ISETP.GT.AND P1, PT, R0, 0x30, PT ;  /* 0x000000300000780c */ /* 0x000fe40003f24270 */
[----:B------:R-:W-:Y:S02]  /*68b0*/  FMNMX.FTZ R125, R163, R125, !PT ;  /* 0x0000007da37d7209 */ /* 0x000fe40007810000 */
[----:B------:R-:W-:Y:S02]  /*68c0*/  FSEL R159, R30, -INF , P1 ;  /* 0xff8000001e9f7808 */ /* 0x000fe40000800000 */
[----:B------:R-:W-:Y:S02]  /*68d0*/  FMNMX.FTZ R2, R158, R2, !PT ;  /* 0x000000029e027209 */ /* 0x000fe40007810000 */
[C---:B------:R-:W-:Y:S02]  /*68e0*/  ISETP.GT.AND P0, PT, R0.reuse, 0x31, PT ;  /* 0x000000310000780c */ /* 0x040fe40003f04270 */
[----:B------:R-:W-:Y:S02]  /*68f0*/  FMNMX.FTZ R125, R199, R125, !PT ;  /* 0x0000007dc77d7209 */ /* 0x000fe40007810000 */
[----:B------:R-:W-:Y:S02]  /*6900*/  FSEL R162, R31, -INF , P0 ;  /* 0xff8000001fa27808 */ /* 0x000fe40000000000 */
[----:B------:R-:W-:Y:S01]  /*6910*/  FMNMX.FTZ R2, R159, R2, !PT ;  /* 0x000000029f027209 */ /* 0x000fe20007810000 */
[----:B------:R-:W1:Y:S01]  /*6920*/  SHFL.BFLY PT, R3, R125, 0x2, 0x1f ;  /* 0x0c401f007d037f89 */ /* 0x000e6200000e0000 */
[C---:B------:R-:W-:Y:S02]  /*6930*/  ISETP.GT.AND P1, PT, R0.reuse, 0x38, PT ;  /* 0x000000380000780c */ /* 0x040fe40003f24270 */
[----:B------:R-:W-:Y:S02]  /*6940*/  ISETP.GT.AND P0, PT, R0, 0x39, PT ;  /* 0x000000390000780c */ /* 0x000fe40003f04270 */
[----:B------:R-:W-:Y:S02]  /*6950*/  FSEL R198, R34, -INF , P1 ;  /* 0xff80000022c67808 */ /* 0x000fe40000800000 */
[----:B------:R-:W-:Y:S02]  /*6960*/  FMNMX.FTZ R0, R162, R2, !PT ;  /* 0x00000002a2007209 */ /* 0x000fe40007810000 */
[----:B------:R-:W-:Y:S02]  /*6970*/  FSEL R200, R35, -INF , P0 ;  /* 0xff80000023c87808 */ /* 0x000fe40000000000 */
[----:B------:R-:W-:Y:S04]  /*6980*/  FMNMX.FTZ R0, R198, R0, !PT ;  /* 0x00000000c6007209 */ /* 0x000fe80007810000 */
        /* <DEDUP_REMOVED lines=10> */
[--C-:B------:R-:W-:Y:S04]  /*6a30*/  FFMA.FTZ R2, R4, c[0x0][0x2d0], -R144.reuse ;  /* 0x0000b40004027a23 */ /* 0x100fe80000010890 */
[----:B------:R1:W-:Y:S01]  /*6a40*/  MUFU.EX2 R209, R2 ;  /* 0x0000000200d17308 */ /* 0x0003e20000000800 */
[----:B--2---:R-:W-:Y:S01]  /*6a50*/  FMNMX.FTZ R124, R0, R124, !PT ;  /* 0x0000007c007c7209 */ /* 0x004fe20007810000 */
[--C-:B------:R-:W-:Y:S03]  /*6a60*/  FFMA.FTZ R0, R8, c[0x0][0x2d0], -R144.reuse ;  /* 0x0000b40008007a23 */ /* 0x100fe60000010890 */
[C---:B------:R-:W-:Y:S01]  /*6a70*/  FSETP.NEU.FTZ.AND P0, PT, R124.reuse, -INF , PT ;  /* 0xff8000007c00780b */ /* 0x040fe20003f1d000 */
[----:B------:R-:W-:Y:S04]  /*6a80*/  FMUL.FTZ R145, R124, c[0x0][0x2d0] ;  /* 0x0000b4007c917a20 */ /* 0x000fe80000410000 */
[----:B------:R2:W-:Y:S01]  /*6a90*/  MUFU.EX2 R207, R0 ;  /* 0x0000000000cf7308 */ /* 0x0005e20000000800 */
[----:B------:R-:W-:Y:S05]  /*6aa0*/  FSEL R145, R145, RZ, P0 ;  /* 0x000000ff91917208 */ /* 0x000fea0000000000 */
[--C-:B------:R-:W-:Y:S04]  /*6ab0*/  FFMA.FTZ R3, R11, c[0x0][0x2d0], -R145.reuse ;  /* 0x0000b4000b037a23 */ /* 0x100fe80000010891 */
[----:B------:R3:W-:Y:S01]  /*6ac0*/  MUFU.EX2 R202, R3 ;  /* 0x0000000300ca7308 */ /* 0x0007e20000000800 */
[--C-:B-1----:R-:W-:Y:S09]  /*6ad0*/  FFMA.FTZ R2, R5, c[0x0][0x2d0], -R144.reuse ;  /* 0x0000b40005027a23 */ /* 0x102ff20000010890 */
[----:B------:R1:W4:Y:S01]  /*6ae0*/  MUFU.EX2 R208, R2 ;  /* 0x0000000200d07308 */ /* 0x0003220000000800 */
[----:B--2---:R-:W-:Y:S09]  /*6af0*/  FFMA.FTZ R0, R9, c[0x0][0x2d0], -R144 ;  /* 0x0000b40009007a23 */ /* 0x004ff20000010890 */
[----:B------:R-:W2:Y:S01]  /*6b00*/  MUFU.EX2 R206, R0 ;  /* 0x0000000000ce7308 */ /* 0x000ea20000000800 */
[----:B---3--:R-:W-:Y:S05]  /*6b10*/  IADD3 R3, R192, R181, RZ ;  /* 0x000000b5c0037210 */ /* 0x008fea0007ffe0ff */
[----:B------:R-:W-:Y:S01]  /*6b20*/  LDSM.16.MT88.4 R28, [R3] ;  /* 0x00000000031c783b */ /* 0x000fe20000004200 */
[----:B-1----:R-:W-:Y:S02]  /*6b30*/  FSEL R2, R125, RZ, P1 ;  /* 0x000000ff7d027208 */ /* 0x002fe40000800000 */
[----:B----4-:R-:W-:Y:S02]  /*6b40*/  F2FP.PACK_AB R136, R208, R209 ;  /* 0x000000d1d088723e */ /* 0x010fe400000000ff */
[----:B------:R-:W-:Y:S01]  /*6b50*/  ISETP.GE.AND P1, PT, R210, 0x1, PT ;  /* 0x00000001d200780c */ /* 0x000fe20003f26270 */
[----:B------:R-:W-:Y:S01]  /*6b60*/  FADD.FTZ R2, -R2, R126 ;  /* 0x0000007e02027221 */ /* 0x000fe20000010100 */
[----:B------:R-:W-:Y:S03]  /*6b70*/  IADD3 R126, R189, R3, RZ ;  /* 0x00000003bd7e7210 */ /* 0x000fe60007ffe0ff */
[----:B------:R-:W-:Y:S01]  /*6b80*/  FMUL.FTZ R2, R2, c[0x0][0x2d0] ;  /* 0x0000b40002027a20 */ /* 0x000fe20000410000 */
[----:B--2---:R-:W-:Y:S01]  /*6b90*/  F2FP.PACK_AB R138, R206, R207 ;  /* 0x000000cfce8a723e */ /* 0x004fe200000000ff */
[--C-:B------:R-:W-:Y:S04]  /*6ba0*/  FFMA.FTZ R0, R6, c[0x0][0x2d0], -R145.reuse ;  /* 0x0000b40006007a23 */ /* 0x100fe80000010891 */
[----:B------:R1:W-:Y:S10]  /*6bb0*/  MUFU.EX2 R205, R0 ;  /* 0x0000000000cd7308 */ /* 0x0003f40000000800 */
[----:B------:R-:W2:Y:S01]  /*6bc0*/  MUFU.EX2 R2, R2 ;  /* 0x0000000200027308 */ /* 0x000ea20000000800 */
[--C-:B-1----:R-:W-:Y:S09]  /*6bd0*/  FFMA.FTZ R0, R7, c[0x0][0x2d0], -R145.reuse ;  /* 0x0000b40007007a23 */ /* 0x102ff20000010891 */
[----:B------:R1:W3:Y:S01]  /*6be0*/  MUFU.EX2 R204, R0 ;  /* 0x0000000000cc7308 */ /* 0x0002e20000000800 */
[C---:B--2---:R-:W-:Y:S02]  /*6bf0*/  FMUL.FTZ R4, R2.reuse, R128 ;  /* 0x0000008002047220 */ /* 0x044fe40000410000 */
[C---:B------:R-:W-:Y:S02]  /*6c00*/  FMUL.FTZ R5, R2.reuse, R129 ;  /* 0x0000008102057220 */ /* 0x040fe40000410000 */
[C---:B------:R-:W-:Y:S02]  /*6c10*/  FMUL.FTZ R8, R2.reuse, R132 ;  /* 0x0000008402087220 */ /* 0x040fe40000410000 */
[C---:B------:R-:W-:Y:S02]  /*6c20*/  FMUL.FTZ R9, R2.reuse, R133 ;  /* 0x0000008502097220 */ /* 0x040fe40000410000 */
[C---:B------:R-:W-:Y:S02]  /*6c30*/  FMUL.FTZ R16, R2.reuse, R104 ;  /* 0x0000006802107220 */ /* 0x040fe40000410000 */
[C---:B------:R-:W-:Y:S02]  /*6c40*/  FMUL.FTZ R17, R2.reuse, R105 ;  /* 0x0000006902117220 */ /* 0x040fe40000410000 */
[C---:B------:R-:W-:Y:S02]  /*6c50*/  FMUL.FTZ R24, R2.reuse, R112 ;  /* 0x0000007002187220 */ /* 0x040fe40000410000 */
[C---:B------:R-:W-:Y:S02]  /*6c60*/  FMUL.FTZ R25, R2.reuse, R113 ;  /* 0x0000007102197220 */ /* 0x040fe40000410000 */
[----:B------:R-:W-:Y:S02]  /*6c70*/  FMUL.FTZ R32, R2, R120 ;  /* 0x0000007802207220 */ /* 0x000fe40000410000 */
[----:B-1----:R-:W-:Y:S01]  /*6c80*/  FFMA.FTZ R0, R10, c[0x0][0x2d0], -R145 ;  /* 0x0000b4000a007a23 */ /* 0x002fe20000010891 */
[----:B---3--:R-:W-:Y:S01]  /*6c90*/  F2FP.PACK_AB R137, R204, R205 ;  /* 0x000000cdcc89723e */ /* 0x008fe200000000ff */
[C---:B------:R-:W-:Y:S02]  /*6ca0*/  FMUL.FTZ R33, R2.reuse, R121 ;  /* 0x0000007902217220 */ /* 0x040fe40000410000 */
[----:B------:R1:W2:Y:S01]  /*6cb0*/  MUFU.EX2 R203, R0 ;  /* 0x0000000000cb7308 */ /* 0x0002a20000000800 */
[C---:B------:R-:W-:Y:S02]  /*6cc0*/  FMUL.FTZ R36, R2.reuse, R36 ;  /* 0x0000002402247220 */ /* 0x040fe40000410000 */
        /* <DEDUP_REMOVED lines=10> */
[----:B------:R-:W-:Y:S01]  /*6d70*/  FMUL.FTZ R57, R2, R57 ;  /* 0x0000003902397220 */ /* 0x000fe20000410000 */
[----:B-1----:R-:W-:Y:S01]  /*6d80*/  FSEL R0, R124, RZ, P0 ;  /* 0x000000ff7c007208 */ /* 0x002fe20000000000 */
[----:B------:R-:W-:Y:S01]  /*6d90*/  FMUL.FTZ R60, R2, R60 ;  /* 0x0000003c023c7220 */ /* 0x000fe20000410000 */
[----:B--2---:R-:W-:Y:S01]  /*6da0*/  F2FP.PACK_AB R139, R202, R203 ;  /* 0x000000cbca8b723e */ /* 0x004fe200000000ff */
[----:B------:R-:W-:Y:S01]  /*6db0*/  FMUL.FTZ R61, R2, R61 ;  /* 0x0000003d023d7220 */ /* 0x000fe20000410000 */
[----:B------:R-:W-:Y:S01]  /*6dc0*/  ISETP.GE.AND P0, PT, R201, 0x2, PT ;  /* 0x00000002c900780c */ /* 0x000fe20003f06270 */
[----:B------:R-:W-:Y:S01]  /*6dd0*/  FADD.FTZ R0, -R0, R127 ;  /* 0x0000007f00007221 */ /* 0x000fe20000010100 */
[----:B------:R-:W-:Y:S01]  /*6de0*/  IADD3 R127, R189, R156, RZ ;  /* 0x0000009cbd7f7210 */ /* 0x000fe20007ffe0ff */
[----:B------:R-:W-:Y:S02]  /*6df0*/  FMUL.FTZ R64, R2, R64 ;  /* 0x0000004002407220 */ /* 0x000fe40000410000 */
[----:B------:R-:W-:Y:S02]  /*6e00*/  FMUL.FTZ R0, R0, c[0x0][0x2d0] ;  /* 0x0000b40000007a20 */ /* 0x000fe40000410000 */
[----:B------:R-:W1:Y:S01]  /*6e10*/  LDSM.16.MT88.4 R20, [R127] ;  /* 0x000000007f14783b */ /* 0x000e620000004200 */
[C---:B------:R-:W-:Y:S02]  /*6e20*/  FMUL.FTZ R65, R2.reuse, R65 ;  /* 0x0000004102417220 */ /* 0x040fe40000410000 */
[C---:B------:R-:W-:Y:S01]  /*6e30*/  FMUL.FTZ R68, R2.reuse, R68 ;  /* 0x0000004402447220 */ /* 0x040fe20000410000 */
[----:B------:R-:W2:Y:S01]  /*6e40*/  MUFU.EX2 R0, R0 ;  /* 0x0000000000007308 */ /* 0x000ea20000000800 */
        /* <DEDUP_REMOVED lines=12> */
[C---:B--2---:R-:W-:Y:S02]  /*6f10*/  FMUL.FTZ R6, R0.reuse, R130 ;  /* 0x0000008200067220 */ /* 0x044fe40000410000 */
[C---:B------:R-:W-:Y:S02]  /*6f20*/  FMUL.FTZ R7, R0.reuse, R131 ;  /* 0x0000008300077220 */ /* 0x040fe40000410000 */
[----:B------:R-:W-:Y:S01]  /*6f30*/  LDSM.16.MT88.4 R128, [R156+0x2800] ;  /* 0x002800009c80783b */ /* 0x000fe20000004200 */
[C---:B------:R-:W-:Y:S02]  /*6f40*/  FMUL.FTZ R10, R0.reuse, R134 ;  /* 0x00000086000a7220 */ /* 0x040fe40000410000 */
[C---:B------:R-:W-:Y:S02]  /*6f50*/  FMUL.FTZ R11, R0.reuse, R135 ;  /* 0x00000087000b7220 */ /* 0x040fe40000410000 */
[C---:B------:R-:W-:Y:S03]  /*6f60*/  HMMA.16816.F32 R4, R136.reuse, R12, R4 ;  /* 0x0000000c8804723c */ /* 0x040fe60000001804 */
[----:B------:R-:W-:Y:S02]  /*6f70*/  LDSM.16.MT88.4 R132, [R127+0x2800] ;  /* 0x002800007f84783b */ /* 0x000fe40000004200 */
[----:B------:R-:W-:Y:S02]  /*6f80*/  FMUL.FTZ R18, R0, R106 ;  /* 0x0000006a00127220 */ /* 0x000fe40000410000 */
[C---:B------:R-:W-:Y:S01]  /*6f90*/  FMUL.FTZ R12, R2.reuse, R100 ;  /* 0x00000064020c7220 */ /* 0x040fe20000410000 */
[C---:B------:R-:W-:Y:S04]  /*6fa0*/  HMMA.16816.F32 R8, R136.reuse, R14, R8 ;  /* 0x0000000e8808723c */ /* 0x040fe80000001808 */
[----:B------:R-:W-:Y:S02]  /*6fb0*/  FMUL.FTZ R13, R2, R101 ;  /* 0x00000065020d7220 */ /* 0x000fe40000410000 */
[C---:B------:R-:W-:Y:S02]  /*6fc0*/  FMUL.FTZ R19, R0.reuse, R107 ;  /* 0x0000006b00137220 */ /* 0x040fe40000410000 */
[C---:B------:R-:W-:Y:S01]  /*6fd0*/  FMUL.FTZ R14, R0.reuse, R102 ;  /* 0x00000066000e7220 */ /* 0x040fe20000410000 */
[----:B------:R-:W-:Y:S03]  /*6fe0*/  LDSM.16.MT88.4 R104, [R156+0x2000] ;  /* 0x002000009c68783b */ /* 0x000fe60000004200 */
[C---:B------:R-:W-:Y:S02]  /*6ff0*/  FMUL.FTZ R15, R0.reuse, R103 ;  /* 0x00000067000f7220 */ /* 0x040fe40000410000 */
[C---:B------:R-:W-:Y:S02]  /*7000*/  FMUL.FTZ R26, R0.reuse, R114 ;  /* 0x00000072001a7220 */ /* 0x040fe40000410000 */
[C---:B------:R-:W-:Y:S01]  /*7010*/  FMUL.FTZ R27, R0.reuse, R115 ;  /* 0x00000073001b7220 */ /* 0x040fe20000410000 */
[----:B------:R-:W2:Y:S01]  /*7020*/  LDSM.16.MT88.4 R100, [R126] ;  /* 0x000000007e64783b */ /* 0x000ea20000004200 */
[C---:B------:R-:W-:Y:S01]  /*7030*/  FMUL.FTZ R34, R0.reuse, R122 ;  /* 0x0000007a00227220 */ /* 0x040fe20000410000 */
[C---:B-1----:R-:W-:Y:S03]  /*7040*/  HMMA.16816.F32 R12, R136.reuse, R20, R12 ;  /* 0x00000014880c723c */ /* 0x042fe6000000180c */
[C---:B------:R-:W-:Y:S02]  /*7050*/  FMUL.FTZ R35, R0.reuse, R123 ;  /* 0x0000007b00237220 */ /* 0x040fe40000410000 */
[----:B------:R-:W-:Y:S01]  /*7060*/  FMUL.FTZ R38, R0, R38 ;  /* 0x0000002600267220 */ /* 0x000fe20000410000 */
[----:B------:R-:W-:Y:S01]  /*7070*/  LDSM.16.MT88.4 R112, [R156+0x800] ;  /* 0x000800009c70783b */ /* 0x000fe20000004200 */
[C---:B------:R-:W-:Y:S01]  /*7080*/  FMUL.FTZ R20, R2.reuse, R108 ;  /* 0x0000006c02147220 */ /* 0x040fe20000410000 */
[C---:B------:R-:W-:Y:S04]  /*7090*/  HMMA.16816.F32 R16, R136.reuse, R22, R16 ;  /* 0x000000168810723c */ /* 0x040fe80000001810 */
[----:B------:R-:W-:Y:S02]  /*70a0*/  FMUL.FTZ R21, R2, R109 ;  /* 0x0000006d02157220 */ /* 0x000fe40000410000 */
[C---:B------:R-:W-:Y:S01]  /*70b0*/  FMUL.FTZ R39, R0.reuse, R39 ;  /* 0x0000002700277220 */ /* 0x040fe20000410000 */
[----:B------:R-:W-:Y:S01]  /*70c0*/  LDSM.16.MT88.4 R120, [R126+0x800] ;  /* 0x000800007e78783b */ /* 0x000fe20000004200 */
[C---:B------:R-:W-:Y:S04]  /*70d0*/  FMUL.FTZ R22, R0.reuse, R110 ;  /* 0x0000006e00167220 */ /* 0x040fe80000410000 */
[C---:B------:R-:W-:Y:S02]  /*70e0*/  FMUL.FTZ R23, R0.reuse, R111 ;  /* 0x0000006f00177220 */ /* 0x040fe40000410000 */
[C---:B------:R-:W-:Y:S01]  /*70f0*/  FMUL.FTZ R42, R0.reuse, R42 ;  /* 0x0000002a002a7220 */ /* 0x040fe20000410000 */
[----:B------:R-:W1:Y:S01]  /*7100*/  LDSM.16.MT88.4 R108, [R127+0x2000] ;  /* 0x002000007f6c783b */ /* 0x000e620000004200 */
[C---:B------:R-:W-:Y:S02]  /*7110*/  FMUL.FTZ R43, R0.reuse, R43 ;  /* 0x0000002b002b7220 */ /* 0x040fe40000410000 */
[C---:B------:R-:W-:Y:S01]  /*7120*/  FMUL.FTZ R46, R0.reuse, R46 ;  /* 0x0000002e002e7220 */ /* 0x040fe20000410000 */
[C---:B------:R-:W-:Y:S03]  /*7130*/  HMMA.16816.F32 R20, R136.reuse, R28, R20 ;  /* 0x0000001c8814723c */ /* 0x040fe60000001814 */
[C---:B------:R-:W-:Y:S02]  /*7140*/  FMUL.FTZ R47, R0.reuse, R47 ;  /* 0x0000002f002f7220 */ /* 0x040fe40000410000 */
[----:B------:R-:W-:Y:S02]  /*7150*/  FMUL.FTZ R50, R0, R50 ;  /* 0x0000003200327220 */ /* 0x000fe40000410000 */
[C---:B------:R-:W-:Y:S01]  /*7160*/  FMUL.FTZ R28, R2.reuse, R116 ;  /* 0x00000074021c7220 */ /* 0x040fe20000410000 */
[C---:B------:R-:W-:Y:S04]  /*7170*/  HMMA.16816.F32 R24, R136.reuse, R30, R24 ;  /* 0x0000001e8818723c */ /* 0x040fe80000001818 */
[----:B------:R-:W-:Y:S02]  /*7180*/  FMUL.FTZ R29, R2, R117 ;  /* 0x00000075021d7220 */ /* 0x000fe40000410000 */
[C---:B------:R-:W-:Y:S02]  /*7190*/  FMUL.FTZ R51, R0.reuse, R51 ;  /* 0x0000003300337220 */ /* 0x040fe40000410000 */
[C---:B------:R-:W-:Y:S04]  /*71a0*/  FMUL.FTZ R30, R0.reuse, R118 ;  /* 0x00000076001e7220 */ /* 0x040fe80000410000 */
[C---:B------:R-:W-:Y:S02]  /*71b0*/  FMUL.FTZ R31, R0.reuse, R119 ;  /* 0x00000077001f7220 */ /* 0x040fe40000410000 */
[----:B------:R-:W-:Y:S01]  /*71c0*/  LDSM.16.MT88.4 R116, [R3+0x800] ;  /* 0x000800000374783b */ /* 0x000fe20000004200 */
[C---:B------:R-:W-:Y:S02]  /*71d0*/  FMUL.FTZ R54, R0.reuse, R54 ;  /* 0x0000003600367220 */ /* 0x040fe40000410000 */
[C---:B------:R-:W-:Y:S02]  /*71e0*/  FMUL.FTZ R55, R0.reuse, R55 ;  /* 0x0000003700377220 */ /* 0x040fe40000410000 */
        /* <DEDUP_REMOVED lines=22> */
[C---:B------:R-:W-:Y:S01]  /*7350*/  FMUL.FTZ R91, R0.reuse, R91 ;  /* 0x0000005b005b7220 */ /* 0x040fe20000410000 */
[C---:B--2---:R-:W-:Y:S03]  /*7360*/  HMMA.16816.F32 R52, R136.reuse, R100, R52 ;  /* 0x000000648834723c */ /* 0x044fe60000001834 */
[C---:B------:R-:W-:Y:S02]  /*7370*/  FMUL.FTZ R94, R0.reuse, R94 ;  /* 0x0000005e005e7220 */ /* 0x040fe40000410000 */
[----:B------:R-:W-:Y:S02]  /*7380*/  FMUL.FTZ R95, R0, R95 ;  /* 0x0000005f005f7220 */ /* 0x000fe40000410000 */
[--C-:B------:R-:W-:Y:S01]  /*7390*/  FFMA.FTZ R100, R140, c[0x0][0x2d0], -R144.reuse ;  /* 0x0000b4008c647a23 */ /* 0x100fe20000010890 */
[C---:B------:R-:W-:Y:S03]  /*73a0*/  HMMA.16816.F32 R56, R136.reuse, R102, R56 ;  /* 0x000000668838723c */ /* 0x040fe60000001838 */
[----:B------:R2:W4:Y:S01]  /*73b0*/  MUFU.EX2 R197, R100 ;  /* 0x0000006400c57308 */ /* 0x0005220000000800 */
[----:B------:R-:W-:Y:S02]  /*73c0*/  FMUL.FTZ R97, R2, R97 ;  /* 0x0000006102617220 */ /* 0x000fe40000410000 */
[C---:B------:R-:W-:Y:S02]  /*73d0*/  FMUL.FTZ R98, R0.reuse, R98 ;  /* 0x0000006200627220 */ /* 0x040fe40000410000 */
[C---:B---3--:R-:W-:Y:S04]  /*73e0*/  HMMA.16816.F32 R60, R136.reuse, R104, R60 ;  /* 0x00000068883c723c */ /* 0x048fe8000000183c */
[C---:B------:R-:W-:Y:S02]  /*73f0*/  FMUL.FTZ R99, R0.reuse, R99 ;  /* 0x0000006300637220 */ /* 0x040fe40000410000 */
[C---:B------:R-:W-:Y:S02]  /*7400*/  FMUL.FTZ R78, R0.reuse, R78 ;  /* 0x0000004e004e7220 */ /* 0x040fe40000410000 */
[C---:B------:R-:W-:Y:S04]  /*7410*/  HMMA.16816.F32 R64, R136.reuse, R106, R64 ;  /* 0x0000006a8840723c */ /* 0x040fe80000001840 */
[----:B------:R-:W-:Y:S02]  /*7420*/  FFMA.FTZ R104, R141, c[0x0][0x2d0], -R144 ;  /* 0x0000b4008d687a23 */ /* 0x000fe40000010890 */
[----:B------:R-:W-:Y:S02]  /*7430*/  FMUL.FTZ R79, R0, R79 ;  /* 0x0000004f004f7220 */ /* 0x000fe40000410000 */
[C---:B-1----:R-:W-:Y:S01]  /*7440*/  HMMA.16816.F32 R68, R136.reuse, R108, R68 ;  /* 0x0000006c8844723c */ /* 0x042fe20000001844 */
[----:B------:R1:W3:Y:S01]  /*7450*/  MUFU.EX2 R196, R104 ;  /* 0x0000006800c47308 */ /* 0x0002e20000000800 */
[----:B--2---:R-:W2:Y:S02]  /*7460*/  LDSM.16.MT88.4 R100, [R127+0x4000] ;  /* 0x004000007f64783b */ /* 0x004ea40000004200 */
[C---:B------:R-:W-:Y:S02]  /*7470*/  FMUL.FTZ R80, R2.reuse, R80 ;  /* 0x0000005002507220 */ /* 0x040fe40000410000 */
[----:B------:R-:W-:Y:S02]  /*7480*/  FMUL.FTZ R81, R2, R81 ;  /* 0x0000005102517220 */ /* 0x000fe40000410000 */
[C---:B------:R-:W-:Y:S04]  /*7490*/  HMMA.16816.F32 R72, R136.reuse, R110, R72 ;  /* 0x0000006e8848723c */ /* 0x040fe80000001848 */
[----:B------:R-:W-:Y:S02]  /*74a0*/  FFMA.FTZ R108, R143, c[0x0][0x2d0], -R145 ;  /* 0x0000b4008f6c7a23 */ /* 0x000fe40000010891 */
[C---:B------:R-:W-:Y:S02]  /*74b0*/  FMUL.FTZ R82, R0.reuse, R82 ;  /* 0x0000005200527220 */ /* 0x040fe40000410000 */
[----:B------:R5:W-:Y:S01]  /*74c0*/  MUFU.EX2 R180, R108 ;  /* 0x0000006c00b47308 */ /* 0x000be20000000800 */
[----:B------:R-:W-:Y:S03]  /*74d0*/  FMUL.FTZ R83, R0, R83 ;  /* 0x0000005300537220 */ /* 0x000fe60000410000 */
[----:B------:R-:W-:Y:S02]  /*74e0*/  FFMA.FTZ R2, R2, R214, R209 ;  /* 0x000000d602027223 */ /* 0x000fe400000100d1 */
[----:B------:R-:W-:Y:S02]  /*74f0*/  FFMA.FTZ R0, R0, R215, R205 ;  /* 0x000000d700007223 */ /* 0x000fe400000100cd */
[----:B------:R-:W-:Y:S02]  /*7500*/  FADD.FTZ R2, R208, R2 ;  /* 0x00000002d0027221 */ /* 0x000fe40000010000 */
[--C-:B-1----:R-:W-:Y:S02]  /*7510*/  FFMA.FTZ R104, R142, c[0x0][0x2d0], -R145.reuse ;  /* 0x0000b4008e687a23 */ /* 0x102fe40000010891 */
[----:B------:R-:W-:Y:S01]  /*7520*/  LDSM.16.MT88.4 R140, [R3+0x2800] ;  /* 0x00280000038c783b */ /* 0x000fe20000004200 */
[----:B------:R-:W-:Y:S01]  /*7530*/  FADD.FTZ R0, R204, R0 ;  /* 0x00000000cc007221 */ /* 0x000fe20000010000 */
[----:B------:R1:W1:Y:S01]  /*7540*/  MUFU.EX2 R181, R104 ;  /* 0x0000006800b57308 */ /* 0x0002620000000800 */
[----:B------:R-:W-:Y:S02]  /*7550*/  FADD.FTZ R2, R207, R2 ;  /* 0x00000002cf027221 */ /* 0x000fe40000010000 */
[----:B------:R-:W-:Y:S02]  /*7560*/  FADD.FTZ R0, R203, R0 ;  /* 0x00000000cb007221 */ /* 0x000fe40000010000 */
[----:B------:R-:W-:Y:S02]  /*7570*/  FADD.FTZ R2, R206, R2 ;  /* 0x00000002ce027221 */ /* 0x000fe40000010000 */
[----:B------:R-:W-:Y:S02]  /*7580*/  FADD.FTZ R0, R202, R0 ;  /* 0x00000000ca007221 */ /* 0x000fe40000010000 */
[----:B----4-:R-:W-:Y:S02]  /*7590*/  FADD.FTZ R2, R197, R2 ;  /* 0x00000002c5027221 */ /* 0x010fe40000010000 */
[----:B-----5:R-:W-:Y:S01]  /*75a0*/  FFMA.FTZ R108, R148, c[0x0][0x2d0], -R144 ;  /* 0x0000b400946c7a23 */ /* 0x020fe20000010890 */
[C---:B--2---:R-:W-:Y:S03]  /*75b0*/  HMMA.16816.F32 R76, R136.reuse, R100, R76 ;  /* 0x00000064884c723c */ /* 0x044fe6000000184c */
[----:B------:R2:W4:Y:S01]  /*75c0*/  MUFU.EX2 R179, R108 ;  /* 0x0000006c00b37308 */ /* 0x0005220000000800 */
[----:B---3--:R-:W-:Y:S03]  /*75d0*/  FADD.FTZ R2, R196, R2 ;  /* 0x00000002c4027221 */ /* 0x008fe60000010000 */
[----:B------:R-:W-:Y:S01]  /*75e0*/  FFMA.FTZ R100, R149, c[0x0][0x2d0], -R144 ;  /* 0x0000b40095647a23 */ /* 0x000fe20000010890 */
[C---:B------:R-:W-:Y:S01]  /*75f0*/  HMMA.16816.F32 R80, R136.reuse, R102, R80 ;  /* 0x000000668850723c */ /* 0x040fe20000001850 */
[----:B-1----:R-:W1:Y:S04]  /*7600*/  LDSM.16.MT88.4 R104, [R3+0x4000] ;  /* 0x004000000368783b */ /* 0x002e680000004200 */
[----:B------:R3:W5:Y:S01]  /*7610*/  MUFU.EX2 R178, R100 ;  /* 0x0000006400b27308 */ /* 0x0007620000000800 */
[C---:B------:R-:W-:Y:S01]  /*7620*/  F2FP.PACK_AB R101, R180.reuse, R181 ;  /* 0x000000b5b465723e */ /* 0x040fe200000000ff */
[----:B------:R-:W-:Y:S05]  /*7630*/  FADD.FTZ R0, R181, R0 ;  /* 0x00000000b5007221 */ /* 0x000fea0000010000 */
[----:B------:R-:W-:Y:S01]  /*7640*/  FADD.FTZ R0, R180, R0 ;  /* 0x00000000b4007221 */ /* 0x000fe20000010000 */
[----:B--2---:R-:W2:Y:S01]  /*7650*/  LDSM.16.MT88.4 R108, [R126+0x4000] ;  /* 0x004000007e6c783b */ /* 0x004ea20000004200 */
[----:B----4-:R-:W-:Y:S02]  /*7660*/  FADD.FTZ R2, R179, R2 ;  /* 0x00000002b3027221 */ /* 0x010fe40000010000 */
[--C-:B---3--:R-:W-:Y:S01]  /*7670*/  FFMA.FTZ R100, R150, c[0x0][0x2d0], -R145.reuse ;  /* 0x0000b40096647a23 */ /* 0x108fe20000010891 */
[C---:B-----5:R-:W-:Y:S01]  /*7680*/  F2FP.PACK_AB R102, R178.reuse, R179 ;  /* 0x000000b3b266723e */ /* 0x060fe200000000ff */
[----:B------:R-:W-:Y:S02]  /*7690*/  FADD.FTZ R2, R178, R2 ;  /* 0x00000002b2027221 */ /* 0x000fe40000010000 */
[----:B------:R3:W4:Y:S01]  /*76a0*/  MUFU.EX2 R177, R100 ;  /* 0x0000006400b17308 */ /* 0x0007220000000800 */
[C---:B-1----:R-:W-:Y:S08]  /*76b0*/  HMMA.16816.F32 R84, R136.reuse, R104, R84 ;  /* 0x000000688854723c */ /* 0x042ff00000001854 */
[C---:B------:R-:W-:Y:S01]  /*76c0*/  HMMA.16816.F32 R88, R136.reuse, R106, R88 ;  /* 0x0000006a8858723c */ /* 0x040fe20000001858 */
[----:B------:R-:W1:Y:S03]  /*76d0*/  LDSM.16.MT88.4 R104, [R127+0x800] ;  /* 0x000800007f68783b */ /* 0x000e660000004200 */
[--C-:B---3--:R-:W-:Y:S02]  /*76e0*/  FFMA.FTZ R100, R151, c[0x0][0x2d0], -R145.reuse ;  /* 0x0000b40097647a23 */ /* 0x108fe40000010891 */
[----:B----4-:R-:W-:Y:S02]  /*76f0*/  FADD.FTZ R0, R177, R0 ;  /* 0x00000000b1007221 */ /* 0x010fe40000010000 */
[C---:B--2---:R-:W-:Y:S01]  /*7700*/  HMMA.16816.F32 R92, R136.reuse, R108, R92 ;  /* 0x0000006c885c723c */ /* 0x044fe2000000185c */
[----:B------:R2:W3:Y:S01]  /*7710*/  MUFU.EX2 R176, R100 ;  /* 0x0000006400b07308 */ /* 0x0004e20000000800 */
[----:B------:R-:W-:Y:S06]  /*7720*/  LDSM.16.MT88.4 R148, [R3+0x3800] ;  /* 0x003800000394783b */ /* 0x000fec0000004200 */
[----:B------:R-:W-:Y:S02]  /*7730*/  HMMA.16816.F32 R96, R136, R110, R96 ;  /* 0x0000006e8860723c */ /* 0x000fe40000001860 */
[----:B------:R-:W4:Y:S02]  /*7740*/  LDSM.16.MT88.4 R108, [R126+0x2800] ;  /* 0x002800007e6c783b */ /* 0x000f240000004200 */
[----:B--2---:R-:W-:Y:S01]  /*7750*/  F2FP.PACK_AB R100, R196, R197 ;  /* 0x000000c5c464723e */ /* 0x004fe200000000ff */
[C---:B---3--:R-:W-:Y:S01]  /*7760*/  FADD.FTZ R0, R176.reuse, R0 ;  /* 0x00000000b0007221 */ /* 0x048fe20000010000 */
[----:B------:R-:W-:Y:S07]  /*7770*/  F2FP.PACK_AB R103, R176, R177 ;  /* 0x000000b1b067723e */ /* 0x000fee00000000ff */
[C---:B------:R-:W-:Y:S08]  /*7780*/  HMMA.16816.F32 R4, R100.reuse, R112, R4 ;  /* 0x000000706404723c */ /* 0x040ff00000001804 */
[C---:B------:R-:W-:Y:S01]  /*7790*/  HMMA.16816.F32 R8, R100.reuse, R114, R8 ;  /* 0x000000726408723c */ /* 0x040fe20000001808 */
[----:B------:R-:W-:Y:S07]  /*77a0*/  LDSM.16.MT88.4 R112, [R127+0x4800] ;  /* 0x004800007f70783b */ /* 0x000fee0000004200 */
[C---:B-1----:R-:W-:Y:S08]  /*77b0*/  HMMA.16816.F32 R12, R100.reuse, R104, R12 ;  /* 0x00000068640c723c */ /* 0x042ff0000000180c */
[C---:B------:R-:W-:Y:S01]  /*77c0*/  HMMA.16816.F32 R16, R100.reuse, R106, R16 ;  /* 0x0000006a6410723c */ /* 0x040fe20000001810 */
[----:B------:R-:W1:Y:S07]  /*77d0*/  LDSM.16.MT88.4 R104, [R156+0x4800] ;  /* 0x004800009c68783b */ /* 0x000e6e0000004200 */
[C---:B------:R-:W-:Y:S07]  /*77e0*/  HMMA.16816.F32 R20, R100.reuse, R116, R20 ;  /* 0x000000746414723c */ /* 0x040fee0000001814 */
[--C-:B------:R-:W-:Y:S01]  /*77f0*/  FFMA.FTZ R116, R146, c[0x0][0x2d0], -R144.reuse ;  /* 0x0000b40092747a23 */ /* 0x100fe20000010890 */
[C---:B------:R-:W-:Y:S03]  /*7800*/  HMMA.16816.F32 R24, R100.reuse, R118, R24 ;  /* 0x000000766418723c */ /* 0x040fe60000001818 */
[----:B------:R2:W3:Y:S05]  /*7810*/  MUFU.EX2 R175, R116 ;  /* 0x0000007400af7308 */ /* 0x0004ea0000000800 */
[C---:B------:R-:W-:Y:S08]  /*7820*/  HMMA.16816.F32 R28, R100.reuse, R120, R28 ;  /* 0x00000078641c723c */ /* 0x040ff0000000181c */
[C---:B------:R-:W-:Y:S01]  /*7830*/  HMMA.16816.F32 R32, R100.reuse, R122, R32 ;  /* 0x0000007a6420723c */ /* 0x040fe20000001820 */
[----:B------:R-:W-:Y:S07]  /*7840*/  LDSM.16.MT88.4 R120, [R127+0x1000] ;  /* 0x001000007f78783b */ /* 0x000fee0000004200 */
[C---:B------:R-:W-:Y:S04]  /*7850*/  HMMA.16816.F32 R36, R100.reuse, R128, R36 ;  /* 0x000000806424723c */ /* 0x040fe80000001824 */
[----:B--2---:R-:W-:Y:S02]  /*7860*/  FFMA.FTZ R116, R152, c[0x0][0x2d0], -R144 ;  /* 0x0000b40098747a23 */ /* 0x004fe40000010890 */
[----:B---3--:R-:W-:Y:S02]  /*7870*/  FADD.FTZ R2, R175, R2 ;  /* 0x00000002af027221 */ /* 0x008fe40000010000 */
[C---:B------:R-:W-:Y:S01]  /*7880*/  HMMA.16816.F32 R40, R100.reuse, R130, R40 ;  /* 0x000000826428723c */ /* 0x040fe20000001828 */
[----:B------:R2:W3:Y:S03]  /*7890*/  MUFU.EX2 R174, R116 ;  /* 0x0000007400ae7308 */ /* 0x0004e60000000800 */
[--C-:B------:R-:W-:Y:S04]  /*78a0*/  FFMA.FTZ R128, R158, c[0x0][0x2d0], -R145.reuse ;  /* 0x0000b4009e807a23 */ /* 0x100fe80000010891 */
[C---:B------:R-:W-:Y:S03]  /*78b0*/  HMMA.16816.F32 R44, R100.reuse, R132, R44 ;  /* 0x00000084642c723c */ /* 0x040fe6000000182c */
[----:B------:R5:W-:Y:S05]  /*78c0*/  MUFU.EX2 R168, R128 ;  /* 0x0000008000a87308 */ /* 0x000bea0000000800 */
[C---:B------:R-:W-:Y:S01]  /*78d0*/  HMMA.16816.F32 R48, R100.reuse, R134, R48 ;  /* 0x000000866430723c */ /* 0x040fe20000001830 */
[----:B------:R-:W-:Y:S07]  /*78e0*/  LDSM.16.MT88.4 R132, [R156+0x1800] ;  /* 0x001800009c84783b */ /* 0x000fee0000004200 */
[C---:B------:R-:W-:Y:S04]  /*78f0*/  HMMA.16816.F32 R52, R100.reuse, R140, R52 ;  /* 0x0000008c6434723c */ /* 0x040fe80000001834 */
[--C-:B--2---:R-:W-:Y:S02]  /*7900*/  FFMA.FTZ R116, R147, c[0x0][0x2d0], -R145.reuse ;  /* 0x0000b40093747a23 */ /* 0x104fe40000010891 */
[----:B---3--:R-:W-:Y:S02]  /*7910*/  FADD.FTZ R2, R174, R2 ;  /* 0x00000002ae027221 */ /* 0x008fe40000010000 */
[C---:B------:R-:W-:Y:S01]  /*7920*/  HMMA.16816.F32 R56, R100.reuse, R142, R56 ;  /* 0x0000008e6438723c */ /* 0x040fe20000001838 */
[----:B------:R-:W-:Y:S01]  /*7930*/  LDSM.16.MT88.4 R140, [R156+0x3800] ;  /* 0x003800009c8c783b */ /* 0x000fe20000004200 */
[----:B------:R2:W-:Y:S06]  /*7940*/  MUFU.EX2 R172, R116 ;  /* 0x0000007400ac7308 */ /* 0x0005ec0000000800 */
[C---:B----4-:R-:W-:Y:S01]  /*7950*/  HMMA.16816.F32 R60, R100.reuse, R108, R60 ;  /* 0x0000006c643c723c */ /* 0x050fe2000000183c */
[----:B-----5:R-:W-:Y:S06]  /*7960*/  LDSM.16.MT88.4 R128, [R126+0x1000] ;  /* 0x001000007e80783b */ /* 0x020fec0000004200 */
[--C-:B------:R-:W-:Y:S01]  /*7970*/  FFMA.FTZ R108, R153, c[0x0][0x2d0], -R145.reuse ;  /* 0x0000b400996c7a23 */ /* 0x100fe20000010891 */
[C---:B------:R-:W-:Y:S03]  /*7980*/  HMMA.16816.F32 R64, R100.reuse, R110, R64 ;  /* 0x0000006e6440723c */ /* 0x040fe60000001840 */
[----:B------:R3:W4:Y:S05]  /*7990*/  MUFU.EX2 R173, R108 ;  /* 0x0000006c00ad7308 */ /* 0x00072a0000000800 */
[C---:B-1----:R-:W-:Y:S01]  /*79a0*/  HMMA.16816.F32 R68, R100.reuse, R104, R68 ;  /* 0x000000686444723c */ /* 0x042fe20000001844 */
[----:B--2---:R-:W-:Y:S06]  /*79b0*/  LDSM.16.MT88.4 R116, [R126+0x4800] ;  /* 0x004800007e74783b */ /* 0x004fec0000004200 */
[----:B------:R-:W-:Y:S01]  /*79c0*/  FFMA.FTZ R104, R155, c[0x0][0x2d0], -R144 ;  /* 0x0000b4009b687a23 */ /* 0x000fe20000010890 */
[C---:B------:R-:W-:Y:S03]  /*79d0*/  HMMA.16816.F32 R72, R100.reuse, R106, R72 ;  /* 0x0000006a6448723c */ /* 0x040fe60000001848 */
[----:B------:R1:W2:Y:S05]  /*79e0*/  MUFU.EX2 R171, R104 ;  /* 0x0000006800ab7308 */ /* 0x0002aa0000000800 */
[C---:B------:R-:W-:Y:S01]  /*79f0*/  HMMA.16816.F32 R76, R100.reuse, R112, R76 ;  /* 0x00000070644c723c */ /* 0x040fe2000000184c */
[----:B---3--:R-:W3:Y:S03]  /*7a00*/  LDSM.16.MT88.4 R108, [R3+0x4800] ;  /* 0x00480000036c783b */ /* 0x008ee60000004200 */
[----:B----4-:R-:W-:Y:S04]  /*7a10*/  FADD.FTZ R0, R173, R0 ;  /* 0x00000000ad007221 */ /* 0x010fe80000010000 */
[C---:B------:R-:W-:Y:S01]  /*7a20*/  HMMA.16816.F32 R80, R100.reuse, R114, R80 ;  /* 0x000000726450723c */ /* 0x040fe20000001850 */
[----:B------:R-:W-:Y:S03]  /*7a30*/  LDSM.16.MT88.4 R112, [R3+0x1000] ;  /* 0x001000000370783b */ /* 0x000fe60000004200 */
[----:B------:R-:W-:Y:S02]  /*7a40*/  FADD.FTZ R0, R172, R0 ;  /* 0x00000000ac007221 */ /* 0x000fe40000010000 */
[----:B-1----:R-:W-:Y:S02]  /*7a50*/  FFMA.FTZ R104, R157, c[0x0][0x2d0], -R144 ;  /* 0x0000b4009d687a23 */ /* 0x002fe40000010890 */
[----:B--2---:R-:W-:Y:S02]  /*7a60*/  FADD.FTZ R2, R171, R2 ;  /* 0x00000002ab027221 */ /* 0x004fe40000010000 */
[----:B------:R1:W2:Y:S01]  /*7a70*/  MUFU.EX2 R170, R104 ;  /* 0x0000006800aa7308 */ /* 0x0002a20000000800 */
[C---:B---3--:R-:W-:Y:S03]  /*7a80*/  HMMA.16816.F32 R84, R100.reuse, R108, R84 ;  /* 0x0000006c6454723c */ /* 0x048fe60000001854 */
[--C-:B-1----:R-:W-:Y:S02]  /*7a90*/  FFMA.FTZ R104, R154, c[0x0][0x2d0], -R145.reuse ;  /* 0x0000b4009a687a23 */ /* 0x102fe40000010891 */
[----:B------:R-:W-:Y:S03]  /*7aa0*/  LDSM.16.MT88.4 R152, [R126+0x3800] ;  /* 0x003800007e98783b */ /* 0x000fe60000004200 */
[C---:B------:R-:W-:Y:S01]  /*7ab0*/  HMMA.16816.F32 R88, R100.reuse, R110, R88 ;  /* 0x0000006e6458723c */ /* 0x040fe20000001858 */
[----:B------:R1:W3:Y:S03]  /*7ac0*/  MUFU.EX2 R169, R104 ;  /* 0x0000006800a97308 */ /* 0x0002e60000000800 */
[----:B--2---:R-:W-:Y:S01]  /*7ad0*/  FADD.FTZ R2, R170, R2 ;  /* 0x00000002aa027221 */ /* 0x004fe20000010000 */
[----:B------:R-:W-:Y:S03]  /*7ae0*/  LDSM.16.MT88.4 R108, [R156+0x3000] ;  /* 0x003000009c6c783b */ /* 0x000fe60000004200 */
[C---:B------:R-:W-:Y:S08]  /*7af0*/  HMMA.16816.F32 R92, R100.reuse, R116, R92 ;  /* 0x00000074645c723c */ /* 0x040ff0000000185c */
[----:B------:R-:W-:Y:S01]  /*7b00*/  HMMA.16816.F32 R96, R100, R118, R96 ;  /* 0x000000766460723c */ /* 0x000fe20000001860 */
[----:B------:R-:W-:Y:S06]  /*7b10*/  LDSM.16.MT88.4 R116, [R127+0x3000] ;  /* 0x003000007f74783b */ /* 0x000fec0000004200 */
[----:B------:R-:W-:Y:S02]  /*7b20*/  F2FP.PACK_AB R100, R174, R175 ;  /* 0x000000afae64723e */ /* 0x000fe400000000ff */
[----:B-1----:R-:W1:Y:S03]  /*7b30*/  LDSM.16.MT88.4 R104, [R156+0x1000] ;  /* 0x001000009c68783b */ /* 0x002e660000004200 */
[----:B------:R-:W-:Y:S01]  /*7b40*/  F2FP.PACK_AB R101, R172, R173 ;  /* 0x000000adac65723e */ /* 0x000fe200000000ff */
[----:B---3--:R-:W-:Y:S01]  /*7b50*/  FADD.FTZ R0, R169, R0 ;  /* 0x00000000a9007221 */ /* 0x008fe20000010000 */
[----:B------:R-:W-:Y:S02]  /*7b60*/  F2FP.PACK_AB R102, R170, R171 ;  /* 0x000000abaa66723e */ /* 0x000fe400000000ff */
[----:B------:R-:W-:Y:S07]  /*7b70*/  F2FP.PACK_AB R103, R168, R169 ;  /* 0x000000a9a867723e */ /* 0x000fee00000000ff */
[C---:B-1----:R-:W-:Y:S08]  /*7b80*/  HMMA.16816.F32 R4, R100.reuse, R104, R4 ;  /* 0x000000686404723c */ /* 0x042ff00000001804 */
[C---:B------:R-:W-:Y:S01]  /*7b90*/  HMMA.16816.F32 R8, R100.reuse, R106, R8 ;  /* 0x0000006a6408723c */ /* 0x040fe20000001808 */
[----:B------:R-:W1:Y:S07]  /*7ba0*/  LDSM.16.MT88.4 R104, [R3+0x3000] ;  /* 0x003000000368783b */ /* 0x000e6e0000004200 */
[C---:B------:R-:W-:Y:S07]  /*7bb0*/  HMMA.16816.F32 R12, R100.reuse, R120, R12 ;  /* 0x00000078640c723c */ /* 0x040fee000000180c */
[--C-:B------:R-:W-:Y:S01]  /*7bc0*/  FFMA.FTZ R120, R161, c[0x0][0x2d0], -R144.reuse ;  /* 0x0000b400a1787a23 */ /* 0x100fe20000010890 */
[C---:B------:R-:W-:Y:S03]  /*7bd0*/  HMMA.16816.F32 R16, R100.reuse, R122, R16 ;  /* 0x0000007a6410723c */ /* 0x040fe60000001810 */
[----:B------:R2:W-:Y:S05]  /*7be0*/  MUFU.EX2 R166, R120 ;  /* 0x0000007800a67308 */ /* 0x0005ea0000000800 */
[C---:B------:R-:W-:Y:S08]  /*7bf0*/  HMMA.16816.F32 R20, R100.reuse, R112, R20 ;  /* 0x000000706414723c */ /* 0x040ff00000001814 */
[C---:B------:R-:W-:Y:S01]  /*7c00*/  HMMA.16816.F32 R24, R100.reuse, R114, R24 ;  /* 0x000000726418723c */ /* 0x040fe20000001818 */
[----:B------:R-:W3:Y:S07]  /*7c10*/  LDSM.16.MT88.4 R112, [R126+0x3000] ;  /* 0x003000007e70783b */ /* 0x000eee0000004200 */
[C---:B------:R-:W-:Y:S01]  /*7c20*/  HMMA.16816.F32 R28, R100.reuse, R128, R28 ;  /* 0x00000080641c723c */ /* 0x040fe2000000181c */
[----:B--2---:R-:W-:Y:S07]  /*7c30*/  LDSM.16.MT88.4 R120, [R126+0x1800] ;  /* 0x001800007e78783b */ /* 0x004fee0000004200 */
[C---:B------:R-:W-:Y:S08]  /*7c40*/  HMMA.16816.F32 R32, R100.reuse, R130, R32 ;  /* 0x000000826420723c */ /* 0x040ff00000001820 */
[C---:B------:R-:W-:Y:S08]  /*7c50*/  HMMA.16816.F32 R36, R100.reuse, R108, R36 ;  /* 0x0000006c6424723c */ /* 0x040ff00000001824 */
[C---:B------:R-:W-:Y:S01]  /*7c60*/  HMMA.16816.F32 R40, R100.reuse, R110, R40 ;  /* 0x0000006e6428723c */ /* 0x040fe20000001828 */
[----:B------:R-:W2:Y:S07]  /*7c70*/  LDSM.16.MT88.4 R108, [R156+0x5000] ;  /* 0x005000009c6c783b */ /* 0x000eae0000004200 */
[C---:B------:R-:W-:Y:S07]  /*7c80*/  HMMA.16816.F32 R44, R100.reuse, R116, R44 ;  /* 0x00000074642c723c */ /* 0x040fee000000182c */
[--C-:B------:R-:W-:Y:S01]  /*7c90*/  FFMA.FTZ R116, R160, c[0x0][0x2d0], -R144.reuse ;  /* 0x0000b400a0747a23 */ /* 0x100fe20000010890 */
[C---:B------:R-:W-:Y:S03]  /*7ca0*/  HMMA.16816.F32 R48, R100.reuse, R118, R48 ;  /* 0x000000766430723c */ /* 0x040fe60000001830 */
[----:B------:R4:W5:Y:S05]  /*7cb0*/  MUFU.EX2 R167, R116 ;  /* 0x0000007400a77308 */ /* 0x00096a0000000800 */
[C---:B-1----:R-:W-:Y:S07]  /*7cc0*/  HMMA.16816.F32 R52, R100.reuse, R104, R52 ;  /* 0x000000686434723c */ /* 0x042fee0000001834 */
[--C-:B------:R-:W-:Y:S01]  /*7cd0*/  FFMA.FTZ R104, R159, c[0x0][0x2d0], -R145.reuse ;  /* 0x0000b4009f687a23 */ /* 0x100fe20000010891 */
[C---:B------:R-:W-:Y:S01]  /*7ce0*/  HMMA.16816.F32 R56, R100.reuse, R106, R56 ;  /* 0x0000006a6438723c */ /* 0x040fe20000001838 */
[----:B------:R-:W-:Y:S02]  /*7cf0*/  LDSM.16.MT88.4 R156, [R156+0x5800] ;  /* 0x005800009c9c783b */ /* 0x000fe40000004200 */
[----:B------:R1:W-:Y:S05]  /*7d00*/  MUFU.EX2 R165, R104 ;  /* 0x0000006800a57308 */ /* 0x0003ea0000000800 */
[C---:B---3--:R-:W-:Y:S01]  /*7d10*/  HMMA.16816.F32 R60, R100.reuse, R112, R60 ;  /* 0x00000070643c723c */ /* 0x048fe2000000183c */
[----:B----4-:R-:W3:Y:S03]  /*7d20*/  LDSM.16.MT88.4 R116, [R127+0x5000] ;  /* 0x005000007f74783b */ /* 0x010ee60000004200 */
[----:B-----5:R-:W-:Y:S03]  /*7d30*/  F2FP.PACK_AB R136, R166, R167 ;  /* 0x000000a7a688723e */ /* 0x020fe600000000ff */
[--C-:B------:R-:W-:Y:S01]  /*7d40*/  FFMA.FTZ R112, R162, c[0x0][0x2d0], -R145.reuse ;  /* 0x0000b400a2707a23 */ /* 0x100fe20000010891 */
[C---:B------:R-:W-:Y:S03]  /*7d50*/  HMMA.16816.F32 R64, R100.reuse, R114, R64 ;  /* 0x000000726440723c */ /* 0x040fe60000001840 */
[----:B------:R4:W5:Y:S05]  /*7d60*/  MUFU.EX2 R164, R112 ;  /* 0x0000007000a47308 */ /* 0x00096a0000000800 */
[C---:B--2---:R-:W-:Y:S01]  /*7d70*/  HMMA.16816.F32 R68, R100.reuse, R108, R68 ;  /* 0x0000006c6444723c */ /* 0x044fe20000001844 */
[----:B-1----:R-:W1:Y:S06]  /*7d80*/  LDSM.16.MT88.4 R104, [R3+0x5000] ;  /* 0x005000000368783b */ /* 0x002e6c0000004200 */
[--C-:B------:R-:W-:Y:S01]  /*7d90*/  FFMA.FTZ R108, R198, c[0x0][0x2d0], -R145.reuse ;  /* 0x0000b400c66c7a23 */ /* 0x100fe20000010891 */
[C---:B------:R-:W-:Y:S03]  /*7da0*/  HMMA.16816.F32 R72, R100.reuse, R110, R72 ;  /* 0x0000006e6448723c */ /* 0x040fe60000001848 */
[----:B------:R2:W-:Y:S01]  /*7db0*/  MUFU.EX2 R161, R108 ;  /* 0x0000006c00a17308 */ /* 0x0005e20000000800 */
[----:B------:R-:W-:Y:S02]  /*7dc0*/  FFMA.FTZ R145, R200, c[0x0][0x2d0], -R145 ;  /* 0x0000b400c8917a23 */ /* 0x000fe40000010891 */
[--C-:B----4-:R-:W-:Y:S07]  /*7dd0*/  FFMA.FTZ R112, R163, c[0x0][0x2d0], -R144.reuse ;  /* 0x0000b400a3707a23 */ /* 0x110fee0000010890 */
[----:B------:R-:W4:Y:S01]  /*7de0*/  MUFU.EX2 R160, R145 ;  /* 0x0000009100a07308 */ /* 0x000f220000000800 */
[----:B------:R-:W-:Y:S01]  /*7df0*/  FFMA.FTZ R144, R199, c[0x0][0x2d0], -R144 ;  /* 0x0000b400c7907a23 */ /* 0x000fe20000010890 */
[----:B-----5:R-:W-:Y:S01]  /*7e00*/  F2FP.PACK_AB R137, R164, R165 ;  /* 0x000000a5a489723e */ /* 0x020fe200000000ff */
[C---:B---3--:R-:W-:Y:S07]  /*7e10*/  HMMA.16816.F32 R76, R100.reuse, R116, R76 ;  /* 0x00000074644c723c */ /* 0x048fee000000184c */
[----:B------:R3:W-:Y:S01]  /*7e20*/  MUFU.EX2 R163, R112 ;  /* 0x0000007000a37308 */ /* 0x0007e20000000800 */
[C---:B------:R-:W-:Y:S01]  /*7e30*/  HMMA.16816.F32 R80, R100.reuse, R118, R80 ;  /* 0x000000766450723c */ /* 0x040fe20000001850 */
[----:B--2---:R-:W-:Y:S08]  /*7e40*/  LDSM.16.MT88.4 R108, [R127+0x1800] ;  /* 0x001800007f6c783b */ /* 0x004ff00000004200 */
[----:B------:R2:W5:Y:S01]  /*7e50*/  MUFU.EX2 R162, R144 ;  /* 0x0000009000a27308 */ /* 0x0005620000000800 */
[C---:B-1----:R-:W-:Y:S01]  /*7e60*/  HMMA.16816.F32 R84, R100.reuse, R104, R84 ;  /* 0x000000686454723c */ /* 0x042fe20000001854 */
[----:B------:R-:W-:Y:S02]  /*7e70*/  LDSM.16.MT88.4 R116, [R3+0x1800] ;  /* 0x001800000374783b */ /* 0x000fe40000004200 */
[----:B----4-:R-:W-:Y:S05]  /*7e80*/  F2FP.PACK_AB R139, R160, R161 ;  /* 0x000000a1a08b723e */ /* 0x010fea00000000ff */
[C---:B------:R-:W-:Y:S01]  /*7e90*/  HMMA.16816.F32 R88, R100.reuse, R106, R88 ;  /* 0x0000006a6458723c */ /* 0x040fe20000001858 */
[----:B---3--:R-:W1:Y:S08]  /*7ea0*/  LDSM.16.MT88.4 R112, [R126+0x5000] ;  /* 0x005000007e70783b */ /* 0x008e700000004200 */
[----:B--2---:R-:W2:Y:S03]  /*7eb0*/  LDSM.16.MT88.4 R144, [R127+0x3800] ;  /* 0x003800007f90783b */ /* 0x004ea60000004200 */
[----:B-----5:R-:W-:Y:S01]  /*7ec0*/  F2FP.PACK_AB R138, R162, R163 ;  /* 0x000000a3a28a723e */ /* 0x020fe200000000ff */
[C---:B-1----:R-:W-:Y:S08]  /*7ed0*/  HMMA.16816.F32 R92, R100.reuse, R112, R92 ;  /* 0x00000070645c723c */ /* 0x042ff0000000185c */
[----:B------:R-:W-:Y:S08]  /*7ee0*/  HMMA.16816.F32 R96, R100, R114, R96 ;  /* 0x000000726460723c */ /* 0x000ff00000001860 */
[C---:B------:R-:W-:Y:S01]  /*7ef0*/  HMMA.16816.F32 R128, R136.reuse, R132, R4 ;  /* 0x000000848880723c */ /* 0x040fe20000001804 */
[----:B------:R-:W1:Y:S07]  /*7f00*/  LDSM.16.MT88.4 R4, [R127+0x5800] ;  /* 0x005800007f04783b */ /* 0x000e6e0000004200 */
[C---:B------:R-:W-:Y:S01]  /*7f10*/  HMMA.16816.F32 R132, R136.reuse, R134, R8 ;  /* 0x000000868884723c */ /* 0x040fe20000001808 */
[----:B------:R3:W4:Y:S07]  /*7f20*/  LDSM.16.MT88.4 R8, [R3+0x5800] ;  /* 0x005800000308783b */ /* 0x00072e0000004200 */
[C---:B------:R-:W-:Y:S01]  /*7f30*/  HMMA.16816.F32 R100, R136.reuse, R108, R12 ;  /* 0x0000006c8864723c */ /* 0x040fe2000000180c */
[----:B------:R-:W5:Y:S07]  /*7f40*/  LDSM.16.MT88.4 R12, [R126+0x5800] ;  /* 0x005800007e0c783b */ /* 0x000f6e0000004200 */
[C---:B------:R-:W-:Y:S08]  /*7f50*/  HMMA.16816.F32 R104, R136.reuse, R110, R16 ;  /* 0x0000006e8868723c */ /* 0x040ff00000001810 */
[C---:B------:R-:W-:Y:S04]  /*7f60*/  HMMA.16816.F32 R108, R136.reuse, R116, R20 ;  /* 0x00000074886c723c */ /* 0x040fe80000001814 */
[----:B---3--:R-:W-:Y:S02]  /*7f70*/  FADD.FTZ R3, R168, R0 ;  /* 0x00000000a8037221 */ /* 0x008fe40000010000 */
[----:B------:R-:W-:Y:S02]  /*7f80*/  FADD.FTZ R0, R167, R2 ;  /* 0x00000002a7007221 */ /* 0x000fe40000010000 */
[C---:B------:R-:W-:Y:S04]  /*7f90*/  HMMA.16816.F32 R112, R136.reuse, R118, R24 ;  /* 0x000000768870723c */ /* 0x040fe80000001818 */
[----:B------:R-:W-:Y:S02]  /*7fa0*/  FADD.FTZ R3, R165, R3 ;  /* 0x00000003a5037221 */ /* 0x000fe40000010000 */
[----:B------:R-:W-:Y:S02]  /*7fb0*/  FADD.FTZ R2, R166, R0 ;  /* 0x00000000a6027221 */ /* 0x000fe40000010000 */
[C---:B------:R-:W-:Y:S04]  /*7fc0*/  HMMA.16816.F32 R116, R136.reuse, R120, R28 ;  /* 0x000000788874723c */ /* 0x040fe8000000181c */
[----:B------:R-:W-:Y:S02]  /*7fd0*/  FADD.FTZ R0, R164, R3 ;  /* 0x00000003a4007221 */ /* 0x000fe40000010000 */
[----:B------:R-:W-:Y:S01]  /*7fe0*/  FADD.FTZ R3, R163, R2 ;  /* 0x00000002a3037221 */ /* 0x000fe20000010000 */
[----:B------:R-:W-:Y:S01]  /*7ff0*/  IADD3 R2, R210, 0x1, RZ ;  /* 0x00000001d2027810 */ /* 0x000fe20007ffe0ff */
[C---:B------:R-:W-:Y:S04]  /*8000*/  HMMA.16816.F32 R120, R136.reuse, R122, R32 ;  /* 0x0000007a8878723c */ /* 0x040fe80000001820 */
[----:B------:R-:W-:Y:S01]  /*8010*/  FADD.FTZ R0, R161, R0 ;  /* 0x00000000a1007221 */ /* 0x000fe20000010000 */
[----:B------:R-:W-:Y:S01]  /*8020*/  SEL R210, R2, RZ, !P1 ;  /* 0x000000ff02d27207 */ /* 0x000fe20004800000 */
[----:B------:R-:W-:Y:S02]  /*8030*/  FADD.FTZ R214, R162, R3 ;  /* 0x00000003a2d67221 */ /* 0x000fe40000010000 */
[C---:B------:R-:W-:Y:S04]  /*8040*/  HMMA.16816.F32 R36, R136.reuse, R140, R36 ;  /* 0x0000008c8824723c */ /* 0x040fe80000001824 */
[----:B------:R-:W-:Y:S04]  /*8050*/  FADD.FTZ R215, R160, R0 ;  /* 0x00000000a0d77221 */ /* 0x000fe80000010000 */
        /* <DEDUP_REMOVED lines=13> */
[C---:B-----5:R-:W-:Y:S08]  /*8130*/  HMMA.16816.F32 R92, R136.reuse, R12, R92 ;  /* 0x0000000c885c723c */ /* 0x060ff0000000185c */
[----:B------:R-:W-:Y:S01]  /*8140*/  HMMA.16816.F32 R96, R136, R14, R96 ;  /* 0x0000000e8860723c */ /* 0x000fe20000001860 */
[----:B------:R-:W-:Y:S07]  /*8150*/  @!UPT UIADD3 URZ, URZ, URZ, URZ ;  /* 0x0000003f3f3ff290 */ /* 0x000fee000fffe03f */
[----:B------:R-:W-:-:S11]  /*8160*/  @!P0 BRA `(.L_x_1252) ;  /* 0x0000050000008947 */ /* 0x000fd60003800000 */
[----:B------:R-:W-:Y:S01]  /*8170*/  IADD3 R2, R218, R211, R221 ;  /* 0x000000d3da027210 */ /* 0x000fe20007ffe0dd */
[----:B------:R-:W-:Y:S01]  /*8180*/  IMAD.MOV.U32 R193, RZ, RZ, RZ ;  /* 0x000000ffffc17224 */ /* 0x000fe200078e00ff */
[----:B------:R-:W-:Y:S01]  /*8190*/  SHF.R.S32.HI R233, RZ, 0x1f, R213 ;  /* 0x0000001fffe97819 */ /* 0x000fe200000114d5 */
[C---:B------:R-:W-:Y:S01]  /*81a0*/  IMAD.SHL.U32 R18, R213.reuse, 0x2, RZ ;  /* 0x00000002d5127824 */ /* 0x040fe200078e00ff */
[----:B------:R-:W-:Y:S01]  /*81b0*/  IADD3 R2, R2, -0x80, RZ ;  /* 0xffffff8002027810 */ /* 0x000fe20007ffe0ff */
[----:B------:R-:W-:Y:S01]  /*81c0*/  IMAD.SHL.U32 R17, R212, 0x2, RZ ;  /* 0x00000002d4117824 */ /* 0x000fe200078e00ff */
[----:B------:R-:W-:Y:S01]  /*81d0*/  SHF.L.U64.HI R15, R213, 0x1, R233 ;  /* 0x00000001d50f7819 */ /* 0x000fe200000102e9 */
[C---:B------:R-:W-:Y:S01]  /*81e0*/  IMAD.SHL.U32 R16, R195.reuse, 0x2, RZ ;  /* 0x00000002c3107824 */ /* 0x040fe200078e00ff */
[----:B------:R-:W-:Y:S01]  /*81f0*/  SHF.R.S32.HI R234, RZ, 0x1f, R212 ;  /* 0x0000001fffea7819 */ /* 0x000fe200000114d4 */
[----:B------:R-:W-:Y:S01]  /*8200*/  @P3 IMAD.HI.U32 R3, R2, c[0x0][0x2bc], RZ ;  /* 0x0000af0002033a27 */ /* 0x000fe200078e00ff */
[----:B------:R-:W-:Y:S02]  /*8210*/  SHF.R.S32.HI R233, RZ, 0x1f, R195 ;  /* 0x0000001fffe97819 */ /* 0x000fe400000114c3 */
[----:B------:R-:W-:Y:S01]  /*8220*/  SHF.L.U64.HI R14, R212, 0x1, R234 ;  /* 0x00000001d40e7819 */ /* 0x000fe200000102ea */
[----:B------:R-:W-:Y:S01]  /*8230*/  IMAD.MOV.U32 R0, RZ, RZ, R2 ;  /* 0x000000ffff007224 */ /* 0x000fe200078e0002 */
[----:B------:R-:W-:Y:S02]  /*8240*/  @P3 SHF.R.U32.HI R0, RZ, c[0x0][0x2c0], R3 ;  /* 0x0000b000ff003a19 */ /* 0x000fe40000011603 */
[----:B------:R-:W-:Y:S02]  /*8250*/  SHF.L.U64.HI R13, R195, 0x1, R233 ;  /* 0x00000001c30d7819 */ /* 0x000fe400000102e9 */
[C---:B------:R-:W-:Y:S04]  /*8260*/  @!P2 IADD3 R3, P0, R0.reuse, R224, RZ ;  /* 0x000000e00003a210 */ /* 0x040fe80007f1e0ff */
[----:B------:R-:W-:Y:S01]  /*8270*/  @!P2 LEA.HI.X.SX32 R5, R0, R229, 0x1, P0 ;  /* 0x000000e50005a211 */ /* 0x000fe200000f0eff */
        /* <DEDUP_REMOVED lines=18> */
[----:B------:R-:W-:-:S06]  /*83a0*/  BRA.DIV ~URZ, `(.L_x_1253) ;  /* 0x000066b27f007947 */ /* 0x000fcc000b800000 */
[----:B------:R1:W2:Y:S02]  /*83b0*/  SHFL.IDX PT, R4, R5, RZ, 0x181f ;  /* 0x00181fff05047589 */ /* 0x0002a400000e0000 */
.L_x_1313:
[----:B------:R-:W-:-:S05]  /*83c0*/  BRA.DIV ~URZ, `(.L_x_1254) ;  /* 0x000067027f007947 */ /* 0x000fca000b800000 */
[----:B------:R-:W3:Y:S01]  /*83d0*/  SHFL.IDX PT, R2, R12, RZ, 0x181f ;  /* 0x00181fff0c027589 */ /* 0x000ee200000e0000 */
[----:B------:R-:W-:Y:S01]  /*83e0*/  ISETP.GE.AND P5, PT, R195, c[0x0][0x1d4], PT ;  /* 0x00007500c3007a0c */ /* 0x000fe20003fa6270 */
[----:B------:R-:W-:Y:S01]  /*83f0*/  IMAD R0, R210, 0x6000, R232 ;  /* 0x00006000d2007824 */ /* 0x000fe200078e02e8 */
[----:B------:R-:W-:Y:S02]  /*8400*/  ISETP.GE.AND P1, PT, R212, c[0x0][0x1d4], PT ;  /* 0x00007500d4007a0c */ /* 0x000fe40003f26270 */
[C---:B---3--:R-:W-:Y:S02]  /*8410*/  IADD3 R8, P0, R2.reuse, R16, RZ ;  /* 0x0000001002087210 */ /* 0x048fe40007f1e0ff */
[----:B------:R-:W-:Y:S03]  /*8420*/  IADD3 R6, P6, R2, R17, RZ ;  /* 0x0000001102067210 */ /* 0x000fe60007fde0ff */
[C---:B--2---:R-:W-:Y:S01]  /*8430*/  IMAD.X R9, R4.reuse, 0x1, R13, P0 ;  /* 0x0000000104097824 */ /* 0x044fe200000e060d */
[----:B------:R-:W-:Y:S01]  /*8440*/  ISETP.GE.AND P0, PT, R213, c[0x0][0x1d4], PT ;  /* 0x00007500d5007a0c */ /* 0x000fe20003f06270 */
[----:B------:R-:W-:Y:S01]  /*8450*/  IMAD.X R7, R4, 0x1, R14, P6 ;  /* 0x0000000104077824 */ /* 0x000fe200030e060e */
        /* <DEDUP_REMOVED lines=8> */
[----:B------:R2:W1:Y:S02]  /*84e0*/  SHFL.IDX PT, R2, R12, 0x1, 0x181f ;  /* 0x00381f000c027f89 */ /* 0x00046400000e0000 */
[----:B-1-3--:R-:W-:Y:S02]  /*84f0*/  SEL R5, RZ, 0x10, P0 ;  /* 0x00000010ff057807 */ /* 0x00afe40000000000 */
[----:B-----5:R-:W-:Y:S02]  /*8500*/  SEL R11, RZ, 0x10, P5 ;  /* 0x00000010ff0b7807 */ /* 0x020fe40002800000 */
[----:B------:R-:W-:Y:S04]  /*8510*/  SEL R10, RZ, 0x10, P1 ;  /* 0x00000010ff0a7807 */ /* 0x000fe80000800000 */
.L_x_1314:
[----:B--2-4-:R-:W-:Y:S02]  /*8520*/  IADD3 R3, -R10, 0x10, RZ ;  /* 0x000000100a037810 */ /* 0x014fe40007ffe1ff */
[----:B------:R-:W-:Y:S02]  /*8530*/  IADD3 R8, -R11, 0x10, RZ ;  /* 0x000000100b087810 */ /* 0x000fe40007ffe1ff */
[----:B------:R-:W-:Y:S02]  /*8540*/  IADD3 R6, -R5, 0x10, RZ ;  /* 0x0000001005067810 */ /* 0x000fe40007ffe1ff */
[----:B------:R-:W-:Y:S02]  /*8550*/  LOP3.LUT R7, R3, 0xf, RZ, 0xc0, !PT ;  /* 0x0000000f03077812 */ /* 0x000fe400078ec0ff */
[----:B------:R-:W-:Y:S02]  /*8560*/  LOP3.LUT R8, R8, 0xf, RZ, 0xc0, !PT ;  /* 0x0000000f08087812 */ /* 0x000fe400078ec0ff */
[----:B------:R-:W-:Y:S02]  /*8570*/  LOP3.LUT R3, R6, 0xf, RZ, 0xc0, !PT ;  /* 0x0000000f06037812 */ /* 0x000fe400078ec0ff */
[-C--:B------:R-:W-:Y:S02]  /*8580*/  IADD3 R6, P6, P5, R7, R2.reuse, R17 ;  /* 0x0000000207067210 */ /* 0x080fe40007dde011 */
[----:B------:R-:W-:Y:S02]  /*8590*/  IADD3 R8, P1, P0, R8, R2, R16 ;  /* 0x0000000208087210 */ /* 0x000fe4000783e010 */
[-C--:B------:R-:W-:Y:S02]  /*85a0*/  IADD3.X R7, RZ, R4.reuse, R14, P6, P5 ;  /* 0x00000004ff077210 */ /* 0x080fe400037ea40e */
[----:B------:R-:W-:Y:S02]  /*85b0*/  ISETP.NE.U32.AND P6, PT, R11, RZ, PT ;  /* 0x000000ff0b00720c */ /* 0x000fe40003fc5070 */
[----:B------:R-:W-:Y:S02]  /*85c0*/  IADD3.X R9, RZ, R4, R13, P1, P0 ;  /* 0x00000004ff097210 */ /* 0x000fe40000fe040d */
        /* <DEDUP_REMOVED lines=10> */
.L_x_1252:
[----:B------:R-:W-:Y:S05]  /*8670*/  BSYNC B0 ;  /* 0x0000000000007941 */ /* 0x000fea0003800000 */
.L_x_1251:
[C---:B------:R-:W-:Y:S01]  /*8680*/  ISETP.GT.AND P0, PT, R201.reuse, R219, PT ;  /* 0x000000dbc900720c */ /* 0x040fe20003f04270 */
[----:B------:R-:W0:Y:S01]  /*8690*/  LDGDEPBAR ;  /* 0x00000000000079af */ /* 0x000e220000000000 */
[----:B------:R-:W-:Y:S01]  /*86a0*/  IADD3 R178, R201, -0x1, RZ ;  /* 0xffffffffc9b27810 */ /* 0x000fe20007ffe0ff */
[----:B------:R-:W-:Y:S01]  /*86b0*/  IMAD.MOV.U32 R127, RZ, RZ, R124 ;  /* 0x000000ffff7f7224 */ /* 0x000fe200078e007c */
[C---:B------:R-:W-:Y:S01]  /*86c0*/  ISETP.GE.AND P1, PT, R182.reuse, 0x1, PT ;  /* 0x00000001b600780c */ /* 0x040fe20003f26270 */
[----:B------:R-:W-:Y:S01]  /*86d0*/  IMAD.MOV.U32 R126, RZ, RZ, R125 ;  /* 0x000000ffff7e7224 */ /* 0x000fe200078e007d */
[----:B------:R-:W-:Y:S01]  /*86e0*/  IADD3 R182, R182, 0x1, RZ ;  /* 0x00000001b6b67810 */ /* 0x000fe20007ffe0ff */
[----:B------:R-:W-:Y:S03]  /*86f0*/  IMAD.MOV.U32 R201, RZ, RZ, R178 ;  /* 0x000000ffffc97224 */ /* 0x000fe600078e00b2 */
[----:B------:R-:W-:Y:S03]  /*8700*/  SEL R182, R182, RZ, !P1 ;  /* 0x000000ffb6b67207 */ /* 0x000fe60004800000 */
[----:B-1----:R-:W-:-:S05]  /*8710*/  @P0 BRA `(.L_x_1255) ;  /* 0xffffcc7000000947 */ /* 0x002fca000383ffff */
.L_x_1246:
[----:B------:R-:W-:Y:S01]  /*8720*/  ISETP.GE.AND P0, PT, R178, RZ, PT ;  /* 0x000000ffb200720c */ /* 0x000fe20003f06270 */
[----:B------:R-:W-:Y:S01]  /*8730*/  IMAD.MOV.U32 R200, RZ, RZ, 0x1f ;  /* 0x0000001fffc87424 */ /* 0x000fe200078e00ff */
[----:B------:R-:W-:-:S11]  /*8740*/  MOV R199, 0xffffffff ;  /* 0xffffffff00c77802 */ /* 0x000fd60000000f00 */
[----:B------:R-:W-:Y:S05]  /*8750*/  @!P0 BRA `(.L_x_1256) ;  /* 0x00002e8000008947 */ /* 0x000fea0003800000 */
[----:B------:R-:W-:Y:S02]  /*8760*/  MOV R126, R124 ;  /* 0x0000007c007e7202 */ /* 0x000fe40000000f00 */
[----:B------:R-:W-:Y:S02]  /*8770*/  MOV R0, R125 ;  /* 0x0000007d00007202 */ /* 0x000fe40000000f00 */
.L_x_1266:
[----:B------:R-:W-:Y:S04]  /*8780*/  DEPBAR.LE SB0, 0x2 ;  /* 0x000080800000791a */ /* 0x000fe80000000000 */
[----:B------:R-:W-:Y:S01]  /*8790*/  WARPSYNC 0xffffffff ;  /* 0xffffffff00007948 */ /* 0x000fe20003800000 */
[----:B------:R-:W-:Y:S01]  /*87a0*/  BAR.SYNC.DEFER_BLOCKING 0x0 ;  /* 0x0000000000007b1d */ /* 0x000fe20000010000 */
[----:B------:R-:W-:Y:S01]  /*87b0*/  IMAD R177, R182, 0x6000, RZ ;  /* 0x00006000b6b17824 */ /* 0x000fe200078e02ff */
[----:B------:R-:W-:Y:S04]  /*87c0*/  ISETP.NE.AND P0, PT, R178, RZ, PT ;  /* 0x000000ffb200720c */ /* 0x000fe80003f05270 */
        /* <DEDUP_REMOVED lines=38> */
.L_x_1315:
[----:B------:R-:W-:-:S05]  /*8a30*/  BRA.DIV ~URZ, `(.L_x_1260) ;  /* 0x000063527f007947 */ /* 0x000fca000b800000 */
[----:B------:R-:W5:Y:S01]  /*8a40*/  SHFL.IDX PT, R2, R21, RZ, 0x181f ;  /* 0x00181fff15027589 */ /* 0x000f6200000e0000 */
[----:B------:R-:W-:Y:S01]  /*8a50*/  ISETP.GE.AND P4, PT, R195, c[0x0][0x1d4], PT ;  /* 0x00007500c3007a0c */ /* 0x000fe20003f86270 */
[----:B------:R-:W-:Y:S01]  /*8a60*/  IMAD R4, R210, 0x6000, R231 ;  /* 0x00006000d2047824 */ /* 0x000fe200078e02e7 */
[----:B------:R-:W-:Y:S02]  /*8a70*/  ISETP.GE.AND P1, PT, R212, c[0x0][0x1d4], PT ;  /* 0x00007500d4007a0c */ /* 0x000fe40003f26270 */
[----:B------:R-:W-:Y:S02]  /*8a80*/  ISETP.GE.AND P0, PT, R213, c[0x0][0x1d4], PT ;  /* 0x00007500d5007a0c */ /* 0x000fe40003f06270 */
[C---:B-----5:R-:W-:Y:S02]  /*8a90*/  IADD3 R12, P5, R2.reuse, R29, RZ ;  /* 0x0000001d020c7210 */ /* 0x060fe40007fbe0ff */
[C---:B------:R-:W-:Y:S03]  /*8aa0*/  IADD3 R6, P6, R2.reuse, R30, RZ ;  /* 0x0000001e02067210 */ /* 0x040fe60007fde0ff */
[C---:B---3--:R-:W-:Y:S01]  /*8ab0*/  IMAD.X R13, R5.reuse, 0x1, R22, P5 ;  /* 0x00000001050d7824 */ /* 0x048fe200028e0616 */
[----:B------:R-:W-:Y:S01]  /*8ac0*/  IADD3 R14, P5, R2, R31, RZ ;  /* 0x0000001f020e7210 */ /* 0x000fe20007fbe0ff */
[C---:B------:R-:W-:Y:S01]  /*8ad0*/  IMAD.X R7, R5.reuse, 0x1, R23, P6 ;  /* 0x0000000105077824 */ /* 0x040fe200030e0617 */
[----:B------:R3:W4:Y:S03]  /*8ae0*/  SHFL.IDX PT, R2, R21, 0x1, 0x181f ;  /* 0x00381f0015027f89 */ /* 0x00072600000e0000 */
[----:B------:R-:W-:Y:S01]  /*8af0*/  IMAD.X R15, R5, 0x1, R28, P5 ;  /* 0x00000001050f7824 */ /* 0x000fe200028e061c */
[----:B------:R-:W-:Y:S01]  /*8b00*/  @!PT LDS RZ, [RZ] ;  /* 0x00000000fffff984 */ /* 0x000fe20000000800 */
[----:B------:R5:W-:Y:S04]  /*8b10*/  LDGSTS.E.BYPASS.LTC128B.128 [R4], [R12.64], !P4 ;  /* 0x000000000c047fae */ /* 0x000be8000e101d46 */
[----:B------:R2:W-:Y:S04]  /*8b20*/  LDGSTS.E.BYPASS.LTC128B.128 [R4+0x2000], [R6.64], !P1 ;  /* 0x0200000006047fae */ /* 0x0005e8000c901d46 */
[----:B------:R3:W1:Y:S04]  /*8b30*/  SHFL.IDX PT, R5, R20, 0x1, 0x181f ;  /* 0x00381f0014057f89 */ /* 0x00066800000e0000 */
[----:B------:R3:W-:Y:S01]  /*8b40*/  LDGSTS.E.BYPASS.LTC128B.128 [R4+0x4000], [R14.64], !P0 ;  /* 0x040000000e047fae */ /* 0x0007e2000c101d46 */
[----:B-----5:R-:W-:Y:S02]  /*8b50*/  SEL R12, RZ, 0x10, P4 ;  /* 0x00000010ff0c7807 */ /* 0x020fe40002000000 */
[----:B--2---:R-:W-:Y:S02]  /*8b60*/  SEL R7, RZ, 0x10, P1 ;  /* 0x00000010ff077807 */ /* 0x004fe40000800000 */
[----:B------:R-:W-:Y:S02]  /*8b70*/  SEL R6, RZ, 0x10, P0 ;  /* 0x00000010ff067807 */ /* 0x000fe40000000000 */
.L_x_1316:
[----:B-1-34-:R-:W-:Y:S02]  /*8b80*/  IADD3 R14, -R12, 0x10, RZ ;  /* 0x000000100c0e7810 */ /* 0x01afe40007ffe1ff */
[----:B------:R-:W-:Y:S02]  /*8b90*/  IADD3 R3, -R7, 0x10, RZ ;  /* 0x0000001007037810 */ /* 0x000fe40007ffe1ff */
[----:B------:R-:W-:Y:S02]  /*8ba0*/  LOP3.LUT R14, R14, 0xf, RZ, 0xc0, !PT ;  /* 0x0000000f0e0e7812 */ /* 0x000fe400078ec0ff */
[----:B------:R-:W-:Y:S02]  /*8bb0*/  ISETP.NE.U32.AND P6, PT, R12, RZ, PT ;  /* 0x000000ff0c00720c */ /* 0x000fe40003fc5070 */
[-C--:B------:R-:W-:Y:S02]  /*8bc0*/  IADD3 R14, P5, P4, R14, R2.reuse, R29 ;  /* 0x000000020e0e7210 */ /* 0x080fe40007cbe01d */
[----:B------:R-:W-:Y:S02]  /*8bd0*/  LOP3.LUT R3, R3, 0xf, RZ, 0xc0, !PT ;  /* 0x0000000f03037812 */ /* 0x000fe400078ec0ff */
[C---:B------:R-:W-:Y:S02]  /*8be0*/  IADD3 R13, -R6.reuse, 0x10, RZ ;  /* 0x00000010060d7810 */ /* 0x040fe40007ffe1ff */
[-C--:B------:R-:W-:Y:S02]  /*8bf0*/  IADD3.X R15, RZ, R5.reuse, R22, P5, P4 ;  /* 0x00000005ff0f7210 */ /* 0x080fe40002fe8416 */
[----:B------:R-:W-:Y:S02]  /*8c00*/  ISETP.NE.U32.AND P5, PT, R7, RZ, PT ;  /* 0x000000ff0700720c */ /* 0x000fe40003fa5070 */
[-C--:B------:R-:W-:Y:S01]  /*8c10*/  IADD3 R12, P1, P0, R3, R2.reuse, R30 ;  /* 0x00000002030c7210 */ /* 0x080fe2000783e01e */
[----:B------:R-:W-:Y:S01]  /*8c20*/  @!PT LDS RZ, [RZ] ;  /* 0x00000000fffff984 */ /* 0x000fe20000000800 */
[----:B------:R-:W-:Y:S01]  /*8c30*/  @!PT LDS RZ, [RZ] ;  /* 0x00000000fffff984 */ /* 0x000fe20000000800 */
[----:B------:R-:W-:Y:S01]  /*8c40*/  @!PT LDS RZ, [RZ] ;  /* 0x00000000fffff984 */ /* 0x000fe20000000800 */
[----:B------:R1:W-:Y:S01]  /*8c50*/  LDGSTS.E.BYPASS.LTC128B.128.ZFILL [R4+0x1000], [R14.64], P6 ;  /* 0x010000000e047fae */ /* 0x0003e2000b141d46 */
[----:B------:R-:W-:Y:S02]  /*8c60*/  LOP3.LUT R3, R13, 0xf, RZ, 0xc0, !PT ;  /* 0x0000000f0d037812 */ /* 0x000fe400078ec0ff */
[----:B------:R-:W-:Y:S02]  /*8c70*/  ISETP.NE.U32.AND P4, PT, R6, RZ, PT ;  /* 0x000000ff0600720c */ /* 0x000fe40003f85070 */
[-C--:B------:R-:W-:Y:S02]  /*8c80*/  IADD3.X R13, RZ, R5.reuse, R23, P1, P0 ;  /* 0x00000005ff0d7210 */ /* 0x080fe40000fe0417 */
[----:B------:R-:W-:Y:S03]  /*8c90*/  IADD3 R2, P1, P0, R3, R2, R31 ;  /* 0x0000000203027210 */ /* 0x000fe6000783e01f */
[----:B------:R1:W-:Y:S01]  /*8ca0*/  LDGSTS.E.BYPASS.LTC128B.128.ZFILL [R4+0x3000], [R12.64], P5 ;  /* 0x030000000c047fae */ /* 0x0003e2000a941d46 */
[----:B------:R-:W-:Y:S05]  /*8cb0*/  IADD3.X R3, RZ, R5, R28, P1, P0 ;  /* 0x00000005ff037210 */ /* 0x000fea0000fe041c */
[----:B------:R1:W-:Y:S04]  /*8cc0*/  LDGSTS.E.BYPASS.LTC128B.128.ZFILL [R4+0x5000], [R2.64], P4 ;  /* 0x0500000002047fae */ /* 0x0003e8000a141d46 */
.L_x_1258:
[----:B------:R-:W-:Y:S05]  /*8cd0*/  BSYNC B0 ;  /* 0x0000000000007941 */ /* 0x000fea0003800000 */
.L_x_1257:
[----:B------:R-:W0:Y:S01]  /*8ce0*/  LDGDEPBAR ;  /* 0x00000000000079af */ /* 0x000e220000000000 */
[----:B------:R-:W-:Y:S01]  /*8cf0*/  WARPSYNC 0xffffffff ;  /* 0xffffffff00007948 */ /* 0x000fe20003800000 */
[C---:B-123--:R-:W-:Y:S03]  /*8d00*/  HMMA.16816.F32 R4, R32.reuse, R8, RZ ;  /* 0x000000082004723c */ /* 0x04efe600000018ff */
[----:B------:R-:W-:Y:S01]  /*8d10*/  ISETP.GE.AND P0, PT, R210, 0x1, PT ;  /* 0x00000001d200780c */ /* 0x000fe20003f06270 */
[C-C-:B------:R-:W-:Y:S01]  /*8d20*/  IMAD.IADD R2, R187.reuse, 0x1, R124.reuse ;  /* 0x00000001bb027824 */ /* 0x140fe200078e027c */
[----:B------:R-:W-:Y:S01]  /*8d30*/  LDSM.16.M88.4 R164, [R185] ;  /* 0x00000000b9a4783b */ /* 0x000fe20000000200 */
[C---:B------:R-:W-:Y:S01]  /*8d40*/  IADD3 R3, R188.reuse, R124, R187 ;  /* 0x0000007cbc037210 */ /* 0x040fe20007ffe0bb */
[----:B------:R-:W-:Y:S01]  /*8d50*/  IMAD.IADD R176, R187, 0x1, R127 ;  /* 0x00000001bbb07824 */ /* 0x000fe200078e027f */
[C---:B------:R-:W-:Y:S01]  /*8d60*/  HMMA.16816.F32 R8, R32.reuse, R10, RZ ;  /* 0x0000000a2008723c */ /* 0x040fe200000018ff */
[----:B------:R-:W-:Y:S03]  /*8d70*/  IMAD.IADD R125, R188, 0x1, R124 ;  /* 0x00000001bc7d7824 */ /* 0x000fe600078e027c */
[----:B------:R-:W-:Y:S04]  /*8d80*/  LDSM.16.M88.4 R160, [R2+0x800] ;  /* 0x0008000002a0783b */ /* 0x000fe80000000200 */
[C---:B----4-:R-:W-:Y:S03]  /*8d90*/  HMMA.16816.F32 R12, R32.reuse, R16, RZ ;  /* 0x00000010200c723c */ /* 0x050fe600000018ff */
[----:B------:R-:W-:Y:S05]  /*8da0*/  LDSM.16.M88.4 R168, [R176] ;  /* 0x00000000b0a8783b */ /* 0x000fea0000000200 */
[C---:B------:R-:W-:Y:S02]  /*8db0*/  HMMA.16816.F32 R16, R32.reuse, R18, RZ ;  /* 0x000000122010723c */ /* 0x040fe400000018ff */
[----:B------:R-:W-:Y:S06]  /*8dc0*/  LDSM.16.M88.4 R172, [R176+0x800] ;  /* 0x00080000b0ac783b */ /* 0x000fec0000000200 */
[C---:B------:R-:W-:Y:S08]  /*8dd0*/  HMMA.16816.F32 R20, R32.reuse, R24, RZ ;  /* 0x000000182014723c */ /* 0x040ff000000018ff */
[C---:B------:R-:W-:Y:S08]  /*8de0*/  HMMA.16816.F32 R24, R32.reuse, R26, RZ ;  /* 0x0000001a2018723c */ /* 0x040ff000000018ff */
[C---:B------:R-:W-:Y:S08]  /*8df0*/  HMMA.16816.F32 R28, R32.reuse, R136, RZ ;  /* 0x00000088201c723c */ /* 0x040ff000000018ff */
[----:B------:R-:W-:Y:S01]  /*8e00*/  HMMA.16816.F32 R32, R32, R138, RZ ;  /* 0x0000008a2020723c */ /* 0x000fe200000018ff */
[----:B------:R-:W-:Y:S07]  /*8e10*/  LDSM.16.M88.4 R136, [R186] ;  /* 0x00000000ba88783b */ /* 0x000fee0000000200 */
[C---:B------:R-:W-:Y:S08]  /*8e20*/  HMMA.16816.F32 R4, R140.reuse, R144, R4 ;  /* 0x000000908c04723c */ /* 0x040ff00000001804 */
[C---:B------:R-:W-:Y:S01]  /*8e30*/  HMMA.16816.F32 R8, R140.reuse, R146, R8 ;  /* 0x000000928c08723c */ /* 0x040fe20000001808 */
        /* <DEDUP_REMOVED lines=13> */
[----:B------:R-:W-:Y:S07]  /*8f10*/  LDSM.16.M88.4 R144, [R183+0x4000] ;  /* 0x00400000b790783b */ /* 0x000fee0000000200 */
[C---:B------:R-:W-:Y:S08]  /*8f20*/  HMMA.16816.F32 R12, R136.reuse, R160, R12 ;  /* 0x000000a0880c723c */ /* 0x040ff0000000180c */
[C---:B------:R-:W-:Y:S01]  /*8f30*/  HMMA.16816.F32 R16, R136.reuse, R162, R16 ;  /* 0x000000a28810723c */ /* 0x040fe20000001810 */
[----:B------:R-:W-:Y:S07]  /*8f40*/  LDSM.16.M88.4 R160, [R124+0x3800] ;  /* 0x003800007ca0783b */ /* 0x000fee0000000200 */
[C---:B--2---:R-:W-:Y:S08]  /*8f50*/  HMMA.16816.F32 R20, R136.reuse, R148, R20 ;  /* 0x000000948814723c */ /* 0x044ff00000001814 */
[C---:B------:R-:W-:Y:S01]  /*8f60*/  HMMA.16816.F32 R24, R136.reuse, R150, R24 ;  /* 0x000000968818723c */ /* 0x040fe20000001818 */
[----:B------:R-:W-:Y:S07]  /*8f70*/  LDSM.16.M88.4 R148, [R124+0x2000] ;  /* 0x002000007c94783b */ /* 0x000fee0000000200 */
[C---:B---3--:R-:W-:Y:S08]  /*8f80*/  HMMA.16816.F32 R28, R136.reuse, R152, R28 ;  /* 0x00000098881c723c */ /* 0x048ff0000000181c */
[----:B------:R-:W-:Y:S01]  /*8f90*/  HMMA.16816.F32 R32, R136, R154, R32 ;  /* 0x0000009a8820723c */ /* 0x000fe20000001820 */
[----:B------:R-:W1:Y:S07]  /*8fa0*/  LDSM.16.M88.4 R136, [R176+0x1800] ;  /* 0x00180000b088783b */ /* 0x000e6e0000000200 */
[C---:B------:R-:W-:Y:S01]  /*8fb0*/  HMMA.16816.F32 R4, R164.reuse, R168, R4 ;  /* 0x000000a8a404723c */ /* 0x040fe20000001804 */
[----:B------:R-:W2:Y:S07]  /*8fc0*/  LDSM.16.M88.4 R152, [R124+0x2800] ;  /* 0x002800007c98783b */ /* 0x000eae0000000200 */
[C---:B------:R-:W-:Y:S01]  /*8fd0*/  HMMA.16816.F32 R8, R164.reuse, R170, R8 ;  /* 0x000000aaa408723c */ /* 0x040fe20000001808 */
[----:B------:R-:W-:Y:S07]  /*8fe0*/  LDSM.16.M88.4 R168, [R127+0x2000] ;  /* 0x002000007fa8783b */ /* 0x000fee0000000200 */
[C---:B------:R-:W-:Y:S08]  /*8ff0*/  HMMA.16816.F32 R12, R164.reuse, R172, R12 ;  /* 0x000000aca40c723c */ /* 0x040ff0000000180c */
[C---:B------:R-:W-:Y:S01]  /*9000*/  HMMA.16816.F32 R16, R164.reuse, R174, R16 ;  /* 0x000000aea410723c */ /* 0x040fe20000001810 */
[----:B------:R-:W-:Y:S07]  /*9010*/  LDSM.16.M88.4 R172, [R125+0x3800] ;  /* 0x003800007dac783b */ /* 0x000fee0000000200 */
[C---:B----4-:R-:W-:Y:S08]  /*9020*/  HMMA.16816.F32 R20, R164.reuse, R140, R20 ;  /* 0x0000008ca414723c */ /* 0x050ff00000001814 */
[C---:B------:R-:W-:Y:S01]  /*9030*/  HMMA.16816.F32 R24, R164.reuse, R142, R24 ;  /* 0x0000008ea418723c */ /* 0x040fe20000001818 */
[----:B------:R-:W3:Y:S07]  /*9040*/  LDSM.16.M88.4 R140, [R184+0x4000] ;  /* 0x00400000b88c783b */ /* 0x000eee0000000200 */
[C---:B-1----:R-:W-:Y:S08]  /*9050*/  HMMA.16816.F32 R28, R164.reuse, R136, R28 ;  /* 0x00000088a41c723c */ /* 0x042ff0000000181c */
[----:B------:R-:W-:Y:S01]  /*9060*/  HMMA.16816.F32 R32, R164, R138, R32 ;  /* 0x0000008aa420723c */ /* 0x000fe20000001820 */
[----:B------:R-:W1:Y:S07]  /*9070*/  LDSM.16.M88.4 R136, [R125+0x2800] ;  /* 0x002800007d88783b */ /* 0x000e6e0000000200 */
[C---:B------:R-:W-:Y:S01]  /*9080*/  HMMA.16816.F32 R4, R144.reuse, R148, R4 ;  /* 0x000000949004723c */ /* 0x040fe20000001804 */
[----:B------:R-:W4:Y:S07]  /*9090*/  LDSM.16.M88.4 R164, [R125+0x3000] ;  /* 0x003000007da4783b */ /* 0x000f2e0000000200 */
[C---:B------:R-:W-:Y:S01]  /*90a0*/  HMMA.16816.F32 R8, R144.reuse, R150, R8 ;  /* 0x000000969008723c */ /* 0x040fe20000001808 */
[----:B------:R-:W-:Y:S07]  /*90b0*/  LDSM.16.M88.4 R148, [R186+0x4000] ;  /* 0x00400000ba94783b */ /* 0x000fee0000000200 */
[C---:B--2---:R-:W-:Y:S08]  /*90c0*/  HMMA.16816.F32 R12, R144.reuse, R152, R12 ;  /* 0x00000098900c723c */ /* 0x044ff0000000180c */
[C---:B------:R-:W-:Y:S01]  /*90d0*/  HMMA.16816.F32 R16, R144.reuse, R154, R16 ;  /* 0x0000009a9010723c */ /* 0x040fe20000001810 */
[----:B------:R-:W2:Y:S07]  /*90e0*/  LDSM.16.M88.4 R152, [R2+0x2000] ;  /* 0x002000000298783b */ /* 0x000eae0000000200 */
[C---:B------:R-:W-:Y:S08]  /*90f0*/  HMMA.16816.F32 R20, R144.reuse, R156, R20 ;  /* 0x0000009c9014723c */ /* 0x040ff00000001814 */
[C---:B------:R-:W-:Y:S01]  /*9100*/  HMMA.16816.F32 R24, R144.reuse, R158, R24 ;  /* 0x0000009e9018723c */ /* 0x040fe20000001818 */
[----:B------:R-:W-:Y:S07]  /*9110*/  LDSM.16.M88.4 R156, [R2+0x3000] ;  /* 0x00300000029c783b */ /* 0x000fee0000000200 */
[C---:B------:R-:W-:Y:S08]  /*9120*/  HMMA.16816.F32 R28, R144.reuse, R160, R28 ;  /* 0x000000a0901c723c */ /* 0x040ff0000000181c */
[----:B------:R-:W-:Y:S01]  /*9130*/  HMMA.16816.F32 R32, R144, R162, R32 ;  /* 0x000000a29020723c */ /* 0x000fe20000001820 */
[----:B------:R-:W5:Y:S07]  /*9140*/  LDSM.16.M88.4 R144, [R2+0x2800] ;  /* 0x002800000290783b */ /* 0x000f6e0000000200 */
[C---:B---3--:R-:W-:Y:S01]  /*9150*/  HMMA.16816.F32 R4, R140.reuse, R168, R4 ;  /* 0x000000a88c04723c */ /* 0x048fe20000001804 */
[----:B------:R-:W-:Y:S07]  /*9160*/  LDSM.16.M88.4 R160, [R185+0x4000] ;  /* 0x00400000b9a0783b */ /* 0x000fee0000000200 */
[C---:B------:R-:W-:Y:S01]  /*9170*/  HMMA.16816.F32 R8, R140.reuse, R170, R8 ;  /* 0x000000aa8c08723c */ /* 0x040fe20000001808 */
[----:B------:R-:W-:Y:S07]  /*9180*/  LDSM.16.M88.4 R168, [R3+0x3000] ;  /* 0x0030000003a8783b */ /* 0x000fee0000000200 */
[C---:B-1----:R-:W-:Y:S08]  /*9190*/  HMMA.16816.F32 R12, R140.reuse, R136, R12 ;  /* 0x000000888c0c723c */ /* 0x042ff0000000180c */
[C---:B------:R-:W-:Y:S01]  /*91a0*/  HMMA.16816.F32 R16, R140.reuse, R138, R16 ;  /* 0x0000008a8c10723c */ /* 0x040fe20000001810 */
[----:B------:R-:W1:Y:S07]  /*91b0*/  LDSM.16.M88.4 R136, [R2+0x3800] ;  /* 0x003800000288783b */ /* 0x000e6e0000000200 */
[C---:B----4-:R-:W-:Y:S08]  /*91c0*/  HMMA.16816.F32 R20, R140.reuse, R164, R20 ;  /* 0x000000a48c14723c */ /* 0x050ff00000001814 */
[C---:B------:R-:W-:Y:S01]  /*91d0*/  HMMA.16816.F32 R24, R140.reuse, R166, R24 ;  /* 0x000000a68c18723c */ /* 0x040fe20000001818 */
[----:B------:R-:W3:Y:S07]  /*91e0*/  LDSM.16.M88.4 R164, [R176+0x2000] ;  /* 0x00200000b0a4783b */ /* 0x000eee0000000200 */
[C---:B------:R-:W-:Y:S08]  /*91f0*/  HMMA.16816.F32 R28, R140.reuse, R172, R28 ;  /* 0x000000ac8c1c723c */ /* 0x040ff0000000181c */
[----:B------:R-:W-:Y:S01]  /*9200*/  HMMA.16816.F32 R32, R140, R174, R32 ;  /* 0x000000ae8c20723c */ /* 0x000fe20000001820 */
[----:B------:R-:W4:Y:S07]  /*9210*/  LDSM.16.M88.4 R140, [R3+0x2800] ;  /* 0x00280000038c783b */ /* 0x000f2e0000000200 */
[C---:B--2---:R-:W-:Y:S08]  /*9220*/  HMMA.16816.F32 R4, R148.reuse, R152, R4 ;  /* 0x000000989404723c */ /* 0x044ff00000001804 */
[C---:B------:R-:W-:Y:S01]  /*9230*/  HMMA.16816.F32 R8, R148.reuse, R154, R8 ;  /* 0x0000009a9408723c */ /* 0x040fe20000001808 */
[----:B------:R-:W-:Y:S07]  /*9240*/  LDSM.16.M88.4 R152, [R124+0x5000] ;  /* 0x005000007c98783b */ /* 0x000fee0000000200 */
[C---:B-----5:R-:W-:Y:S08]  /*9250*/  HMMA.16816.F32 R12, R148.reuse, R144, R12 ;  /* 0x00000090940c723c */ /* 0x060ff0000000180c */
[C---:B------:R-:W-:Y:S01]  /*9260*/  HMMA.16816.F32 R16, R148.reuse, R146, R16 ;  /* 0x000000929410723c */ /* 0x040fe20000001810 */
[----:B------:R-:W2:Y:S07]  /*9270*/  LDSM.16.M88.4 R144, [R3+0x3800] ;  /* 0x003800000390783b */ /* 0x000eae0000000200 */
[C---:B------:R-:W-:Y:S08]  /*9280*/  HMMA.16816.F32 R20, R148.reuse, R156, R20 ;  /* 0x0000009c9414723c */ /* 0x040ff00000001814 */
[C---:B------:R-:W-:Y:S01]  /*9290*/  HMMA.16816.F32 R24, R148.reuse, R158, R24 ;  /* 0x0000009e9418723c */ /* 0x040fe20000001818 */
[----:B------:R-:W-:Y:S07]  /*92a0*/  LDSM.16.M88.4 R156, [R124+0x5800] ;  /* 0x005800007c9c783b */ /* 0x000fee0000000200 */
[C---:B-1----:R-:W-:Y:S08]  /*92b0*/  HMMA.16816.F32 R28, R148.reuse, R136, R28 ;  /* 0x00000088941c723c */ /* 0x042ff0000000181c */
[----:B------:R-:W-:Y:S01]  /*92c0*/  HMMA.16816.F32 R32, R148, R138, R32 ;  /* 0x0000008a9420723c */ /* 0x000fe20000001820 */
[----:B------:R-:W-:Y:S07]  /*92d0*/  LDSM.16.M88.4 R136, [R183+0x8000] ;  /* 0x00800000b788783b */ /* 0x000fee0000000200 */
[C---:B---3--:R-:W-:Y:S01]  /*92e0*/  HMMA.16816.F32 R4, R160.reuse, R164, R4 ;  /* 0x000000a4a004723c */ /* 0x048fe20000001804 */
[----:B------:R-:W1:Y:S07]  /*92f0*/  LDSM.16.M88.4 R148, [R124+0x4000] ;  /* 0x004000007c94783b */ /* 0x000e6e0000000200 */
[C---:B------:R-:W-:Y:S01]  /*9300*/  HMMA.16816.F32 R8, R160.reuse, R166, R8 ;  /* 0x000000a6a008723c */ /* 0x040fe20000001808 */
[----:B------:R-:W-:Y:S07]  /*9310*/  LDSM.16.M88.4 R164, [R184+0x8000] ;  /* 0x00800000b8a4783b */ /* 0x000fee0000000200 */
[C---:B----4-:R-:W-:Y:S08]  /*9320*/  HMMA.16816.F32 R12, R160.reuse, R140, R12 ;  /* 0x0000008ca00c723c */ /* 0x050ff0000000180c */
[C---:B------:R-:W-:Y:S01]  /*9330*/  HMMA.16816.F32 R16, R160.reuse, R142, R16 ;  /* 0x0000008ea010723c */ /* 0x040fe20000001810 */
[----:B------:R-:W3:Y:S07]  /*9340*/  LDSM.16.M88.4 R140, [R124+0x4800] ;  /* 0x004800007c8c783b */ /* 0x000eee0000000200 */
[C---:B------:R-:W-:Y:S08]  /*9350*/  HMMA.16816.F32 R20, R160.reuse, R168, R20 ;  /* 0x000000a8a014723c */ /* 0x040ff00000001814 */
[C---:B------:R-:W-:Y:S01]  /*9360*/  HMMA.16816.F32 R24, R160.reuse, R170, R24 ;  /* 0x000000aaa018723c */ /* 0x040fe20000001818 */
[----:B------:R-:W4:Y:S07]  /*9370*/  LDSM.16.M88.4 R168, [R127+0x4000] ;  /* 0x004000007fa8783b */ /* 0x000f2e0000000200 */
[C---:B--2---:R-:W-:Y:S08]  /*9380*/  HMMA.16816.F32 R28, R160.reuse, R144, R28 ;  /* 0x00000090a01c723c */ /* 0x044ff0000000181c */
[----:B------:R-:W-:Y:S01]  /*9390*/  HMMA.16816.F32 R32, R160, R146, R32 ;  /* 0x00000092a020723c */ /* 0x000fe20000001820 */
[----:B------:R-:W2:Y:S07]  /*93a0*/  LDSM.16.M88.4 R144, [R125+0x4800] ;  /* 0x004800007d90783b */ /* 0x000eae0000000200 */
[C---:B-1----:R-:W-:Y:S01]  /*93b0*/  HMMA.16816.F32 R4, R136.reuse, R148, R4 ;  /* 0x000000948804723c */ /* 0x042fe20000001804 */
[----:B------:R-:W1:Y:S07]  /*93c0*/  LDSM.16.M88.4 R160, [R125+0x5000] ;  /* 0x005000007da0783b */ /* 0x000e6e0000000200 */
[C---:B------:R-:W-:Y:S01]  /*93d0*/  HMMA.16816.F32 R8, R136.reuse, R150, R8 ;  /* 0x000000968808723c */ /* 0x040fe20000001808 */
[----:B------:R-:W-:Y:S07]  /*93e0*/  LDSM.16.M88.4 R148, [R2+0x4000] ;  /* 0x004000000294783b */ /* 0x000fee0000000200 */
        /* <DEDUP_REMOVED lines=8> */
[----:B------:R-:W3:Y:S07]  /*9470*/  LDSM.16.M88.4 R136, [R125+0x5800] ;  /* 0x005800007d88783b */ /* 0x000eee0000000200 */
[C---:B----4-:R-:W-:Y:S01]  /*9480*/  HMMA.16816.F32 R4, R164.reuse, R168, R4 ;  /* 0x000000a8a404723c */ /* 0x050fe20000001804 */
[----:B------:R-:W-:Y:S07]  /*9490*/  LDSM.16.M88.4 R156, [R2+0x5800] ;  /* 0x00580000029c783b */ /* 0x000fee0000000200 */
        /* <DEDUP_REMOVED lines=8> */
[C---:B---3--:R-:W-:Y:S08]  /*9520*/  HMMA.16816.F32 R28, R164.reuse, R136, R28 ;  /* 0x00000088a41c723c */ /* 0x048ff0000000181c */
[----:B------:R-:W-:Y:S01]  /*9530*/  HMMA.16816.F32 R32, R164, R138, R32 ;  /* 0x0000008aa420723c */ /* 0x000fe20000001820 */
[----:B------:R-:W3:Y:S07]  /*9540*/  LDSM.16.M88.4 R136, [R3+0x4800] ;  /* 0x004800000388783b */ /* 0x000eee0000000200 */
[C---:B------:R-:W-:Y:S08]  /*9550*/  HMMA.16816.F32 R4, R140.reuse, R148, R4 ;  /* 0x000000948c04723c */ /* 0x040ff00000001804 */
[C---:B------:R-:W-:Y:S08]  /*9560*/  HMMA.16816.F32 R8, R140.reuse, R150, R8 ;  /* 0x000000968c08723c */ /* 0x040ff00000001808 */
[C---:B--2---:R-:W-:Y:S08]  /*9570*/  HMMA.16816.F32 R12, R140.reuse, R144, R12 ;  /* 0x000000908c0c723c */ /* 0x044ff0000000180c */
[C---:B------:R-:W-:Y:S01]  /*9580*/  HMMA.16816.F32 R16, R140.reuse, R146, R16 ;  /* 0x000000928c10723c */ /* 0x040fe20000001810 */
[----:B------:R-:W2:Y:S07]  /*9590*/  LDSM.16.M88.4 R144, [R3+0x5000] ;  /* 0x005000000390783b */ /* 0x000eae0000000200 */
[C---:B------:R-:W-:Y:S08]  /*95a0*/  HMMA.16816.F32 R20, R140.reuse, R152, R20 ;  /* 0x000000988c14723c */ /* 0x040ff00000001814 */
[C---:B------:R-:W-:Y:S08]  /*95b0*/  HMMA.16816.F32 R24, R140.reuse, R154, R24 ;  /* 0x0000009a8c18723c */ /* 0x040ff00000001818 */
[C---:B------:R-:W-:Y:S08]  /*95c0*/  HMMA.16816.F32 R28, R140.reuse, R156, R28 ;  /* 0x0000009c8c1c723c */ /* 0x040ff0000000181c */
[----:B------:R-:W-:Y:S01]  /*95d0*/  HMMA.16816.F32 R32, R140, R158, R32 ;  /* 0x0000009e8c20723c */ /* 0x000fe20000001820 */
[----:B------:R4:W5:Y:S07]  /*95e0*/  LDSM.16.M88.4 R140, [R3+0x5800] ;  /* 0x00580000038c783b */ /* 0x00096e0000000200 */
[C---:B-1----:R-:W-:Y:S08]  /*95f0*/  HMMA.16816.F32 R4, R160.reuse, R168, R4 ;  /* 0x000000a8a004723c */ /* 0x042ff00000001804 */
[C---:B------:R-:W-:Y:S08]  /*9600*/  HMMA.16816.F32 R8, R160.reuse, R170, R8 ;  /* 0x000000aaa008723c */ /* 0x040ff00000001808 */
[C---:B---3--:R-:W-:Y:S08]  /*9610*/  HMMA.16816.F32 R12, R160.reuse, R136, R12 ;  /* 0x00000088a00c723c */ /* 0x048ff0000000180c */
[----:B----4-:R-:W-:Y:S01]  /*9620*/  FMNMX.FTZ R3, R4, R0, !PT ;  /* 0x0000000004037209 */ /* 0x010fe20007810000 */
[C---:B------:R-:W-:Y:S03]  /*9630*/  HMMA.16816.F32 R16, R160.reuse, R138, R16 ;  /* 0x0000008aa010723c */ /* 0x040fe60000001810 */
[----:B------:R-:W-:Y:S02]  /*9640*/  FMNMX.FTZ R2, R6, R126, !PT ;  /* 0x0000007e06027209 */ /* 0x000fe40007810000 */
[----:B------:R-:W-:Y:S02]  /*9650*/  FMNMX.FTZ R3, R5, R3, !PT ;  /* 0x0000000305037209 */ /* 0x000fe40007810000 */
[----:B------:R-:W-:Y:S01]  /*9660*/  FMNMX.FTZ R2, R7, R2, !PT ;  /* 0x0000000207027209 */ /* 0x000fe20007810000 */
[C---:B--2---:R-:W-:Y:S04]  /*9670*/  HMMA.16816.F32 R20, R160.reuse, R144, R20 ;  /* 0x00000090a014723c */ /* 0x044fe80000001814 */
[----:B------:R-:W-:Y:S02]  /*9680*/  FMNMX.FTZ R3, R8, R3, !PT ;  /* 0x0000000308037209 */ /* 0x000fe40007810000 */
[----:B------:R-:W-:Y:S02]  /*9690*/  FMNMX.FTZ R2, R10, R2, !PT ;  /* 0x000000020a027209 */ /* 0x000fe40007810000 */
[----:B------:R-:W-:Y:S01]  /*96a0*/  FMNMX.FTZ R3, R9, R3, !PT ;  /* 0x0000000309037209 */ /* 0x000fe20007810000 */
[C---:B------:R-:W-:Y:S03]  /*96b0*/  HMMA.16816.F32 R24, R160.reuse, R146, R24 ;  /* 0x00000092a018723c */ /* 0x040fe60000001818 */
[----:B------:R-:W-:Y:S02]  /*96c0*/  FMNMX.FTZ R2, R11, R2, !PT ;  /* 0x000000020b027209 */ /* 0x000fe40007810000 */
[----:B------:R-:W-:Y:S02]  /*96d0*/  FMNMX.FTZ R3, R12, R3, !PT ;  /* 0x000000030c037209 */ /* 0x000fe40007810000 */
[----:B------:R-:W-:Y:S01]  /*96e0*/  FMNMX.FTZ R2, R14, R2, !PT ;  /* 0x000000020e027209 */ /* 0x000fe20007810000 */
[C---:B-----5:R-:W-:Y:S04]  /*96f0*/  HMMA.16816.F32 R28, R160.reuse, R140, R28 ;  /* 0x0000008ca01c723c */ /* 0x060fe8000000181c */
[----:B------:R-:W-:Y:S02]  /*9700*/  FMNMX.FTZ R3, R13, R3, !PT ;  /* 0x000000030d037209 */ /* 0x000fe40007810000 */
[----:B------:R-:W-:Y:S02]  /*9710*/  FMNMX.FTZ R2, R15, R2, !PT ;  /* 0x000000020f027209 */ /* 0x000fe40007810000 */
[----:B------:R-:W-:Y:S01]  /*9720*/  FMNMX.FTZ R3, R16, R3, !PT ;  /* 0x0000000310037209 */ /* 0x000fe20007810000 */
[----:B------:R-:W-:Y:S03]  /*9730*/  HMMA.16816.F32 R32, R160, R142, R32 ;  /* 0x0000008ea020723c */ /* 0x000fe60000001820 */
[----:B------:R-:W-:Y:S02]  /*9740*/  FMNMX.FTZ R2, R18, R2, !PT ;  /* 0x0000000212027209 */ /* 0x000fe40007810000 */
[----:B------:R-:W-:Y:S02]  /*9750*/  FMNMX.FTZ R3, R17, R3, !PT ;  /* 0x0000000311037209 */ /* 0x000fe40007810000 */
[----:B------:R-:W-:Y:S02]  /*9760*/  FMNMX.FTZ R2, R19, R2, !PT ;  /* 0x0000000213027209 */ /* 0x000fe40007810000 */
[----:B------:R-:W-:Y:S03]  /*9770*/  FMNMX.FTZ R125, R20, R3, !PT ;  /* 0x00000003147d7209 */ /* 0x000fe60007810000 */
        /* <DEDUP_REMOVED lines=11> */
[----:B------:R-:W-:Y:S02]  /*9830*/  IADD3 R2, R210, 0x1, RZ ;  /* 0x00000001d2027810 */ /* 0x000fe40007ffe0ff */
[----:B------:R-:W-:Y:S02]  /*9840*/  FMNMX.FTZ R125, R32, R125, !PT ;  /* 0x0000007d207d7209 */ /* 0x000fe40007810000 */
[----:B------:R-:W-:Y:S02]  /*9850*/  FMNMX.FTZ R124, R34, R124, !PT ;  /* 0x0000007c227c7209 */ /* 0x000fe40007810000 */
[----:B------:R-:W-:Y:S02]  /*9860*/  SEL R210, R2, RZ, !P0 ;  /* 0x000000ff02d27207 */ /* 0x000fe40004000000 */
[----:B------:R-:W-:Y:S02]  /*9870*/  FMNMX.FTZ R125, R33, R125, !PT ;  /* 0x0000007d217d7209 */ /* 0x000fe40007810000 */
[----:B------:R-:W-:Y:S01]  /*9880*/  FMNMX.FTZ R124, R35, R124, !PT ;  /* 0x0000007c237c7209 */ /* 0x000fe20007810000 */
[----:B------:R-:W-:-:S05]  /*9890*/  BRA.DIV ~URZ, `(.L_x_1261) ;  /* 0x000057427f007947 */ /* 0x000fca000b800000 */
[----:B------:R1:W2:Y:S02]  /*98a0*/  SHFL.BFLY PT, R2, R125, 0x2, 0x1f ;  /* 0x0c401f007d027f89 */ /* 0x0002a400000e0000 */
.L_x_1317:
[----:B-12---:R-:W-:Y:S01]  /*98b0*/  FMNMX.FTZ R125, R125, R2, !PT ;  /* 0x000000027d7d7209 */ /* 0x006fe20007810000 */
[----:B------:R-:W1:Y:S01]  /*98c0*/  SHFL.BFLY PT, R3, R124, 0x2, 0x1f ;  /* 0x0c401f007c037f89 */ /* 0x000e6200000e0000 */
[----:B------:R-:W-:Y:S07]  /*98d0*/  DEPBAR.LE SB0, 0x2 ;  /* 0x000080800000791a */ /* 0x000fee0000000000 */
[----:B------:R-:W-:Y:S01]  /*98e0*/  BAR.SYNC.DEFER_BLOCKING 0x0 ;  /* 0x0000000000007b1d */ /* 0x000fe20000010000 */
[----:B------:R-:W-:Y:S02]  /*98f0*/  ISETP.GE.AND P0, PT, R178, 0x2, PT ;  /* 0x00000002b200780c */ /* 0x000fe40003f06270 */
[----:B-1----:R-:W-:Y:S05]  /*9900*/  FMNMX.FTZ R124, R124, R3, !PT ;  /* 0x000000037c7c7209 */ /* 0x002fea0007810000 */
[----:B------:R-:W1:Y:S01]  /*9910*/  SHFL.BFLY PT, R2, R125, 0x1, 0x1f ;  /* 0x0c201f007d027f89 */ /* 0x000e6200000e0000 */
[----:B------:R-:W-:Y:S07]  /*9920*/  BSSY B0, `(.L_x_1262) ;  /* 0x00001c1000007945 */ /* 0x000fee0003800000 */
[----:B------:R-:W2:Y:S01]  /*9930*/  SHFL.BFLY PT, R3, R124, 0x1, 0x1f ;  /* 0x0c201f007c037f89 */ /* 0x000ea200000e0000 */
[----:B-1----:R-:W-:Y:S05]  /*9940*/  FMNMX.FTZ R125, R125, R2, !PT ;  /* 0x000000027d7d7209 */ /* 0x002fea0007810000 */
[C---:B------:R-:W-:Y:S02]  /*9950*/  FADD.FTZ R0, -R125.reuse, R0 ;  /* 0x000000007d007221 */ /* 0x040fe40000010100 */
[----:B------:R-:W-:Y:S01]  /*9960*/  FMUL.FTZ R161, R125, c[0x0][0x2d0] ;  /* 0x0000b4007da17a20 */ /* 0x000fe20000410000 */
[----:B--2---:R-:W-:Y:S01]  /*9970*/  FMNMX.FTZ R124, R124, R3, !PT ;  /* 0x000000037c7c7209 */ /* 0x004fe20007810000 */
[----:B------:R-:W-:Y:S01]  /*9980*/  FMUL.FTZ R0, R0, c[0x0][0x2d0] ;  /* 0x0000b40000007a20 */ /* 0x000fe20000410000 */
[----:B------:R-:W-:Y:S01]  /*9990*/  IADD3 R3, R191, R177, RZ ;  /* 0x000000b1bf037210 */ /* 0x000fe20007ffe0ff */
[--C-:B------:R-:W-:Y:S02]  /*99a0*/  FFMA.FTZ R4, R4, c[0x0][0x2d0], -R161.reuse ;  /* 0x0000b40004047a23 */ /* 0x100fe400000108a1 */
[----:B------:R1:W2:Y:S01]  /*99b0*/  MUFU.EX2 R2, R0 ;  /* 0x0000000000027308 */ /* 0x0002a20000000800 */
[----:B------:R-:W-:Y:S01]  /*99c0*/  FMUL.FTZ R162, R124, c[0x0][0x2d0] ;  /* 0x0000b4007ca27a20 */ /* 0x000fe20000410000 */
[----:B------:R-:W3:Y:S01]  /*99d0*/  LDSM.16.MT88.4 R140, [R3] ;  /* 0x00000000038c783b */ /* 0x000ee20000004200 */
[--C-:B------:R-:W-:Y:S01]  /*99e0*/  FFMA.FTZ R5, R5, c[0x0][0x2d0], -R161.reuse ;  /* 0x0000b40005057a23 */ /* 0x100fe200000108a1 */
[----:B------:R-:W-:Y:S01]  /*99f0*/  IADD3 R160, R189, R3, RZ ;  /* 0x00000003bda07210 */ /* 0x000fe20007ffe0ff */
[--C-:B------:R-:W-:Y:S02]  /*9a00*/  FFMA.FTZ R6, R6, c[0x0][0x2d0], -R162.reuse ;  /* 0x0000b40006067a23 */ /* 0x100fe400000108a2 */
[--C-:B------:R-:W-:Y:S02]  /*9a10*/  FFMA.FTZ R7, R7, c[0x0][0x2d0], -R162.reuse ;  /* 0x0000b40007077a23 */ /* 0x100fe400000108a2 */
[--C-:B------:R-:W-:Y:S01]  /*9a20*/  FFMA.FTZ R8, R8, c[0x0][0x2d0], -R161.reuse ;  /* 0x0000b40008087a23 */ /* 0x100fe200000108a1 */
[----:B------:R4:W-:Y:S01]  /*9a30*/  MUFU.EX2 R198, R4 ;  /* 0x0000000400c67308 */ /* 0x0009e20000000800 */
[--C-:B------:R-:W-:Y:S01]  /*9a40*/  FFMA.FTZ R9, R9, c[0x0][0x2d0], -R161.reuse ;  /* 0x0000b40009097a23 */ /* 0x100fe200000108a1 */
[----:B------:R-:W5:Y:S01]  /*9a50*/  LDSM.16.MT88.4 R144, [R160] ;  /* 0x00000000a090783b */ /* 0x000f620000004200 */
[--C-:B------:R-:W-:Y:S02]  /*9a60*/  FFMA.FTZ R10, R10, c[0x0][0x2d0], -R162.reuse ;  /* 0x0000b4000a0a7a23 */ /* 0x100fe400000108a2 */
[--C-:B------:R-:W-:Y:S02]  /*9a70*/  FFMA.FTZ R11, R11, c[0x0][0x2d0], -R162.reuse ;  /* 0x0000b4000b0b7a23 */ /* 0x100fe400000108a2 */
[--C-:B------:R-:W-:Y:S02]  /*9a80*/  FFMA.FTZ R16, R16, c[0x0][0x2d0], -R161.reuse ;  /* 0x0000b40010107a23 */ /* 0x100fe400000108a1 */
[--C-:B------:R-:W-:Y:S01]  /*9a90*/  FFMA.FTZ R17, R17, c[0x0][0x2d0], -R161.reuse ;  /* 0x0000b40011117a23 */ /* 0x100fe200000108a1 */
[----:B------:R-:W3:Y:S01]  /*9aa0*/  MUFU.EX2 R197, R5 ;  /* 0x0000000500c57308 */ /* 0x000ee20000000800 */
[----:B------:R-:W-:Y:S01]  /*9ab0*/  LDSM.16.MT88.4 R148, [R3+0x2800] ;  /* 0x002800000394783b */ /* 0x000fe20000004200 */
[----:B------:R-:W-:Y:S02]  /*9ac0*/  FFMA.FTZ R18, R18, c[0x0][0x2d0], -R162 ;  /* 0x0000b40012127a23 */ /* 0x000fe400000108a2 */
[----:B-1----:R-:W-:Y:S01]  /*9ad0*/  FADD.FTZ R0, -R124, R126 ;  /* 0x0000007e7c007221 */ /* 0x002fe20000010100 */
[----:B------:R-:W-:Y:S01]  /*9ae0*/  IADD3 R126, R192, R177, RZ ;  /* 0x000000b1c07e7210 */ /* 0x000fe20007ffe0ff */
[----:B--2---:R-:W-:Y:S02]  /*9af0*/  FMUL.FTZ R100, R2, R100 ;  /* 0x0000006402647220 */ /* 0x004fe40000410000 */
[----:B------:R-:W-:Y:S01]  /*9b00*/  FMUL.FTZ R0, R0, c[0x0][0x2d0] ;  /* 0x0000b40000007a20 */ /* 0x000fe20000410000 */
[----:B------:R-:W-:Y:S01]  /*9b10*/  IADD3 R127, R189, R126, RZ ;  /* 0x0000007ebd7f7210 */ /* 0x000fe20007ffe0ff */
[----:B------:R-:W-:Y:S01]  /*9b20*/  MUFU.EX2 R180, R6 ;  /* 0x0000000600b47308 */ /* 0x000fe20000000800 */
[C---:B------:R-:W-:Y:S01]  /*9b30*/  FMUL.FTZ R101, R2.reuse, R101 ;  /* 0x0000006502657220 */ /* 0x040fe20000410000 */
[----:B------:R-:W-:Y:S01]  /*9b40*/  LDSM.16.MT88.4 R152, [R160+0x2800] ;  /* 0x00280000a098783b */ /* 0x000fe20000004200 */
[C---:B------:R-:W-:Y:S02]  /*9b50*/  FMUL.FTZ R104, R2.reuse, R104 ;  /* 0x0000006802687220 */ /* 0x040fe40000410000 */
[C---:B----4-:R-:W-:Y:S02]  /*9b60*/  FMUL.FTZ R4, R2.reuse, R128 ;  /* 0x0000008002047220 */ /* 0x050fe40000410000 */
[C---:B------:R-:W-:Y:S02]  /*9b70*/  FMUL.FTZ R105, R2.reuse, R105 ;  /* 0x0000006902697220 */ /* 0x040fe40000410000 */
[C---:B------:R-:W-:Y:S01]  /*9b80*/  FMUL.FTZ R108, R2.reuse, R108 ;  /* 0x0000006c026c7220 */ /* 0x040fe20000410000 */
[----:B------:R-:W1:Y:S01]  /*9b90*/  MUFU.EX2 R0, R0 ;  /* 0x0000000000007308 */ /* 0x000e620000000800 */
[C---:B------:R-:W-:Y:S01]  /*9ba0*/  FMUL.FTZ R109, R2.reuse, R109 ;  /* 0x0000006d026d7220 */ /* 0x040fe20000410000 */
[----:B------:R-:W-:Y:S01]  /*9bb0*/  LDSM.16.MT88.4 R156, [R126+0x2800] ;  /* 0x002800007e9c783b */ /* 0x000fe20000004200 */
[--C-:B------:R-:W-:Y:S01]  /*9bc0*/  FFMA.FTZ R19, R19, c[0x0][0x2d0], -R162.reuse ;  /* 0x0000b40013137a23 */ /* 0x100fe200000108a2 */
[----:B---3--:R-:W-:Y:S01]  /*9bd0*/  F2FP.PACK_AB R136, R197, R198 ;  /* 0x000000c6c588723e */ /* 0x008fe200000000ff */
[----:B------:R-:W-:Y:S02]  /*9be0*/  FMUL.FTZ R5, R2, R129 ;  /* 0x0000008102057220 */ /* 0x000fe40000410000 */
        /* <DEDUP_REMOVED lines=8> */
[----:B------:R3:W-:Y:S01]  /*9c70*/  MUFU.EX2 R196, R8 ;  /* 0x0000000800c47308 */ /* 0x0007e20000000800 */
[--C-:B------:R-:W-:Y:S02]  /*9c80*/  FFMA.FTZ R27, R27, c[0x0][0x2d0], -R162.reuse ;  /* 0x0000b4001b1b7a23 */ /* 0x100fe400000108a2 */
[--C-:B------:R-:W-:Y:S02]  /*9c90*/  FFMA.FTZ R28, R28, c[0x0][0x2d0], -R161.reuse ;  /* 0x0000b4001c1c7a23 */ /* 0x100fe400000108a1 */
[C---:B-1----:R-:W-:Y:S02]  /*9ca0*/  FMUL.FTZ R6, R0.reuse, R130 ;  /* 0x0000008200067220 */ /* 0x042fe40000410000 */
[C---:B------:R-:W-:Y:S02]  /*9cb0*/  FMUL.FTZ R102, R0.reuse, R102 ;  /* 0x0000006600667220 */ /* 0x040fe40000410000 */
[C---:B------:R-:W-:Y:S01]  /*9cc0*/  FMUL.FTZ R103, R0.reuse, R103 ;  /* 0x0000006700677220 */ /* 0x040fe20000410000 */
[----:B------:R-:W1:Y:S01]  /*9cd0*/  MUFU.EX2 R181, R9 ;  /* 0x0000000900b57308 */ /* 0x000e620000000800 */
[C---:B------:R-:W-:Y:S02]  /*9ce0*/  FMUL.FTZ R106, R0.reuse, R106 ;  /* 0x0000006a006a7220 */ /* 0x040fe40000410000 */
[C---:B------:R-:W-:Y:S01]  /*9cf0*/  FMUL.FTZ R107, R0.reuse, R107 ;  /* 0x0000006b006b7220 */ /* 0x040fe20000410000 */
[----:B--2---:R-:W-:Y:S01]  /*9d00*/  F2FP.PACK_AB R137, R179, R180 ;  /* 0x000000b4b389723e */ /* 0x004fe200000000ff */
[C---:B------:R-:W-:Y:S02]  /*9d10*/  FMUL.FTZ R7, R0.reuse, R131 ;  /* 0x0000008300077220 */ /* 0x040fe40000410000 */
[----:B------:R-:W2:Y:S01]  /*9d20*/  LDSM.16.MT88.4 R128, [R126] ;  /* 0x000000007e80783b */ /* 0x000ea20000004200 */
[C---:B------:R-:W-:Y:S02]  /*9d30*/  FMUL.FTZ R110, R0.reuse, R110 ;  /* 0x0000006e006e7220 */ /* 0x040fe40000410000 */
[----:B------:R4:W-:Y:S01]  /*9d40*/  MUFU.EX2 R176, R10 ;  /* 0x0000000a00b07308 */ /* 0x0009e20000000800 */
[----:B------:R-:W-:Y:S02]  /*9d50*/  FMUL.FTZ R111, R0, R111 ;  /* 0x0000006f006f7220 */ /* 0x000fe40000410000 */
[--C-:B------:R-:W-:Y:S02]  /*9d60*/  FFMA.FTZ R29, R29, c[0x0][0x2d0], -R161.reuse ;  /* 0x0000b4001d1d7a23 */ /* 0x100fe400000108a1 */
[----:B---3--:R-:W-:Y:S02]  /*9d70*/  FMUL.FTZ R8, R2, R132 ;  /* 0x0000008402087220 */ /* 0x008fe40000410000 */
[--C-:B------:R-:W-:Y:S02]  /*9d80*/  FFMA.FTZ R30, R30, c[0x0][0x2d0], -R162.reuse ;  /* 0x0000b4001e1e7a23 */ /* 0x100fe400000108a2 */
[--C-:B------:R-:W-:Y:S01]  /*9d90*/  FFMA.FTZ R31, R31, c[0x0][0x2d0], -R162.reuse ;  /* 0x0000b4001f1f7a23 */ /* 0x100fe200000108a2 */
[----:B------:R-:W3:Y:S01]  /*9da0*/  MUFU.EX2 R175, R11 ;  /* 0x0000000b00af7308 */ /* 0x000ee20000000800 */
[--C-:B------:R-:W-:Y:S02]  /*9db0*/  FFMA.FTZ R32, R32, c[0x0][0x2d0], -R161.reuse ;  /* 0x0000b40020207a23 */ /* 0x100fe400000108a1 */
[--C-:B------:R-:W-:Y:S01]  /*9dc0*/  FFMA.FTZ R33, R33, c[0x0][0x2d0], -R161.reuse ;  /* 0x0000b40021217a23 */ /* 0x100fe200000108a1 */
[----:B-1----:R-:W-:Y:S01]  /*9dd0*/  F2FP.PACK_AB R138, R181, R196 ;  /* 0x000000c4b58a723e */ /* 0x002fe200000000ff */
[----:B------:R-:W-:Y:S02]  /*9de0*/  FMUL.FTZ R9, R2, R133 ;  /* 0x0000008502097220 */ /* 0x000fe40000410000 */
[--C-:B------:R-:W-:Y:S02]  /*9df0*/  FFMA.FTZ R34, R34, c[0x0][0x2d0], -R162.reuse ;  /* 0x0000b40022227a23 */ /* 0x100fe400000108a2 */
[--C-:B------:R-:W-:Y:S01]  /*9e00*/  FFMA.FTZ R35, R35, c[0x0][0x2d0], -R162.reuse ;  /* 0x0000b40023237a23 */ /* 0x100fe200000108a2 */
[----:B------:R-:W-:Y:S01]  /*9e10*/  MUFU.EX2 R172, R16 ;  /* 0x0000001000ac7308 */ /* 0x000fe20000000800 */
[C---:B------:R-:W-:Y:S02]  /*9e20*/  FMUL.FTZ R112, R2.reuse, R112 ;  /* 0x0000007002707220 */ /* 0x040fe40000410000 */
[----:B------:R-:W-:Y:S02]  /*9e30*/  FMUL.FTZ R113, R2, R113 ;  /* 0x0000007102717220 */ /* 0x000fe40000410000 */
[C---:B----4-:R-:W-:Y:S02]  /*9e40*/  FMUL.FTZ R10, R0.reuse, R134 ;  /* 0x00000086000a7220 */ /* 0x050fe40000410000 */
[C---:B------:R-:W-:Y:S02]  /*9e50*/  FMUL.FTZ R114, R0.reuse, R114 ;  /* 0x0000007200727220 */ /* 0x040fe40000410000 */
[----:B------:R-:W-:Y:S01]  /*9e60*/  FMUL.FTZ R115, R0, R115 ;  /* 0x0000007300737220 */ /* 0x000fe20000410000 */
[----:B------:R-:W-:Y:S01]  /*9e70*/  MUFU.EX2 R171, R17 ;  /* 0x0000001100ab7308 */ /* 0x000fe20000000800 */
[C---:B------:R-:W-:Y:S02]  /*9e80*/  FMUL.FTZ R116, R2.reuse, R116 ;  /* 0x0000007402747220 */ /* 0x040fe40000410000 */
[----:B------:R-:W-:Y:S01]  /*9e90*/  FMUL.FTZ R117, R2, R117 ;  /* 0x0000007502757220 */ /* 0x000fe20000410000 */
[----:B---3--:R-:W-:Y:S01]  /*9ea0*/  F2FP.PACK_AB R139, R175, R176 ;  /* 0x000000b0af8b723e */ /* 0x008fe200000000ff */
[C---:B------:R-:W-:Y:S02]  /*9eb0*/  FMUL.FTZ R11, R0.reuse, R135 ;  /* 0x00000087000b7220 */ /* 0x040fe40000410000 */
[----:B------:R-:W1:Y:S01]  /*9ec0*/  LDSM.16.MT88.4 R132, [R127] ;  /* 0x000000007f84783b */ /* 0x000e620000004200 */
[C---:B------:R-:W-:Y:S02]  /*9ed0*/  FMUL.FTZ R118, R0.reuse, R118 ;  /* 0x0000007600767220 */ /* 0x040fe40000410000 */
[----:B------:R-:W-:Y:S01]  /*9ee0*/  MUFU.EX2 R168, R18 ;  /* 0x0000001200a87308 */ /* 0x000fe20000000800 */
[C---:B------:R-:W-:Y:S05]  /*9ef0*/  HMMA.16816.F32 R4, R136.reuse, R140, R4 ;  /* 0x0000008c8804723c */ /* 0x040fea0000001804 */
[----:B------:R-:W-:Y:S02]  /*9f00*/  FMUL.FTZ R119, R0, R119 ;  /* 0x0000007700777220 */ /* 0x000fe40000410000 */
[C---:B------:R-:W-:Y:S01]  /*9f10*/  FMUL.FTZ R120, R2.reuse, R120 ;  /* 0x0000007802787220 */ /* 0x040fe20000410000 */
[C---:B------:R-:W-:Y:S01]  /*9f20*/  HMMA.16816.F32 R8, R136.reuse, R142, R8 ;  /* 0x0000008e8808723c */ /* 0x040fe20000001808 */
[----:B------:R-:W3:Y:S01]  /*9f30*/  LDSM.16.MT88.4 R140, [R3+0x2000] ;  /* 0x00200000038c783b */ /* 0x000ee20000004200 */
[----:B------:R4:W-:Y:S02]  /*9f40*/  MUFU.EX2 R167, R19 ;  /* 0x0000001300a77308 */ /* 0x0009e40000000800 */
[----:B------:R-:W-:Y:S02]  /*9f50*/  FMUL.FTZ R121, R2, R121 ;  /* 0x0000007902797220 */ /* 0x000fe40000410000 */
[C---:B------:R-:W-:Y:S02]  /*9f60*/  FMUL.FTZ R122, R0.reuse, R122 ;  /* 0x0000007a007a7220 */ /* 0x040fe40000410000 */
[C---:B-----5:R-:W-:Y:S04]  /*9f70*/  HMMA.16816.F32 R100, R136.reuse, R144, R100 ;  /* 0x000000908864723c */ /* 0x060fe80000001864 */
[----:B------:R-:W-:Y:S01]  /*9f80*/  MUFU.EX2 R166, R20 ;  /* 0x0000001400a67308 */ /* 0x000fe20000000800 */
[----:B------:R-:W-:Y:S02]  /*9f90*/  FMUL.FTZ R123, R0, R123 ;  /* 0x0000007b007b7220 */ /* 0x000fe40000410000 */
[C---:B------:R-:W-:Y:S01]  /*9fa0*/  FMUL.FTZ R36, R2.reuse, R36 ;  /* 0x0000002402247220 */ /* 0x040fe20000410000 */
[C---:B------:R-:W-:Y:S01]  /*9fb0*/  HMMA.16816.F32 R104, R136.reuse, R146, R104 ;  /* 0x000000928868723c */ /* 0x040fe20000001868 */
[----:B------:R-:W-:Y:S03]  /*9fc0*/  LDSM.16.MT88.4 R144, [R160+0x800] ;  /* 0x00080000a090783b */ /* 0x000fe60000004200 */
[----:B------:R-:W-:Y:S02]  /*9fd0*/  FMUL.FTZ R37, R2, R37 ;  /* 0x0000002502257220 */ /* 0x000fe40000410000 */
[----:B------:R-:W-:Y:S01]  /*9fe0*/  MUFU.EX2 R165, R21 ;  /* 0x0000001500a57308 */ /* 0x000fe20000000800 */
[C---:B------:R-:W-:Y:S01]  /*9ff0*/  FMUL.FTZ R38, R0.reuse, R38 ;  /* 0x0000002600267220 */ /* 0x040fe20000410000 */
[C---:B--2---:R-:W-:Y:S01]  /*a000*/  HMMA.16816.F32 R108, R136.reuse, R128, R108 ;  /* 0x00000080886c723c */ /* 0x044fe2000000186c */
[----:B----4-:R-:W-:Y:S03]  /*a010*/  LDSM.16.MT88.4 R16, [R126+0x800] ;  /* 0x000800007e10783b */ /* 0x010fe60000004200 */
[----:B------:R-:W-:Y:S02]  /*a020*/  FMUL.FTZ R39, R0, R39 ;  /* 0x0000002700277220 */ /* 0x000fe40000410000 */
[C---:B------:R-:W-:Y:S02]  /*a030*/  FMUL.FTZ R40, R2.reuse, R40 ;  /* 0x0000002802287220 */ /* 0x040fe40000410000 */
[C---:B------:R-:W-:Y:S01]  /*a040*/  HMMA.16816.F32 R112, R136.reuse, R130, R112 ;  /* 0x000000828870723c */ /* 0x040fe20000001870 */
[----:B------:R-:W-:Y:S01]  /*a050*/  MUFU.EX2 R164, R24 ;  /* 0x0000001800a47308 */ /* 0x000fe20000000800 */
[----:B------:R-:W2:Y:S02]  /*a060*/  LDSM.16.MT88.4 R128, [R160+0x2000] ;  /* 0x00200000a080783b */ /* 0x000ea40000004200 */
[----:B------:R-:W-:Y:S02]  /*a070*/  FMUL.FTZ R41, R2, R41 ;  /* 0x0000002902297220 */ /* 0x000fe40000410000 */
[C---:B------:R-:W-:Y:S02]  /*a080*/  FMUL.FTZ R42, R0.reuse, R42 ;  /* 0x0000002a002a7220 */ /* 0x040fe40000410000 */
[C---:B-1----:R-:W-:Y:S03]  /*a090*/  HMMA.16816.F32 R116, R136.reuse, R132, R116 ;  /* 0x000000848874723c */ /* 0x042fe60000001874 */
[----:B------:R-:W-:Y:S01]  /*a0a0*/  MUFU.EX2 R163, R25 ;  /* 0x0000001900a37308 */ /* 0x000fe20000000800 */
[----:B------:R-:W-:Y:S02]  /*a0b0*/  FMUL.FTZ R43, R0, R43 ;  /* 0x0000002b002b7220 */ /* 0x000fe40000410000 */
[C---:B------:R-:W-:Y:S02]  /*a0c0*/  FMUL.FTZ R44, R2.reuse, R44 ;  /* 0x0000002c022c7220 */ /* 0x040fe40000410000 */
[C---:B------:R-:W-:Y:S01]  /*a0d0*/  HMMA.16816.F32 R120, R136.reuse, R134, R120 ;  /* 0x000000868878723c */ /* 0x040fe20000001878 */
[----:B------:R-:W1:Y:S03]  /*a0e0*/  LDSM.16.MT88.4 R132, [R126+0x2000] ;  /* 0x002000007e84783b */ /* 0x000e660000004200 */
[----:B------:R-:W-:Y:S02]  /*a0f0*/  FMUL.FTZ R45, R2, R45 ;  /* 0x0000002d022d7220 */ /* 0x000fe40000410000 */
[C---:B------:R-:W-:Y:S02]  /*a100*/  FMUL.FTZ R46, R0.reuse, R46 ;  /* 0x0000002e002e7220 */ /* 0x040fe40000410000 */
[C---:B---3--:R-:W-:Y:S04]  /*a110*/  HMMA.16816.F32 R36, R136.reuse, R140, R36 ;  /* 0x0000008c8824723c */ /* 0x048fe80000001824 */
[----:B------:R-:W-:Y:S02]  /*a120*/  FMUL.FTZ R47, R0, R47 ;  /* 0x0000002f002f7220 */ /* 0x000fe40000410000 */
[C---:B------:R-:W-:Y:S02]  /*a130*/  FMUL.FTZ R48, R2.reuse, R48 ;  /* 0x0000003002307220 */ /* 0x040fe40000410000 */
[C---:B------:R-:W-:Y:S01]  /*a140*/  HMMA.16816.F32 R40, R136.reuse, R142, R40 ;  /* 0x0000008e8828723c */ /* 0x040fe20000001828 */
[----:B------:R-:W3:Y:S03]  /*a150*/  LDSM.16.MT88.4 R140, [R127+0x2000] ;  /* 0x002000007f8c783b */ /* 0x000ee60000004200 */
        /* <DEDUP_REMOVED lines=11> */
[----:B------:R-:W-:Y:S03]  /*a210*/  FMUL.FTZ R57, R2, R57 ;  /* 0x0000003902397220 */ /* 0x000fe60000410000 */
[C---:B-1----:R-:W-:Y:S03]  /*a220*/  HMMA.16816.F32 R52, R136.reuse, R132, R52 ;  /* 0x000000848834723c */ /* 0x042fe60000001834 */
[C---:B------:R-:W-:Y:S02]  /*a230*/  FMUL.FTZ R58, R0.reuse, R58 ;  /* 0x0000003a003a7220 */ /* 0x040fe40000410000 */
[----:B------:R-:W-:Y:S02]  /*a240*/  FMUL.FTZ R59, R0, R59 ;  /* 0x0000003b003b7220 */ /* 0x000fe40000410000 */
[C---:B------:R-:W-:Y:S02]  /*a250*/  FMUL.FTZ R60, R2.reuse, R60 ;  /* 0x0000003c023c7220 */ /* 0x040fe40000410000 */
[----:B------:R-:W-:Y:S03]  /*a260*/  FMUL.FTZ R61, R2, R61 ;  /* 0x0000003d023d7220 */ /* 0x000fe60000410000 */
[C---:B------:R-:W-:Y:S01]  /*a270*/  HMMA.16816.F32 R56, R136.reuse, R134, R56 ;  /* 0x000000868838723c */ /* 0x040fe20000001838 */
[----:B------:R-:W1:Y:S02]  /*a280*/  LDSM.16.MT88.4 R132, [R160+0x4000] ;  /* 0x00400000a084783b */ /* 0x000e640000004200 */
[C---:B------:R-:W-:Y:S02]  /*a290*/  FMUL.FTZ R62, R0.reuse, R62 ;  /* 0x0000003e003e7220 */ /* 0x040fe40000410000 */
[----:B------:R-:W-:Y:S02]  /*a2a0*/  FMUL.FTZ R63, R0, R63 ;  /* 0x0000003f003f7220 */ /* 0x000fe40000410000 */
[C---:B------:R-:W-:Y:S02]  /*a2b0*/  FMUL.FTZ R64, R2.reuse, R64 ;  /* 0x0000004002407220 */ /* 0x040fe40000410000 */
[----:B------:R-:W-:Y:S03]  /*a2c0*/  FMUL.FTZ R65, R2, R65 ;  /* 0x0000004102417220 */ /* 0x000fe60000410000 */
[C---:B---3--:R-:W-:Y:S03]  /*a2d0*/  HMMA.16816.F32 R60, R136.reuse, R140, R60 ;  /* 0x0000008c883c723c */ /* 0x048fe6000000183c */
[C---:B------:R-:W-:Y:S02]  /*a2e0*/  FMUL.FTZ R66, R0.reuse, R66 ;  /* 0x0000004200427220 */ /* 0x040fe40000410000 */
[----:B------:R-:W-:Y:S02]  /*a2f0*/  FMUL.FTZ R67, R0, R67 ;  /* 0x0000004300437220 */ /* 0x000fe40000410000 */
[C---:B------:R-:W-:Y:S02]  /*a300*/  FMUL.FTZ R68, R2.reuse, R68 ;  /* 0x0000004402447220 */ /* 0x040fe40000410000 */
[----:B------:R-:W-:Y:S03]  /*a310*/  FMUL.FTZ R69, R2, R69 ;  /* 0x0000004502457220 */ /* 0x000fe60000410000 */
[C---:B------:R-:W-:Y:S01]  /*a320*/  HMMA.16816.F32 R64, R136.reuse, R142, R64 ;  /* 0x0000008e8840723c */ /* 0x040fe20000001840 */
[----:B------:R-:W3:Y:S02]  /*a330*/  LDSM.16.MT88.4 R140, [R126+0x4000] ;  /* 0x004000007e8c783b */ /* 0x000ee40000004200 */
[C---:B------:R-:W-:Y:S02]  /*a340*/  FMUL.FTZ R70, R0.reuse, R70 ;  /* 0x0000004600467220 */ /* 0x040fe40000410000 */
[----:B------:R-:W-:Y:S02]  /*a350*/  FMUL.FTZ R71, R0, R71 ;  /* 0x0000004700477220 */ /* 0x000fe40000410000 */
[C---:B------:R-:W-:Y:S02]  /*a360*/  FMUL.FTZ R72, R2.reuse, R72 ;  /* 0x0000004802487220 */ /* 0x040fe40000410000 */
[----:B------:R-:W-:Y:S03]  /*a370*/  FMUL.FTZ R73, R2, R73 ;  /* 0x0000004902497220 */ /* 0x000fe60000410000 */
[C---:B--2---:R-:W-:Y:S03]  /*a380*/  HMMA.16816.F32 R68, R136.reuse, R128, R68 ;  /* 0x000000808844723c */ /* 0x044fe60000001844 */
[C---:B------:R-:W-:Y:S02]  /*a390*/  FMUL.FTZ R74, R0.reuse, R74 ;  /* 0x0000004a004a7220 */ /* 0x040fe40000410000 */
[----:B------:R-:W-:Y:S02]  /*a3a0*/  FMUL.FTZ R75, R0, R75 ;  /* 0x0000004b004b7220 */ /* 0x000fe40000410000 */
[C---:B------:R-:W-:Y:S02]  /*a3b0*/  FMUL.FTZ R76, R2.reuse, R76 ;  /* 0x0000004c024c7220 */ /* 0x040fe40000410000 */
[----:B------:R-:W-:Y:S03]  /*a3c0*/  FMUL.FTZ R77, R2, R77 ;  /* 0x0000004d024d7220 */ /* 0x000fe60000410000 */
[C---:B------:R-:W-:Y:S01]  /*a3d0*/  HMMA.16816.F32 R72, R136.reuse, R130, R72 ;  /* 0x000000828848723c */ /* 0x040fe20000001848 */
[----:B------:R-:W2:Y:S02]  /*a3e0*/  LDSM.16.MT88.4 R128, [R127+0x4000] ;  /* 0x004000007f80783b */ /* 0x000ea40000004200 */
[C---:B------:R-:W-:Y:S02]  /*a3f0*/  FMUL.FTZ R78, R0.reuse, R78 ;  /* 0x0000004e004e7220 */ /* 0x040fe40000410000 */
        /* <DEDUP_REMOVED lines=12> */
[--C-:B------:R-:W-:Y:S02]  /*a4c0*/  FFMA.FTZ R12, R12, c[0x0][0x2d0], -R161.reuse ;  /* 0x0000b4000c0c7a23 */ /* 0x100fe400000108a1 */
[----:B------:R-:W-:Y:S02]  /*a4d0*/  FFMA.FTZ R13, R13, c[0x0][0x2d0], -R161 ;  /* 0x0000b4000d0d7a23 */ /* 0x000fe400000108a1 */
[----:B------:R-:W-:Y:S01]  /*a4e0*/  MUFU.EX2 R174, R12 ;  /* 0x0000000c00ae7308 */ /* 0x000fe20000000800 */
[C---:B---3--:R-:W-:Y:S03]  /*a4f0*/  HMMA.16816.F32 R84, R136.reuse, R140, R84 ;  /* 0x0000008c8854723c */ /* 0x048fe60000001854 */
[--C-:B------:R-:W-:Y:S02]  /*a500*/  FFMA.FTZ R14, R14, c[0x0][0x2d0], -R162.reuse ;  /* 0x0000b4000e0e7a23 */ /* 0x100fe400000108a2 */
[----:B------:R-:W-:Y:S02]  /*a510*/  FFMA.FTZ R15, R15, c[0x0][0x2d0], -R162 ;  /* 0x0000b4000f0f7a23 */ /* 0x000fe400000108a2 */
[C---:B------:R-:W-:Y:S02]  /*a520*/  FMUL.FTZ R88, R2.reuse, R88 ;  /* 0x0000005802587220 */ /* 0x040fe40000410000 */
[----:B------:R-:W-:Y:S01]  /*a530*/  FMUL.FTZ R89, R2, R89 ;  /* 0x0000005902597220 */ /* 0x000fe20000410000 */
[----:B------:R-:W3:Y:S02]  /*a540*/  MUFU.EX2 R173, R13 ;  /* 0x0000000d00ad7308 */ /* 0x000ee40000000800 */
[C---:B------:R-:W-:Y:S02]  /*a550*/  FMUL.FTZ R90, R0.reuse, R90 ;  /* 0x0000005a005a7220 */ /* 0x040fe40000410000 */
[----:B------:R-:W-:Y:S02]  /*a560*/  FMUL.FTZ R91, R0, R91 ;  /* 0x0000005b005b7220 */ /* 0x000fe40000410000 */
[C---:B------:R-:W-:Y:S02]  /*a570*/  FMUL.FTZ R92, R2.reuse, R92 ;  /* 0x0000005c025c7220 */ /* 0x040fe40000410000 */
[----:B------:R-:W-:Y:S02]  /*a580*/  FMUL.FTZ R93, R2, R93 ;  /* 0x0000005d025d7220 */ /* 0x000fe40000410000 */
[----:B------:R4:W-:Y:S01]  /*a590*/  MUFU.EX2 R170, R14 ;  /* 0x0000000e00aa7308 */ /* 0x0009e20000000800 */
[C---:B------:R-:W-:Y:S01]  /*a5a0*/  HMMA.16816.F32 R88, R136.reuse, R142, R88 ;  /* 0x0000008e8858723c */ /* 0x040fe20000001858 */
[----:B------:R-:W5:Y:S02]  /*a5b0*/  LDSM.16.MT88.4 R140, [R127+0x800] ;  /* 0x000800007f8c783b */ /* 0x000f640000004200 */
[C---:B------:R-:W-:Y:S02]  /*a5c0*/  FMUL.FTZ R94, R0.reuse, R94 ;  /* 0x0000005e005e7220 */ /* 0x040fe40000410000 */
[----:B------:R-:W-:Y:S02]  /*a5d0*/  FMUL.FTZ R95, R0, R95 ;  /* 0x0000005f005f7220 */ /* 0x000fe40000410000 */
[C---:B------:R-:W-:Y:S02]  /*a5e0*/  FMUL.FTZ R96, R2.reuse, R96 ;  /* 0x0000006002607220 */ /* 0x040fe40000410000 */
[----:B------:R-:W1:Y:S03]  /*a5f0*/  MUFU.EX2 R169, R15 ;  /* 0x0000000f00a97308 */ /* 0x000e660000000800 */
[C---:B--2---:R-:W-:Y:S03]  /*a600*/  HMMA.16816.F32 R92, R136.reuse, R128, R92 ;  /* 0x00000080885c723c */ /* 0x044fe6000000185c */
[----:B------:R-:W-:Y:S01]  /*a610*/  FMUL.FTZ R97, R2, R97 ;  /* 0x0000006102617220 */ /* 0x000fe20000410000 */
[----:B---3--:R-:W-:Y:S01]  /*a620*/  F2FP.PACK_AB R12, R173, R174 ;  /* 0x000000aead0c723e */ /* 0x008fe200000000ff */
[C---:B------:R-:W-:Y:S02]  /*a630*/  FMUL.FTZ R98, R0.reuse, R98 ;  /* 0x0000006200627220 */ /* 0x040fe40000410000 */
[----:B------:R-:W-:Y:S02]  /*a640*/  FMUL.FTZ R99, R0, R99 ;  /* 0x0000006300637220 */ /* 0x000fe40000410000 */
[----:B------:R-:W-:Y:S03]  /*a650*/  FFMA.FTZ R2, R2, R214, R198 ;  /* 0x000000d602027223 */ /* 0x000fe600000100c6 */
[----:B----4-:R-:W-:Y:S01]  /*a660*/  F2FP.PACK_AB R14, R171, R172 ;  /* 0x000000acab0e723e */ /* 0x010fe200000000ff */
[----:B------:R-:W-:Y:S01]  /*a670*/  FFMA.FTZ R0, R0, R215, R180 ;  /* 0x000000d700007223 */ /* 0x000fe200000100b4 */
[----:B------:R-:W-:Y:S01]  /*a680*/  HMMA.16816.F32 R96, R136, R130, R96 ;  /* 0x000000828860723c */ /* 0x000fe20000001860 */
[----:B------:R-:W2:Y:S02]  /*a690*/  LDSM.16.MT88.4 R128, [R127+0x2800] ;  /* 0x002800007f80783b */ /* 0x000ea40000004200 */
[----:B-1----:R-:W-:Y:S02]  /*a6a0*/  F2FP.PACK_AB R13, R169, R170 ;  /* 0x000000aaa90d723e */ /* 0x002fe400000000ff */
[----:B------:R-:W-:Y:S04]  /*a6b0*/  F2FP.PACK_AB R15, R167, R168 ;  /* 0x000000a8a70f723e */ /* 0x000fe800000000ff */
[----:B------:R-:W-:Y:S03]  /*a6c0*/  LDSM.16.MT88.4 R136, [R126+0x4800] ;  /* 0x004800007e88783b */ /* 0x000fe60000004200 */
        /* <DEDUP_REMOVED lines=8> */
[----:B------:R-:W1:Y:S07]  /*a750*/  LDSM.16.MT88.4 R16, [R3+0x4800] ;  /* 0x004800000310783b */ /* 0x000e6e0000004200 */
[C---:B-----5:R-:W-:Y:S08]  /*a760*/  HMMA.16816.F32 R116, R12.reuse, R140, R116 ;  /* 0x0000008c0c74723c */ /* 0x060ff00000001874 */
[C---:B------:R-:W-:Y:S01]  /*a770*/  HMMA.16816.F32 R120, R12.reuse, R142, R120 ;  /* 0x0000008e0c78723c */ /* 0x040fe20000001878 */
[----:B------:R-:W-:Y:S07]  /*a780*/  LDSM.16.MT88.4 R140, [R126+0x1000] ;  /* 0x001000007e8c783b */ /* 0x000fee0000004200 */
[C---:B------:R-:W-:Y:S01]  /*a790*/  HMMA.16816.F32 R36, R12.reuse, R148, R36 ;  /* 0x000000940c24723c */ /* 0x040fe20000001824 */
[----:B------:R-:W-:Y:S07]  /*a7a0*/  MUFU.EX2 R149, R34 ;  /* 0x0000002200957308 */ /* 0x000fee0000000800 */
[C---:B------:R-:W-:Y:S03]  /*a7b0*/  HMMA.16816.F32 R40, R12.reuse, R150, R40 ;  /* 0x000000960c28723c */ /* 0x040fe60000001828 */
[----:B------:R-:W-:Y:S05]  /*a7c0*/  MUFU.EX2 R151, R30 ;  /* 0x0000001e00977308 */ /* 0x000fea0000000800 */
[C---:B------:R-:W-:Y:S05]  /*a7d0*/  HMMA.16816.F32 R44, R12.reuse, R152, R44 ;  /* 0x000000980c2c723c */ /* 0x040fea000000182c */
[----:B------:R-:W-:Y:S03]  /*a7e0*/  MUFU.EX2 R150, R31 ;  /* 0x0000001f00967308 */ /* 0x000fe60000000800 */
[C---:B------:R-:W-:Y:S07]  /*a7f0*/  HMMA.16816.F32 R48, R12.reuse, R154, R48 ;  /* 0x0000009a0c30723c */ /* 0x040fee0000001830 */
[----:B------:R-:W-:Y:S01]  /*a800*/  MUFU.EX2 R155, R28 ;  /* 0x0000001c009b7308 */ /* 0x000fe20000000800 */
[C---:B------:R-:W-:Y:S08]  /*a810*/  HMMA.16816.F32 R52, R12.reuse, R156, R52 ;  /* 0x0000009c0c34723c */ /* 0x040ff00000001834 */
[C---:B------:R-:W-:Y:S01]  /*a820*/  HMMA.16816.F32 R56, R12.reuse, R158, R56 ;  /* 0x0000009e0c38723c */ /* 0x040fe20000001838 */
[----:B------:R-:W-:Y:S07]  /*a830*/  MUFU.EX2 R159, R22 ;  /* 0x00000016009f7308 */ /* 0x000fee0000000800 */
[C---:B--2---:R-:W-:Y:S03]  /*a840*/  HMMA.16816.F32 R60, R12.reuse, R128, R60 ;  /* 0x000000800c3c723c */ /* 0x044fe6000000183c */
[----:B------:R2:W3:Y:S05]  /*a850*/  MUFU.EX2 R158, R23 ;  /* 0x00000017009e7308 */ /* 0x0004ea0000000800 */
[C---:B------:R-:W-:Y:S01]  /*a860*/  HMMA.16816.F32 R64, R12.reuse, R130, R64 ;  /* 0x000000820c40723c */ /* 0x040fe20000001840 */
[----:B------:R-:W4:Y:S04]  /*a870*/  LDSM.16.MT88.4 R128, [R127+0x4800] ;  /* 0x004800007f80783b */ /* 0x000f280000004200 */
[----:B------:R-:W-:Y:S03]  /*a880*/  MUFU.EX2 R157, R26 ;  /* 0x0000001a009d7308 */ /* 0x000fe60000000800 */
[C---:B-1----:R-:W-:Y:S07]  /*a890*/  HMMA.16816.F32 R68, R12.reuse, R16, R68 ;  /* 0x000000100c44723c */ /* 0x042fee0000001844 */
[----:B------:R1:W5:Y:S01]  /*a8a0*/  MUFU.EX2 R156, R27 ;  /* 0x0000001b009c7308 */ /* 0x0003620000000800 */
[C---:B------:R-:W-:Y:S01]  /*a8b0*/  HMMA.16816.F32 R72, R12.reuse, R18, R72 ;  /* 0x000000120c48723c */ /* 0x040fe20000001848 */
[----:B------:R-:W3:Y:S07]  /*a8c0*/  LDSM.16.MT88.4 R16, [R3+0x1000] ;  /* 0x001000000310783b */ /* 0x000eee0000004200 */
[C---:B------:R-:W-:Y:S01]  /*a8d0*/  HMMA.16816.F32 R76, R12.reuse, R132, R76 ;  /* 0x000000840c4c723c */ /* 0x040fe2000000184c */
[----:B--2---:R-:W2:Y:S01]  /*a8e0*/  LDSM.16.MT88.4 R20, [R160+0x1000] ;  /* 0x00100000a014783b */ /* 0x004ea20000004200 */
[----:B------:R3:W2:Y:S06]  /*a8f0*/  MUFU.EX2 R154, R29 ;  /* 0x0000001d009a7308 */ /* 0x0006ac0000000800 */
[C---:B------:R-:W-:Y:S01]  /*a900*/  HMMA.16816.F32 R80, R12.reuse, R134, R80 ;  /* 0x000000860c50723c */ /* 0x040fe20000001850 */
[----:B------:R-:W-:Y:S03]  /*a910*/  LDSM.16.MT88.4 R132, [R3+0x3000] ;  /* 0x003000000384783b */ /* 0x000fe60000004200 */
[----:B------:R-:W-:Y:S04]  /*a920*/  MUFU.EX2 R153, R32 ;  /* 0x0000002000997308 */ /* 0x000fe80000000800 */
[C---:B------:R-:W-:Y:S01]  /*a930*/  HMMA.16816.F32 R84, R12.reuse, R136, R84 ;  /* 0x000000880c54723c */ /* 0x040fe20000001854 */
[----:B-1----:R-:W1:Y:S05]  /*a940*/  LDSM.16.MT88.4 R24, [R127+0x1000] ;  /* 0x001000007f18783b */ /* 0x002e6a0000004200 */
[----:B------:R-:W1:Y:S02]  /*a950*/  MUFU.EX2 R152, R33 ;  /* 0x0000002100987308 */ /* 0x000e640000000800 */
[C---:B------:R-:W-:Y:S01]  /*a960*/  HMMA.16816.F32 R88, R12.reuse, R138, R88 ;  /* 0x0000008a0c58723c */ /* 0x040fe20000001858 */
[----:B------:R-:W-:Y:S07]  /*a970*/  LDSM.16.MT88.4 R136, [R126+0x3800] ;  /* 0x003800007e88783b */ /* 0x000fee0000004200 */
[C---:B----4-:R-:W-:Y:S01]  /*a980*/  HMMA.16816.F32 R92, R12.reuse, R128, R92 ;  /* 0x000000800c5c723c */ /* 0x050fe2000000185c */
[----:B---3--:R-:W-:Y:S01]  /*a990*/  LDSM.16.MT88.4 R28, [R126+0x1800] ;  /* 0x001800007e1c783b */ /* 0x008fe20000004200 */
[----:B------:R3:W4:Y:S06]  /*a9a0*/  MUFU.EX2 R148, R35 ;  /* 0x0000002300947308 */ /* 0x00072c0000000800 */
[----:B------:R-:W-:Y:S01]  /*a9b0*/  HMMA.16816.F32 R96, R12, R130, R96 ;  /* 0x000000820c60723c */ /* 0x000fe20000001860 */
[----:B------:R-:W1:Y:S06]  /*a9c0*/  LDSM.16.MT88.4 R128, [R160+0x3000] ;  /* 0x00300000a080783b */ /* 0x000e6c0000004200 */
[----:B------:R-:W-:Y:S02]  /*a9d0*/  F2FP.PACK_AB R12, R165, R166 ;  /* 0x000000a6a50c723e */ /* 0x000fe400000000ff */
[----:B------:R-:W-:Y:S03]  /*a9e0*/  F2FP.PACK_AB R14, R163, R164 ;  /* 0x000000a4a30e723e */ /* 0x000fe600000000ff */
[----:B------:R-:W-:Y:S02]  /*a9f0*/  F2FP.PACK_AB R13, R158, R159 ;  /* 0x0000009f9e0d723e */ /* 0x000fe400000000ff */
[----:B-----5:R-:W-:Y:S01]  /*aa00*/  F2FP.PACK_AB R15, R156, R157 ;  /* 0x0000009d9c0f723e */ /* 0x020fe200000000ff */
[----:B---3--:R-:W-:Y:S06]  /*aa10*/  LDSM.16.MT88.4 R32, [R127+0x1800] ;  /* 0x001800007f20783b */ /* 0x008fec0000004200 */
[C---:B------:R-:W-:Y:S08]  /*aa20*/  HMMA.16816.F32 R4, R12.reuse, R16, R4 ;  /* 0x000000100c04723c */ /* 0x040ff00000001804 */
[C---:B------:R-:W-:Y:S01]  /*aa30*/  HMMA.16816.F32 R8, R12.reuse, R18, R8 ;  /* 0x000000120c08723c */ /* 0x040fe20000001808 */
[----:B------:R-:W3:Y:S07]  /*aa40*/  LDSM.16.MT88.4 R16, [R126+0x3000] ;  /* 0x003000007e10783b */ /* 0x000eee0000004200 */
[C---:B--2---:R-:W-:Y:S08]  /*aa50*/  HMMA.16816.F32 R100, R12.reuse, R20, R100 ;  /* 0x000000140c64723c */ /* 0x044ff00000001864 */
[C---:B------:R-:W-:Y:S01]  /*aa60*/  HMMA.16816.F32 R104, R12.reuse, R22, R104 ;  /* 0x000000160c68723c */ /* 0x040fe20000001868 */
[----:B------:R-:W2:Y:S07]  /*aa70*/  LDSM.16.MT88.4 R20, [R127+0x3000] ;  /* 0x003000007f14783b */ /* 0x000eae0000004200 */
        /* <DEDUP_REMOVED lines=11> */
[----:B------:R-:W5:Y:S07]  /*ab30*/  LDSM.16.MT88.4 R128, [R160+0x5000] ;  /* 0x00500000a080783b */ /* 0x000f6e0000004200 */
[C---:B---3--:R-:W-:Y:S08]  /*ab40*/  HMMA.16816.F32 R52, R12.reuse, R16, R52 ;  /* 0x000000100c34723c */ /* 0x048ff00000001834 */
[C---:B------:R-:W-:Y:S01]  /*ab50*/  HMMA.16816.F32 R56, R12.reuse, R18, R56 ;  /* 0x000000120c38723c */ /* 0x040fe20000001838 */
[----:B------:R-:W3:Y:S07]  /*ab60*/  LDSM.16.MT88.4 R16, [R126+0x5000] ;  /* 0x005000007e10783b */ /* 0x000eee0000004200 */
[C---:B--2---:R-:W-:Y:S08]  /*ab70*/  HMMA.16816.F32 R60, R12.reuse, R20, R60 ;  /* 0x000000140c3c723c */ /* 0x044ff0000000183c */
[C---:B------:R-:W-:Y:S01]  /*ab80*/  HMMA.16816.F32 R64, R12.reuse, R22, R64 ;  /* 0x000000160c40723c */ /* 0x040fe20000001840 */
[----:B------:R-:W2:Y:S07]  /*ab90*/  LDSM.16.MT88.4 R20, [R127+0x5000] ;  /* 0x005000007f14783b */ /* 0x000eae0000004200 */
[C---:B-1----:R-:W-:Y:S08]  /*aba0*/  HMMA.16816.F32 R68, R12.reuse, R24, R68 ;  /* 0x000000180c44723c */ /* 0x042ff00000001844 */
[C---:B------:R-:W-:Y:S01]  /*abb0*/  HMMA.16816.F32 R72, R12.reuse, R26, R72 ;  /* 0x0000001a0c48723c */ /* 0x040fe20000001848 */
[----:B------:R-:W1:Y:S07]  /*abc0*/  LDSM.16.MT88.4 R24, [R160+0x1800] ;  /* 0x00180000a018783b */ /* 0x000e6e0000004200 */
[C---:B-----5:R-:W-:Y:S08]  /*abd0*/  HMMA.16816.F32 R76, R12.reuse, R128, R76 ;  /* 0x000000800c4c723c */ /* 0x060ff0000000184c */
[C---:B------:R-:W-:Y:S08]  /*abe0*/  HMMA.16816.F32 R80, R12.reuse, R130, R80 ;  /* 0x000000820c50723c */ /* 0x040ff00000001850 */
[C---:B---3--:R-:W-:Y:S08]  /*abf0*/  HMMA.16816.F32 R84, R12.reuse, R16, R84 ;  /* 0x000000100c54723c */ /* 0x048ff00000001854 */
[C---:B------:R-:W-:Y:S01]  /*ac00*/  HMMA.16816.F32 R88, R12.reuse, R18, R88 ;  /* 0x000000120c58723c */ /* 0x040fe20000001858 */
[----:B------:R3:W5:Y:S07]  /*ac10*/  LDSM.16.MT88.4 R16, [R3+0x3800] ;  /* 0x003800000310783b */ /* 0x00076e0000004200 */
[C---:B--2---:R-:W-:Y:S08]  /*ac20*/  HMMA.16816.F32 R92, R12.reuse, R20, R92 ;  /* 0x000000140c5c723c */ /* 0x044ff0000000185c */
[----:B------:R-:W-:Y:S01]  /*ac30*/  HMMA.16816.F32 R96, R12, R22, R96 ;  /* 0x000000160c60723c */ /* 0x000fe20000001860 */
[----:B------:R-:W2:Y:S06]  /*ac40*/  LDSM.16.MT88.4 R20, [R160+0x3800] ;  /* 0x00380000a014783b */ /* 0x000eac0000004200 */
[----:B------:R-:W-:Y:S01]  /*ac50*/  F2FP.PACK_AB R12, R154, R155 ;  /* 0x0000009b9a0c723e */ /* 0x000fe200000000ff */
[----:B---3--:R-:W-:Y:S01]  /*ac60*/  FADD.FTZ R3, R197, R2 ;  /* 0x00000002c5037221 */ /* 0x008fe20000010000 */
[----:B------:R-:W-:Y:S03]  /*ac70*/  F2FP.PACK_AB R14, R152, R153 ;  /* 0x00000099980e723e */ /* 0x000fe600000000ff */
[----:B------:R-:W-:Y:S01]  /*ac80*/  F2FP.PACK_AB R13, R150, R151 ;  /* 0x00000097960d723e */ /* 0x000fe200000000ff */
[----:B------:R-:W-:Y:S01]  /*ac90*/  FADD.FTZ R2, R179, R0 ;  /* 0x00000000b3027221 */ /* 0x000fe20000010000 */
[----:B----4-:R-:W-:Y:S01]  /*aca0*/  F2FP.PACK_AB R15, R148, R149 ;  /* 0x00000095940f723e */ /* 0x010fe200000000ff */
[----:B------:R-:W-:Y:S02]  /*acb0*/  FADD.FTZ R0, R196, R3 ;  /* 0x00000003c4007221 */ /* 0x000fe40000010000 */
[----:B------:R-:W-:Y:S02]  /*acc0*/  FADD.FTZ R2, R176, R2 ;  /* 0x00000002b0027221 */ /* 0x000fe40000010000 */
[----:B------:R-:W-:Y:S02]  /*acd0*/  FADD.FTZ R0, R181, R0 ;  /* 0x00000000b5007221 */ /* 0x000fe40000010000 */
[C---:B------:R-:W-:Y:S01]  /*ace0*/  HMMA.16816.F32 R128, R12.reuse, R132, R4 ;  /* 0x000000840c80723c */ /* 0x040fe20000001804 */
[----:B------:R-:W3:Y:S02]  /*acf0*/  LDSM.16.MT88.4 R4, [R160+0x5800] ;  /* 0x00580000a004783b */ /* 0x000ee40000004200 */
[----:B------:R-:W-:Y:S02]  /*ad00*/  FADD.FTZ R2, R175, R2 ;  /* 0x00000002af027221 */ /* 0x000fe40000010000 */
[----:B------:R-:W-:Y:S02]  /*ad10*/  FADD.FTZ R0, R174, R0 ;  /* 0x00000000ae007221 */ /* 0x000fe40000010000 */
[----:B------:R-:W-:Y:S01]  /*ad20*/  FADD.FTZ R2, R170, R2 ;  /* 0x00000002aa027221 */ /* 0x000fe20000010000 */
[C---:B------:R-:W-:Y:S01]  /*ad30*/  HMMA.16816.F32 R132, R12.reuse, R134, R8 ;  /* 0x000000860c84723c */ /* 0x040fe20000001808 */
[----:B------:R-:W4:Y:S03]  /*ad40*/  LDSM.16.MT88.4 R8, [R126+0x5800] ;  /* 0x005800007e08783b */ /* 0x000f260000004200 */
[----:B------:R-:W-:Y:S02]  /*ad50*/  FADD.FTZ R0, R173, R0 ;  /* 0x00000000ad007221 */ /* 0x000fe40000010000 */
[----:B------:R-:W-:Y:S02]  /*ad60*/  FADD.FTZ R2, R169, R2 ;  /* 0x00000002a9027221 */ /* 0x000fe40000010000 */
[C---:B-1----:R-:W-:Y:S04]  /*ad70*/  HMMA.16816.F32 R100, R12.reuse, R24, R100 ;  /* 0x000000180c64723c */ /* 0x042fe80000001864 */
[----:B------:R-:W-:Y:S02]  /*ad80*/  FADD.FTZ R0, R172, R0 ;  /* 0x00000000ac007221 */ /* 0x000fe40000010000 */
[----:B------:R-:W-:Y:S02]  /*ad90*/  FADD.FTZ R2, R168, R2 ;  /* 0x00000002a8027221 */ /* 0x000fe40000010000 */
[C---:B------:R-:W-:Y:S04]  /*ada0*/  HMMA.16816.F32 R104, R12.reuse, R26, R104 ;  /* 0x0000001a0c68723c */ /* 0x040fe80000001868 */
        /* <DEDUP_REMOVED lines=14> */
[C---:B-----5:R-:W-:Y:S04]  /*ae90*/  HMMA.16816.F32 R36, R12.reuse, R16, R36 ;  /* 0x000000100c24723c */ /* 0x060fe80000001824 */
        /* <DEDUP_REMOVED lines=9> */
[C---:B------:R-:W-:Y:S04]  /*af30*/  HMMA.16816.F32 R48, R12.reuse, R22, R48 ;  /* 0x000000160c30723c */ /* 0x040fe80000001830 */
[----:B------:R-:W-:Y:S02]  /*af40*/  FADD.FTZ R214, R152, R2 ;  /* 0x0000000298d67221 */ /* 0x000fe40000010000 */
[----:B------:R-:W-:Y:S02]  /*af50*/  FADD.FTZ R215, R148, R0 ;  /* 0x0000000094d77221 */ /* 0x000fe40000010000 */
        /* <DEDUP_REMOVED lines=12> */
[----:B------:R-:W-:Y:S07]  /*b020*/  @!UPT UIADD3 URZ, URZ, URZ, URZ ;  /* 0x0000003f3f3ff290 */ /* 0x000fee000fffe03f */
[----:B------:R-:W-:-:S11]  /*b030*/  @!P0 BRA `(.L_x_1263) ;  /* 0x000004f000008947 */ /* 0x000fd60003800000 */
[----:B------:R-:W-:Y:S01]  /*b040*/  IMAD R2, R178, 0x40, R221 ;  /* 0x00000040b2027824 */ /* 0x000fe200078e02dd */
[----:B------:R-:W-:Y:S01]  /*b050*/  SHF.R.S32.HI R201, RZ, 0x1f, R213 ;  /* 0x0000001fffc97819 */ /* 0x000fe200000114d5 */
[----:B------:R-:W-:Y:S01]  /*b060*/  IMAD.MOV.U32 R193, RZ, RZ, RZ ;  /* 0x000000ffffc17224 */ /* 0x000fe200078e00ff */
[----:B------:R-:W-:Y:S01]  /*b070*/  SHF.R.S32.HI R202, RZ, 0x1f, R212 ;  /* 0x0000001fffca7819 */ /* 0x000fe200000114d4 */
[C---:B------:R-:W-:Y:S01]  /*b080*/  IMAD.SHL.U32 R18, R213.reuse, 0x2, RZ ;  /* 0x00000002d5127824 */ /* 0x040fe200078e00ff */
[----:B------:R-:W-:Y:S01]  /*b090*/  IADD3 R2, R2, -0x80, R218 ;  /* 0xffffff8002027810 */ /* 0x000fe20007ffe0da */
[----:B------:R-:W-:Y:S01]  /*b0a0*/  IMAD.SHL.U32 R17, R212, 0x2, RZ ;  /* 0x00000002d4117824 */ /* 0x000fe200078e00ff */
[----:B------:R-:W-:Y:S01]  /*b0b0*/  SHF.L.U64.HI R15, R213, 0x1, R201 ;  /* 0x00000001d50f7819 */ /* 0x000fe200000102c9 */
[C---:B------:R-:W-:Y:S01]  /*b0c0*/  IMAD.SHL.U32 R16, R195.reuse, 0x2, RZ ;  /* 0x00000002c3107824 */ /* 0x040fe200078e00ff */
[----:B------:R-:W-:Y:S01]  /*b0d0*/  SHF.R.S32.HI R201, RZ, 0x1f, R195 ;  /* 0x0000001fffc97819 */ /* 0x000fe200000114c3 */
[----:B------:R-:W-:Y:S01]  /*b0e0*/  @P3 IMAD.HI.U32 R3, R2, c[0x0][0x2bc], RZ ;  /* 0x0000af0002033a27 */ /* 0x000fe200078e00ff */
[----:B------:R-:W-:Y:S02]  /*b0f0*/  SHF.L.U64.HI R14, R212, 0x1, R202 ;  /* 0x00000001d40e7819 */ /* 0x000fe400000102ca */
[----:B------:R-:W-:Y:S01]  /*b100*/  SHF.L.U64.HI R13, R195, 0x1, R201 ;  /* 0x00000001c30d7819 */ /* 0x000fe200000102c9 */
[----:B------:R-:W-:Y:S01]  /*b110*/  IMAD.MOV.U32 R0, RZ, RZ, R2 ;  /* 0x000000ffff007224 */ /* 0x000fe200078e0002 */
[----:B------:R-:W-:Y:S04]  /*b120*/  @P3 SHF.R.U32.HI R0, RZ, c[0x0][0x2c0], R3 ;  /* 0x0000b000ff003a19 */ /* 0x000fe80000011603 */
        /* <DEDUP_REMOVED lines=22> */
.L_x_1318:
[----:B------:R-:W-:-:S05]  /*b290*/  BRA.DIV ~URZ, `(.L_x_1265) ;  /* 0x00003e127f007947 */ /* 0x000fca000b800000 */
[----:B------:R-:W3:Y:S01]  /*b2a0*/  SHFL.IDX PT, R2, R12, RZ, 0x181f ;  /* 0x00181fff0c027589 */ /* 0x000ee200000e0000 */
[----:B------:R-:W-:Y:S01]  /*b2b0*/  ISETP.GE.AND P4, PT, R195, c[0x0][0x1d4], PT ;  /* 0x00007500c3007a0c */ /* 0x000fe20003f86270 */
[----:B------:R-:W-:Y:S01]  /*b2c0*/  IMAD R0, R210, 0x6000, R232 ;  /* 0x00006000d2007824 */ /* 0x000fe200078e02e8 */
[----:B------:R-:W-:Y:S02]  /*b2d0*/  ISETP.GE.AND P1, PT, R212, c[0x0][0x1d4], PT ;  /* 0x00007500d4007a0c */ /* 0x000fe40003f26270 */
[----:B------:R-:W-:Y:S02]  /*b2e0*/  ISETP.GE.AND P0, PT, R213, c[0x0][0x1d4], PT ;  /* 0x00007500d5007a0c */ /* 0x000fe40003f06270 */
[C---:B---3--:R-:W-:Y:S02]  /*b2f0*/  IADD3 R8, P5, R2.reuse, R16, RZ ;  /* 0x0000001002087210 */ /* 0x048fe40007fbe0ff */
[----:B------:R-:W-:Y:S03]  /*b300*/  IADD3 R6, P6, R2, R17, RZ ;  /* 0x0000001102067210 */ /* 0x000fe60007fde0ff */
[----:B--2---:R-:W-:Y:S01]  /*b310*/  IMAD.X R9, R4, 0x1, R13, P5 ;  /* 0x0000000104097824 */ /* 0x004fe200028e060d */
[----:B------:R-:W-:Y:S01]  /*b320*/  IADD3 R10, P5, R2, R18, RZ ;  /* 0x00000012020a7210 */ /* 0x000fe20007fbe0ff */
[C---:B------:R-:W-:Y:S01]  /*b330*/  IMAD.X R7, R4.reuse, 0x1, R14, P6 ;  /* 0x0000000104077824 */ /* 0x040fe200030e060e */
[----:B------:R-:W2:Y:S03]  /*b340*/  SHFL.IDX PT, R2, R12, 0x1, 0x181f ;  /* 0x00381f000c027f89 */ /* 0x000ea600000e0000 */
[----:B------:R-:W-:Y:S01]  /*b350*/  IMAD.X R11, R4, 0x1, R15, P5 ;  /* 0x00000001040b7824 */ /* 0x000fe200028e060f */
[----:B------:R-:W-:Y:S01]  /*b360*/  @!PT LDS RZ, [RZ] ;  /* 0x00000000fffff984 */ /* 0x000fe20000000800 */
[----:B------:R3:W-:Y:S04]  /*b370*/  LDGSTS.E.BYPASS.LTC128B.128 [R0], [R8.64], !P4 ;  /* 0x0000000008007fae */ /* 0x0007e8000e101d46 */
[----:B------:R4:W-:Y:S04]  /*b380*/  LDGSTS.E.BYPASS.LTC128B.128 [R0+0x2000], [R6.64], !P1 ;  /* 0x0200000006007fae */ /* 0x0009e8000c901d46 */
[----:B------:R5:W-:Y:S04]  /*b390*/  LDGSTS.E.BYPASS.LTC128B.128 [R0+0x4000], [R10.64], !P0 ;  /* 0x040000000a007fae */ /* 0x000be8000c101d46 */
[----:B------:R1:W2:Y:S01]  /*b3a0*/  SHFL.IDX PT, R4, R5, 0x1, 0x181f ;  /* 0x00381f0005047f89 */ /* 0x0002a200000e0000 */
[----:B----4-:R-:W-:Y:S02]  /*b3b0*/  SEL R7, RZ, 0x10, P0 ;  /* 0x00000010ff077807 */ /* 0x010fe40000000000 */
[----:B-1----:R-:W-:Y:S02]  /*b3c0*/  SEL R5, RZ, 0x10, P4 ;  /* 0x00000010ff057807 */ /* 0x002fe40002000000 */
[----:B-----5:R-:W-:Y:S02]  /*b3d0*/  SEL R10, RZ, 0x10, P1 ;  /* 0x00000010ff0a7807 */ /* 0x020fe40000800000 */
.L_x_1319:
[----:B--23--:R-:W-:Y:S02]  /*b3e0*/  IADD3 R8, -R5, 0x10, RZ ;  /* 0x0000001005087810 */ /* 0x00cfe40007ffe1ff */
[----:B------:R-:W-:Y:S02]  /*b3f0*/  IADD3 R3, -R10, 0x10, RZ ;  /* 0x000000100a037810 */ /* 0x000fe40007ffe1ff */
[----:B------:R-:W-:Y:S02]  /*b400*/  LOP3.LUT R8, R8, 0xf, RZ, 0xc0, !PT ;  /* 0x0000000f08087812 */ /* 0x000fe400078ec0ff */
[----:B------:R-:W-:Y:S02]  /*b410*/  LOP3.LUT R3, R3, 0xf, RZ, 0xc0, !PT ;  /* 0x0000000f03037812 */ /* 0x000fe400078ec0ff */
[----:B------:R-:W-:Y:S02]  /*b420*/  IADD3 R9, -R7, 0x10, RZ ;  /* 0x0000001007097810 */ /* 0x000fe40007ffe1ff */
[-C--:B------:R-:W-:Y:S02]  /*b430*/  IADD3 R8, P5, P4, R8, R2.reuse, R16 ;  /* 0x0000000208087210 */ /* 0x080fe40007cbe010 */
[----:B------:R-:W-:Y:S02]  /*b440*/  ISETP.NE.U32.AND P6, PT, R5, RZ, PT ;  /* 0x000000ff0500720c */ /* 0x000fe40003fc5070 */
[----:B------:R-:W-:Y:S02]  /*b450*/  IADD3 R6, P1, P0, R3, R2, R17 ;  /* 0x0000000203067210 */ /* 0x000fe4000783e011 */
[----:B------:R-:W-:Y:S02]  /*b460*/  LOP3.LUT R3, R9, 0xf, RZ, 0xc0, !PT ;  /* 0x0000000f09037812 */ /* 0x000fe400078ec0ff */
[-C--:B------:R-:W-:Y:S02]  /*b470*/  IADD3.X R9, RZ, R4.reuse, R13, P5, P4 ;  /* 0x00000004ff097210 */ /* 0x080fe40002fe840d */
[----:B------:R-:W-:Y:S02]  /*b480*/  ISETP.NE.U32.AND P5, PT, R10, RZ, PT ;  /* 0x000000ff0a00720c */ /* 0x000fe40003fa5070 */
[----:B------:R-:W-:Y:S02]  /*b490*/  ISETP.NE.U32.AND P4, PT, R7, RZ, PT ;  /* 0x000000ff0700720c */ /* 0x000fe40003f85070 */
[----:B------:R-:W-:Y:S01]  /*b4a0*/  IADD3.X R7, RZ, R4, R14, P1, P0 ;  /* 0x00000004ff077210 */ /* 0x000fe20000fe040e */
[----:B------:R-:W-:Y:S01]  /*b4b0*/  @!PT LDS RZ, [RZ] ;  /* 0x00000000fffff984 */ /* 0x000fe20000000800 */
[----:B------:R-:W-:Y:S01]  /*b4c0*/  @!PT LDS RZ, [RZ] ;  /* 0x00000000fffff984 */ /* 0x000fe20000000800 */
[----:B------:R-:W-:Y:S01]  /*b4d0*/  @!PT LDS RZ, [RZ] ;  /* 0x00000000fffff984 */ /* 0x000fe20000000800 */
[----:B------:R1:W-:Y:S01]  /*b4e0*/  LDGSTS.E.BYPASS.LTC128B.128.ZFILL [R0+0x1000], [R8.64], P6 ;  /* 0x0100000008007fae */ /* 0x0003e2000b141d46 */
[----:B------:R-:W-:Y:S04]  /*b4f0*/  IADD3 R2, P1, P0, R3, R2, R18 ;  /* 0x0000000203027210 */ /* 0x000fe8000783e012 */
[----:B------:R-:W-:Y:S03]  /*b500*/  IADD3.X R3, RZ, R4, R15, P1, P0 ;  /* 0x00000004ff037210 */ /* 0x000fe60000fe040f */
[----:B------:R1:W-:Y:S04]  /*b510*/  LDGSTS.E.BYPASS.LTC128B.128.ZFILL [R0+0x3000], [R6.64], P5 ;  /* 0x0300000006007fae */ /* 0x0003e8000a941d46 */
[----:B------:R1:W-:Y:S02]  /*b520*/  LDGSTS.E.BYPASS.LTC128B.128.ZFILL [R0+0x5000], [R2.64], P4 ;  /* 0x0500000002007fae */ /* 0x0003e4000a141d46 */
.L_x_1263:
[----:B------:R-:W-:Y:S05]  /*b530*/  BSYNC B0 ;  /* 0x0000000000007941 */ /* 0x000fea0003800000 */
.L_x_1262:
[C---:B------:R-:W-:Y:S01]  /*b540*/  ISETP.GT.AND P0, PT, R178.reuse, RZ, PT ;  /* 0x000000ffb200720c */ /* 0x040fe20003f04270 */
[----:B------:R-:W0:Y:S01]  /*b550*/  LDGDEPBAR ;  /* 0x00000000000079af */ /* 0x000e220000000000 */
[----:B-1----:R-:W-:Y:S01]  /*b560*/  IADD3 R2, R178, -0x1, RZ ;  /* 0xffffffffb2027810 */ /* 0x002fe20007ffe0ff */
[----:B------:R-:W-:Y:S01]  /*b570*/  IMAD.MOV.U32 R126, RZ, RZ, R124 ;  /* 0x000000ffff7e7224 */ /* 0x000fe200078e007c */
[C---:B------:R-:W-:Y:S01]  /*b580*/  ISETP.GE.AND P1, PT, R182.reuse, 0x1, PT ;  /* 0x00000001b600780c */ /* 0x040fe20003f26270 */
[----:B------:R-:W-:Y:S01]  /*b590*/  IMAD.MOV.U32 R0, RZ, RZ, R125 ;  /* 0x000000ffff007224 */ /* 0x000fe200078e007d */
[----:B------:R-:W-:Y:S01]  /*b5a0*/  IADD3 R182, R182, 0x1, RZ ;  /* 0x00000001b6b67810 */ /* 0x000fe20007ffe0ff */
[----:B------:R-:W-:Y:S03]  /*b5b0*/  IMAD.MOV.U32 R178, RZ, RZ, R2 ;  /* 0x000000ffffb27224 */ /* 0x000fe600078e0002 */
[----:B------:R-:W-:Y:S03]  /*b5c0*/  SEL R182, R182, RZ, !P1 ;  /* 0x000000ffb6b67207 */ /* 0x000fe60004800000 */
[----:B------:R-:W-:-:S05]  /*b5d0*/  @P0 BRA `(.L_x_1266) ;  /* 0xffffd1a000000947 */ /* 0x000fca000383ffff */
.L_x_1256:
[----:B------:R-:W-:Y:S05]  /*b5e0*/  BRA.DIV ~URZ, `(.L_x_1267) ;  /* 0x00003d127f007947 */ /* 0x000fea000b800000 */
[----:B------:R1:W2:Y:S02]  /*b5f0*/  SHFL.BFLY PT, R4, R214, 0x2, 0x1f ;  /* 0x0c401f00d6047f89 */ /* 0x0002a400000e0000 */
.L_x_1320:
[----:B--2---:R-:W-:Y:S01]  /*b600*/  FADD.FTZ R4, R4, R214 ;  /* 0x000000d604047221 */ /* 0x004fe20000010000 */
[----:B------:R-:W-:Y:S05]  /*b610*/  BRA.DIV ~URZ, `(.L_x_1268) ;  /* 0x00003d427f007947 */ /* 0x000fea000b800000 */
[----:B------:R-:W2:Y:S04]  /*b620*/  SHFL.BFLY PT, R0, R215, 0x2, 0x1f ;  /* 0x0c401f00d7007f89 */ /* 0x000ea800000e0000 */
[----:B------:R-:W3:Y:S01]  /*b630*/  SHFL.BFLY PT, R2, R4, 0x1, 0x1f ;  /* 0x0c201f0004027f89 */ /* 0x000ee200000e0000 */
[----:B--2---:R-:W-:-:S02]  /*b640*/  FADD.FTZ R0, R0, R215 ;  /* 0x000000d700007221 */ /* 0x004fc40000010000 */
[----:B---3--:R-:W-:-:S03]  /*b650*/  FADD.FTZ R4, R4, R2 ;  /* 0x0000000204047221 */ /* 0x008fc60000010000 */
[----:B------:R2:W3:Y:S04]  /*b660*/  SHFL.BFLY PT, R3, R0, 0x1, 0x1f ;  /* 0x0c201f0000037f89 */ /* 0x0004e800000e0000 */
.L_x_1321:
[----:B------:R-:W-:Y:S01]  /*b670*/  FSETP.NE.FTZ.AND P1, PT, R4, RZ, PT ;  /* 0x000000ff0400720b */ /* 0x000fe20003f35000 */
[----:B---3--:R-:W-:Y:S01]  /*b680*/  FADD.FTZ R3, R3, R0 ;  /* 0x0000000003037221 */ /* 0x008fe20000010000 */
[----:B------:R-:W-:Y:S02]  /*b690*/  MOV R2, RZ ;  /* 0x000000ff00027202 */ /* 0x000fe40000000f00 */
[----:B--2---:R-:W-:Y:S02]  /*b6a0*/  MOV R0, RZ ;  /* 0x000000ff00007202 */ /* 0x004fe40000000f00 */
[----:B------:R-:W-:Y:S02]  /*b6b0*/  FSETP.NE.FTZ.AND P0, PT, R3, RZ, PT ;  /* 0x000000ff0300720b */ /* 0x000fe40003f15000 */
[----:B------:R-:W-:-:S05]  /*b6c0*/  MOV R137, 0xff800000 ;  /* 0xff80000000897802 */ /* 0x000fca0000000f00 */
[----:B------:R-:W2:Y:S01]  /*b6d0*/  @P1 MUFU.RCP R2, R4 ;  /* 0x0000000400021308 */ /* 0x000ea20000001000 */
[----:B------:R-:W-:-:S07]  /*b6e0*/  @P1 MOV R6, 0x3f317218 ;  /* 0x3f31721800061802 */ /* 0x000fce0000000f00 */
[----:B------:R-:W3:Y:S01]  /*b6f0*/  @P1 MUFU.LG2 R4, R4 ;  /* 0x0000000400041308 */ /* 0x000ee20000000c00 */
[----:B--2---:R-:W-:-:S07]  /*b700*/  FMUL.FTZ R34, R2, R121 ;  /* 0x0000007902227220 */ /* 0x004fce0000410000 */
[----:B------:R-:W2:Y:S01]  /*b710*/  @P0 MUFU.RCP R0, R3 ;  /* 0x0000000300000308 */ /* 0x000ea20000001000 */
        /* <DEDUP_REMOVED lines=15> */
[C---:B------:R-:W-:Y:S01]  /*b810*/  FMUL.FTZ R121, R2.reuse, R36 ;  /* 0x0000002402797220 */ /* 0x040fe20000410000 */
[----:B------:R-:W-:Y:S01]  /*b820*/  MOV R36, 0x1 ;  /* 0x0000000100247802 */ /* 0x000fe20000000f00 */
[C---:B------:R-:W-:Y:S02]  /*b830*/  FMUL.FTZ R32, R2.reuse, R37 ;  /* 0x0000002502207220 */ /* 0x040fe40000410000 */
[----:B------:R-:W-:-:S02]  /*b840*/  FMUL.FTZ R126, R2, R40 ;  /* 0x00000028027e7220 */ /* 0x000fc40000410000 */
[C---:B------:R-:W-:Y:S02]  /*b850*/  FMUL.FTZ R30, R2.reuse, R41 ;  /* 0x00000029021e7220 */ /* 0x040fe40000410000 */
[C---:B------:R-:W-:Y:S02]  /*b860*/  FMUL.FTZ R127, R2.reuse, R44 ;  /* 0x0000002c027f7220 */ /* 0x040fe40000410000 */
[C---:B------:R-:W-:Y:S02]  /*b870*/  FMUL.FTZ R28, R2.reuse, R45 ;  /* 0x0000002d021c7220 */ /* 0x040fe40000410000 */
[C---:B------:R-:W-:Y:S02]  /*b880*/  FMUL.FTZ R136, R2.reuse, R48 ;  /* 0x0000003002887220 */ /* 0x040fe40000410000 */
[C---:B------:R-:W-:Y:S01]  /*b890*/  FMUL.FTZ R26, R2.reuse, R49 ;  /* 0x00000031021a7220 */ /* 0x040fe20000410000 */
[----:B------:R-:W-:Y:S01]  /*b8a0*/  MOV R49, 0xff800000 ;  /* 0xff80000000317802 */ /* 0x000fe20000000f00 */
        /* <DEDUP_REMOVED lines=24> */
[----:B------:R4:W5:Y:S01]  /*ba30*/  @P0 MUFU.LG2 R2, R3 ;  /* 0x0000000300020308 */ /* 0x0009620000000c00 */
[----:B---3--:R-:W-:-:S02]  /*ba40*/  @P1 FMUL.FTZ R5, R4, 0.69314718246459960938 ;  /* 0x3f31721804051820 */ /* 0x008fc40000410000 */
[----:B------:R-:W-:Y:S02]  /*ba50*/  @P1 FMUL.FTZ R4, R6, c[0x0][0x2d0] ;  /* 0x0000b40006041a20 */ /* 0x000fe40000410000 */
[----:B--2---:R-:W-:Y:S02]  /*ba60*/  FMUL.FTZ R130, R0, R130 ;  /* 0x0000008200827220 */ /* 0x004fe40000410000 */
[----:B------:R-:W-:Y:S02]  /*ba70*/  @P1 FFMA.FTZ R137, R4, R125, R5 ;  /* 0x0000007d04891223 */ /* 0x000fe40000010005 */
[C---:B------:R-:W-:Y:S02]  /*ba80*/  FMUL.FTZ R131, R0.reuse, R131 ;  /* 0x0000008300837220 */ /* 0x040fe40000410000 */
[C---:B------:R-:W-:Y:S02]  /*ba90*/  FMUL.FTZ R134, R0.reuse, R134 ;  /* 0x0000008600867220 */ /* 0x040fe40000410000 */
[----:B------:R-:W-:-:S02]  /*baa0*/  FMUL.FTZ R45, R0, R135 ;  /* 0x00000087002d7220 */ /* 0x000fc40000410000 */
[----:B------:R-:W-:Y:S01]  /*bab0*/  FMUL.FTZ R102, R0, R102 ;  /* 0x0000006600667220 */ /* 0x000fe20000410000 */
[----:B----4-:R-:W-:Y:S01]  /*bac0*/  @P0 MOV R3, 0x3f317218 ;  /* 0x3f31721800030802 */ /* 0x010fe20000000f00 */
[----:B-----5:R-:W-:Y:S02]  /*bad0*/  @P0 FMUL.FTZ R2, R2, 0.69314718246459960938 ;  /* 0x3f31721802020820 */ /* 0x020fe40000410000 */
[C---:B------:R-:W-:Y:S02]  /*bae0*/  FMUL.FTZ R103, R0.reuse, R103 ;  /* 0x0000006700677220 */ /* 0x040fe40000410000 */
[----:B------:R-:W-:Y:S02]  /*baf0*/  @P0 FMUL.FTZ R3, R3, c[0x0][0x2d0] ;  /* 0x0000b40003030a20 */ /* 0x000fe40000410000 */
        /* <DEDUP_REMOVED lines=41> */
[----:B------:R-:W-:Y:S01]  /*bd90*/  FMUL.FTZ R99, R0, R99 ;  /* 0x0000006300637220 */ /* 0x000fe20000410000 */
[----:B------:R-:W-:Y:S01]  /*bda0*/  PRMT R0, R36, 0x7610, R0 ;  /* 0x0000761024007816 */ /* 0x000fe20000000000 */
[----:B------:R-:W-:Y:S02]  /*bdb0*/  @P0 FFMA.FTZ R49, R3, R124, R2 ;  /* 0x0000007c03310223 */ /* 0x000fe40000010002 */
.L_x_1221:
[----:B------:R2:W5:Y:S01]  /*bdc0*/  LDL R40, [R1] ;  /* 0x0000000001287983 */ /* 0x0005620000100800 */
[----:B------:R-:W-:Y:S03]  /*bdd0*/  BSSY B0, `(.L_x_1269) ;  /* 0x0000012000007945 */ /* 0x000fe60003800000 */
[----:B------:R-:W3:Y:S02]  /*bde0*/  S2R R53, SR_TID.X ;  /* 0x0000000000357919 */ /* 0x000ee40000002100 */
[----:B---3--:R-:W-:-:S13]  /*bdf0*/  LOP3.LUT P6, RZ, R53, 0xff, RZ, 0xc0, !PT ;  /* 0x000000ff35ff7812 */ /* 0x008fda00078cc0ff */
[----:B------:R-:W-:Y:S05]  /*be00*/  @P6 BRA `(.L_x_1270) ;  /* 0x000000e000006947 */ /* 0x000fea0003800000 */
[----:B--2---:R-:W2:Y:S01]  /*be10*/  S2R R36, SR_LANEID ;  /* 0x0000000000247919 */ /* 0x004ea20000000000 */
[----:B------:R-:W-:Y:S01]  /*be20*/  VOTEU.ANY UR4, UPT, PT ;  /* 0x0000000000047886 */ /* 0x000fe200038e0100 */
[----:B------:R-:W-:Y:S01]  /*be30*/  IMAD.MOV.U32 R38, RZ, RZ, c[0x0][0x580] ;  /* 0x00016000ff267624 */ /* 0x000fe200078e00ff */
[----:B------:R-:W2:Y:S01]  /*be40*/  FLO.U32 R3, UR4 ;  /* 0x0000000400037d00 */ /* 0x000ea200080e0000 */
[----:B------:R-:W-:-:S07]  /*be50*/  IMAD.MOV.U32 R39, RZ, RZ, c[0x0][0x584] ;  /* 0x00016100ff277624 */ /* 0x000fce00078e00ff */
[----:B------:R-:W3:Y:S01]  /*be60*/  POPC R2, UR4 ;  /* 0x0000000400027d09 */ /* 0x000ee20008000000 */
[----:B--2---:R-:W-:-:S13]  /*be70*/  ISETP.EQ.U32.AND P0, PT, R3, R36, PT ;  /* 0x000000240300720c */ /* 0x004fda0003f02070 */
[----:B---3--:R-:W2:Y:S04]  /*be80*/  @P0 ATOMG.E.ADD.STRONG.GPU PT, R2, [R38.64], R2 ;  /* 0x00000002260209a8 */ /* 0x008ea800081ee1c6 */
[----:B------:R-:W3:Y:S04]  /*be90*/  S2R R36, SR_LTMASK ;  /* 0x0000000000247919 */ /* 0x000ee80000003900 */
[----:B--2---:R3:W2:Y:S02]  /*bea0*/  SHFL.IDX PT, R3, R2, R3, 0x1f ;  /* 0x00001f0302037589 */ /* 0x0046a400000e0000 */
[----:B---3--:R-:W-:-:S06]  /*beb0*/  LOP3.LUT R2, R36, UR4, RZ, 0xc0, !PT ;  /* 0x0000000424027c12 */ /* 0x008fcc000f8ec0ff */
[----:B------:R-:W2:Y:S02]  /*bec0*/  POPC R2, R2 ;  /* 0x0000000200027309 */ /* 0x000ea40000000000 */
[----:B--2--5:R-:W-:-:S05]  /*bed0*/  IADD3 R40, R3, c[0x0][0xc], R2 ;  /* 0x0000030003287a10 */ /* 0x024fca0007ffe002 */
[----:B------:R2:W-:Y:S02]  /*bee0*/  STL [R1], R40 ;  /* 0x0000002801007387 */ /* 0x0005e40000100800 */
.L_x_1270:
[----:B--2---:R-:W-:Y:S05]  /*bef0*/  BSYNC B0 ;  /* 0x0000000000007941 */ /* 0x004fea0003800000 */
.L_x_1269:
[----:B------:R-:W-:Y:S01]  /*bf00*/  PRMT R0, R0, 0x9910, RZ ;  /* 0x0000991000007816 */ /* 0x000fe200000000ff */
[----:B------:R-:W-:Y:S01]  /*bf10*/  BSSY B1, `(.L_x_1271) ;  /* 0x00001bd000017945 */ /* 0x000fe20003800000 */
[----:B-----5:R-:W-:Y:S02]  /*bf20*/  IMAD.MOV.U32 R65, RZ, RZ, R40 ;  /* 0x000000ffff417224 */ /* 0x020fe400078e0028 */
[----:B------:R-:W-:-:S13]  /*bf30*/  ISETP.NE.AND P0, PT, R0, RZ, PT ;  /* 0x000000ff0000720c */ /* 0x000fda0003f05270 */
[----:B------:R-:W-:Y:S05]  /*bf40*/  @!P0 BRA `(.L_x_1272) ;  /* 0x000011a000008947 */ /* 0x000fea0003800000 */
[----:B------:R-:W2:Y:S04]  /*bf50*/  LDL R69, [R1+0x4] ;  /* 0x0000040001457983 */ /* 0x000ea80000100800 */
[----:B------:R-:W3:Y:S04]  /*bf60*/  LDL R67, [R1+0x8] ;  /* 0x0000080001437983 */ /* 0x000ee80000100800 */
[----:B------:R-:W4:Y:S04]  /*bf70*/  LDL R63, [R1+0x10] ;  /* 0x00001000013f7983 */ /* 0x000f280000100800 */
[----:B------:R-:W5:Y:S04]  /*bf80*/  LDL R61, [R1+0xc] ;  /* 0x00000c00013d7983 */ /* 0x000f680000100800 */
[----:B------:R-:W4:Y:S04]  /*bf90*/  LDL R59, [R1+0x20] ;  /* 0x00002000013b7983 */ /* 0x000f280000100800 */
[----:B------:R-:W5:Y:S04]  /*bfa0*/  LDL R57, [R1+0x18] ;  /* 0x0000180001397983 */ /* 0x000f680000100800 */
[----:B------:R-:W5:Y:S04]  /*bfb0*/  LDL R55, [R1+0x1c] ;  /* 0x00001c0001377983 */ /* 0x000f680000100800 */
[----:B------:R-:W5:Y:S01]  /*bfc0*/  LDL R51, [R1+0x14] ;  /* 0x0000140001337983 */ /* 0x000f620000100800 */
[----:B------:R-:W-:Y:S01]  /*bfd0*/  WARPSYNC 0xffffffff ;  /* 0xffffffff00007948 */ /* 0x000fe20003800000 */
[----:B------:R-:W-:-:S02]  /*bfe0*/  F2FP.PACK_AB R48, R129, R128 ;  /* 0x000000808130723e */ /* 0x000fc400000000ff */
[----:B------:R-:W-:Y:S01]  /*bff0*/  BAR.SYNC.DEFER_BLOCKING 0x1, 0x100 ;  /* 0x0044000000007b1d */ /* 0x000fe20000010000 */
        /* <DEDUP_REMOVED lines=46> */
[----:B------:R-:W-:Y:S01]  /*c2e0*/  F2FP.PACK_AB R0, R99, R98 ;  /* 0x000000626300723e */ /* 0x000fe200000000ff */
[----:B--2---:R2:W-:Y:S04]  /*c2f0*/  STS [R69], R48 ;  /* 0x0000003045007388 */ /* 0x0045e80000000800 */
[----:B------:R2:W-:Y:S04]  /*c300*/  STS [R69+0x400], R47 ;  /* 0x0004002f45007388 */ /* 0x0005e80000000800 */
[----:B---3--:R2:W-:Y:S04]  /*c310*/  STS [R67], R46 ;  /* 0x0000002e43007388 */ /* 0x0085e80000000800 */
[----:B------:R2:W-:Y:S04]  /*c320*/  STS [R67+0x400], R45 ;  /* 0x0004002d43007388 */ /* 0x0005e80000000800 */
[----:B----4-:R2:W-:Y:S04]  /*c330*/  STS [R63], R44 ;  /* 0x0000002c3f007388 */ /* 0x0105e80000000800 */
[----:B------:R2:W-:Y:S04]  /*c340*/  STS [R63+0x400], R43 ;  /* 0x0004002b3f007388 */ /* 0x0005e80000000800 */
[----:B-----5:R2:W-:Y:S04]  /*c350*/  STS [R61], R42 ;  /* 0x0000002a3d007388 */ /* 0x0205e80000000800 */
[----:B------:R2:W-:Y:S04]  /*c360*/  STS [R61+0x400], R41 ;  /* 0x000400293d007388 */ /* 0x0005e80000000800 */
[----:B------:R2:W-:Y:S04]  /*c370*/  STS [R59], R40 ;  /* 0x000000283b007388 */ /* 0x0005e80000000800 */
[----:B------:R2:W-:Y:S04]  /*c380*/  STS [R59+0x400], R39 ;  /* 0x000400273b007388 */ /* 0x0005e80000000800 */
[----:B------:R2:W-:Y:S04]  /*c390*/  STS [R57], R38 ;  /* 0x0000002639007388 */ /* 0x0005e80000000800 */
[----:B------:R2:W-:Y:S04]  /*c3a0*/  STS [R57+0x400], R37 ;  /* 0x0004002539007388 */ /* 0x0005e80000000800 */
[----:B------:R2:W-:Y:S04]  /*c3b0*/  STS [R55], R36 ;  /* 0x0000002437007388 */ /* 0x0005e80000000800 */
[----:B------:R2:W-:Y:S04]  /*c3c0*/  STS [R55+0x400], R35 ;  /* 0x0004002337007388 */ /* 0x0005e80000000800 */
[----:B------:R2:W-:Y:S04]  /*c3d0*/  STS [R51], R34 ;  /* 0x0000002233007388 */ /* 0x0005e80000000800 */
        /* <DEDUP_REMOVED lines=35> */
[----:B--2---:R-:W-:Y:S01]  /*c610*/  SHF.R.S32.HI R51, RZ, 0x1f, R53 ;  /* 0x0000001fff337819 */ /* 0x004fe20000011435 */
[----:B------:R-:W-:Y:S01]  /*c620*/  IMAD.MOV.U32 R160, RZ, RZ, RZ ;  /* 0x000000ffffa07224 */ /* 0x000fe200078e00ff */
[----:B------:R-:W-:Y:S01]  /*c630*/  MOV R2, 0xc690 ;  /* 0x0000c69000027802 */ /* 0x000fe20000000f00 */
[----:B------:R-:W-:Y:S01]  /*c640*/  IMAD.MOV.U32 R3, RZ, RZ, 0x1f ;  /* 0x0000001fff037424 */ /* 0x000fe200078e00ff */
[----:B------:R-:W-:-:S04]  /*c650*/  LEA.HI R51, R51, R53, RZ, 0x7 ;  /* 0x0000003533337211 */ /* 0x000fc800078f38ff */
[----:B------:R-:W-:-:S05]  /*c660*/  SHF.R.S32.HI R51, RZ, 0x7, R51 ;  /* 0x00000007ff337819 */ /* 0x000fca0000011433 */
[----:B------:R-:W-:Y:S02]  /*c670*/  IMAD.MOV.U32 R161, RZ, RZ, R51 ;  /* 0x000000ffffa17224 */ /* 0x000fe400078e0033 */
[----:B-1----:R-:W-:Y:S05]  /*c680*/  CALL.REL.NOINC `($__internal_3_$__cuda_sm70_shflsync_idx_p) ;  /* 0x000031f000007944 */ /* 0x002fea0003c00000 */
.L_x_1273:
[----:B--2---:R-:W2:Y:S01]  /*c690*/  LDL R2, [R1+0x28] ;  /* 0x0000280001027983 */ /* 0x004ea20000100800 */
[----:B------:R-:W-:Y:S01]  /*c6a0*/  IMAD.MOV.U32 R0, RZ, RZ, 0x1 ;  /* 0x00000001ff007424 */ /* 0x000fe200078e00ff */
[----:B------:R-:W-:Y:S02]  /*c6b0*/  SHF.R.S32.HI R8, RZ, 0x1f, R250 ;  /* 0x0000001fff087819 */ /* 0x000fe400000114fa */
[----:B------:R-:W3:Y:S02]  /*c6c0*/  LDL R13, [R1+0x30] ;  /* 0x00003000010d7983 */ /* 0x000ee40000100800 */
[----:B------:R-:W-:Y:S01]  /*c6d0*/  ISETP.NE.AND P1, PT, R0, c[0x0][0x4e8], PT ;  /* 0x00013a0000007a0c */ /* 0x000fe20003f25270 */
[----:B------:R-:W-:-:S04]  /*c6e0*/  IMAD R5, R8, c[0x0][0x490], RZ ;  /* 0x0001240008057a24 */ /* 0x000fc800078e02ff */
[----:B------:R-:W-:Y:S01]  /*c6f0*/  IMAD R5, R250, c[0x0][0x494], R5 ;  /* 0x00012500fa057a24 */ /* 0x000fe200078e0205 */
[----:B------:R-:W-:Y:S01]  /*c700*/  SHF.R.S32.HI R11, RZ, 0x1f, R249 ;  /* 0x0000001fff0b7819 */ /* 0x000fe200000114f9 */
[----:B------:R-:W4:Y:S04]  /*c710*/  S2R R15, SR_TID.X ;  /* 0x00000000000f7919 */ /* 0x000f280000002100 */
[----:B------:R-:W-:Y:S01]  /*c720*/  IMAD R9, R11, c[0x0][0x498], RZ ;  /* 0x000126000b097a24 */ /* 0x000fe200078e02ff */
[----:B------:R-:W-:Y:S01]  /*c730*/  IADD3 R10, R218, R252, RZ ;  /* 0x000000fcda0a7210 */ /* 0x000fe20007ffe0ff */
[----:B------:R-:W-:Y:S02]  /*c740*/  ULDC UR5, c[0x0][0x4e8] ;  /* 0x00013a0000057ab9 */ /* 0x000fe40000000800 */
[----:B------:R-:W-:-:S02]  /*c750*/  ULDC UR4, c[0x0][0x388] ;  /* 0x0000e20000047ab9 */ /* 0x000fc40000000800 */
[----:B------:R-:W-:Y:S01]  /*c760*/  UIMAD UR4, UR5, UR4, URZ ;  /* 0x00000004050472a4 */ /* 0x000fe2000f8e023f */
[----:B----4-:R-:W-:-:S04]  /*c770*/  SHF.R.S32.HI R14, RZ, 0x1f, R15 ;  /* 0x0000001fff0e7819 */ /* 0x010fc8000001140f */
[----:B------:R-:W-:-:S04]  /*c780*/  LEA.HI R14, R14, R15, RZ, 0x5 ;  /* 0x0000000f0e0e7211 */ /* 0x000fc800078f28ff */
[----:B------:R-:W-:-:S04]  /*c790*/  LOP3.LUT R14, R14, 0xffffffe0, RZ, 0xc0, !PT ;  /* 0xffffffe00e0e7812 */ /* 0x000fc800078ec0ff */
[----:B------:R-:W-:Y:S01]  /*c7a0*/  IADD3 R14, -R14, R15, RZ ;  /* 0x0000000f0e0e7210 */ /* 0x000fe20007ffe1ff */
[----:B------:R-:W-:Y:S01]  /*c7b0*/  BSSY B0, `(.L_x_1274) ;  /* 0x000005a000007945 */ /* 0x000fe20003800000 */
[----:B------:R-:W-:Y:S02]  /*c7c0*/  SHF.R.S32.HI R15, RZ, 0x1f, R195 ;  /* 0x0000001fff0f7819 */ /* 0x000fe400000114c3 */
[----:B--2---:R-:W-:Y:S01]  /*c7d0*/  IADD3 R4, R2, R252, RZ ;  /* 0x000000fc02047210 */ /* 0x004fe20007ffe0ff */
[----:B------:R-:W-:-:S04]  /*c7e0*/  IMAD.WIDE.U32 R2, R250, c[0x0][0x490], RZ ;  /* 0x00012400fa027a25 */ /* 0x000fc800078e00ff */
[----:B------:R-:W-:-:S04]  /*c7f0*/  @P1 IMAD.HI.U32 R6, R4, c[0x0][0x4ec], RZ ;  /* 0x00013b0004061a27 */ /* 0x000fc800078e00ff */
[----:B------:R-:W-:Y:S01]  /*c800*/  IMAD.MOV.U32 R0, RZ, RZ, R4 ;  /* 0x000000ffff007224 */ /* 0x000fe200078e0004 */
[----:B------:R-:W-:Y:S02]  /*c810*/  @P1 SHF.R.U32.HI R0, RZ, c[0x0][0x4f0], R6 ;  /* 0x00013c00ff001a19 */ /* 0x000fe40000011606 */
[----:B------:R-:W-:-:S03]  /*c820*/  IADD3 R3, R3, R5, RZ ;  /* 0x0000000503037210 */ /* 0x000fc60007ffe0ff */
[----:B------:R-:W-:Y:S02]  /*c830*/  IMAD.MOV R5, RZ, RZ, -R0 ;  /* 0x000000ffff057224 */ /* 0x000fe400078e0a00 */
[----:B------:R-:W-:-:S04]  /*c840*/  IMAD.WIDE.U32 R6, R249, c[0x0][0x498], R2 ;  /* 0x00012600f9067a25 */ /* 0x000fc800078e0002 */
[----:B------:R-:W-:Y:S01]  /*c850*/  IMAD R2, R5, c[0x0][0x4e8], R4 ;  /* 0x00013a0005027a24 */ /* 0x000fe200078e0204 */
[----:B------:R-:W-:Y:S01]  /*c860*/  IADD3 R4, P0, R0, R6, RZ ;  /* 0x0000000600047210 */ /* 0x000fe20007f1e0ff */
[----:B------:R-:W-:Y:S01]  /*c870*/  IMAD R3, R249, c[0x0][0x49c], R9 ;  /* 0x00012700f9037a24 */ /* 0x000fe200078e0209 */
[----:B------:R-:W-:Y:S02]  /*c880*/  SHF.R.S32.HI R5, RZ, 0x1f, R0 ;  /* 0x0000001fff057819 */ /* 0x000fe40000011400 */
[----:B------:R-:W-:Y:S01]  /*c890*/  SHF.R.S32.HI R6, RZ, 0x1f, R2 ;  /* 0x0000001fff067819 */ /* 0x000fe20000011402 */
[----:B------:R-:W-:Y:S01]  /*c8a0*/  IMAD R0, R8, c[0x0][0x3e8], RZ ;  /* 0x0000fa0008007a24 */ /* 0x000fe200078e02ff */
[----:B------:R-:W-:-:S03]  /*c8b0*/  IADD3.X R5, R5, R7, R3, P0, !PT ;  /* 0x0000000705057210 */ /* 0x000fc600007fe403 */
[----:B------:R-:W-:Y:S02]  /*c8c0*/  IMAD R3, R6, c[0x0][0x488], RZ ;  /* 0x0001220006037a24 */ /* 0x000fe400078e02ff */
[C---:B------:R-:W-:Y:S02]  /*c8d0*/  IMAD R8, R250.reuse, c[0x0][0x3ec], R0 ;  /* 0x0000fb00fa087a24 */ /* 0x040fe400078e0200 */
[----:B------:R-:W-:-:S04]  /*c8e0*/  IMAD.WIDE.U32 R6, R250, c[0x0][0x3e8], RZ ;  /* 0x0000fa00fa067a25 */ /* 0x000fc800078e00ff */
[C---:B------:R-:W-:Y:S02]  /*c8f0*/  IMAD R9, R2.reuse, c[0x0][0x48c], R3 ;  /* 0x0001230002097a24 */ /* 0x040fe400078e0203 */
[----:B------:R-:W-:Y:S01]  /*c900*/  IMAD.WIDE.U32 R4, R2, c[0x0][0x488], R4 ;  /* 0x0001220002047a25 */ /* 0x000fe200078e0004 */
[----:B------:R-:W-:-:S03]  /*c910*/  IADD3 R3, R7, R8, RZ ;  /* 0x0000000807037210 */ /* 0x000fc60007ffe0ff */
[----:B------:R-:W-:Y:S01]  /*c920*/  @P1 IMAD.HI.U32 R2, R10, c[0x0][0x4ec], RZ ;  /* 0x00013b000a021a27 */ /* 0x000fe200078e00ff */
[----:B------:R-:W-:-:S03]  /*c930*/  LEA R8, P0, R4, c[0x0][0x450], 0x2 ;  /* 0x0001140004087a11 */ /* 0x000fc600078010ff */
[----:B------:R-:W-:Y:S02]  /*c940*/  IMAD.IADD R5, R5, 0x1, R9 ;  /* 0x0000000105057824 */ /* 0x000fe400078e0209 */
[----:B------:R-:W-:Y:S01]  /*c950*/  IMAD.MOV.U32 R0, RZ, RZ, R10 ;  /* 0x000000ffff007224 */ /* 0x000fe200078e000a */
[----:B------:R-:W-:Y:S02]  /*c960*/  @P1 SHF.R.U32.HI R0, RZ, c[0x0][0x4f0], R2 ;  /* 0x00013c00ff001a19 */ /* 0x000fe40000011602 */
[----:B------:R-:W-:Y:S01]  /*c970*/  MOV R2, R6 ;  /* 0x0000000600027202 */ /* 0x000fe20000000f00 */
[----:B------:R-:W-:Y:S01]  /*c980*/  IMAD R6, R11, c[0x0][0x3f0], RZ ;  /* 0x0000fc000b067a24 */ /* 0x000fe200078e02ff */
[----:B------:R-:W-:-:S03]  /*c990*/  LEA.HI.X R5, R4, c[0x0][0x454], R5, 0x2, P0 ;  /* 0x0001150004057a11 */ /* 0x000fc600000f1405 */
[C---:B------:R-:W-:Y:S02]  /*c9a0*/  IMAD R9, R249.reuse, c[0x0][0x3f4], R6 ;  /* 0x0000fd00f9097a24 */ /* 0x040fe400078e0206 */
[----:B------:R-:W-:Y:S01]  /*c9b0*/  IMAD.WIDE.U32 R2, R249, c[0x0][0x3f0], R2 ;  /* 0x0000fc00f9027a25 */ /* 0x000fe200078e0002 */
[----:B------:R-:W-:Y:S04]  /*c9c0*/  SHFL.IDX PT, R6, R8, RZ, 0x1c1f ;  /* 0x001c1fff08067589 */ /* 0x000fe800000e0000 */
[----:B------:R-:W2:Y:S01]  /*c9d0*/  SHFL.IDX PT, R7, R5, RZ, 0x1c1f ;  /* 0x001c1fff05077589 */ /* 0x000ea200000e0000 */
[----:B------:R-:W-:-:S03]  /*c9e0*/  IMAD.MOV R11, RZ, RZ, -R0 ;  /* 0x000000ffff0b7224 */ /* 0x000fc600078e0a00 */
[----:B------:R4:W-:Y:S01]  /*c9f0*/  SHFL.IDX PT, R4, R8, 0x1, 0x1c1f ;  /* 0x003c1f0008047f89 */ /* 0x0009e200000e0000 */
[----:B------:R-:W-:-:S03]  /*ca00*/  IMAD.IADD R3, R3, 0x1, R9 ;  /* 0x0000000103037824 */ /* 0x000fc600078e0209 */
[----:B------:R-:W5:Y:S01]  /*ca10*/  SHFL.IDX PT, R5, R5, 0x1, 0x1c1f ;  /* 0x003c1f0005057f89 */ /* 0x000f6200000e0000 */
[----:B---3--:R-:W-:Y:S02]  /*ca20*/  IADD3 R9, R13, R252, RZ ;  /* 0x000000fc0d097210 */ /* 0x008fe40007ffe0ff */
[----:B------:R-:W-:-:S04]  /*ca30*/  LOP3.LUT P0, RZ, R14, 0x3, RZ, 0xc0, !PT ;  /* 0x000000030eff7812 */ /* 0x000fc8000780c0ff */
[----:B------:R-:W-:Y:S01]  /*ca40*/  ISETP.GE.OR P1, PT, R9, UR4, P0 ;  /* 0x0000000409007c0c */ /* 0x000fe20008726670 */
[----:B----4-:R-:W-:Y:S01]  /*ca50*/  IMAD R8, R11, c[0x0][0x4e8], R10 ;  /* 0x00013a000b087a24 */ /* 0x010fe200078e020a */
[----:B------:R-:W-:-:S04]  /*ca60*/  IADD3 R11, R9, 0x8, RZ ;  /* 0x00000008090b7810 */ /* 0x000fc80007ffe0ff */
[----:B------:R-:W-:Y:S02]  /*ca70*/  ISETP.GE.OR P0, PT, R11, UR4, P0 ;  /* 0x000000040b007c0c */ /* 0x000fe40008706670 */
[----:B------:R-:W-:-:S05]  /*ca80*/  SHF.R.S32.HI R12, RZ, 0x1f, R0 ;  /* 0x0000001fff0c7819 */ /* 0x000fca0000011400 */
[----:B--2---:R2:W-:Y:S01]  /*ca90*/  @!P1 ST.E [R6.64], R137 ;  /* 0x0000008906009985 */ /* 0x0045e2000c101906 */
[----:B------:R-:W-:Y:S02]  /*caa0*/  IMAD R10, R12, c[0x0][0x3e0], RZ ;  /* 0x0000f8000c0a7a24 */ /* 0x000fe400078e02ff */
[----:B------:R-:W-:-:S03]  /*cab0*/  IMAD.WIDE.U32 R2, R0, c[0x0][0x3e0], R2 ;  /* 0x0000f80000027a25 */ /* 0x000fc600078e0002 */
[----:B-----5:R2:W-:Y:S01]  /*cac0*/  @!P0 ST.E [R4.64], R49 ;  /* 0x0000003104008985 */ /* 0x0205e2000c101906 */
[----:B------:R-:W-:Y:S01]  /*cad0*/  IMAD R9, R0, c[0x0][0x3e4], R10 ;  /* 0x0000f90000097a24 */ /* 0x000fe200078e020a */
[----:B------:R-:W-:Y:S02]  /*cae0*/  SHF.R.S32.HI R0, RZ, 0x1f, R8 ;  /* 0x0000001fff007819 */ /* 0x000fe40000011408 */
        /* <DEDUP_REMOVED lines=8> */
[----:B------:R2:W1:Y:S01]  /*cb70*/  LDS.128 R60, [R220+0xb080] ;  /* 0x00b08000dc3c7984 */ /* 0x0004620000000c00 */
[----:B------:R-:W-:-:S02]  /*cb80*/  IMAD.IADD R3, R3, 0x1, R9 ;  /* 0x0000000103037824 */ /* 0x000fc400078e0209 */
[----:B------:R-:W-:Y:S02]  /*cb90*/  IMAD R0, R0, c[0x0][0x3d8], RZ ;  /* 0x0000f60000007a24 */ /* 0x000fe400078e02ff */
[----:B------:R-:W-:-:S04]  /*cba0*/  IMAD.WIDE.U32 R2, R8, c[0x0][0x3d8], R2 ;  /* 0x0000f60008027a25 */ /* 0x000fc800078e0002 */
[----:B------:R-:W-:Y:S01]  /*cbb0*/  IMAD R0, R8, c[0x0][0x3dc], R0 ;  /* 0x0000f70008007a24 */ /* 0x000fe200078e0200 */
[----:B------:R-:W-:Y:S01]  /*cbc0*/  LEA R12, P0, R2, c[0x0][0x380], 0x1 ;  /* 0x0000e000020c7a11 */ /* 0x000fe200078008ff */
[----:B------:R-:W-:-:S03]  /*cbd0*/  IMAD.IADD R11, R248, 0x1, R252 ;  /* 0x00000001f80b7824 */ /* 0x000fc600078e02fc */
[----:B------:R-:W-:-:S04]  /*cbe0*/  IADD3 R0, R3, R0, RZ ;  /* 0x0000000003007210 */ /* 0x000fc80007ffe0ff */
[----:B------:R-:W-:Y:S02]  /*cbf0*/  LEA.HI.X R10, R2, c[0x0][0x384], R0, 0x1, P0 ;  /* 0x0000e100020a7a11 */ /* 0x000fe400000f0c00 */
[----:B------:R-:W-:Y:S01]  /*cc00*/  ISETP.GE.AND P0, PT, R11, UR4, PT ;  /* 0x000000040b007c0c */ /* 0x000fe2000bf06270 */
[----:B------:R2:W1:Y:S01]  /*cc10*/  SHFL.IDX PT, R0, R12, RZ, 0x181f ;  /* 0x00181fff0c007589 */ /* 0x00046200000e0000 */
[----:B------:R-:W-:-:S03]  /*cc20*/  SHF.R.S32.HI R13, RZ, 0x1f, R213 ;  /* 0x0000001fff0d7819 */ /* 0x000fc600000114d5 */
[----:B------:R2:W1:Y:S01]  /*cc30*/  SHFL.IDX PT, R2, R10, RZ, 0x181f ;  /* 0x00181fff0a027589 */ /* 0x00046200000e0000 */
[----:B------:R-:W-:-:S07]  /*cc40*/  SHF.R.S32.HI R14, RZ, 0x1f, R212 ;  /* 0x0000001fff0e7819 */ /* 0x000fce00000114d4 */
[----:B------:R-:W-:Y:S05]  /*cc50*/  @P0 BRA `(.L_x_1275) ;  /* 0x000000f000000947 */ /* 0x000fea0003800000 */
[----:B---34-:R-:W3:Y:S01]  /*cc60*/  LDS.128 R24, [R220+0x80] ;  /* 0x00008000dc187984 */ /* 0x018ee20000000c00 */
[----:B------:R-:W-:Y:S02]  /*cc70*/  ISETP.GE.AND P5, PT, R195, c[0x0][0x3c8], PT ;  /* 0x0000f200c3007a0c */ /* 0x000fe40003fa6270 */
[----:B------:R-:W-:Y:S01]  /*cc80*/  ISETP.GE.AND P4, PT, R212, c[0x0][0x3c8], PT ;  /* 0x0000f200d4007a0c */ /* 0x000fe20003f86270 */
[----:B------:R-:W4:Y:S01]  /*cc90*/  LDS.128 R20, [R220+0x4080] ;  /* 0x00408000dc147984 */ /* 0x000f220000000c00 */
[----:B------:R-:W-:-:S03]  /*cca0*/  ISETP.GE.AND P3, PT, R213, c[0x0][0x3c8], PT ;  /* 0x0000f200d5007a0c */ /* 0x000fc60003f66270 */
[----:B------:R-:W5:Y:S06]  /*ccb0*/  LDS.128 R16, [R220+0x8080] ;  /* 0x00808000dc107984 */ /* 0x000f6c0000000c00 */
[-C--:B-1----:R-:W-:Y:S02]  /*ccc0*/  @!P5 LEA R8, P2, R195, R0.reuse, 0x1 ;  /* 0x00000000c308d211 */ /* 0x082fe400078408ff */
[-C--:B--2---:R-:W-:Y:S02]  /*ccd0*/  @!P4 LEA R6, P1, R212, R0.reuse, 0x1 ;  /* 0x00000000d406c211 */ /* 0x084fe400078208ff */
[----:B------:R-:W-:-:S02]  /*cce0*/  @!P3 LEA R4, P0, R213, R0, 0x1 ;  /* 0x00000000d504b211 */ /* 0x000fc400078008ff */
[-C--:B------:R-:W-:Y:S02]  /*ccf0*/  @!P5 LEA.HI.X R9, R195, R2.reuse, R15, 0x1, P2 ;  /* 0x00000002c309d211 */ /* 0x080fe400010f0c0f */
[-C--:B------:R-:W-:Y:S02]  /*cd00*/  @!P4 LEA.HI.X R7, R212, R2.reuse, R14, 0x1, P1 ;  /* 0x00000002d407c211 */ /* 0x080fe400008f0c0e */
[----:B------:R-:W-:Y:S01]  /*cd10*/  @!P3 LEA.HI.X R5, R213, R2, R13, 0x1, P0 ;  /* 0x00000002d505b211 */ /* 0x000fe200000f0c0d */
[----:B---3--:R1:W-:Y:S04]  /*cd20*/  @!P5 ST.E.128 [R8.64], R24 ;  /* 0x000000180800d985 */ /* 0x0083e8000c101d06 */
[----:B----4-:R1:W-:Y:S04]  /*cd30*/  @!P4 ST.E.128 [R6.64], R20 ;  /* 0x000000140600c985 */ /* 0x0103e8000c101d06 */
[----:B-----5:R1:W-:Y:S02]  /*cd40*/  @!P3 ST.E.128 [R4.64], R16 ;  /* 0x000000100400b985 */ /* 0x0203e4000c101d06 */
.L_x_1275:
[----:B---34-:R-:W-:Y:S05]  /*cd50*/  BSYNC B0 ;  /* 0x0000000000007941 */ /* 0x018fea0003800000 */
.L_x_1274:
        /* <DEDUP_REMOVED lines=10> */
[CC--:B--2---:R-:W-:Y:S02]  /*ce00*/  @!P1 LEA R6, P4, R212.reuse, R0.reuse, 0x1 ;  /* 0x00000000d4069211 */ /* 0x0c4fe400078808ff */
[----:B------:R-:W-:Y:S02]  /*ce10*/  @!P0 LEA R4, P3, R213, R0, 0x1 ;  /* 0x00000000d5048211 */ /* 0x000fe400078608ff */
[-C--:B---3--:R-:W-:Y:S02]  /*ce20*/  @!P2 LEA.HI.X R9, R195, R2.reuse, R15, 0x1, P5 ;  /* 0x00000002c309a211 */ /* 0x088fe400028f0c0f */
[-C--:B------:R-:W-:Y:S02]  /*ce30*/  @!P1 LEA.HI.X R7, R212, R2.reuse, R14, 0x1, P4 ;  /* 0x00000002d4079211 */ /* 0x080fe400020f0c0e */
[----:B------:R-:W-:Y:S01]  /*ce40*/  @!P0 LEA.HI.X R5, R213, R2, R13, 0x1, P3 ;  /* 0x00000002d5058211 */ /* 0x000fe200018f0c0d */
[----:B------:R2:W-:Y:S04]  /*ce50*/  @!P2 ST.E.128 [R8.64], R36 ;  /* 0x000000240800a985 */ /* 0x0005e8000c101d06 */
[----:B------:R2:W-:Y:S04]  /*ce60*/  @!P1 ST.E.128 [R6.64], R32 ;  /* 0x0000002006009985 */ /* 0x0005e8000c101d06 */
[----:B------:R2:W-:Y:S02]  /*ce70*/  @!P0 ST.E.128 [R4.64], R28 ;  /* 0x0000001c04008985 */ /* 0x0005e4000c101d06 */
.L_x_1277:
[----:B------:R-:W-:Y:S05]  /*ce80*/  BSYNC B0 ;  /* 0x0000000000007941 */ /* 0x000fea0003800000 */
.L_x_1276:
[----:B------:R-:W-:Y:S01]  /*ce90*/  IADD3 R3, R11, 0x40, RZ ;  /* 0x000000400b037810 */ /* 0x000fe20007ffe0ff */
[----:B---3--:R3:W1:Y:S01]  /*cea0*/  SHFL.IDX PT, R2, R10, 0x2, 0x181f ;  /* 0x00581f000a027f89 */ /* 0x00866200000e0000 */
[----:B------:R-:W-:Y:S02]  /*ceb0*/  BSSY B0, `(.L_x_1278) ;  /* 0x0000010000007945 */ /* 0x000fe40003800000 */
[----:B------:R-:W-:Y:S01]  /*cec0*/  ISETP.GE.AND P0, PT, R3, UR4, PT ;  /* 0x0000000403007c0c */ /* 0x000fe2000bf06270 */
[----:B----4-:R3:W4:-:S12]  /*ced0*/  SHFL.IDX PT, R0, R12, 0x2, 0x181f ;  /* 0x00581f000c007f89 */ /* 0x01071800000e0000 */
[----:B------:R-:W-:Y:S05]  /*cee0*/  @P0 BRA `(.L_x_1279) ;  /* 0x000000c000000947 */ /* 0x000fea0003800000 */
[----:B------:R-:W-:Y:S02]  /*cef0*/  ISETP.GE.AND P2, PT, R195, c[0x0][0x3c8], PT ;  /* 0x0000f200c3007a0c */ /* 0x000fe40003f46270 */
[----:B------:R-:W-:Y:S02]  /*cf00*/  ISETP.GE.AND P1, PT, R212, c[0x0][0x3c8], PT ;  /* 0x0000f200d4007a0c */ /* 0x000fe40003f26270 */
[----:B------:R-:W-:-:S09]  /*cf10*/  ISETP.GE.AND P0, PT, R213, c[0x0][0x3c8], PT ;  /* 0x0000f200d5007a0c */ /* 0x000fd20003f06270 */
[-C--:B--2-4-:R-:W-:Y:S02]  /*cf20*/  @!P2 LEA R8, P5, R195, R0.reuse, 0x1 ;  /* 0x00000000c308a211 */ /* 0x094fe400078a08ff */
        /* <DEDUP_REMOVED lines=8> */
.L_x_1279:
[----:B------:R-:W-:Y:S05]  /*cfb0*/  BSYNC B0 ;  /* 0x0000000000007941 */ /* 0x000fea0003800000 */
.L_x_1278:
[----:B------:R-:W-:Y:S01]  /*cfc0*/  IADD3 R3, R11, 0x60, RZ ;  /* 0x000000600b037810 */ /* 0x000fe20007ffe0ff */
[----:B-1----:R1:W2:Y:S03]  /*cfd0*/  SHFL.IDX PT, R2, R10, 0x3, 0x181f ;  /* 0x00781f000a027f89 */ /* 0x0022a600000e0000 */
[----:B------:R-:W-:Y:S01]  /*cfe0*/  ISETP.GE.AND P0, PT, R3, UR4, PT ;  /* 0x0000000403007c0c */ /* 0x000fe2000bf06270 */
[----:B----4-:R1:W4:-:S12]  /*cff0*/  SHFL.IDX PT, R0, R12, 0x3, 0x181f ;  /* 0x00781f000c007f89 */ /* 0x01031800000e0000 */
[----:B------:R-:W-:Y:S05]  /*d000*/  @P0 BRA `(.L_x_1280) ;  /* 0x00000ad000000947 */ /* 0x000fea0003800000 */
[----:B------:R-:W-:Y:S02]  /*d010*/  ISETP.GE.AND P1, PT, R195, c[0x0][0x3c8], PT ;  /* 0x0000f200c3007a0c */ /* 0x000fe40003f26270 */
[----:B------:R-:W-:-:S11]  /*d020*/  ISETP.GE.AND P0, PT, R212, c[0x0][0x3c8], PT ;  /* 0x0000f200d4007a0c */ /* 0x000fd60003f06270 */
[CC--:B--2-4-:R-:W-:Y:S02]  /*d030*/  @!P1 LEA R6, P3, R195.reuse, R0.reuse, 0x1 ;  /* 0x00000000c3069211 */ /* 0x0d4fe400078608ff */
[C---:B------:R-:W-:Y:S02]  /*d040*/  @!P0 LEA R4, P2, R212.reuse, R0, 0x1 ;  /* 0x00000000d4048211 */ /* 0x040fe400078408ff */
[-C--:B------:R-:W-:Y:S02]  /*d050*/  @!P1 LEA.HI.X R7, R195, R2.reuse, R15, 0x1, P3 ;  /* 0x00000002c3079211 */ /* 0x080fe400018f0c0f */
[----:B------:R-:W-:-:S03]  /*d060*/  @!P0 LEA.HI.X R5, R212, R2, R14, 0x1, P2 ;  /* 0x00000002d4058211 */ /* 0x000fc600010f0c0e */
[----:B------:R2:W-:Y:S04]  /*d070*/  @!P1 ST.E.128 [R6.64], R56 ;  /* 0x0000003806009985 */ /* 0x0005e8000c101d06 */
[----:B------:R2:W-:Y:S01]  /*d080*/  @!P0 ST.E.128 [R4.64], R52 ;  /* 0x0000003404008985 */ /* 0x0005e2000c101d06 */
[----:B------:R-:W-:-:S13]  /*d090*/  ISETP.GE.AND P0, PT, R213, c[0x0][0x3c8], PT ;  /* 0x0000f200d5007a0c */ /* 0x000fda0003f06270 */
[----:B------:R-:W-:Y:S05]  /*d0a0*/  @P0 BRA `(.L_x_1280) ;  /* 0x00000a3000000947 */ /* 0x000fea0003800000 */
[----:B--2---:R-:W-:-:S04]  /*d0b0*/  LEA R4, P0, R213, R0, 0x1 ;  /* 0x00000000d5047211 */ /* 0x004fc800078008ff */
[----:B------:R-:W-:-:S05]  /*d0c0*/  LEA.HI.X R5, R213, R2, R13, 0x1, P0 ;  /* 0x00000002d5057211 */ /* 0x000fca00000f0c0d */
[----:B------:R2:W-:Y:S01]  /*d0d0*/  ST.E.128 [R4.64], R60 ;  /* 0x0000003c04007985 */ /* 0x0005e2000c101d06 */
[----:B------:R-:W-:Y:S05]  /*d0e0*/  BRA `(.L_x_1280) ;  /* 0x000009f000007947 */ /* 0x000fea0003800000 */
.L_x_1272:
[----:B------:R-:W2:Y:S01]  /*d0f0*/  S2R R3, SR_TID.X ;  /* 0x0000000000037919 */ /* 0x000ea20000002100 */
[----:B------:R-:W-:Y:S01]  /*d100*/  BSSY B0, `(.L_x_1281) ;  /* 0x0000023000007945 */ /* 0x000fe20003800000 */
[----:B------:R-:W-:Y:S02]  /*d110*/  SHF.R.S32.HI R9, RZ, 0x1f, R250 ;  /* 0x0000001fff097819 */ /* 0x000fe400000114fa */
[----:B------:R-:W-:Y:S02]  /*d120*/  SHF.R.S32.HI R10, RZ, 0x1f, R249 ;  /* 0x0000001fff0a7819 */ /* 0x000fe400000114f9 */
[----:B--2---:R-:W-:-:S13]  /*d130*/  ISETP.GE.AND P0, PT, R3, 0x80, PT ;  /* 0x000000800300780c */ /* 0x004fda0003f06270 */
        /* <DEDUP_REMOVED lines=10> */
[----:B------:R-:W-:Y:S02]  /*d1e0*/  IMAD R4, R250, c[0x0][0x494], R4 ;  /* 0x00012500fa047a24 */ /* 0x000fe400078e0204 */
[----:B------:R-:W-:-:S03]  /*d1f0*/  IMAD R8, R10, c[0x0][0x498], RZ ;  /* 0x000126000a087a24 */ /* 0x000fc600078e02ff */
[----:B------:R-:W-:Y:S01]  /*d200*/  IADD3 R3, R3, R4, RZ ;  /* 0x0000000403037210 */ /* 0x000fe20007ffe0ff */
[----:B------:R-:W-:-:S05]  /*d210*/  @P0 IMAD.HI.U32 R5, R6, c[0x0][0x4ec], RZ ;  /* 0x00013b0006050a27 */ /* 0x000fca00078e00ff */
[----:B------:R-:W-:Y:S01]  /*d220*/  @P0 SHF.R.U32.HI R0, RZ, c[0x0][0x4f0], R5 ;  /* 0x00013c00ff000a19 */ /* 0x000fe20000011605 */
[----:B------:R-:W-:-:S03]  /*d230*/  IMAD.WIDE.U32 R4, R249, c[0x0][0x498], R2 ;  /* 0x00012600f9047a25 */ /* 0x000fc600078e0002 */
[C---:B------:R-:W-:Y:S01]  /*d240*/  IADD3 R7, -R0.reuse, RZ, RZ ;  /* 0x000000ff00077210 */ /* 0x040fe20007ffe1ff */
[----:B------:R-:W-:Y:S01]  /*d250*/  IMAD R3, R249, c[0x0][0x49c], R8 ;  /* 0x00012700f9037a24 */ /* 0x000fe200078e0208 */
[----:B------:R-:W-:-:S03]  /*d260*/  IADD3 R4, P0, R0, R4, RZ ;  /* 0x0000000400047210 */ /* 0x000fc60007f1e0ff */
[----:B------:R-:W-:Y:S01]  /*d270*/  IMAD R2, R7, c[0x0][0x4e8], R6 ;  /* 0x00013a0007027a24 */ /* 0x000fe200078e0206 */
[----:B------:R-:W-:-:S04]  /*d280*/  SHF.R.S32.HI R6, RZ, 0x1f, R0 ;  /* 0x0000001fff067819 */ /* 0x000fc80000011400 */
[----:B------:R-:W-:Y:S02]  /*d290*/  SHF.R.S32.HI R0, RZ, 0x1f, R2 ;  /* 0x0000001fff007819 */ /* 0x000fe40000011402 */
[----:B------:R-:W-:-:S03]  /*d2a0*/  IADD3.X R5, R6, R5, R3, P0, !PT ;  /* 0x0000000506057210 */ /* 0x000fc600007fe403 */
[----:B------:R-:W-:-:S04]  /*d2b0*/  IMAD R0, R0, c[0x0][0x488], RZ ;  /* 0x0001220000007a24 */ /* 0x000fc800078e02ff */
[C---:B------:R-:W-:Y:S02]  /*d2c0*/  IMAD R0, R2.reuse, c[0x0][0x48c], R0 ;  /* 0x0001230002007a24 */ /* 0x040fe400078e0200 */
[----:B------:R-:W-:-:S05]  /*d2d0*/  IMAD.WIDE.U32 R2, R2, c[0x0][0x488], R4 ;  /* 0x0001220002027a25 */ /* 0x000fca00078e0004 */
[----:B------:R-:W-:Y:S02]  /*d2e0*/  IADD3 R0, R3, R0, RZ ;  /* 0x0000000003007210 */ /* 0x000fe40007ffe0ff */
[----:B------:R-:W-:-:S04]  /*d2f0*/  LEA R4, P0, R2, c[0x0][0x450], 0x2 ;  /* 0x0001140002047a11 */ /* 0x000fc800078010ff */
[----:B------:R-:W-:Y:S02]  /*d300*/  LEA.HI.X R5, R2, c[0x0][0x454], R0, 0x2, P0 ;  /* 0x0001150002057a11 */ /* 0x000fe400000f1400 */
[----:B------:R-:W-:-:S05]  /*d310*/  MOV R0, 0xff800000 ;  /* 0xff80000000007802 */ /* 0x000fca0000000f00 */
[----:B------:R2:W-:Y:S02]  /*d320*/  STG.E [R4.64], R0 ;  /* 0x0000000004007986 */ /* 0x0005e4000c101906 */
.L_x_1282:
[----:B------:R-:W-:Y:S05]  /*d330*/  BSYNC B0 ;  /* 0x0000000000007941 */ /* 0x000fea0003800000 */
.L_x_1281:
[----:B--2---:R-:W-:Y:S01]  /*d340*/  MOV R0, c[0x0][0x4e8] ;  /* 0x00013a0000007a02 */ /* 0x004fe20000000f00 */
[----:B------:R-:W-:Y:S01]  /*d350*/  IMAD.WIDE.U32 R2, R250, c[0x0][0x3e8], RZ ;  /* 0x0000fa00fa027a25 */ /* 0x000fe200078e00ff */
[----:B------:R-:W-:Y:S02]  /*d360*/  IADD3 R4, R218, R252, RZ ;  /* 0x000000fcda047210 */ /* 0x000fe40007ffe0ff */
[----:B------:R-:W-:Y:S01]  /*d370*/  ISETP.NE.AND P0, PT, R0, 0x1, PT ;  /* 0x000000010000780c */ /* 0x000fe20003f05270 */
[----:B------:R-:W-:Y:S02]  /*d380*/  IMAD R0, R9, c[0x0][0x3e8], RZ ;  /* 0x0000fa0009007a24 */ /* 0x000fe400078e02ff */
        /* <DEDUP_REMOVED lines=24> */
[----:B------:R2:W3:Y:S02]  /*d510*/  SHFL.IDX PT, R8, R9, RZ, 0x181f ;  /* 0x00181fff09087589 */ /* 0x0004e400000e0000 */
.L_x_1322:
[----:B------:R-:W-:Y:S05]  /*d520*/  BRA.DIV ~URZ, `(.L_x_1284) ;  /* 0x00001fa27f007947 */ /* 0x000fea000b800000 */
[----:B------:R4:W1:Y:S02]  /*d530*/  SHFL.IDX PT, R0, R11, RZ, 0x181f ;  /* 0x00181fff0b007589 */ /* 0x00086400000e0000 */
.L_x_1323:
        /* <DEDUP_REMOVED lines=8> */
[----:B------:R-:W-:Y:S02]  /*d5c0*/  ISETP.GE.AND P0, PT, R213, c[0x0][0x3c8], PT ;  /* 0x0000f200d5007a0c */ /* 0x000fe40003f06270 */
[----:B------:R-:W-:Y:S02]  /*d5d0*/  SHF.R.S32.HI R15, RZ, 0x1f, R195 ;  /* 0x0000001fff0f7819 */ /* 0x000fe400000114c3 */
[----:B------:R-:W-:Y:S02]  /*d5e0*/  SHF.R.S32.HI R14, RZ, 0x1f, R212 ;  /* 0x0000001fff0e7819 */ /* 0x000fe400000114d4 */
[----:B------:R-:W-:-:S03]  /*d5f0*/  SHF.R.S32.HI R13, RZ, 0x1f, R213 ;  /* 0x0000001fff0d7819 */ /* 0x000fc600000114d5 */
[-C--:B-1----:R-:W-:Y:S02]  /*d600*/  @!P2 LEA R6, P5, R195, R0.reuse, 0x1 ;  /* 0x00000000c306a211 */ /* 0x082fe400078a08ff */
[CC--:B------:R-:W-:Y:S02]  /*d610*/  @!P1 LEA R4, P4, R212.reuse, R0.reuse, 0x1 ;  /* 0x00000000d4049211 */ /* 0x0c0fe400078808ff */
[----:B------:R-:W-:Y:S02]  /*d620*/  @!P0 LEA R2, P3, R213, R0, 0x1 ;  /* 0x00000000d5028211 */ /* 0x000fe400078608ff */
[-C--:B---3--:R-:W-:Y:S02]  /*d630*/  @!P2 LEA.HI.X R7, R195, R8.reuse, R15, 0x1, P5 ;  /* 0x00000008c307a211 */ /* 0x088fe400028f0c0f */
[-C--:B------:R-:W-:Y:S02]  /*d640*/  @!P1 LEA.HI.X R5, R212, R8.reuse, R14, 0x1, P4 ;  /* 0x00000008d4059211 */ /* 0x080fe400020f0c0e */
[----:B------:R-:W-:Y:S01]  /*d650*/  @!P0 LEA.HI.X R3, R213, R8, R13, 0x1, P3 ;  /* 0x00000008d5038211 */ /* 0x000fe200018f0c0d */
[----:B------:R1:W-:Y:S04]  /*d660*/  @!P2 ST.E.128 [R6.64], RZ ;  /* 0x000000ff0600a985 */ /* 0x0003e8000c101d06 */
[----:B------:R1:W-:Y:S04]  /*d670*/  @!P1 ST.E.128 [R4.64], RZ ;  /* 0x000000ff04009985 */ /* 0x0003e8000c101d06 */
[----:B------:R1:W-:Y:S02]  /*d680*/  @!P0 ST.E.128 [R2.64], RZ ;  /* 0x000000ff02008985 */ /* 0x0003e4000c101d06 */
.L_x_1286:
[----:B------:R-:W-:Y:S05]  /*d690*/  BSYNC B0 ;  /* 0x0000000000007941 */ /* 0x000fea0003800000 */
.L_x_1285:
[----:B------:R-:W-:Y:S05]  /*d6a0*/  BRA.DIV ~URZ, `(.L_x_1287) ;  /* 0x00001e927f007947 */ /* 0x000fea000b800000 */
[----:B---3--:R3:W2:Y:S04]  /*d6b0*/  SHFL.IDX PT, R8, R9, 0x1, 0x181f ;  /* 0x00381f0009087f89 */ /* 0x0086a800000e0000 */
[----:B-1----:R3:W1:Y:S02]  /*d6c0*/  SHFL.IDX PT, R0, R11, 0x1, 0x181f ;  /* 0x00381f000b007f89 */ /* 0x00266400000e0000 */
.L_x_1324:
[----:B------:R-:W-:Y:S01]  /*d6d0*/  IADD3 R2, R10, 0x20, RZ ;  /* 0x000000200a027810 */ /* 0x000fe20007ffe0ff */
[----:B------:R-:W-:Y:S03]  /*d6e0*/  BSSY B0, `(.L_x_1288) ;  /* 0x0000012000007945 */ /* 0x000fe60003800000 */
        /* <DEDUP_REMOVED lines=17> */
.L_x_1289:
[----:B------:R-:W-:Y:S05]  /*d800*/  BSYNC B0 ;  /* 0x0000000000007941 */ /* 0x000fea0003800000 */
.L_x_1288:
[----:B------:R-:W-:Y:S05]  /*d810*/  BRA.DIV ~URZ, `(.L_x_1290) ;  /* 0x00001df27f007947 */ /* 0x000fea000b800000 */
[----:B--2---:R2:W3:Y:S02]  /*d820*/  SHFL.IDX PT, R8, R9, 0x2, 0x181f ;  /* 0x00581f0009087f89 */ /* 0x0044e400000e0000 */
.L_x_1325:
[----:B------:R-:W-:Y:S05]  /*d830*/  BRA.DIV ~URZ, `(.L_x_1291) ;  /* 0x00001e427f007947 */ /* 0x000fea000b800000 */
[----:B-1----:R1:W2:Y:S02]  /*d840*/  SHFL.IDX PT, R0, R11, 0x2, 0x181f ;  /* 0x00581f000b007f89 */ /* 0x0022a400000e0000 */
.L_x_1326:
        /* <DEDUP_REMOVED lines=10> */
[-C--:B--2---:R-:W-:Y:S02]  /*d8f0*/  @!P2 LEA R6, P5, R195, R0.reuse, 0x1 ;  /* 0x00000000c306a211 */ /* 0x084fe400078a08ff */
        /* <DEDUP_REMOVED lines=8> */
.L_x_1293:
[----:B------:R-:W-:Y:S05]  /*d980*/  BSYNC B0 ;  /* 0x0000000000007941 */ /* 0x000fea0003800000 */
.L_x_1292:
[----:B------:R-:W-:Y:S05]  /*d990*/  BRA.DIV ~URZ, `(.L_x_1294) ;  /* 0x00001d527f007947 */ /* 0x000fea000b800000 */
[----:B---3--:R3:W1:Y:S04]  /*d9a0*/  SHFL.IDX PT, R8, R9, 0x3, 0x181f ;  /* 0x00781f0009087f89 */ /* 0x00866800000e0000 */
[----:B--2---:R3:W2:Y:S02]  /*d9b0*/  SHFL.IDX PT, R0, R11, 0x3, 0x181f ;  /* 0x00781f000b007f89 */ /* 0x0046a400000e0000 */
.L_x_1327:
[----:B------:R-:W-:-:S04]  /*d9c0*/  IADD3 R2, R10, 0x60, RZ ;  /* 0x000000600a027810 */ /* 0x000fc80007ffe0ff */
[----:B------:R-:W-:-:S13]  /*d9d0*/  ISETP.GE.AND P0, PT, R2, R12, PT ;  /* 0x0000000c0200720c */ /* 0x000fda0003f06270 */
[----:B------:R-:W-:Y:S05]  /*d9e0*/  @P0 BRA `(.L_x_1280) ;  /* 0x000000f000000947 */ /* 0x000fea0003800000 */
[----:B------:R-:W-:Y:S02]  /*d9f0*/  ISETP.GE.AND P2, PT, R195, c[0x0][0x3c8], PT ;  /* 0x0000f200c3007a0c */ /* 0x000fe40003f46270 */
[----:B------:R-:W-:Y:S02]  /*da00*/  ISETP.GE.AND P1, PT, R212, c[0x0][0x3c8], PT ;  /* 0x0000f200d4007a0c */ /* 0x000fe40003f26270 */
[----:B------:R-:W-:Y:S02]  /*da10*/  ISETP.GE.AND P0, PT, R213, c[0x0][0x3c8], PT ;  /* 0x0000f200d5007a0c */ /* 0x000fe40003f06270 */
[----:B------:R-:W-:Y:S02]  /*da20*/  SHF.R.S32.HI R13, RZ, 0x1f, R195 ;  /* 0x0000001fff0d7819 */ /* 0x000fe400000114c3 */
[----:B-1-34-:R-:W-:Y:S02]  /*da30*/  SHF.R.S32.HI R11, RZ, 0x1f, R212 ;  /* 0x0000001fff0b7819 */ /* 0x01afe400000114d4 */
[----:B------:R-:W-:-:S03]  /*da40*/  SHF.R.S32.HI R9, RZ, 0x1f, R213 ;  /* 0x0000001fff097819 */ /* 0x000fc600000114d5 */
[-C--:B--2---:R-:W-:Y:S02]  /*da50*/  @!P2 LEA R6, P5, R195, R0.reuse, 0x1 ;  /* 0x00000000c306a211 */ /* 0x084fe400078a08ff */
[CC--:B------:R-:W-:Y:S02]  /*da60*/  @!P1 LEA R4, P4, R212.reuse, R0.reuse, 0x1 ;  /* 0x00000000d4049211 */ /* 0x0c0fe400078808ff */
[----:B------:R-:W-:Y:S02]  /*da70*/  @!P0 LEA R2, P3, R213, R0, 0x1 ;  /* 0x00000000d5028211 */ /* 0x000fe400078608ff */
[-C--:B------:R-:W-:Y:S02]  /*da80*/  @!P2 LEA.HI.X R7, R195, R8.reuse, R13, 0x1, P5 ;  /* 0x00000008c307a211 */ /* 0x080fe400028f0c0d */
[-C--:B------:R-:W-:Y:S02]  /*da90*/  @!P1 LEA.HI.X R5, R212, R8.reuse, R11, 0x1, P4 ;  /* 0x00000008d4059211 */ /* 0x080fe400020f0c0b */
[----:B------:R-:W-:Y:S01]  /*daa0*/  @!P0 LEA.HI.X R3, R213, R8, R9, 0x1, P3 ;  /* 0x00000008d5038211 */ /* 0x000fe200018f0c09 */
[----:B------:R1:W-:Y:S04]  /*dab0*/  @!P2 ST.E.128 [R6.64], RZ ;  /* 0x000000ff0600a985 */ /* 0x0003e8000c101d06 */
[----:B------:R1:W-:Y:S04]  /*dac0*/  @!P1 ST.E.128 [R4.64], RZ ;  /* 0x000000ff04009985 */ /* 0x0003e8000c101d06 */
[----:B------:R1:W-:Y:S02]  /*dad0*/  @!P0 ST.E.128 [R2.64], RZ ;  /* 0x000000ff02008985 */ /* 0x0003e4000c101d06 */
.L_x_1280:
[----:B------:R-:W-:Y:S05]  /*dae0*/  BSYNC B1 ;  /* 0x0000000000017941 */ /* 0x000fea0003800000 */
.L_x_1271:
[----:B--2-4-:R-:W2:Y:S02]  /*daf0*/  LDL R0, [R1+0x2c] ;  /* 0x00002c0001007983 */ /* 0x014ea40000100800 */
[----:B--2---:R-:W-:-:S13]  /*db00*/  ISETP.NE.AND P0, PT, R0, RZ, PT ;  /* 0x000000ff0000720c */ /* 0x004fda0003f05270 */
[----:B------:R-:W-:Y:S01]  /*db10*/  @P0 WARPSYNC 0xffffffff ;  /* 0xffffffff00000948 */ /* 0x000fe20003800000 */
[----:B------:R-:W-:Y:S06]  /*db20*/  @P0 BAR.SYNC.DEFER_BLOCKING 0x5, 0x100 ;  /* 0x0144000000000b1d */ /* 0x000fec0000010000 */
[----:B------:R-:W2:Y:S04]  /*db30*/  @P0 LDS R0, [0x24100] ;  /* 0x02410000ff000984 */ /* 0x000ea80000000800 */
[----:B--2---:R2:W-:Y:S04]  /*db40*/  @P0 STL [R1], R0 ;  /* 0x0000000001000387 */ /* 0x0045e80000100800 */
[----:B------:R-:W-:Y:S06]  /*db50*/  @P0 BAR.ARV 0x4, 0x100 ;  /* 0x0104000000000b1d */ /* 0x000fec0000002000 */
[----:B------:R-:W-:Y:S05]  /*db60*/  @P0 BRA `(.L_x_1295) ;  /* 0x0000007000000947 */ /* 0x000fea0003800000 */
[----:B------:R-:W-:Y:S05]  /*db70*/  BRA.DIV ~URZ, `(.L_x_1296) ;  /* 0x00001c427f007947 */ /* 0x000fea000b800000 */
[----:B--2---:R2:W4:Y:S02]  /*db80*/  SHFL.IDX PT, R0, R65, RZ, 0x1f ;  /* 0x00001fff41007589 */ /* 0x00452400000e0000 */
.L_x_1328:
[----:B------:R-:W-:Y:S01]  /*db90*/  WARPSYNC 0xffffffff ;  /* 0xffffffff00007948 */ /* 0x000fe20003800000 */
[----:B------:R-:W-:Y:S06]  /*dba0*/  BAR.SYNC.DEFER_BLOCKING 0x4, 0x100 ;  /* 0x0104000000007b1d */ /* 0x000fec0000010000 */
[----:B----4-:R4:W-:Y:S04]  /*dbb0*/  STL [R1], R0 ;  /* 0x0000000001007387 */ /* 0x0109e80000100800 */
[----:B------:R4:W-:Y:S04]  /*dbc0*/  @!P6 STS [0x24100], R65 ;  /* 0x02410041ff00e388 */ /* 0x0009e80000000800 */
[----:B------:R-:W-:Y:S06]  /*dbd0*/  BAR.ARV 0x5, 0x100 ;  /* 0x0144000000007b1d */ /* 0x000fec0000002000 */
.L_x_1295:
[----:B--2-4-:R-:W2:Y:S02]  /*dbe0*/  LDL R0, [R1] ;  /* 0x0000000001007983 */ /* 0x014ea40000100800 */
[----:B--2---:R-:W-:-:S13]  /*dbf0*/  ISETP.GE.AND P0, PT, R0, c[0x0][0x538], PT ;  /* 0x00014e0000007a0c */ /* 0x004fda0003f06270 */
[----:B-1-3--:R-:W-:Y:S01]  /*dc00*/  @P0 CALL.REL.NOINC `(.L_x_1297) ;  /* 0x0000001000000944 */ /* 0x00afe20003c00000 */
[----:B------:R-:W-:Y:S05]  /*dc10*/  BRA `(.L_x_1298) ;  /* 0xffff2c9000007947 */ /* 0x000fea000383ffff */
.L_x_1297:
[----:B------:R-:W-:Y:S05]  /*dc20*/  EXIT ;  /* 0x000000000000794d */ /* 0x000fea0003800000 */
.L_x_1222:
[----:B------:R-:W-:Y:S01]  /*dc30*/  IMAD.MOV.U32 R161, RZ, RZ, R9 ;  /* 0x000000ffffa17224 */ /* 0x000fe200078e0009 */
[----:B------:R-:W-:Y:S01]  /*dc40*/  MOV R160, RZ ;  /* 0x000000ff00a07202 */ /* 0x000fe20000000f00 */
[----:B------:R-:W-:Y:S01]  /*dc50*/  IMAD.MOV.U32 R3, RZ, RZ, 0x181f ;  /* 0x0000181fff037424 */ /* 0x000fe200078e00ff */
[----:B------:R-:W-:Y:S02]  /*dc60*/  MOV R2, 0xdc80 ;  /* 0x0000dc8000027802 */ /* 0x000fe40000000f00 */
[----:B-----5:R-:W-:Y:S05]  /*dc70*/  CALL.REL.NOINC `($__internal_3_$__cuda_sm70_shflsync_idx_p) ;  /* 0x00001c0000007944 */ /* 0x020fea0003c00000 */
[----:B------:R-:W-:Y:S01]  /*dc80*/  MOV R8, R160 ;  /* 0x000000a000087202 */ /* 0x000fe20000000f00 */
[----:B------:R-:W-:Y:S05]  /*dc90*/  BRA `(.L_x_1299) ;  /* 0xffff369000007947 */ /* 0x000fea000383ffff */
.L_x_1223:
[----:B------:R-:W-:Y:S01]  /*dca0*/  IMAD.MOV.U32 R161, RZ, RZ, R11 ;  /* 0x000000ffffa17224 */ /* 0x000fe200078e000b */
[----:B------:R-:W-:Y:S01]  /*dcb0*/  MOV R160, RZ ;  /* 0x000000ff00a07202 */ /* 0x000fe20000000f00 */
[----:B------:R-:W-:Y:S01]  /*dcc0*/  IMAD.MOV.U32 R3, RZ, RZ, 0x181f ;  /* 0x0000181fff037424 */ /* 0x000fe200078e00ff */
[----:B------:R-:W-:Y:S02]  /*dcd0*/  MOV R2, 0xdcf0 ;  /* 0x0000dcf000027802 */ /* 0x000fe40000000f00 */
[----:B-12--5:R-:W-:Y:S05]  /*dce0*/  CALL.REL.NOINC `($__internal_3_$__cuda_sm70_shflsync_idx_p) ;  /* 0x00001b9000007944 */ /* 0x026fea0003c00000 */
[----:B------:R-:W-:Y:S01]  /*dcf0*/  MOV R0, R160 ;  /* 0x000000a000007202 */ /* 0x000fe20000000f00 */
[----:B------:R-:W-:Y:S05]  /*dd00*/  BRA `(.L_x_1300) ;  /* 0xffff364000007947 */ /* 0x000fea000383ffff */
.L_x_1226:
[----:B------:R-:W-:Y:S01]  /*dd10*/  IMAD.MOV.U32 R161, RZ, RZ, R9 ;  /* 0x000000ffffa17224 */ /* 0x000fe200078e0009 */
[----:B------:R-:W-:Y:S01]  /*dd20*/  MOV R160, 0x1 ;  /* 0x0000000100a07802 */ /* 0x000fe20000000f00 */
[----:B--2---:R-:W-:Y:S01]  /*dd30*/  IMAD.MOV.U32 R3, RZ, RZ, 0x181f ;  /* 0x0000181fff037424 */ /* 0x004fe200078e00ff */
[----:B------:R-:W-:-:S02]  /*dd40*/  MOV R2, 0xdd60 ;  /* 0x0000dd6000027802 */ /* 0x000fc40000000f00 */
[----:B-1-345:R-:W-:Y:S05]  /*dd50*/  CALL.REL.NOINC `($__internal_3_$__cuda_sm70_shflsync_idx_p) ;  /* 0x00001b2000007944 */ /* 0x03afea0003c00000 */
[----:B------:R-:W-:Y:S01]  /*dd60*/  IMAD.MOV.U32 R8, RZ, RZ, R160 ;  /* 0x000000ffff087224 */ /* 0x000fe200078e00a0 */
[----:B------:R-:W-:Y:S01]  /*dd70*/  MOV R160, 0x1 ;  /* 0x0000000100a07802 */ /* 0x000fe20000000f00 */
[----:B------:R-:W-:Y:S01]  /*dd80*/  IMAD.MOV.U32 R161, RZ, RZ, R11 ;  /* 0x000000ffffa17224 */ /* 0x000fe200078e000b */
[----:B------:R-:W-:-:S02]  /*dd90*/  MOV R3, 0x181f ;  /* 0x0000181f00037802 */ /* 0x000fc40000000f00 */
[----:B------:R-:W-:Y:S02]  /*dda0*/  MOV R2, 0xddc0 ;  /* 0x0000ddc000027802 */ /* 0x000fe40000000f00 */
[----:B------:R-:W-:Y:S05]  /*ddb0*/  CALL.REL.NOINC `($__internal_3_$__cuda_sm70_shflsync_idx_p) ;  /* 0x00001ac000007944 */ /* 0x000fea0003c00000 */
[----:B------:R-:W-:Y:S01]  /*ddc0*/  MOV R0, R160 ;  /* 0x000000a000007202 */ /* 0x000fe20000000f00 */
[----:B------:R-:W-:Y:S05]  /*ddd0*/  BRA `(.L_x_1301) ;  /* 0xffff370000007947 */ /* 0x000fea000383ffff */
.L_x_1229:
[----:B------:R-:W-:Y:S01]  /*dde0*/  IMAD.MOV.U32 R161, RZ, RZ, R9 ;  /* 0x000000ffffa17224 */ /* 0x000fe200078e0009 */
[----:B------:R-:W-:Y:S01]  /*ddf0*/  MOV R160, 0x2 ;  /* 0x0000000200a07802 */ /* 0x000fe20000000f00 */
[----:B-1----:R-:W-:Y:S01]  /*de00*/  IMAD.MOV.U32 R3, RZ, RZ, 0x181f ;  /* 0x0000181fff037424 */ /* 0x002fe200078e00ff */
[----:B------:R-:W-:Y:S02]  /*de10*/  MOV R2, 0xde30 ;  /* 0x0000de3000027802 */ /* 0x000fe40000000f00 */
[----:B--2345:R-:W-:Y:S05]  /*de20*/  CALL.REL.NOINC `($__internal_3_$__cuda_sm70_shflsync_idx_p) ;  /* 0x00001a5000007944 */ /* 0x03cfea0003c00000 */
[----:B------:R-:W-:Y:S01]  /*de30*/  MOV R8, R160 ;  /* 0x000000a000087202 */ /* 0x000fe20000000f00 */
[----:B------:R-:W-:Y:S05]  /*de40*/  BRA `(.L_x_1302) ;  /* 0xffff37f000007947 */ /* 0x000fea000383ffff */
.L_x_1230:
[----:B------:R-:W-:Y:S01]  /*de50*/  IMAD.MOV.U32 R161, RZ, RZ, R11 ;  /* 0x000000ffffa17224 */ /* 0x000fe200078e000b */
[----:B------:R-:W-:Y:S01]  /*de60*/  MOV R160, 0x2 ;  /* 0x0000000200a07802 */ /* 0x000fe20000000f00 */
[----:B------:R-:W-:Y:S01]  /*de70*/  IMAD.MOV.U32 R3, RZ, RZ, 0x181f ;  /* 0x0000181fff037424 */ /* 0x000fe200078e00ff */
[----:B------:R-:W-:Y:S02]  /*de80*/  MOV R2, 0xdea0 ;  /* 0x0000dea000027802 */ /* 0x000fe40000000f00 */
[----:B-12345:R-:W-:Y:S05]  /*de90*/  CALL.REL.NOINC `($__internal_3_$__cuda_sm70_shflsync_idx_p) ;  /* 0x000019e000007944 */ /* 0x03efea0003c00000 */
[----:B------:R-:W-:Y:S01]  /*dea0*/  MOV R0, R160 ;  /* 0x000000a000007202 */ /* 0x000fe20000000f00 */
[----:B------:R-:W-:Y:S05]  /*deb0*/  BRA `(.L_x_1303) ;  /* 0xffff37a000007947 */ /* 0x000fea000383ffff */
.L_x_1233:
[----:B------:R-:W-:Y:S01]  /*dec0*/  IMAD.MOV.U32 R161, RZ, RZ, R9 ;  /* 0x000000ffffa17224 */ /* 0x000fe200078e0009 */
[----:B------:R-:W-:Y:S01]  /*ded0*/  MOV R160, 0x3 ;  /* 0x0000000300a07802 */ /* 0x000fe20000000f00 */
[----:B-1----:R-:W-:Y:S01]  /*dee0*/  IMAD.MOV.U32 R3, RZ, RZ, 0x181f ;  /* 0x0000181fff037424 */ /* 0x002fe200078e00ff */
[----:B------:R-:W-:-:S02]  /*def0*/  MOV R2, 0xdf10 ;  /* 0x0000df1000027802 */ /* 0x000fc40000000f00 */
[----:B--2345:R-:W-:Y:S05]  /*df00*/  CALL.REL.NOINC `($__internal_3_$__cuda_sm70_shflsync_idx_p) ;  /* 0x0000197000007944 */ /* 0x03cfea0003c00000 */
        /* <DEDUP_REMOVED lines=8> */
.L_x_1236:
[----:B------:R-:W-:Y:S01]  /*df90*/  IMAD.MOV.U32 R161, RZ, RZ, R9 ;  /* 0x000000ffffa17224 */ /* 0x000fe200078e0009 */
[----:B------:R-:W-:Y:S01]  /*dfa0*/  MOV R160, RZ ;  /* 0x000000ff00a07202 */ /* 0x000fe20000000f00 */
[----:B------:R-:W-:Y:S01]  /*dfb0*/  IMAD.MOV.U32 R3, RZ, RZ, 0x181f ;  /* 0x0000181fff037424 */ /* 0x000fe200078e00ff */
[----:B------:R-:W-:Y:S02]  /*dfc0*/  MOV R2, 0xdfe0 ;  /* 0x0000dfe000027802 */ /* 0x000fe40000000f00 */
[----:B------:R-:W-:Y:S05]  /*dfd0*/  CALL.REL.NOINC `($__internal_3_$__cuda_sm70_shflsync_idx_p) ;  /* 0x000018a000007944 */ /* 0x000fea0003c00000 */
[----:B------:R-:W-:Y:S01]  /*dfe0*/  MOV R8, R160 ;  /* 0x000000a000087202 */ /* 0x000fe20000000f00 */
[----:B------:R-:W-:Y:S05]  /*dff0*/  BRA `(.L_x_1305) ;  /* 0xffff432000007947 */ /* 0x000fea000383ffff */
.L_x_1237:
[----:B------:R-:W-:Y:S01]  /*e000*/  IMAD.MOV.U32 R161, RZ, RZ, R12 ;  /* 0x000000ffffa17224 */ /* 0x000fe200078e000c */
[----:B------:R-:W-:Y:S01]  /*e010*/  MOV R160, RZ ;  /* 0x000000ff00a07202 */ /* 0x000fe20000000f00 */
[----:B------:R-:W-:Y:S01]  /*e020*/  IMAD.MOV.U32 R3, RZ, RZ, 0x181f ;  /* 0x0000181fff037424 */ /* 0x000fe200078e00ff */
[----:B------:R-:W-:Y:S02]  /*e030*/  MOV R2, 0xe050 ;  /* 0x0000e05000027802 */ /* 0x000fe40000000f00 */
[----:B-12---:R-:W-:Y:S05]  /*e040*/  CALL.REL.NOINC `($__internal_3_$__cuda_sm70_shflsync_idx_p) ;  /* 0x0000183000007944 */ /* 0x006fea0003c00000 */
[C---:B------:R-:W-:Y:S01]  /*e050*/  IADD3 R6, P6, R160.reuse, R17, RZ ;  /* 0x00000011a0067210 */ /* 0x040fe20007fde0ff */
[----:B------:R-:W-:Y:S01]  /*e060*/  IMAD.MOV.U32 R161, RZ, RZ, R9 ;  /* 0x000000ffffa17224 */ /* 0x000fe200078e0009 */
[----:B------:R-:W-:-:S02]  /*e070*/  IADD3 R4, P5, R160, R18, RZ ;  /* 0x00000012a0047210 */ /* 0x000fc40007fbe0ff */
[----:B------:R-:W-:Y:S01]  /*e080*/  IADD3 R2, P0, R160, R19, RZ ;  /* 0x00000013a0027210 */ /* 0x000fe20007f1e0ff */
[C---:B------:R-:W-:Y:S01]  /*e090*/  IMAD.X R7, R8.reuse, 0x1, R14, P6 ;  /* 0x0000000108077824 */ /* 0x040fe200030e060e */
[----:B------:R-:W-:Y:S01]  /*e0a0*/  ISETP.GE.AND P6, PT, R195, c[0x0][0x1d4], PT ;  /* 0x00007500c3007a0c */ /* 0x000fe20003fc6270 */
[----:B------:R-:W-:Y:S01]  /*e0b0*/  IMAD.X R5, R8, 0x1, R16, P5 ;  /* 0x0000000108057824 */ /* 0x000fe200028e0610 */
[----:B------:R-:W-:Y:S01]  /*e0c0*/  ISETP.GE.AND P5, PT, R212, c[0x0][0x1d4], PT ;  /* 0x00007500d4007a0c */ /* 0x000fe20003fa6270 */
[----:B------:R-:W-:Y:S01]  /*e0d0*/  IMAD.X R3, R8, 0x1, R15, P0 ;  /* 0x0000000108037824 */ /* 0x000fe200000e060f */
[----:B------:R-:W-:Y:S01]  /*e0e0*/  ISETP.GE.AND P0, PT, R213, c[0x0][0x1d4], PT ;  /* 0x00007500d5007a0c */ /* 0x000fe20003f06270 */
[----:B------:R-:W-:Y:S01]  /*e0f0*/  IMAD.MOV.U32 R160, RZ, RZ, 0x1 ;  /* 0x00000001ffa07424 */ /* 0x000fe200078e00ff */
[----:B------:R-:W-:Y:S02]  /*e100*/  SEL R11, RZ, 0x10, P6 ;  /* 0x00000010ff0b7807 */ /* 0x000fe40003000000 */
[----:B------:R-:W-:-:S02]  /*e110*/  SEL R10, RZ, 0x10, P5 ;  /* 0x00000010ff0a7807 */ /* 0x000fc40002800000 */
[----:B------:R-:W-:-:S03]  /*e120*/  SEL R9, RZ, 0x10, P0 ;  /* 0x00000010ff097807 */ /* 0x000fc60000000000 */
[----:B------:R-:W-:Y:S01]  /*e130*/  @!PT LDS RZ, [RZ] ;  /* 0x00000000fffff984 */ /* 0x000fe20000000800 */
[----:B------:R-:W-:Y:S01]  /*e140*/  @!PT LDS RZ, [RZ] ;  /* 0x00000000fffff984 */ /* 0x000fe20000000800 */
[----:B------:R-:W-:Y:S01]  /*e150*/  @!PT LDS RZ, [RZ] ;  /* 0x00000000fffff984 */ /* 0x000fe20000000800 */
[----:B------:R1:W-:Y:S04]  /*e160*/  LDGSTS.E.BYPASS.LTC128B.128 [R220+0x12100], [R6.64], !P6 ;  /* 0x1210000006dc7fae */ /* 0x0003e8000f101d46 */
[----:B------:R1:W-:Y:S04]  /*e170*/  LDGSTS.E.BYPASS.LTC128B.128 [R220+0x14100], [R4.64], !P5 ;  /* 0x1410000004dc7fae */ /* 0x0003e8000e901d46 */
[----:B------:R2:W-:Y:S02]  /*e180*/  LDGSTS.E.BYPASS.LTC128B.128 [R220+0x16100], [R2.64], !P0 ;  /* 0x1610000002dc7fae */ /* 0x0005e4000c101d46 */
[----:B--2---:R-:W-:Y:S01]  /*e190*/  IMAD.MOV.U32 R3, RZ, RZ, 0x181f ;  /* 0x0000181fff037424 */ /* 0x004fe200078e00ff */
[----:B------:R-:W-:-:S02]  /*e1a0*/  MOV R2, 0xe1c0 ;  /* 0x0000e1c000027802 */ /* 0x000fc40000000f00 */
[----:B-1----:R-:W-:Y:S05]  /*e1b0*/  CALL.REL.NOINC `($__internal_3_$__cuda_sm70_shflsync_idx_p) ;  /* 0x000016c000007944 */ /* 0x002fea0003c00000 */
        /* <DEDUP_REMOVED lines=8> */
.L_x_1240:
[----:B------:R-:W-:Y:S01]  /*e240*/  IMAD.MOV.U32 R161, RZ, RZ, R13 ;  /* 0x000000ffffa17224 */ /* 0x000fe200078e000d */
[----:B------:R-:W-:Y:S01]  /*e250*/  MOV R160, RZ ;  /* 0x000000ff00a07202 */ /* 0x000fe20000000f00 */
[----:B------:R-:W-:Y:S01]  /*e260*/  IMAD.MOV.U32 R3, RZ, RZ, 0x181f ;  /* 0x0000181fff037424 */ /* 0x000fe200078e00ff */
[----:B------:R-:W-:Y:S02]  /*e270*/  MOV R2, 0xe290 ;  /* 0x0000e29000027802 */ /* 0x000fe40000000f00 */
[----:B-1234-:R-:W-:Y:S05]  /*e280*/  CALL.REL.NOINC `($__internal_3_$__cuda_sm70_shflsync_idx_p) ;  /* 0x000015f000007944 */ /* 0x01efea0003c00000 */
[----:B------:R-:W-:Y:S01]  /*e290*/  MOV R12, R160 ;  /* 0x000000a0000c7202 */ /* 0x000fe20000000f00 */
[----:B------:R-:W-:Y:S05]  /*e2a0*/  BRA `(.L_x_1307) ;  /* 0xffff45e000007947 */ /* 0x000fea000383ffff */
.L_x_1241:
[----:B------:R-:W-:Y:S01]  /*e2b0*/  IMAD.MOV.U32 R161, RZ, RZ, R21 ;  /* 0x000000ffffa17224 */ /* 0x000fe200078e0015 */
[----:B------:R-:W-:Y:S01]  /*e2c0*/  MOV R160, RZ ;  /* 0x000000ff00a07202 */ /* 0x000fe20000000f00 */
[----:B------:R-:W-:Y:S01]  /*e2d0*/  IMAD.MOV.U32 R3, RZ, RZ, 0x181f ;  /* 0x0000181fff037424 */ /* 0x000fe200078e00ff */
[----:B------:R-:W-:Y:S02]  /*e2e0*/  MOV R2, 0xe300 ;  /* 0x0000e30000027802 */ /* 0x000fe40000000f00 */
[----:B-1234-:R-:W-:Y:S05]  /*e2f0*/  CALL.REL.NOINC `($__internal_3_$__cuda_sm70_shflsync_idx_p) ;  /* 0x0000158000007944 */ /* 0x01efea0003c00000 */
[C---:B------:R-:W-:Y:S01]  /*e300*/  IADD3 R16, P0, R160.reuse, R25, RZ ;  /* 0x00000019a0107210 */ /* 0x040fe20007f1e0ff */
[----:B------:R-:W-:Y:S01]  /*e310*/  IMAD.MOV.U32 R161, RZ, RZ, R13 ;  /* 0x000000ffffa17224 */ /* 0x000fe200078e000d */
[----:B------:R-:W-:-:S02]  /*e320*/  IADD3 R14, P1, R160, R26, RZ ;  /* 0x0000001aa00e7210 */ /* 0x000fc40007f3e0ff */
[----:B------:R-:W-:Y:S01]  /*e330*/  ISETP.GE.AND P6, PT, R195, c[0x0][0x1d4], PT ;  /* 0x00007500c3007a0c */ /* 0x000fe20003fc6270 */
[----:B------:R-:W-:Y:S01]  /*e340*/  IMAD.X R17, R12, 0x1, R22, P0 ;  /* 0x000000010c117824 */ /* 0x000fe200000e0616 */
[----:B------:R-:W-:Y:S01]  /*e350*/  ISETP.GE.AND P5, PT, R212, c[0x0][0x1d4], PT ;  /* 0x00007500d4007a0c */ /* 0x000fe20003fa6270 */
[----:B------:R-:W-:Y:S01]  /*e360*/  IMAD.X R15, R12, 0x1, R23, P1 ;  /* 0x000000010c0f7824 */ /* 0x000fe200008e0617 */
[----:B------:R-:W-:Y:S02]  /*e370*/  ISETP.GE.AND P0, PT, R213, c[0x0][0x1d4], PT ;  /* 0x00007500d5007a0c */ /* 0x000fe40003f06270 */
        /* <DEDUP_REMOVED lines=23> */
.L_x_1244:
[----:B------:R-:W-:Y:S01]  /*e4f0*/  IMAD.MOV.U32 R161, RZ, RZ, R5 ;  /* 0x000000ffffa17224 */ /* 0x000fe200078e0005 */
[----:B------:R-:W-:Y:S01]  /*e500*/  MOV R160, RZ ;  /* 0x000000ff00a07202 */ /* 0x000fe20000000f00 */
[----:B------:R-:W-:Y:S01]  /*e510*/  IMAD.MOV.U32 R3, RZ, RZ, 0x181f ;  /* 0x0000181fff037424 */ /* 0x000fe200078e00ff */
[----:B------:R-:W-:Y:S02]  /*e520*/  MOV R2, 0xe540 ;  /* 0x0000e54000027802 */ /* 0x000fe40000000f00 */
[----:B------:R-:W-:Y:S05]  /*e530*/  CALL.REL.NOINC `($__internal_3_$__cuda_sm70_shflsync_idx_p) ;  /* 0x0000134000007944 */ /* 0x000fea0003c00000 */
[----:B------:R-:W-:Y:S01]  /*e540*/  MOV R4, R160 ;  /* 0x000000a000047202 */ /* 0x000fe20000000f00 */
[----:B------:R-:W-:Y:S05]  /*e550*/  BRA `(.L_x_1309) ;  /* 0xffff6a3000007947 */ /* 0x000fea000383ffff */
.L_x_1245:
        /* <DEDUP_REMOVED lines=36> */
.L_x_1249:
[----:B------:R-:W-:Y:S01]  /*e7a0*/  MOV R160, RZ ;  /* 0x000000ff00a07202 */ /* 0x000fe20000000f00 */
[----:B------:R-:W-:Y:S01]  /*e7b0*/  IMAD.MOV.U32 R161, RZ, RZ, R20 ;  /* 0x000000ffffa17224 */ /* 0x000fe200078e0014 */
[----:B------:R-:W-:Y:S01]  /*e7c0*/  MOV R2, 0xe7f0 ;  /* 0x0000e7f000027802 */ /* 0x000fe20000000f00 */
[----:B------:R-:W-:Y:S02]  /*e7d0*/  IMAD.MOV.U32 R3, RZ, RZ, 0x181f ;  /* 0x0000181fff037424 */ /* 0x000fe400078e00ff */
[----:B-1234-:R-:W-:Y:S05]  /*e7e0*/  CALL.REL.NOINC `($__internal_3_$__cuda_sm70_shflsync_idx_p) ;  /* 0x0000109000007944 */ /* 0x01efea0003c00000 */
[----:B------:R-:W-:Y:S01]  /*e7f0*/  MOV R5, R160 ;  /* 0x000000a000057202 */ /* 0x000fe20000000f00 */
[----:B------:R-:W-:-:S05]  /*e800*/  BRA `(.L_x_1311) ;  /* 0xffff6e3000007947 */ /* 0x000fca000383ffff */
.L_x_1250:
[----:B------:R-:W-:Y:S01]  /*e810*/  MOV R160, RZ ;  /* 0x000000ff00a07202 */ /* 0x000fe20000000f00 */
[----:B------:R-:W-:Y:S01]  /*e820*/  IMAD.MOV.U32 R161, RZ, RZ, R21 ;  /* 0x000000ffffa17224 */ /* 0x000fe200078e0015 */
[----:B------:R-:W-:Y:S01]  /*e830*/  MOV R2, 0xe860 ;  /* 0x0000e86000027802 */ /* 0x000fe20000000f00 */
[----:B------:R-:W-:Y:S02]  /*e840*/  IMAD.MOV.U32 R3, RZ, RZ, 0x181f ;  /* 0x0000181fff037424 */ /* 0x000fe400078e00ff */
[----:B-1234-:R-:W-:Y:S05]  /*e850*/  CALL.REL.NOINC `($__internal_3_$__cuda_sm70_shflsync_idx_p) ;  /* 0x0000102000007944 */ /* 0x01efea0003c00000 */
[----:B------:R-:W-:Y:S01]  /*e860*/  ISETP.GE.AND P6, PT, R195, c[0x0][0x1d4], PT ;  /* 0x00007500c3007a0c */ /* 0x000fe20003fc6270 */
[----:B------:R-:W-:Y:S01]  /*e870*/  IMAD R4, R210, 0x6000, R231 ;  /* 0x00006000d2047824 */ /* 0x000fe200078e02e7 */
[----:B------:R-:W-:Y:S01]  /*e880*/  IADD3 R2, P0, R160, R29, RZ ;  /* 0x0000001da0027210 */ /* 0x000fe20007f1e0ff */
[----:B------:R-:W-:Y:S01]  /*e890*/  IMAD.MOV.U32 R161, RZ, RZ, R20 ;  /* 0x000000ffffa17224 */ /* 0x000fe200078e0014 */
[----:B------:R-:W-:Y:S02]  /*e8a0*/  ISETP.GE.AND P5, PT, R212, c[0x0][0x1d4], PT ;  /* 0x00007500d4007a0c */ /* 0x000fe40003fa6270 */
[C---:B------:R-:W-:Y:S01]  /*e8b0*/  IADD3 R6, P1, R160.reuse, R30, RZ ;  /* 0x0000001ea0067210 */ /* 0x040fe20007f3e0ff */
[----:B------:R-:W-:Y:S01]  /*e8c0*/  IMAD.X R3, R5, 0x1, R22, P0 ;  /* 0x0000000105037824 */ /* 0x000fe200000e0616 */
[----:B------:R-:W-:Y:S02]  /*e8d0*/  ISETP.GE.AND P0, PT, R213, c[0x0][0x1d4], PT ;  /* 0x00007500d5007a0c */ /* 0x000fe40003f06270 */
[----:B------:R-:W-:Y:S01]  /*e8e0*/  SEL R20, RZ, 0x10, P6 ;  /* 0x00000010ff147807 */ /* 0x000fe20003000000 */
[C---:B------:R-:W-:Y:S01]  /*e8f0*/  IMAD.X R7, R5.reuse, 0x1, R23, P1 ;  /* 0x0000000105077824 */ /* 0x040fe200008e0617 */
[----:B------:R-:W-:Y:S01]  /*e900*/  SEL R15, RZ, 0x10, P5 ;  /* 0x00000010ff0f7807 */ /* 0x000fe20002800000 */
[----:B------:R-:W-:Y:S01]  /*e910*/  @!PT LDS RZ, [RZ] ;  /* 0x00000000fffff984 */ /* 0x000fe20000000800 */
[----:B------:R-:W-:Y:S01]  /*e920*/  @!PT LDS RZ, [RZ] ;  /* 0x00000000fffff984 */ /* 0x000fe20000000800 */
[----:B------:R-:W-:Y:S01]  /*e930*/  @!PT LDS RZ, [RZ] ;  /* 0x00000000fffff984 */ /* 0x000fe20000000800 */
[----:B------:R1:W-:Y:S01]  /*e940*/  LDGSTS.E.BYPASS.LTC128B.128 [R4], [R2.64], !P6 ;  /* 0x0000000002047fae */ /* 0x0003e2000f101d46 */
[----:B------:R-:W-:Y:S03]  /*e950*/  SEL R14, RZ, 0x10, P0 ;  /* 0x00000010ff0e7807 */ /* 0x000fe60000000000 */
[----:B------:R2:W-:Y:S01]  /*e960*/  LDGSTS.E.BYPASS.LTC128B.128 [R4+0x2000], [R6.64], !P5 ;  /* 0x0200000006047fae */ /* 0x0005e2000e901d46 */
[----:B-1----:R-:W-:Y:S01]  /*e970*/  IADD3 R2, P1, R160, R31, RZ ;  /* 0x0000001fa0027210 */ /* 0x002fe20007f3e0ff */
[----:B------:R-:W-:Y:S04]  /*e980*/  IMAD.MOV.U32 R160, RZ, RZ, 0x1 ;  /* 0x00000001ffa07424 */ /* 0x000fe800078e00ff */
[----:B------:R-:W-:Y:S05]  /*e990*/  IMAD.X R3, R5, 0x1, R28, P1 ;  /* 0x0000000105037824 */ /* 0x000fea00008e061c */
[----:B------:R1:W-:Y:S02]  /*e9a0*/  LDGSTS.E.BYPASS.LTC128B.128 [R4+0x4000], [R2.64], !P0 ;  /* 0x0400000002047fae */ /* 0x0003e4000c101d46 */
[----:B-1----:R-:W-:Y:S01]  /*e9b0*/  MOV R2, 0xe9e0 ;  /* 0x0000e9e000027802 */ /* 0x002fe20000000f00 */
[----:B------:R-:W-:Y:S02]  /*e9c0*/  IMAD.MOV.U32 R3, RZ, RZ, 0x181f ;  /* 0x0000181fff037424 */ /* 0x000fe400078e00ff */
[----:B--2---:R-:W-:Y:S05]  /*e9d0*/  CALL.REL.NOINC `($__internal_3_$__cuda_sm70_shflsync_idx_p) ;  /* 0x00000ea000007944 */ /* 0x004fea0003c00000 */
[----:B------:R-:W-:Y:S01]  /*e9e0*/  MOV R3, 0x181f ;  /* 0x0000181f00037802 */ /* 0x000fe20000000f00 */
[----:B------:R-:W-:Y:S01]  /*e9f0*/  IMAD.MOV.U32 R5, RZ, RZ, R160 ;  /* 0x000000ffff057224 */ /* 0x000fe200078e00a0 */
[----:B------:R-:W-:Y:S01]  /*ea00*/  MOV R160, 0x1 ;  /* 0x0000000100a07802 */ /* 0x000fe20000000f00 */
[----:B------:R-:W-:Y:S01]  /*ea10*/  IMAD.MOV.U32 R161, RZ, RZ, R21 ;  /* 0x000000ffffa17224 */ /* 0x000fe200078e0015 */
[----:B------:R-:W-:Y:S02]  /*ea20*/  MOV R2, 0xea40 ;  /* 0x0000ea4000027802 */ /* 0x000fe40000000f00 */
[----:B------:R-:W-:Y:S05]  /*ea30*/  CALL.REL.NOINC `($__internal_3_$__cuda_sm70_shflsync_idx_p) ;  /* 0x00000e4000007944 */ /* 0x000fea0003c00000 */
[----:B------:R-:W-:Y:S01]  /*ea40*/  MOV R2, R160 ;  /* 0x000000a000027202 */ /* 0x000fe20000000f00 */
[----:B------:R-:W-:-:S05]  /*ea50*/  BRA `(.L_x_1312) ;  /* 0xffff6d4000007947 */ /* 0x000fca000383ffff */
.L_x_1253:
[----:B------:R-:W-:Y:S01]  /*ea60*/  MOV R160, RZ ;  /* 0x000000ff00a07202 */ /* 0x000fe20000000f00 */
[----:B------:R-:W-:Y:S01]  /*ea70*/  IMAD.MOV.U32 R161, RZ, RZ, R5 ;  /* 0x000000ffffa17224 */ /* 0x000fe200078e0005 */
[----:B------:R-:W-:Y:S01]  /*ea80*/  MOV R2, 0xeab0 ;  /* 0x0000eab000027802 */ /* 0x000fe20000000f00 */
[----:B------:R-:W-:Y:S02]  /*ea90*/  IMAD.MOV.U32 R3, RZ, RZ, 0x181f ;  /* 0x0000181fff037424 */ /* 0x000fe400078e00ff */
[----:B------:R-:W-:Y:S05]  /*eaa0*/  CALL.REL.NOINC `($__internal_3_$__cuda_sm70_shflsync_idx_p) ;  /* 0x00000dd000007944 */ /* 0x000fea0003c00000 */
[----:B------:R-:W-:Y:S01]  /*eab0*/  MOV R4, R160 ;  /* 0x000000a000047202 */ /* 0x000fe20000000f00 */
[----:B------:R-:W-:-:S05]  /*eac0*/  BRA `(.L_x_1313) ;  /* 0xffff98f000007947 */ /* 0x000fca000383ffff */
.L_x_1254:
[----:B------:R-:W-:Y:S01]  /*ead0*/  MOV R160, RZ ;  /* 0x000000ff00a07202 */ /* 0x000fe20000000f00 */
[----:B------:R-:W-:Y:S01]  /*eae0*/  IMAD.MOV.U32 R161, RZ, RZ, R12 ;  /* 0x000000ffffa17224 */ /* 0x000fe200078e000c */
[----:B------:R-:W-:Y:S01]  /*eaf0*/  MOV R2, 0xeb20 ;  /* 0x0000eb2000027802 */ /* 0x000fe20000000f00 */
[----:B------:R-:W-:Y:S02]  /*eb00*/  IMAD.MOV.U32 R3, RZ, RZ, 0x181f ;  /* 0x0000181fff037424 */ /* 0x000fe400078e00ff */
[----:B-12---:R-:W-:Y:S05]  /*eb10*/  CALL.REL.NOINC `($__internal_3_$__cuda_sm70_shflsync_idx_p) ;  /* 0x00000d6000007944 */ /* 0x006fea0003c00000 */
[----:B------:R-:W-:Y:S01]  /*eb20*/  ISETP.GE.AND P6, PT, R195, c[0x0][0x1d4], PT ;  /* 0x00007500c3007a0c */ /* 0x000fe20003fc6270 */
[----:B------:R-:W-:Y:S01]  /*eb30*/  IMAD R0, R210, 0x6000, R232 ;  /* 0x00006000d2007824 */ /* 0x000fe200078e02e8 */
[----:B------:R-:W-:Y:S01]  /*eb40*/  IADD3 R8, P0, R160, R16, RZ ;  /* 0x00000010a0087210 */ /* 0x000fe20007f1e0ff */
[----:B------:R-:W-:Y:S01]  /*eb50*/  IMAD.MOV.U32 R161, RZ, RZ, R5 ;  /* 0x000000ffffa17224 */ /* 0x000fe200078e0005 */
[----:B------:R-:W-:Y:S02]  /*eb60*/  ISETP.GE.AND P5, PT, R212, c[0x0][0x1d4], PT ;  /* 0x00007500d4007a0c */ /* 0x000fe40003fa6270 */
[----:B------:R-:W-:Y:S01]  /*eb70*/  IADD3 R6, P1, R160, R17, RZ ;  /* 0x00000011a0067210 */ /* 0x000fe20007f3e0ff */
[C---:B------:R-:W-:Y:S01]  /*eb80*/  IMAD.X R9, R4.reuse, 0x1, R13, P0 ;  /* 0x0000000104097824 */ /* 0x040fe200000e060d */
[----:B------:R-:W-:Y:S02]  /*eb90*/  ISETP.GE.AND P0, PT, R213, c[0x0][0x1d4], PT ;  /* 0x00007500d5007a0c */ /* 0x000fe40003f06270 */
[----:B------:R-:W-:Y:S01]  /*eba0*/  SEL R11, RZ, 0x10, P6 ;  /* 0x00000010ff0b7807 */ /* 0x000fe20003000000 */
[----:B------:R-:W-:Y:S01]  /*ebb0*/  IMAD.X R7, R4, 0x1, R14, P1 ;  /* 0x0000000104077824 */ /* 0x000fe200008e060e */
[----:B------:R-:W-:Y:S01]  /*ebc0*/  IADD3 R2, P1, R160, R18, RZ ;  /* 0x00000012a0027210 */ /* 0x000fe20007f3e0ff */
[----:B------:R-:W-:Y:S01]  /*ebd0*/  @!PT LDS RZ, [RZ] ;  /* 0x00000000fffff984 */ /* 0x000fe20000000800 */
[----:B------:R-:W-:Y:S01]  /*ebe0*/  @!PT LDS RZ, [RZ] ;  /* 0x00000000fffff984 */ /* 0x000fe20000000800 */
[----:B------:R-:W-:Y:S01]  /*ebf0*/  @!PT LDS RZ, [RZ] ;  /* 0x00000000fffff984 */ /* 0x000fe20000000800 */
[----:B------:R1:W-:Y:S01]  /*ec00*/  LDGSTS.E.BYPASS.LTC128B.128 [R0], [R8.64], !P6 ;  /* 0x0000000008007fae */ /* 0x0003e2000f101d46 */
[----:B------:R-:W-:Y:S01]  /*ec10*/  IMAD.MOV.U32 R160, RZ, RZ, 0x1 ;  /* 0x00000001ffa07424 */ /* 0x000fe200078e00ff */
[----:B------:R-:W-:Y:S02]  /*ec20*/  SEL R10, RZ, 0x10, P5 ;  /* 0x00000010ff0a7807 */ /* 0x000fe40002800000 */
[----:B------:R1:W-:Y:S01]  /*ec30*/  LDGSTS.E.BYPASS.LTC128B.128 [R0+0x2000], [R6.64], !P5 ;  /* 0x0200000006007fae */ /* 0x0003e2000e901d46 */
[----:B------:R-:W-:Y:S01]  /*ec40*/  IMAD.X R3, R4, 0x1, R15, P1 ;  /* 0x0000000104037824 */ /* 0x000fe200008e060f */
[----:B------:R-:W-:Y:S04]  /*ec50*/  SEL R5, RZ, 0x10, P0 ;  /* 0x00000010ff057807 */ /* 0x000fe80000000000 */
[----:B------:R2:W-:Y:S02]  /*ec60*/  LDGSTS.E.BYPASS.LTC128B.128 [R0+0x4000], [R2.64], !P0 ;  /* 0x0400000002007fae */ /* 0x0005e4000c101d46 */
[----:B--2---:R-:W-:Y:S01]  /*ec70*/  MOV R2, 0xeca0 ;  /* 0x0000eca000027802 */ /* 0x004fe20000000f00 */
[----:B------:R-:W-:Y:S02]  /*ec80*/  IMAD.MOV.U32 R3, RZ, RZ, 0x181f ;  /* 0x0000181fff037424 */ /* 0x000fe400078e00ff */
[----:B-1----:R-:W-:Y:S05]  /*ec90*/  CALL.REL.NOINC `($__internal_3_$__cuda_sm70_shflsync_idx_p) ;  /* 0x00000be000007944 */ /* 0x002fea0003c00000 */
        /* <DEDUP_REMOVED lines=8> */
.L_x_1259:
[----:B------:R-:W-:Y:S01]  /*ed20*/  MOV R160, RZ ;  /* 0x000000ff00a07202 */ /* 0x000fe20000000f00 */
[----:B------:R-:W-:Y:S01]  /*ed30*/  IMAD.MOV.U32 R161, RZ, RZ, R20 ;  /* 0x000000ffffa17224 */ /* 0x000fe200078e0014 */
[----:B------:R-:W-:Y:S01]  /*ed40*/  MOV R2, 0xed70 ;  /* 0x0000ed7000027802 */ /* 0x000fe20000000f00 */
[----:B------:R-:W-:Y:S02]  /*ed50*/  IMAD.MOV.U32 R3, RZ, RZ, 0x181f ;  /* 0x0000181fff037424 */ /* 0x000fe400078e00ff */
[----:B-1234-:R-:W-:Y:S05]  /*ed60*/  CALL.REL.NOINC `($__internal_3_$__cuda_sm70_shflsync_idx_p) ;  /* 0x00000b1000007944 */ /* 0x01efea0003c00000 */
[----:B------:R-:W-:Y:S01]  /*ed70*/  MOV R5, R160 ;  /* 0x000000a000057202 */ /* 0x000fe20000000f00 */
[----:B------:R-:W-:-:S05]  /*ed80*/  BRA `(.L_x_1315) ;  /* 0xffff9ca000007947 */ /* 0x000fca000383ffff */
.L_x_1260:
        /* <DEDUP_REMOVED lines=14> */
[C---:B------:R-:W-:Y:S02]  /*ee70*/  IMAD.X R7, R5.reuse, 0x1, R23, P1 ;  /* 0x0000000105077824 */ /* 0x040fe400008e0617 */
[----:B------:R-:W-:Y:S01]  /*ee80*/  @!PT LDS RZ, [RZ] ;  /* 0x00000000fffff984 */ /* 0x000fe20000000800 */
[----:B------:R-:W-:Y:S01]  /*ee90*/  @!PT LDS RZ, [RZ] ;  /* 0x00000000fffff984 */ /* 0x000fe20000000800 */
[----:B------:R-:W-:Y:S01]  /*eea0*/  @!PT LDS RZ, [RZ] ;  /* 0x00000000fffff984 */ /* 0x000fe20000000800 */
[----:B------:R1:W-:Y:S04]  /*eeb0*/  LDGSTS.E.BYPASS.LTC128B.128 [R4], [R2.64], !P5 ;  /* 0x0000000002047fae */ /* 0x0003e8000e901d46 */
[----:B------:R2:W-:Y:S01]  /*eec0*/  LDGSTS.E.BYPASS.LTC128B.128 [R4+0x2000], [R6.64], !P4 ;  /* 0x0200000006047fae */ /* 0x0005e2000e101d46 */
[----:B-1----:R-:W-:Y:S01]  /*eed0*/  IADD3 R2, P1, R160, R31, RZ ;  /* 0x0000001fa0027210 */ /* 0x002fe20007f3e0ff */
[----:B------:R-:W-:Y:S01]  /*eee0*/  IMAD.MOV.U32 R160, RZ, RZ, 0x1 ;  /* 0x00000001ffa07424 */ /* 0x000fe200078e00ff */
[----:B--2---:R-:W-:Y:S03]  /*eef0*/  SEL R7, RZ, 0x10, P4 ;  /* 0x00000010ff077807 */ /* 0x004fe60002000000 */
[----:B------:R-:W-:Y:S01]  /*ef00*/  IMAD.X R3, R5, 0x1, R28, P1 ;  /* 0x0000000105037824 */ /* 0x000fe200008e061c */
[----:B------:R-:W-:Y:S04]  /*ef10*/  SEL R6, RZ, 0x10, P0 ;  /* 0x00000010ff067807 */ /* 0x000fe80000000000 */
[----:B------:R1:W-:Y:S02]  /*ef20*/  LDGSTS.E.BYPASS.LTC128B.128 [R4+0x4000], [R2.64], !P0 ;  /* 0x0400000002047fae */ /* 0x0003e4000c101d46 */
[----:B-1----:R-:W-:Y:S01]  /*ef30*/  MOV R2, 0xef60 ;  /* 0x0000ef6000027802 */ /* 0x002fe20000000f00 */
[----:B------:R-:W-:Y:S02]  /*ef40*/  IMAD.MOV.U32 R3, RZ, RZ, 0x181f ;  /* 0x0000181fff037424 */ /* 0x000fe400078e00ff */
[----:B------:R-:W-:Y:S05]  /*ef50*/  CALL.REL.NOINC `($__internal_3_$__cuda_sm70_shflsync_idx_p) ;  /* 0x0000092000007944 */ /* 0x000fea0003c00000 */
        /* <DEDUP_REMOVED lines=8> */
.L_x_1261:
[----:B------:R-:W-:Y:S01]  /*efe0*/  MOV R127, 0x2 ;  /* 0x00000002007f7802 */ /* 0x000fe20000000f00 */
[----:B------:R-:W-:Y:S01]  /*eff0*/  IMAD.MOV.U32 R2, RZ, RZ, R125 ;  /* 0x000000ffff027224 */ /* 0x000fe200078e007d */
[----:B------:R-:W-:Y:S02]  /*f000*/  MOV R3, 0xf020 ;  /* 0x0000f02000037802 */ /* 0x000fe40000000f00 */
[----:B------:R-:W-:Y:S05]  /*f010*/  CALL.REL.NOINC `($__internal_2_$__cuda_sm70_shflsync_bfly_p) ;  /* 0x0000081000007944 */ /* 0x000fea0003c00000 */
[----:B------:R-:W-:Y:S01]  /*f020*/  MOV R2, R127 ;  /* 0x0000007f00027202 */ /* 0x000fe20000000f00 */
[----:B------:R-:W-:-:S05]  /*f030*/  BRA `(.L_x_1317) ;  /* 0xffffa87000007947 */ /* 0x000fca000383ffff */
.L_x_1264:
[----:B------:R-:W-:Y:S01]  /*f040*/  MOV R160, RZ ;  /* 0x000000ff00a07202 */ /* 0x000fe20000000f00 */
[----:B------:R-:W-:Y:S01]  /*f050*/  IMAD.MOV.U32 R161, RZ, RZ, R5 ;  /* 0x000000ffffa17224 */ /* 0x000fe200078e0005 */
[----:B------:R-:W-:Y:S01]  /*f060*/  MOV R2, 0xf090 ;  /* 0x0000f09000027802 */ /* 0x000fe20000000f00 */
[----:B------:R-:W-:Y:S02]  /*f070*/  IMAD.MOV.U32 R3, RZ, RZ, 0x181f ;  /* 0x0000181fff037424 */ /* 0x000fe400078e00ff */
[----:B------:R-:W-:Y:S05]  /*f080*/  CALL.REL.NOINC `($__internal_3_$__cuda_sm70_shflsync_idx_p) ;  /* 0x000007f000007944 */ /* 0x000fea0003c00000 */
[----:B------:R-:W-:Y:S01]  /*f090*/  MOV R4, R160 ;  /* 0x000000a000047202 */ /* 0x000fe20000000f00 */
[----:B------:R-:W-:-:S05]  /*f0a0*/  BRA `(.L_x_1318) ;  /* 0xffffc1e000007947 */ /* 0x000fca000383ffff */
.L_x_1265:
        /* <DEDUP_REMOVED lines=11> */
[----:B------:R-:W-:Y:S01]  /*f160*/  IMAD.X R9, R4, 0x1, R13, P1 ;  /* 0x0000000104097824 */ /* 0x000fe200008e060d */
[----:B------:R-:W-:Y:S02]  /*f170*/  ISETP.GE.AND P0, PT, R213, c[0x0][0x1d4], PT ;  /* 0x00007500d5007a0c */ /* 0x000fe40003f06270 */
[----:B------:R-:W-:Y:S01]  /*f180*/  IADD3 R2, P1, R160, R18, RZ ;  /* 0x00000012a0027210 */ /* 0x000fe20007f3e0ff */
[C---:B------:R-:W-:Y:S01]  /*f190*/  IMAD.X R7, R4.reuse, 0x1, R14, P5 ;  /* 0x0000000104077824 */ /* 0x040fe200028e060e */
[----:B------:R-:W-:Y:S01]  /*f1a0*/  SEL R5, RZ, 0x10, P6 ;  /* 0x00000010ff057807 */ /* 0x000fe20003000000 */
[----:B------:R-:W-:Y:S01]  /*f1b0*/  @!PT LDS RZ, [RZ] ;  /* 0x00000000fffff984 */ /* 0x000fe20000000800 */
[----:B------:R-:W-:Y:S01]  /*f1c0*/  @!PT LDS RZ, [RZ] ;  /* 0x00000000fffff984 */ /* 0x000fe20000000800 */
[----:B------:R-:W-:Y:S01]  /*f1d0*/  @!PT LDS RZ, [RZ] ;  /* 0x00000000fffff984 */ /* 0x000fe20000000800 */
[----:B------:R1:W-:Y:S01]  /*f1e0*/  LDGSTS.E.BYPASS.LTC128B.128 [R0], [R8.64], !P6 ;  /* 0x0000000008007fae */ /* 0x0003e2000f101d46 */
[----:B------:R-:W-:Y:S01]  /*f1f0*/  IMAD.MOV.U32 R160, RZ, RZ, 0x1 ;  /* 0x00000001ffa07424 */ /* 0x000fe200078e00ff */
[----:B------:R-:W-:Y:S01]  /*f200*/  SEL R10, RZ, 0x10, P4 ;  /* 0x00000010ff0a7807 */ /* 0x000fe20002000000 */
[----:B------:R-:W-:Y:S01]  /*f210*/  IMAD.X R3, R4, 0x1, R15, P1 ;  /* 0x0000000104037824 */ /* 0x000fe200008e060f */
[----:B------:R2:W-:Y:S04]  /*f220*/  LDGSTS.E.BYPASS.LTC128B.128 [R0+0x2000], [R6.64], !P4 ;  /* 0x0200000006007fae */ /* 0x0005e8000e101d46 */
[----:B------:R3:W-:Y:S01]  /*f230*/  LDGSTS.E.BYPASS.LTC128B.128 [R0+0x4000], [R2.64], !P0 ;  /* 0x0400000002007fae */ /* 0x0007e2000c101d46 */
[----:B--2---:R-:W-:Y:S02]  /*f240*/  SEL R7, RZ, 0x10, P0 ;  /* 0x00000010ff077807 */ /* 0x004fe40000000000 */
[----:B---3--:R-:W-:Y:S01]  /*f250*/  MOV R2, 0xf280 ;  /* 0x0000f28000027802 */ /* 0x008fe20000000f00 */
        /* <DEDUP_REMOVED lines=10> */
.L_x_1267:
[----:B------:R-:W-:Y:S01]  /*f300*/  IMAD.MOV.U32 R2, RZ, RZ, R214 ;  /* 0x000000ffff027224 */ /* 0x000fe200078e00d6 */
[----:B------:R-:W-:-:S02]  /*f310*/  MOV R127, 0x2 ;  /* 0x00000002007f7802 */ /* 0x000fc40000000f00 */
[----:B------:R-:W-:Y:S02]  /*f320*/  MOV R3, 0xf340 ;  /* 0x0000f34000037802 */ /* 0x000fe40000000f00 */
[----:B------:R-:W-:Y:S05]  /*f330*/  CALL.REL.NOINC `($__internal_2_$__cuda_sm70_shflsync_bfly_p) ;  /* 0x000004f000007944 */ /* 0x000fea0003c00000 */
[----:B------:R-:W-:Y:S01]  /*f340*/  MOV R4, R127 ;  /* 0x0000007f00047202 */ /* 0x000fe20000000f00 */
[----:B------:R-:W-:Y:S05]  /*f350*/  BRA `(.L_x_1320) ;  /* 0xffffc2a000007947 */ /* 0x000fea000383ffff */
.L_x_1268:
[----:B------:R-:W-:Y:S01]  /*f360*/  IMAD.MOV.U32 R2, RZ, RZ, R4 ;  /* 0x000000ffff027224 */ /* 0x000fe200078e0004 */
[----:B------:R-:W-:Y:S02]  /*f370*/  MOV R127, 0x1 ;  /* 0x00000001007f7802 */ /* 0x000fe40000000f00 */
[----:B------:R-:W-:Y:S02]  /*f380*/  MOV R3, 0xf3a0 ;  /* 0x0000f3a000037802 */ /* 0x000fe40000000f00 */
[----:B-1----:R-:W-:Y:S05]  /*f390*/  CALL.REL.NOINC `($__internal_2_$__cuda_sm70_shflsync_bfly_p) ;  /* 0x0000049000007944 */ /* 0x002fea0003c00000 */
[----:B------:R-:W-:Y:S01]  /*f3a0*/  FADD.FTZ R4, R4, R127 ;  /* 0x0000007f04047221 */ /* 0x000fe20000010000 */
[----:B------:R-:W-:Y:S02]  /*f3b0*/  MOV R2, R215 ;  /* 0x000000d700027202 */ /* 0x000fe40000000f00 */
[----:B------:R-:W-:Y:S02]  /*f3c0*/  MOV R127, 0x2 ;  /* 0x00000002007f7802 */ /* 0x000fe40000000f00 */
[----:B------:R-:W-:Y:S02]  /*f3d0*/  MOV R3, 0xf3f0 ;  /* 0x0000f3f000037802 */ /* 0x000fe40000000f00 */
[----:B------:R-:W-:Y:S05]  /*f3e0*/  CALL.REL.NOINC `($__internal_2_$__cuda_sm70_shflsync_bfly_p) ;  /* 0x0000044000007944 */ /* 0x000fea0003c00000 */
[----:B------:R-:W-:Y:S01]  /*f3f0*/  FADD.FTZ R0, R215, R127 ;  /* 0x0000007fd7007221 */ /* 0x000fe20000010000 */
[----:B------:R-:W-:-:S02]  /*f400*/  MOV R127, 0x1 ;  /* 0x00000001007f7802 */ /* 0x000fc40000000f00 */
[----:B------:R-:W-:Y:S02]  /*f410*/  MOV R3, 0xf440 ;  /* 0x0000f44000037802 */ /* 0x000fe40000000f00 */
[----:B------:R-:W-:Y:S02]  /*f420*/  MOV R2, R0 ;  /* 0x0000000000027202 */ /* 0x000fe40000000f00 */
[----:B------:R-:W-:Y:S05]  /*f430*/  CALL.REL.NOINC `($__internal_2_$__cuda_sm70_shflsync_bfly_p) ;  /* 0x000003f000007944 */ /* 0x000fea0003c00000 */
[----:B------:R-:W-:Y:S01]  /*f440*/  MOV R3, R127 ;  /* 0x0000007f00037202 */ /* 0x000fe20000000f00 */
[----:B------:R-:W-:Y:S05]  /*f450*/  BRA `(.L_x_1321) ;  /* 0xffffc21000007947 */ /* 0x000fea000383ffff */
.L_x_1283:
[----:B------:R-:W-:Y:S01]  /*f460*/  IMAD.MOV.U32 R161, RZ, RZ, R9 ;  /* 0x000000ffffa17224 */ /* 0x000fe200078e0009 */
[----:B------:R-:W-:Y:S01]  /*f470*/  MOV R160, RZ ;  /* 0x000000ff00a07202 */ /* 0x000fe20000000f00 */
[----:B------:R-:W-:Y:S01]  /*f480*/  IMAD.MOV.U32 R3, RZ, RZ, 0x181f ;  /* 0x0000181fff037424 */ /* 0x000fe200078e00ff */
[----:B------:R-:W-:Y:S02]  /*f490*/  MOV R2, 0xf4b0 ;  /* 0x0000f4b000027802 */ /* 0x000fe40000000f00 */
[----:B-1----:R-:W-:Y:S05]  /*f4a0*/  CALL.REL.NOINC `($__internal_3_$__cuda_sm70_shflsync_idx_p) ;  /* 0x000003d000007944 */ /* 0x002fea0003c00000 */
[----:B------:R-:W-:Y:S01]  /*f4b0*/  MOV R8, R160 ;  /* 0x000000a000087202 */ /* 0x000fe20000000f00 */
[----:B------:R-:W-:Y:S05]  /*f4c0*/  BRA `(.L_x_1322) ;  /* 0xffffe05000007947 */ /* 0x000fea000383ffff */
.L_x_1284:
[----:B------:R-:W-:Y:S01]  /*f4d0*/  IMAD.MOV.U32 R161, RZ, RZ, R11 ;  /* 0x000000ffffa17224 */ /* 0x000fe200078e000b */
[----:B------:R-:W-:Y:S01]  /*f4e0*/  MOV R160, RZ ;  /* 0x000000ff00a07202 */ /* 0x000fe20000000f00 */
[----:B------:R-:W-:Y:S01]  /*f4f0*/  IMAD.MOV.U32 R3, RZ, RZ, 0x181f ;  /* 0x0000181fff037424 */ /* 0x000fe200078e00ff */
[----:B------:R-:W-:-:S02]  /*f500*/  MOV R2, 0xf520 ;  /* 0x0000f52000027802 */ /* 0x000fc40000000f00 */
[----:B-123--:R-:W-:Y:S05]  /*f510*/  CALL.REL.NOINC `($__internal_3_$__cuda_sm70_shflsync_idx_p) ;  /* 0x0000036000007944 */ /* 0x00efea0003c00000 */
[----:B------:R-:W-:Y:S01]  /*f520*/  MOV R0, R160 ;  /* 0x000000a000007202 */ /* 0x000fe20000000f00 */
[----:B------:R-:W-:Y:S05]  /*f530*/  BRA `(.L_x_1323) ;  /* 0xffffe00000007947 */ /* 0x000fea000383ffff */
.L_x_1287:
[----:B------:R-:W-:Y:S01]  /*f540*/  IMAD.MOV.U32 R161, RZ, RZ, R9 ;  /* 0x000000ffffa17224 */ /* 0x000fe200078e0009 */
[----:B------:R-:W-:Y:S01]  /*f550*/  MOV R160, 0x1 ;  /* 0x0000000100a07802 */ /* 0x000fe20000000f00 */
[----:B-1----:R-:W-:Y:S01]  /*f560*/  IMAD.MOV.U32 R3, RZ, RZ, 0x181f ;  /* 0x0000181fff037424 */ /* 0x002fe200078e00ff */
[----:B------:R-:W-:-:S02]  /*f570*/  MOV R2, 0xf590 ;  /* 0x0000f59000027802 */ /* 0x000fc40000000f00 */
[----:B--234-:R-:W-:Y:S05]  /*f580*/  CALL.REL.NOINC `($__internal_3_$__cuda_sm70_shflsync_idx_p) ;  /* 0x000002f000007944 */ /* 0x01cfea0003c00000 */
        /* <DEDUP_REMOVED lines=8> */
.L_x_1290:
[----:B------:R-:W-:Y:S01]  /*f610*/  IMAD.MOV.U32 R161, RZ, RZ, R9 ;  /* 0x000000ffffa17224 */ /* 0x000fe200078e0009 */
[----:B------:R-:W-:Y:S01]  /*f620*/  MOV R160, 0x2 ;  /* 0x0000000200a07802 */ /* 0x000fe20000000f00 */
[----:B-1----:R-:W-:Y:S01]  /*f630*/  IMAD.MOV.U32 R3, RZ, RZ, 0x181f ;  /* 0x0000181fff037424 */ /* 0x002fe200078e00ff */
[----:B------:R-:W-:Y:S02]  /*f640*/  MOV R2, 0xf660 ;  /* 0x0000f66000027802 */ /* 0x000fe40000000f00 */
[----:B--234-:R-:W-:Y:S05]  /*f650*/  CALL.REL.NOINC `($__internal_3_$__cuda_sm70_shflsync_idx_p) ;  /* 0x0000022000007944 */ /* 0x01cfea0003c00000 */
[----:B------:R-:W-:Y:S01]  /*f660*/  MOV R8, R160 ;  /* 0x000000a000087202 */ /* 0x000fe20000000f00 */
[----:B------:R-:W-:Y:S05]  /*f670*/  BRA `(.L_x_1325) ;  /* 0xffffe1b000007947 */ /* 0x000fea000383ffff */
.L_x_1291:
[----:B------:R-:W-:Y:S01]  /*f680*/  IMAD.MOV.U32 R161, RZ, RZ, R11 ;  /* 0x000000ffffa17224 */ /* 0x000fe200078e000b */
[----:B------:R-:W-:Y:S01]  /*f690*/  MOV R160, 0x2 ;  /* 0x0000000200a07802 */ /* 0x000fe20000000f00 */
[----:B-1----:R-:W-:Y:S01]  /*f6a0*/  IMAD.MOV.U32 R3, RZ, RZ, 0x181f ;  /* 0x0000181fff037424 */ /* 0x002fe200078e00ff */
[----:B------:R-:W-:Y:S02]  /*f6b0*/  MOV R2, 0xf6d0 ;  /* 0x0000f6d000027802 */ /* 0x000fe40000000f00 */
[----:B--234-:R-:W-:Y:S05]  /*f6c0*/  CALL.REL.NOINC `($__internal_3_$__cuda_sm70_shflsync_idx_p) ;  /* 0x000001b000007944 */ /* 0x01cfea0003c00000 */
[----:B------:R-:W-:Y:S01]  /*f6d0*/  MOV R0, R160 ;  /* 0x000000a000007202 */ /* 0x000fe20000000f00 */
[----:B------:R-:W-:Y:S05]  /*f6e0*/  BRA `(.L_x_1326) ;  /* 0xffffe16000007947 */ /* 0x000fea000383ffff */
.L_x_1294:
[----:B------:R-:W-:Y:S01]  /*f6f0*/  IMAD.MOV.U32 R161, RZ, RZ, R9 ;  /* 0x000000ffffa17224 */ /* 0x000fe200078e0009 */
[----:B------:R-:W-:Y:S01]  /*f700*/  MOV R160, 0x3 ;  /* 0x0000000300a07802 */ /* 0x000fe20000000f00 */
[----:B--2---:R-:W-:Y:S01]  /*f710*/  IMAD.MOV.U32 R3, RZ, RZ, 0x181f ;  /* 0x0000181fff037424 */ /* 0x004fe200078e00ff */
[----:B------:R-:W-:-:S02]  /*f720*/  MOV R2, 0xf740 ;  /* 0x0000f74000027802 */ /* 0x000fc40000000f00 */
[----:B-1-34-:R-:W-:Y:S05]  /*f730*/  CALL.REL.NOINC `($__internal_3_$__cuda_sm70_shflsync_idx_p) ;  /* 0x0000014000007944 */ /* 0x01afea0003c00000 */
        /* <DEDUP_REMOVED lines=8> */
.L_x_1296:
[----:B------:R-:W-:Y:S01]  /*f7c0*/  IMAD.MOV.U32 R161, RZ, RZ, R65 ;  /* 0x000000ffffa17224 */ /* 0x000fe200078e0041 */
[----:B------:R-:W-:Y:S01]  /*f7d0*/  MOV R160, RZ ;  /* 0x000000ff00a07202 */ /* 0x000fe20000000f00 */
[----:B-1----:R-:W-:Y:S01]  /*f7e0*/  IMAD.MOV.U32 R3, RZ, RZ, 0x1f ;  /* 0x0000001fff037424 */ /* 0x002fe200078e00ff */
[----:B------:R-:W-:Y:S02]  /*f7f0*/  MOV R2, 0xf810 ;  /* 0x0000f81000027802 */ /* 0x000fe40000000f00 */
[----:B--23--:R-:W-:Y:S05]  /*f800*/  CALL.REL.NOINC `($__internal_3_$__cuda_sm70_shflsync_idx_p) ;  /* 0x0000007000007944 */ /* 0x00cfea0003c00000 */
[----:B------:R-:W-:Y:S01]  /*f810*/  MOV R0, R160 ;  /* 0x000000a000007202 */ /* 0x000fe20000000f00 */
[----:B------:R-:W-:Y:S05]  /*f820*/  BRA `(.L_x_1328) ;  /* 0xffffe36000007947 */ /* 0x000fea000383ffff */
        .weak           $__internal_2_$__cuda_sm70_shflsync_bfly_p
        .type           $__internal_2_$__cuda_sm70_shflsync_bfly_p,@function
        .size           $__internal_2_$__cuda_sm70_shflsync_bfly_p,($__internal_3_$__cuda_sm70_shflsync_idx_p - $__internal_2_$__cuda_sm70_shflsync_bfly_p)
$__internal_2_$__cuda_sm70_shflsync_bfly_p:
[----:B------:R-:W-:Y:S04]  /*f830*/  WARPSYNC R199 ;  /* 0x000000c700007348 */ /* 0x000fe80003800000 */
[----:B------:R1:W2:Y:S02]  /*f840*/  SHFL.BFLY PT, R127, R2, R127, R200 ;  /* 0x0c00007f027f7389 */ /* 0x0002a400000e00c8 */
[----:B-1----:R-:W-:-:S02]  /*f850*/  MOV R2, R3 ;  /* 0x0000000300027202 */ /* 0x002fc40000000f00 */
[----:B------:R-:W-:-:S04]  /*f860*/  MOV R3, 0x0 ;  /* 0x0000000000037802 */ /* 0x000fc80000000f00 */
[----:B--2---:R-:W-:Y:S05]  /*f870*/  RET.REL.NODEC R2 `(_ZN7cutlass13device_kernelIN5flash19enable_sm80_to_sm89INS1_16FlashAttnFwdSm80INS1_25CollectiveMainloopFwdSm80ILi8ELi2ELb0EN4cute5tupleIJNS5_1CILi128EEENS7_ILi64EEENS7_ILi192EEEEEELi192ENS_6half_tEfNS_4arch4Sm80ELb1ELb0ELb0ELb0ELb1ELb0ELb1ELb0EEENS1_21CollectiveEpilogueFwdINS6_IJS8_SA_S9_EEENS6_IJNS7_ILi1EEESI_SI_EEESC_SE_Li256ELb0ELb1ELb0ELb0EEENS1_30DynamicPersistentTileSchedulerILi256ELi256ELb0ELb1ELb0EEEEEEEEEvNT_6ParamsE) ;  /* 0xffff078002007950 */ /* 0x004fea0003c3ffff */
        .weak           $__internal_3_$__cuda_sm70_shflsync_idx_p
        .type           $__internal_3_$__cuda_sm70_shflsync_idx_p,@function
        .size           $__internal_3_$__cuda_sm70_shflsync_idx_p,(.L_x_1511 - $__internal_3_$__cuda_sm70_shflsync_idx_p)
$__internal_3_$__cuda_sm70_shflsync_idx_p:
[----:B------:R-:W-:-:S04]  /*f880*/  MOV R162, 0xffffffff ;  /* 0xffffffff00a27802 */ /* 0x000fc80000000f00 */
[----:B------:R-:W-:Y:S04]  /*f890*/  WARPSYNC R162 ;  /* 0x000000a200007348 */ /* 0x000fe80003800000 */
[----:B------:R1:W2:Y:S02]  /*f8a0*/  SHFL.IDX PT, R160, R161, R160, R3 ;  /* 0x000000a0a1a07389 */ /* 0x0002a400000e0003 */
[----:B-1----:R-:W-:-:S04]  /*f8b0*/  MOV R3, 0x0 ;  /* 0x0000000000037802 */ /* 0x002fc80000000f00 */
[----:B--2---:R-:W-:Y:S05]  /*f8c0*/  RET.REL.NODEC R2 `(_ZN7cutlass13device_kernelIN5flash19enable_sm80_to_sm89INS1_16FlashAttnFwdSm80INS1_25CollectiveMainloopFwdSm80ILi8ELi2ELb0EN4cute5tupleIJNS5_1CILi128EEENS7_ILi64EEENS7_ILi192EEEEEELi192ENS_6half_tEfNS_4arch4Sm80ELb1ELb0ELb0ELb0ELb1ELb0ELb1ELb0EEENS1_21CollectiveEpilogueFwdINS6_IJS8_SA_S9_EEENS6_IJNS7_ILi1EEESI_SI_EEESC_SE_Li256ELb0ELb1ELb0ELb0EEENS1_30DynamicPersistentTileSchedulerILi256ELi256ELb0ELb1ELb0EEEEEEEEEvNT_6ParamsE) ;  /* 0xffff073002007950 */ /* 0x004fea0003c3ffff */
.L_x_1329:
        /* <DEDUP_REMOVED lines=11> */
.L_x_1511:


//--------------------- .text._ZN7cutlass13device_kernelIN5flash19enable_sm80_to_sm89INS1_16FlashAttnFwdSm80INS1_25CollectiveMainloopFwdSm80ILi8ELi2ELb0EN4cute5tupleIJNS5_1CILi128EEENS7_ILi64EEENS7_ILi192EEEEEELi192ENS_6half_tEfNS_4arch4Sm80ELb1ELb0ELb0ELb1ELb1ELb0ELb1ELb0EEENS1_21CollectiveEpilogueFwdINS6_IJS8_SA_S9_EEENS6_IJNS7_ILi1EEESI_SI_EEESC_SE_Li256ELb1ELb1ELb0ELb0EEENS1_19SingleTileSchedulerILb1ELb0ELb1ELi128EEEEEEEEEvNT_6ParamsE --------------------------
	.section	.text._ZN7cutlass13device_kernelIN5flash19enable_sm80_to_sm89INS1_16FlashAttnFwdSm80INS1_25CollectiveMainloopFwdSm80ILi8ELi2ELb0EN4cute5tupleIJNS5_1CILi128EEENS7_ILi64EEENS7_ILi192EEEEEELi192ENS_6half_tEfNS_4arch4Sm80ELb1ELb0ELb0ELb1ELb1ELb0ELb1ELb0EEENS1_21CollectiveEpilogueFwdINS6_IJS8_SA_S9_EEENS6_IJNS7_ILi1EEESI_SI_EEESC_SE_Li256ELb1ELb1ELb0ELb0EEENS1_19SingleTileSchedulerILb1ELb0ELb1ELi128EEEEEEEEEvNT_6ParamsE,"ax",@progbits
	.sectioninfo	@"SHI_REGISTERS=232"
	.align	128
.text._ZN7cutlass13device_kernelIN5flash19enable_sm80_to_sm89INS1_16FlashAttnFwdSm80INS1_25CollectiveMainloopFwdSm80ILi8ELi2ELb0EN4cute5tupleIJNS5_1CILi128EEENS7_ILi64EEENS7_ILi192EEEEEELi192ENS_6half_tEfNS_4arch4Sm80ELb1ELb0ELb0ELb1ELb1ELb0ELb1ELb0EEENS1_21CollectiveEpilogueFwdINS6_IJS8_SA_S9_EEENS6_IJNS7_ILi1EEESI_SI_EEESC_SE_Li256ELb1ELb1ELb0ELb0EEENS1_19SingleTileSchedulerILb1ELb0ELb1ELi128EEEEEEEEEvNT_6ParamsE:
        .type           _ZN7cutlass13device_kernelIN5flash19enable_sm80_to_sm89INS1_16FlashAttnFwdSm80INS1_25CollectiveMainloopFwdSm80ILi8ELi2ELb0EN4cute5tupleIJNS5_1CILi128EEENS7_ILi64EEENS7_ILi192EEEEEELi192ENS_6half_tEfNS_4arch4Sm80ELb1ELb0ELb0ELb1ELb1ELb0ELb1ELb0EEENS1_21CollectiveEpilogueFwdINS6_IJS8_SA_S9_EEENS6_IJNS7_ILi1EEESI_SI_EEESC_SE_Li256ELb1ELb1ELb0ELb0EEENS1_19SingleTileSchedulerILb1ELb0ELb1ELi128EEEEEEEEEvNT_6ParamsE,@function
        .size           _ZN7cutlass13device_kernelIN5flash19enable_sm80_to_sm89INS1_16FlashAttnFwdSm80INS1_25CollectiveMainloopFwdSm80ILi8ELi2ELb0EN4cute5tupleIJNS5_1CILi128EEENS7_ILi64EEENS7_ILi192EEEEEELi192ENS_6half_tEfNS_4arch4Sm80ELb1ELb0ELb0ELb1ELb1ELb0ELb1ELb0EEENS1_21CollectiveEpilogueFwdINS6_IJS8_SA_S9_EEENS6_IJNS7_ILi1EEESI_SI_EEESC_SE_Li256ELb1ELb1ELb0ELb0EEENS1_19SingleTileSchedulerILb1ELb0ELb1ELi128EEEEEEEEEvNT_6ParamsE,(.L_x_1514 - _ZN7cutlass13device_kernelIN5flash19enable_sm80_to_sm89INS1_16FlashAttnFwdSm80INS1_25CollectiveMainloopFwdSm80ILi8ELi2ELb0EN4cute5tupleIJNS5_1CILi128EEENS7_ILi64EEENS7_ILi192EEEEEELi192ENS_6half_tEfNS_4arch4Sm80ELb1ELb0ELb0ELb1ELb1ELb0ELb1ELb0EEENS1_21CollectiveEpilogueFwdINS6_IJS8_SA_S9_EEENS6_IJNS7_ILi1EEESI_SI_EEESC_SE_Li256ELb1ELb1ELb0ELb0EEENS1_19SingleTileSchedulerILb1ELb0ELb1ELi128EEEEEEEEEvNT_6ParamsE)
        .other          _ZN7cutlass13device_kernelIN5flash19enable_sm80_to_sm89INS1_16FlashAttnFwdSm80INS1_25CollectiveMainloopFwdSm80ILi8ELi2ELb0EN4cute5tupleIJNS5_1CILi128EEENS7_ILi64EEENS7_ILi192EEEEEELi192ENS_6half_tEfNS_4arch4Sm80ELb1ELb0ELb0ELb1ELb1ELb0ELb1ELb0EEENS1_21CollectiveEpilogueFwdINS6_IJS8_SA_S9_EEENS6_IJNS7_ILi1EEESI_SI_EEESC_SE_Li256ELb1ELb1ELb0ELb0EEENS1_19SingleTileSchedulerILb1ELb0ELb1ELi128EEEEEEEEEvNT_6ParamsE,@"STO_CUDA_ENTRY STV_DEFAULT"
_ZN7cutlass13device_kernelIN5flash19enable_sm80_to_sm89INS1_16FlashAttnFwdSm80INS1_25CollectiveMainloopFwdSm80ILi8ELi2ELb0EN4cute5tupleIJNS5_1CILi128EEENS7_ILi64EEENS7_ILi192EEEEEELi192ENS_6half_tEfNS_4arch4Sm80ELb1ELb0ELb0ELb1ELb1ELb0ELb1ELb0EEENS1_21CollectiveEpilogueFwdINS6_IJS8_SA_S9_EEENS6_IJNS7_ILi1EEESI_SI_EEESC_SE_Li256ELb1ELb1ELb0ELb0EEENS1_19SingleTileSchedulerILb1ELb0ELb1ELi128EEEEEEEEEvNT_6ParamsE:
        /* <DEDUP_REMOVED lines=20> */
.L_x_1331:
        /* <DEDUP_REMOVED lines=13> */
.L_x_1333:
[----:B------:R-:W-:Y:S02]  /*0210*/  ULDC UR5, c[0x0][0x54c] ;  /* 0x0001530000057ab9 */ /* 0x000fe40000000800 */
.L_x_1332:
[----:B------:R-:W-:Y:S02]  /*0220*/  ULDC UR4, c[0x0][0x548] ;  /* 0x0001520000047ab9 */ /* 0x000fe40000000800 */
[----:B------:R-:W-:-:S02]  /*0230*/  USHF.L.U32 UR15, UR15, 0x7, URZ ;  /* 0x000000070f0f7899 */ /* 0x000fc4000800063f */
[----:B------:R-:W-:-:S04]  /*0240*/  UIMAD UR4, UR5, UR4, URZ ;  /* 0x00000004050472a4 */ /* 0x000fc8000f8e023f */
[----:B------:R-:W-:-:S04]  /*0250*/  UISETP.GE.AND UP0, UPT, UR15, UR4, UPT ;  /* 0x000000040f00728c */ /* 0x000fc8000bf06270 */
[----:B------:R-:W-:Y:S01]  /*0260*/  USEL UR8, UR8, 0xffffffff, !UP0 ;  /* 0xffffffff08087887 */ /* 0x000fe2000c000000 */
[----:B------:R-:W-:Y:S05]  /*0270*/  BRA `(.L_x_1334) ;  /* 0x000001b000007947 */ /* 0x000fea0003800000 */
.L_x_1330:
        /* <DEDUP_REMOVED lines=8> */
.L_x_1335:
        /* <DEDUP_REMOVED lines=13> */
.L_x_1337:
[----:B------:R-:W-:Y:S02]  /*03d0*/  ULDC UR5, c[0x0][0x54c] ;  /* 0x0001530000057ab9 */ /* 0x000fe40000000800 */
.L_x_1336:
[----:B------:R-:W-:Y:S02]  /*03e0*/  ULDC UR4, c[0x0][0x548] ;  /* 0x0001520000047ab9 */ /* 0x000fe40000000800 */
[----:B------:R-:W-:-:S02]  /*03f0*/  USHF.L.U32 UR15, UR15, 0x7, URZ ;  /* 0x000000070f0f7899 */ /* 0x000fc4000800063f */
[----:B------:R-:W-:-:S04]  /*0400*/  UIMAD UR4, UR5, UR4, URZ ;  /* 0x00000004050472a4 */ /* 0x000fc8000f8e023f */
[----:B------:R-:W-:-:S04]  /*0410*/  UISETP.GE.AND UP0, UPT, UR15, UR4, UPT ;  /* 0x000000040f00728c */ /* 0x000fc8000bf06270 */
[----:B------:R-:W-:-:S06]  /*0420*/  USEL UR8, UR8, 0xffffffff, !UP0 ;  /* 0xffffffff08087887 */ /* 0x000fcc000c000000 */
.L_x_1334:
[----:B------:R-:W-:-:S13]  /*0430*/  ISETP.LE.AND P0, PT, RZ, UR8, PT ;  /* 0x00000008ff007c0c */ /* 0x000fda000bf03270 */
[----:B------:R-:W-:Y:S05]  /*0440*/  @!P0 EXIT ;  /* 0x000000000000894d */ /* 0x000fea0003800000 */
[----:B------:R-:W-:Y:S02]  /*0450*/  ULDC.64 UR12, c[0x0][0x370] ;  /* 0x0000dc00000c7ab9 */ /* 0x000fe40000000a00 */
[----:B------:R-:W-:Y:S02]  /*0460*/  ULDC.64 UR4, c[0x0][0x360] ;  /* 0x0000d80000047ab9 */ /* 0x000fe40000000a00 */
[----:B------:R-:W-:Y:S02]  /*0470*/  UISETP.NE.U32.AND UP1, UPT, URZ, UR12, UPT ;  /* 0x0000000c3f00728c */ /* 0x000fe4000bf25070 */
[----:B------:R-:W-:Y:S02]  /*0480*/  UISETP.NE.U32.AND UP0, UPT, URZ, UR4, UPT ;  /* 0x000000043f00728c */ /* 0x000fe4000bf05070 */
[----:B------:R-:W-:Y:S02]  /*0490*/  ULDC.64 UR6, c[0x0][0x348] ;  /* 0x0000d20000067ab9 */ /* 0x000fe40000000a00 */
[----:B------:R-:W-:-:S02]  /*04a0*/  UISETP.NE.AND.EX UP1, UPT, URZ, UR13, UPT, UP1 ;  /* 0x0000000d3f00728c */ /* 0x000fc4000bf25310 */
[----:B------:R-:W-:Y:S02]  /*04b0*/  UISETP.NE.U32.AND UP2, UPT, URZ, UR6, UPT ;  /* 0x000000063f00728c */ /* 0x000fe4000bf45070 */
[----:B------:R-:W-:Y:S02]  /*04c0*/  UISETP.NE.AND.EX UP0, UPT, URZ, UR5, UPT, UP0 ;  /* 0x000000053f00728c */ /* 0x000fe4000bf05300 */
[----:B------:R-:W-:Y:S01]  /*04d0*/  UISETP.NE.AND.EX UP2, UPT, URZ, UR7, UPT, UP2 ;  /* 0x000000073f00728c */ /* 0x000fe2000bf45320 */
[----:B------:R-:W-:Y:S01]  /*04e0*/  PLOP3.LUT P2, PT, PT, PT, UP1, 0x80, 0x0 ;  /* 0x000000000000781c */ /* 0x000fe20003f4f018 */
[----:B------:R-:W-:Y:S02]  /*04f0*/  ULDC.64 UR12, c[0x0][0x370] ;  /* 0x0000dc00000c7ab9 */ /* 0x000fe40000000a00 */
        /* <DEDUP_REMOVED lines=34> */
.L_x_1338:
        /* <DEDUP_REMOVED lines=10> */
.L_x_1339:
        /* <DEDUP_REMOVED lines=12> */
.L_x_1340:
[----:B------:R-:W-:Y:S01]  /*0880*/  ULDC UR4, c[0x0][0x2c4] ;  /* 0x0000b10000047ab9 */ /* 0x000fe20000000800 */
[----:B------:R-:W-:Y:S01]  /*0890*/  PLOP3.LUT P2, PT, PT, PT, PT, 0x80, 0x0 ;  /* 0x000000000000781c */ /* 0x000fe20003f4f070 */
[----:B------:R-:W-:Y:S01]  /*08a0*/  UISETP.NE.AND UP1, UPT, UR4, 0x1, UPT ;  /* 0x000000010400788c */ /* 0x000fe2000bf25270 */
[----:B------:R-:W-:Y:S01]  /*08b0*/  CS2R R98, SRZ ;  /* 0x0000000000627805 */ /* 0x000fe2000001ff00 */
[----:B--2---:R-:W-:Y:S01]  /*08c0*/  UIADD3 UR9, -UR7, UR9, URZ ;  /* 0x0000000907097290 */ /* 0x004fe2000fffe13f */
[----:B------:R-:W-:Y:S01]  /*08d0*/  IMAD.MOV.U32 R5, RZ, RZ, RZ ;  /* 0x000000ffff057224 */ /* 0x000fe200078e00ff */
[----:B------:R-:W-:Y:S01]  /*08e0*/  ULDC.64 UR4, c[0x0][0x2c8] ;  /* 0x0000b20000047ab9 */ /* 0x000fe20000000a00 */
[----:B------:R-:W-:Y:S01]  /*08f0*/  IMAD.MOV.U32 R96, RZ, RZ, RZ ;  /* 0x000000ffff607224 */ /* 0x000fe200078e00ff */
        /* <DEDUP_REMOVED lines=14> */
[----:B------:R-:W-:Y:S01]  /*09e0*/  CS2R R76, SRZ ;  /* 0x00000000004c7805 */ /* 0x000fe2000001ff00 */
        /* <DEDUP_REMOVED lines=63> */
[CC--:B------:R-:W-:Y:S01]  /*0de0*/  LEA.HI R8, R7.reuse, R2.reuse, RZ, 0x3 ;  /* 0x0000000207087211 */ /* 0x0c0fe200078f18ff */
[----:B------:R-:W-:Y:S01]  /*0df0*/  UIMAD UR17, UR17, UR4, URZ ;  /* 0x00000004111172a4 */ /* 0x000fe2000f8e023f */
[----:B------:R-:W-:Y:S01]  /*0e00*/  PLOP3.LUT P1, PT, PT, PT, UP1, 0x80, 0x0 ;  /* 0x000000000000781c */ /* 0x000fe20003f2f018 */
[----:B------:R-:W-:Y:S01]  /*0e10*/  UIMAD.WIDE.U32 UR18, UR16, UR4, URZ ;  /* 0x00000004101272a5 */ /* 0x000fe2000f8e003f */
[----:B------:R-:W-:Y:S01]  /*0e20*/  LOP3.LUT R3, R8, 0xfffffff8, RZ, 0xc0, !PT ;  /* 0xfffffff808037812 */ /* 0x000fe200078ec0ff */
[----:B------:R-:W-:Y:S01]  /*0e30*/  UIMAD UR17, UR16, UR5, UR17 ;  /* 0x00000005101172a4 */ /* 0x000fe2000f8e0211 */
[----:B------:R-:W-:Y:S01]  /*0e40*/  SHF.R.S32.HI R11, RZ, 0x3, R8 ;  /* 0x00000003ff0b7819 */ /* 0x000fe20000011408 */
[----:B------:R-:W-:Y:S01]  /*0e50*/  IMAD.MOV.U32 R184, RZ, RZ, 0x10 ;  /* 0x00000010ffb87424 */ /* 0x000fe200078e00ff */
[----:B------:R-:W-:Y:S01]  /*0e60*/  ULDC.64 UR4, c[0x0][0x1b8] ;  /* 0x00006e0000047ab9 */ /* 0x000fe20000000a00 */
[----:B------:R-:W-:Y:S01]  /*0e70*/  IMAD.IADD R144, R2, 0x1, -R3 ;  /* 0x0000000102907824 */ /* 0x000fe200078e0a03 */
[----:B------:R-:W-:Y:S01]  /*0e80*/  UIADD3 UR19, UR19, UR17, URZ ;  /* 0x0000001113137290 */ /* 0x000fe2000fffe03f */
[----:B------:R-:W-:Y:S01]  /*0e90*/  PLOP3.LUT P0, PT, PT, PT, UP1, 0x80, 0x0 ;  /* 0x000000000000781c */ /* 0x000fe20003f0f018 */
[----:B------:R-:W-:Y:S01]  /*0ea0*/  USHF.R.S32.HI UR17, URZ, 0x1f, UR8 ;  /* 0x0000001f3f117899 */ /* 0x000fe20008011408 */
[C---:B------:R-:W-:Y:S01]  /*0eb0*/  IMAD R195, R144.reuse, 0x20, R11 ;  /* 0x0000002090c37824 */ /* 0x040fe200078e020b */
[----:B------:R-:W-:Y:S01]  /*0ec0*/  UIMAD UR16, UR14, UR4, URZ ;  /* 0x000000040e1072a4 */ /* 0x000fe2000f8e023f */
[----:B------:R-:W-:Y:S01]  /*0ed0*/  LEA.HI R16, R7, R2, RZ, 0x4 ;  /* 0x0000000207107211 */ /* 0x000fe200078f20ff */
[----:B------:R-:W-:Y:S01]  /*0ee0*/  USEL UR17, UR17, URZ, !UP2 ;  /* 0x0000003f11117287 */ /* 0x000fe2000d000000 */
[C---:B------:R-:W-:Y:S01]  /*0ef0*/  IMAD.SHL.U32 R185, R144.reuse, 0x40, RZ ;  /* 0x0000004090b97824 */ /* 0x040fe200078e00ff */
[----:B------:R-:W-:Y:S01]  /*0f00*/  UIMAD UR16, UR6, UR5, UR16 ;  /* 0x00000005061072a4 */ /* 0x000fe2000f8e0210 */
[----:B------:R-:W-:Y:S01]  /*0f10*/  SHF.R.S32.HI R9, RZ, 0x4, R16 ;  /* 0x00000004ff097819 */ /* 0x000fe20000011410 */
[----:B------:R-:W-:Y:S01]  /*0f20*/  UIMAD.WIDE.U32 UR20, UR6, UR4, UR18 ;  /* 0x00000004061472a5 */ /* 0x000fe2000f8e0012 */
[----:B------:R-:W-:Y:S01]  /*0f30*/  IMAD.SHL.U32 R200, R144, 0x8, RZ ;  /* 0x0000000890c87824 */ /* 0x000fe200078e00ff */
[----:B------:R-:W-:Y:S01]  /*0f40*/  USEL UR18, UR8, URZ, !UP2 ;  /* 0x0000003f08127287 */ /* 0x000fe2000d000000 */
[----:B------:R-:W-:Y:S01]  /*0f50*/  LOP3.LUT R185, R185, 0x1c0, RZ, 0xc0, !PT ;  /* 0x000001c0b9b97812 */ /* 0x000fe200078ec0ff */
[----:B------:R-:W-:Y:S01]  /*0f60*/  ULDC.64 UR4, c[0x0][0x1c0] ;  /* 0x0000700000047ab9 */ /* 0x000fe20000000a00 */
[----:B-1----:R-:W-:Y:S01]  /*0f70*/  IADD3 R4, R195, UR15, RZ ;  /* 0x0000000fc3047c10 */ /* 0x002fe2000fffe0ff */
[----:B------:R-:W-:Y:S01]  /*0f80*/  UIMAD UR17, UR17, UR4, URZ ;  /* 0x00000004111172a4 */ /* 0x000fe2000f8e023f */
[----:B------:R-:W-:Y:S01]  /*0f90*/  LOP3.LUT R8, R185, 0x8, R8, 0xf8, !PT ;  /* 0x00000008b9087812 */ /* 0x000fe200078ef808 */
[----:B------:R-:W-:Y:S01]  /*0fa0*/  UIADD3 UR21, UR21, UR16, URZ ;  /* 0x0000001015157290 */ /* 0x000fe2000fffe03f */
[----:B------:R-:W-:Y:S01]  /*0fb0*/  SHF.R.U32.HI R185, RZ, 0x3, R185 ;  /* 0x00000003ffb97819 */ /* 0x000fe200000116b9 */
[----:B------:R-:W-:Y:S01]  /*0fc0*/  @P1 IMAD.HI.U32 R3, R4, c[0x0][0x2c8], RZ ;  /* 0x0000b20004031a27 */ /* 0x000fe200078e00ff */
[----:B------:R-:W-:Y:S01]  /*0fd0*/  UIMAD UR5, UR18, UR5, UR17 ;  /* 0x00000005120572a4 */ /* 0x000fe2000f8e0211 */
[----:B------:R-:W-:Y:S01]  /*0fe0*/  IADD3 R14, R200, 0x40, RZ ;  /* 0x00000040c80e7810 */ /* 0x000fe20007ffe0ff */
[----:B------:R-:W-:Y:S01]  /*0ff0*/  UIMAD.WIDE.U32 UR18, UR18, UR4, UR20 ;  /* 0x00000004121272a5 */ /* 0x000fe2000f8e0014 */
[----:B------:R-:W-:Y:S01]  /*1000*/  IMAD.MOV.U32 R5, RZ, RZ, R4 ;  /* 0x000000ffff057224 */ /* 0x000fe200078e0004 */
[----:B------:R-:W-:Y:S01]  /*1010*/  @P0 SHF.R.U32.HI R5, RZ, c[0x0][0x2cc], R3 ;  /* 0x0000b300ff050a19 */ /* 0x000fe20000011603 */
[----:B------:R-:W-:Y:S01]  /*1020*/  ULDC UR4, c[0x0][0x2c4] ;  /* 0x0000b10000047ab9 */ /* 0x000fe20000000800 */
[C---:B------:R-:W-:Y:S01]  /*1030*/  LOP3.LUT R3, R16.reuse, 0xfffffff0, RZ, 0xc0, !PT ;  /* 0xfffffff010037812 */ /* 0x040fe200078ec0ff */
[----:B------:R-:W-:Y:S01]  /*1040*/  UIADD3 UR5, UR19, UR5, URZ ;  /* 0x0000000513057290 */ /* 0x000fe2000fffe03f */
[----:B------:R-:W-:Y:S01]  /*1050*/  SHF.R.S32.HI R10, RZ, 0x1f, R5 ;  /* 0x0000001fff0a7819 */ /* 0x000fe20000011405 */
[----:B------:R-:W-:Y:S01]  /*1060*/  IMAD.U32 R19, RZ, RZ, UR19 ;  /* 0x00000013ff137e24 */ /* 0x000fe2000f8e00ff */
[----:B------:R-:W-:Y:S01]  /*1070*/  LEA.HI R16, R16, R9, RZ, 0x1 ;  /* 0x0000000910107211 */ /* 0x000fe200078f08ff */
[----:B------:R-:W-:Y:S01]  /*1080*/  IMAD.IADD R6, R2, 0x1, -R3 ;  /* 0x0000000102067824 */ /* 0x000fe200078e0a03 */
[----:B------:R-:W-:Y:S01]  /*1090*/  LOP3.LUT P0, RZ, R144, 0x2, RZ, 0xc0, !PT ;  /* 0x0000000290ff7812 */ /* 0x000fe2000780c0ff */
[----:B------:R-:W-:Y:S01]  /*10a0*/  IMAD.U32 R18, RZ, RZ, UR18 ;  /* 0x00000012ff127e24 */ /* 0x000fe2000f8e00ff */
[----:B------:R-:W-:Y:S01]  /*10b0*/  LOP3.LUT R16, R16, 0xfffffffe, RZ, 0xc0, !PT ;  /* 0xfffffffe10107812 */ /* 0x000fe200078ec0ff */
[----:B------:R-:W-:Y:S01]  /*10c0*/  IMAD.U32 R19, RZ, RZ, UR5 ;  /* 0x00000005ff137e24 */ /* 0x000fe2000f8e00ff */
[----:B------:R-:W-:Y:S01]  /*10d0*/  SHF.R.S32.HI R3, RZ, 0x1f, R6 ;  /* 0x0000001fff037819 */ /* 0x000fe20000011406 */
[----:B------:R-:W-:Y:S01]  /*10e0*/  IMAD R10, R10, c[0x0][0x1b0], RZ ;  /* 0x00006c000a0a7a24 */ /* 0x000fe200078e02ff */
[----:B------:R-:W-:Y:S01]  /*10f0*/  UIMAD UR4, UR12, UR4, URZ ;  /* 0x000000040c0472a4 */ /* 0x000fe2000f8e023f */
[----:B------:R-:W-:Y:S01]  /*1100*/  IMAD.WIDE.U32 R18, R5, c[0x0][0x1b0], R18 ;  /* 0x00006c0005127a25 */ /* 0x000fe200078e0012 */
[----:B------:R-:W-:Y:S01]  /*1110*/  LEA.HI R12, R3, R6, RZ, 0x3 ;  /* 0x00000006030c7211 */ /* 0x000fe200078f18ff */
[----:B------:R-:W-:Y:S01]  /*1120*/  BSSY B0, `(.L_x_1342) ;  /* 0x0000046000007945 */ /* 0x000fe20003800000 */
[----:B------:R-:W-:Y:S01]  /*1130*/  LOP3.LUT R185, R8, R185, RZ, 0x3c, !PT ;  /* 0x000000b908b97212 */ /* 0x000fe200078e3cff */
[----:B------:R-:W-:Y:S01]  /*1140*/  IMAD R13, R5, c[0x0][0x1b4], R10 ;  /* 0x00006d00050d7a24 */ /* 0x000fe200078e020a */
[----:B------:R-:W-:Y:S01]  /*1150*/  LOP3.LUT R3, R12, 0xfffffff8, RZ, 0xc0, !PT ;  /* 0xfffffff80c037812 */ /* 0x000fe200078ec0ff */
[----:B------:R-:W-:Y:S01]  /*1160*/  IMAD.MOV R5, RZ, RZ, -R5 ;  /* 0x000000ffff057224 */ /* 0x000fe200078e0a05 */
[----:B------:R-:W-:Y:S01]  /*1170*/  IADD3 R8, R11, UR15, RZ ;  /* 0x0000000f0b087c10 */ /* 0x000fe2000fffe0ff */
[----:B------:R-:W-:Y:S01]  /*1180*/  IMAD.IADD R16, R9, 0x1, -R16 ;  /* 0x0000000109107824 */ /* 0x000fe200078e0a10 */
[----:B------:R-:W-:Y:S01]  /*1190*/  LOP3.LUT P1, RZ, R144, 0x4, RZ, 0xc0, !PT ;  /* 0x0000000490ff7812 */ /* 0x000fe2000782c0ff */
[----:B------:R-:W-:Y:S01]  /*11a0*/  IMAD R4, R5, c[0x0][0x2c4], R4 ;  /* 0x0000b10005047a24 */ /* 0x000fe200078e0204 */
[----:B------:R-:W-:Y:S01]  /*11b0*/  ISETP.GE.AND P3, PT, R14, c[0x0][0x198], PT ;  /* 0x000066000e007a0c */ /* 0x000fe20003f66270 */
[----:B------:R-:W-:-:S02]  /*11c0*/  IMAD.SHL.U32 R5, R11, 0x40, RZ ;  /* 0x000000400b057824 */ /* 0x000fc400078e00ff */
[----:B------:R-:W-:Y:S01]  /*11d0*/  IMAD.IADD R3, R6, 0x1, -R3 ;  /* 0x0000000106037824 */ /* 0x000fe200078e0a03 */
[----:B------:R-:W-:Y:S01]  /*11e0*/  SHF.R.S32.HI R9, RZ, 0x1f, R4 ;  /* 0x0000001fff097819 */ /* 0x000fe20000011404 */
[----:B------:R-:W-:Y:S01]  /*11f0*/  IMAD.IADD R19, R19, 0x1, R13 ;  /* 0x0000000113137824 */ /* 0x000fe200078e020d */
[----:B------:R-:W-:Y:S01]  /*1200*/  LOP3.LUT R5, R5, 0x1c0, RZ, 0xc0, !PT ;  /* 0x000001c005057812 */ /* 0x000fe200078ec0ff */
[----:B------:R-:W-:Y:S01]  /*1210*/  IMAD.SHL.U32 R13, R3, 0x40, RZ ;  /* 0x00000040030d7824 */ /* 0x000fe200078e00ff */
[----:B------:R-:W-:Y:S01]  /*1220*/  P2R R6, PR, RZ, 0x1 ;  /* 0x00000001ff067803 */ /* 0x000fe20000000000 */
[----:B------:R-:W-:Y:S01]  /*1230*/  IMAD R9, R9, c[0x0][0x1a8], RZ ;  /* 0x00006a0009097a24 */ /* 0x000fe200078e02ff */
[----:B------:R-:W-:Y:S01]  /*1240*/  SHF.R.U32.HI R15, RZ, 0x3, R5 ;  /* 0x00000003ff0f7819 */ /* 0x000fe20000011605 */
[----:B------:R-:W-:Y:S01]  /*1250*/  IMAD.SHL.U32 R6, R16, 0x8, RZ ;  /* 0x0000000810067824 */ /* 0x000fe200078e00ff */
[----:B------:R-:W-:Y:S01]  /*1260*/  LOP3.LUT R194, R5, 0x38, R200, 0xf8, !PT ;  /* 0x0000003805c27812 */ /* 0x000fe200078ef8c8 */
[C---:B------:R-:W-:Y:S01]  /*1270*/  IMAD R9, R4.reuse, c[0x0][0x1ac], R9 ;  /* 0x00006b0004097a24 */ /* 0x040fe200078e0209 */
[----:B------:R-:W-:Y:S01]  /*1280*/  LOP3.LUT R13, R13, 0x1c0, RZ, 0xc0, !PT ;  /* 0x000001c00d0d7812 */ /* 0x000fe200078ec0ff */
[----:B------:R-:W-:Y:S01]  /*1290*/  IMAD.WIDE.U32 R4, R4, c[0x0][0x1a8], R18 ;  /* 0x00006a0004047a25 */ /* 0x000fe200078e0012 */
[----:B------:R-:W-:-:S02]  /*12a0*/  LOP3.LUT P5, RZ, R3, 0x4, RZ, 0xc0, !PT ;  /* 0x0000000403ff7812 */ /* 0x000fc400078ac0ff */
[----:B------:R-:W-:Y:S01]  /*12b0*/  LOP3.LUT R6, R13, 0x8, R6, 0xf8, !PT ;  /* 0x000000080d067812 */ /* 0x000fe200078ef806 */
[----:B------:R-:W-:Y:S01]  /*12c0*/  IMAD.IADD R9, R5, 0x1, R9 ;  /* 0x0000000105097824 */ /* 0x000fe200078e0209 */
[----:B------:R-:W-:Y:S01]  /*12d0*/  LEA R10, P0, R4, c[0x0][0x160], 0x1 ;  /* 0x00005800040a7a11 */ /* 0x000fe200078008ff */
[----:B------:R-:W-:Y:S01]  /*12e0*/  IMAD.SHL.U32 R12, R12, 0x40, RZ ;  /* 0x000000400c0c7824 */ /* 0x000fe200078e00ff */
[----:B------:R-:W-:Y:S01]  /*12f0*/  SHF.R.U32.HI R13, RZ, 0x3, R13 ;  /* 0x00000003ff0d7819 */ /* 0x000fe2000001160d */
[----:B------:R-:W-:Y:S01]  /*1300*/  IMAD R185, R16, 0x200, R185 ;  /* 0x0000020010b97824 */ /* 0x000fe200078e02b9 */
[----:B------:R-:W-:Y:S01]  /*1310*/  LOP3.LUT P4, RZ, R3, 0x2, RZ, 0xc0, !PT ;  /* 0x0000000203ff7812 */ /* 0x000fe2000788c0ff */
[----:B------:R1:W3:Y:S01]  /*1320*/  SHFL.IDX PT, R18, R10, RZ, 0x181f ;  /* 0x00181fff0a127589 */ /* 0x0002e200000e0000 */
[----:B------:R-:W-:Y:S01]  /*1330*/  LEA.HI.X R9, R4, c[0x0][0x164], R9, 0x1, P0 ;  /* 0x0000590004097a11 */ /* 0x000fe200000f0c09 */
[----:B------:R-:W-:Y:S01]  /*1340*/  IMAD.MOV.U32 R4, RZ, RZ, 0x20 ;  /* 0x00000020ff047424 */ /* 0x000fe200078e00ff */
[----:B------:R-:W-:-:S02]  /*1350*/  LOP3.LUT R3, R6, R13, RZ, 0x3c, !PT ;  /* 0x0000000d06037212 */ /* 0x000fc400078e3cff */
[----:B------:R-:W-:Y:S01]  /*1360*/  ISETP.GE.AND P0, PT, R8, UR4, PT ;  /* 0x0000000408007c0c */ /* 0x000fe2000bf06270 */
[----:B------:R1:W4:Y:S01]  /*1370*/  SHFL.IDX PT, R19, R9, RZ, 0x181f ;  /* 0x00181fff09137589 */ /* 0x00032200000e0000 */
[CC--:B------:R-:W-:Y:S02]  /*1380*/  LEA.HI R6, R7.reuse, R2.reuse, RZ, 0x5 ;  /* 0x0000000207067211 */ /* 0x0c0fe400078f28ff */
[----:B------:R-:W-:Y:S02]  /*1390*/  LOP3.LUT R194, R194, R15, RZ, 0x3c, !PT ;  /* 0x0000000fc2c27212 */ /* 0x000fe400078e3cff */
[----:B------:R-:W-:Y:S02]  /*13a0*/  LEA.HI R15, R7, R2, RZ, 0x6 ;  /* 0x00000002070f7211 */ /* 0x000fe400078f30ff */
[----:B------:R-:W-:Y:S02]  /*13b0*/  SHF.R.S32.HI R5, RZ, 0x5, R6 ;  /* 0x00000005ff057819 */ /* 0x000fe40000011406 */
[----:B------:R-:W-:Y:S01]  /*13c0*/  LOP3.LUT R12, R12, 0xfffffe00, RZ, 0xc0, !PT ;  /* 0xfffffe000c0c7812 */ /* 0x000fe200078ec0ff */
[----:B------:R-:W-:Y:S01]  /*13d0*/  IMAD.SHL.U32 R15, R15, 0x8, RZ ;  /* 0x000000080f0f7824 */ /* 0x000fe200078e00ff */
[----:B------:R-:W-:-:S02]  /*13e0*/  IADD3 R13, R200, 0x80, RZ ;  /* 0x00000080c80d7810 */ /* 0x000fc40007ffe0ff */
[----:B------:R-:W-:Y:S02]  /*13f0*/  SEL R184, R184, 0xfffffff0, !P4 ;  /* 0xfffffff0b8b87807 */ /* 0x000fe40006000000 */
[----:B------:R-:W-:Y:S02]  /*1400*/  ISETP.GE.AND P4, PT, R13, c[0x0][0x198], PT ;  /* 0x000066000d007a0c */ /* 0x000fe40003f86270 */
[----:B------:R-:W-:Y:S02]  /*1410*/  LOP3.LUT R194, R194, 0xfffffe00, R15, 0xf8, !PT ;  /* 0xfffffe00c2c27812 */ /* 0x000fe400078ef80f */
[----:B------:R-:W-:Y:S01]  /*1420*/  SEL R4, R4, 0xffffffe0, !P5 ;  /* 0xffffffe004047807 */ /* 0x000fe20006800000 */
[----:B--2---:R2:W5:Y:S02]  /*1430*/  @P2 R2UR UR17, R0 ;  /* 0x00000000001123c2 */ /* 0x00456400000e0000 */
[----:B-----5:R-:W-:Y:S01]  /*1440*/  @!UP0 UMOV UR17, UR8 ;  /* 0x0000000800118c82 */ /* 0x020fe20008000000 */
[----:B------:R-:W-:Y:S01]  /*1450*/  ISETP.GE.AND P2, PT, R200, c[0x0][0x198], PT ;  /* 0x00006600c8007a0c */ /* 0x000fe20003f46270 */
[----:B--2---:R-:W-:-:S04]  /*1460*/  IMAD R0, R5, 0x400, R12 ;  /* 0x0000040005007824 */ /* 0x004fc800078e020c */
[----:B------:R-:W-:Y:S01]  /*1470*/  IMAD.IADD R0, R0, 0x1, R3 ;  /* 0x0000000100007824 */ /* 0x000fe200078e0203 */
[----:B------:R-:W-:Y:S01]  /*1480*/  LOP3.LUT R3, R3, R12, RZ, 0xfc, !PT ;  /* 0x0000000c03037212 */ /* 0x000fe200078efcff */
        /* <DEDUP_REMOVED lines=15> */
.L_x_1343:
[----:B-1-34-:R-:W-:Y:S05]  /*1580*/  BSYNC B0 ;  /* 0x0000000000007941 */ /* 0x01afea0003800000 */
.L_x_1342:
        /* <DEDUP_REMOVED lines=20> */
.L_x_1345:
[----:B------:R-:W-:Y:S05]  /*16d0*/  BSYNC B0 ;  /* 0x0000000000007941 */ /* 0x000fea0003800000 */
.L_x_1344:
        /* <DEDUP_REMOVED lines=20> */
.L_x_1347:
[----:B------:R-:W-:Y:S05]  /*1820*/  BSYNC B0 ;  /* 0x0000000000007941 */ /* 0x000fea0003800000 */
.L_x_1346:
[----:B---3--:R-:W-:Y:S01]  /*1830*/  SHFL.IDX PT, R18, R10, 0x3, 0x181f ;  /* 0x00781f000a127f89 */ /* 0x008fe200000e0000 */
[----:B------:R-:W-:Y:S01]  /*1840*/  IADD3 R8, R8, 0x60, RZ ;  /* 0x0000006008087810 */ /* 0x000fe20007ffe0ff */
[----:B------:R-:W-:Y:S01]  /*1850*/  IMAD.MOV.U32 R190, RZ, RZ, c[0x0][0x2b8] ;  /* 0x0000ae00ffbe7624 */ /* 0x000fe200078e00ff */
[----:B------:R-:W-:Y:S01]  /*1860*/  SHF.R.S32.HI R199, RZ, 0x1f, R14 ;  /* 0x0000001fffc77819 */ /* 0x000fe2000001140e */
[----:B----4-:R-:W3:Y:S01]  /*1870*/  SHFL.IDX PT, R19, R9, 0x3, 0x181f ;  /* 0x00781f0009137f89 */ /* 0x010ee200000e0000 */
[----:B------:R-:W-:Y:S01]  /*1880*/  ISETP.GE.AND P0, PT, R8, UR4, PT ;  /* 0x0000000408007c0c */ /* 0x000fe2000bf06270 */
[----:B------:R-:W-:Y:S01]  /*1890*/  IMAD.U32 R8, RZ, RZ, UR13 ;  /* 0x0000000dff087e24 */ /* 0x000fe2000f8e00ff */
[----:B------:R-:W-:Y:S01]  /*18a0*/  SHF.R.S32.HI R198, RZ, 0x1f, R13 ;  /* 0x0000001fffc67819 */ /* 0x000fe2000001140d */
[----:B------:R-:W-:Y:S01]  /*18b0*/  IMAD.SHL.U32 R146, R194, 0x2, RZ ;  /* 0x00000002c2927824 */ /* 0x000fe200078e00ff */
[----:B------:R-:W-:Y:S01]  /*18c0*/  LEA.HI R199, R199, R14, RZ, 0x3 ;  /* 0x0000000ec7c77211 */ /* 0x000fe200078f18ff */
[----:B------:R-:W-:Y:S01]  /*18d0*/  IMAD R193, R8, 0x40, R195 ;  /* 0x0000004008c17824 */ /* 0x000fe200078e02c3 */
[----:B------:R-:W-:Y:S01]  /*18e0*/  LEA.HI R198, R198, R13, RZ, 0x3 ;  /* 0x0000000dc6c67211 */ /* 0x000fe200078f18ff */
[----:B------:R-:W-:Y:S01]  /*18f0*/  USHF.R.S32.HI UR16, URZ, 0x1f, UR17 ;  /* 0x0000001f3f107899 */ /* 0x000fe20008011411 */
[----:B------:R-:W-:Y:S01]  /*1900*/  LOP3.LUT R199, R199, 0xfffffff8, RZ, 0xc0, !PT ;  /* 0xfffffff8c7c77812 */ /* 0x000fe200078ec0ff */
[----:B------:R-:W-:Y:S01]  /*1910*/  ULDC.64 UR4, c[0x0][0x2b0] ;  /* 0x0000ac0000047ab9 */ /* 0x000fe20000000a00 */
[----:B------:R-:W-:Y:S01]  /*1920*/  ISETP.NE.AND P5, PT, R190, 0x1, PT ;  /* 0x00000001be00780c */ /* 0x000fe20003fa5270 */
[----:B------:R-:W-:Y:S01]  /*1930*/  UIMAD UR16, UR16, UR4, URZ ;  /* 0x00000004101072a4 */ /* 0x000fe2000f8e023f */
[----:B------:R-:W-:Y:S01]  /*1940*/  LOP3.LUT R198, R198, 0xfffffff8, RZ, 0xc0, !PT ;  /* 0xfffffff8c6c67812 */ /* 0x000fe200078ec0ff */
[----:B------:R-:W-:Y:S01]  /*1950*/  UIMAD.WIDE.U32 UR18, UR17, UR4, URZ ;  /* 0x00000004111272a5 */ /* 0x000fe2000f8e003f */
[----:B------:R-:W-:Y:S01]  /*1960*/  IADD3 R193, R193, -0x40, RZ ;  /* 0xffffffc0c1c17810 */ /* 0x000fe20007ffe0ff */
[----:B------:R-:W-:Y:S01]  /*1970*/  UIMAD UR16, UR17, UR5, UR16 ;  /* 0x00000005111072a4 */ /* 0x000fe2000f8e0210 */
[----:B------:R-:W-:Y:S01]  /*1980*/  P2R R8, PR, RZ, 0x20 ;  /* 0x00000020ff087803 */ /* 0x000fe20000000000 */
[----:B------:R-:W-:Y:S01]  /*1990*/  IMAD.MOV.U32 R192, RZ, RZ, RZ ;  /* 0x000000ffffc07224 */ /* 0x000fe200078e00ff */
[----:B------:R-:W-:Y:S01]  /*19a0*/  ULDC.64 UR4, c[0x0][0x1e8] ;  /* 0x00007a0000047ab9 */ /* 0x000fe20000000a00 */
[----:B------:R-:W-:Y:S01]  /*19b0*/  P2R R15, PR, RZ, 0x2 ;  /* 0x00000002ff0f7803 */ /* 0x000fe20000000000 */
[----:B------:R-:W-:Y:S01]  /*19c0*/  UIADD3 UR16, UR19, UR16, URZ ;  /* 0x0000001013107290 */ /* 0x000fe2000fffe03f */
[----:B---3--:R-:W-:-:S04]  /*19d0*/  @!P0 IMAD.WIDE R16, R200, 0x2, R18 ;  /* 0x00000002c8108825 */ /* 0x008fc800078e0212 */
[--C-:B------:R-:W-:Y:S01]  /*19e0*/  @!P0 IMAD.WIDE R20, R199, 0x2, R18.reuse ;  /* 0x00000002c7148825 */ /* 0x100fe200078e0212 */
[----:B------:R-:W-:Y:S01]  /*19f0*/  @!PT LDS RZ, [RZ] ;  /* 0x00000000fffff984 */ /* 0x000fe20000000800 */
[----:B------:R3:W-:Y:S01]  /*1a00*/  @!P0 LDGSTS.E.BYPASS.LTC128B.128 [R146+0x1b100], [R16.64], !P2 ;  /* 0x1b10000010928fae */ /* 0x0007e2000d101d4a */
[C---:B------:R-:W-:Y:S02]  /*1a10*/  ISETP.GE.AND P2, PT, R193.reuse, UR9, PT ;  /* 0x00000009c1007c0c */ /* 0x040fe4000bf46270 */
[----:B------:R-:W-:Y:S01]  /*1a20*/  @!P0 IMAD.WIDE R18, R198, 0x2, R18 ;  /* 0x00000002c6128825 */ /* 0x000fe200078e0212 */
[----:B------:R-:W-:Y:S01]  /*1a30*/  IADD3 R193, R193, UR7, RZ ;  /* 0x00000007c1c17c10 */ /* 0x000fe2000fffe0ff */
[----:B------:R4:W-:Y:S01]  /*1a40*/  @!P0 LDGSTS.E.BYPASS.LTC128B.128 [R146+0x1f100], [R20.64], !P3 ;  /* 0x1f10000014928fae */ /* 0x0009e2000d901d4a */
[----:B------:R-:W-:-:S03]  /*1a50*/  ISETP.GT.OR P2, PT, R195, 0x3f, P2 ;  /* 0x0000003fc300780c */ /* 0x000fc60001744670 */
[----:B------:R5:W-:Y:S01]  /*1a60*/  @!P0 LDGSTS.E.BYPASS.LTC128B.128 [R146+0x23100], [R18.64], !P4 ;  /* 0x2310000012928fae */ /* 0x000be2000e101d4a */
[----:B-12---:R-:W-:-:S03]  /*1a70*/  @P5 IMAD.HI.U32 R9, R193, c[0x0][0x2bc], RZ ;  /* 0x0000af00c1095a27 */ /* 0x006fc600078e00ff */
[----:B------:R-:W0:Y:S01]  /*1a80*/  LDGDEPBAR ;  /* 0x00000000000079af */ /* 0x000e220000000000 */
[----:B------:R-:W-:Y:S01]  /*1a90*/  IMAD.MOV.U32 R8, RZ, RZ, R193 ;  /* 0x000000ffff087224 */ /* 0x000fe200078e00c1 */
[----:B------:R-:W-:-:S04]  /*1aa0*/  @P5 SHF.R.U32.HI R8, RZ, c[0x0][0x2c0], R9 ;  /* 0x0000b000ff085a19 */ /* 0x000fc80000011609 */
[----:B------:R-:W-:-:S04]  /*1ab0*/  @!P2 IADD3 R10, P3, R8, UR18, RZ ;  /* 0x00000012080aac10 */ /* 0x000fc8000ff7e0ff */
[----:B------:R-:W-:Y:S02]  /*1ac0*/  @!P2 LEA.HI.X.SX32 R9, R8, UR16, 0x1, P3 ;  /* 0x000000100809ac11 */ /* 0x000fe400098f0eff */
[----:B---3--:R-:W-:-:S04]  /*1ad0*/  @!P2 LEA R16, P3, R10, c[0x0][0x2a0], 0x2 ;  /* 0x0000a8000a10aa11 */ /* 0x008fc800078610ff */
[----:B------:R-:W-:Y:S01]  /*1ae0*/  @!P2 LEA.HI.X R17, R10, c[0x0][0x2a4], R9, 0x2, P3 ;  /* 0x0000a9000a11aa11 */ /* 0x000fe200018f1409 */
[----:B------:R-:W-:Y:S06]  /*1af0*/  BAR.SYNC.DEFER_BLOCKING 0x0 ;  /* 0x0000000000007b1d */ /* 0x000fec0000010000 */
[----:B------:R-:W2:Y:S01]  /*1b00*/  @!P2 LDG.E R192, [R16.64] ;  /* 0x0000000a10c0a981 */ /* 0x000ea2000c1e1900 */
        /* <DEDUP_REMOVED lines=12> */
[----:B------:R-:W-:Y:S01]  /*1bd0*/  UIADD3 UR22, UR9, -UR22, URZ ;  /* 0x8000001609167290 */ /* 0x000fe2000fffe03f */
[----:B------:R-:W-:Y:S01]  /*1be0*/  IMAD.WIDE R24, R199, 0x2, RZ ;  /* 0x00000002c7187825 */ /* 0x000fe200078e02ff */
[----:B------:R-:W-:Y:S01]  /*1bf0*/  ULDC.64 UR4, c[0x0][0x210] ;  /* 0x0000840000047ab9 */ /* 0x000fe20000000a00 */
[----:B------:R-:W-:Y:S01]  /*1c00*/  ISETP.GE.AND P3, PT, R200, c[0x0][0x1d4], PT ;  /* 0x00007500c8007a0c */ /* 0x000fe20003f66270 */
[----:B------:R-:W-:Y:S01]  /*1c10*/  UIMAD UR14, UR14, UR4, URZ ;  /* 0x000000040e0e72a4 */ /* 0x000fe2000f8e023f */
[C---:B----4-:R-:W-:Y:S01]  /*1c20*/  IMAD R20, R10.reuse, c[0x0][0x1e0], RZ ;  /* 0x000078000a147a24 */ /* 0x050fe200078e02ff */
[----:B------:R-:W-:Y:S01]  /*1c30*/  UIMAD.WIDE.U32 UR24, UR6, UR4, URZ ;  /* 0x00000004061872a5 */ /* 0x000fe2000f8e003f */
[----:B------:R-:W-:Y:S01]  /*1c40*/  IMAD R10, R10, c[0x0][0x208], RZ ;  /* 0x000082000a0a7a24 */ /* 0x000fe200078e02ff */
[----:B------:R-:W-:Y:S01]  /*1c50*/  UIMAD UR14, UR6, UR5, UR14 ;  /* 0x00000005060e72a4 */ /* 0x000fe2000f8e020e */
[C---:B------:R-:W-:Y:S01]  /*1c60*/  IMAD R20, R193.reuse, c[0x0][0x1e4], R20 ;  /* 0x00007900c1147a24 */ /* 0x040fe200078e0214 */
[----:B------:R-:W-:Y:S01]  /*1c70*/  ISETP.GE.AND P2, PT, R14, c[0x0][0x1d4], PT ;  /* 0x000075000e007a0c */ /* 0x000fe20003f46270 */
[----:B------:R-:W-:Y:S01]  /*1c80*/  IMAD R10, R193, c[0x0][0x20c], R10 ;  /* 0x00008300c10a7a24 */ /* 0x000fe200078e020a */
[----:B------:R-:W-:Y:S01]  /*1c90*/  UIADD3 UR14, UR25, UR14, URZ ;  /* 0x0000000e190e7290 */ /* 0x000fe2000fffe03f */
[----:B------:R-:W-:Y:S01]  /*1ca0*/  IMAD.IADD R21, R9, 0x1, R20 ;  /* 0x0000000109157824 */ /* 0x000fe200078e0214 */
[----:B------:R-:W-:Y:S01]  /*1cb0*/  UISETP.GE.AND UP0, UPT, UR13, 0x2, UPT ;  /* 0x000000020d00788c */ /* 0x000fe2000bf06270 */
[----:B------:R-:W-:Y:S01]  /*1cc0*/  IMAD.MOV.U32 R20, RZ, RZ, R8 ;  /* 0x000000ffff147224 */ /* 0x000fe200078e0008 */
[----:B------:R-:W-:-:S02]  /*1cd0*/  SHF.R.S32.HI R147, RZ, 0x1f, R200 ;  /* 0x0000001fff937819 */ /* 0x000fc400000114c8 */
[----:B------:R-:W-:Y:S02]  /*1ce0*/  SEL R201, RZ, 0x10, P6 ;  /* 0x00000010ffc97807 */ /* 0x000fe40003000000 */
[----:B------:R-:W-:Y:S02]  /*1cf0*/  IADD3 R191, R146, 0x100, RZ ;  /* 0x0000010092bf7810 */ /* 0x000fe40007ffe0ff */
[----:B------:R-:W-:Y:S02]  /*1d00*/  SHF.R.S32.HI R132, RZ, 0x1f, R199 ;  /* 0x0000001fff847819 */ /* 0x000fe400000114c7 */
[----:B------:R-:W-:Y:S02]  /*1d10*/  SHF.R.S32.HI R145, RZ, 0x1f, R198 ;  /* 0x0000001fff917819 */ /* 0x000fe400000114c6 */
[----:B--2---:R-:W-:Y:S01]  /*1d20*/  SHF.R.S32.HI R9, RZ, 0x1f, R192 ;  /* 0x0000001fff097819 */ /* 0x004fe200000114c0 */
[----:B------:R-:W-:-:S04]  /*1d30*/  IMAD.WIDE.U32 R16, R192, c[0x0][0x1f0], R20 ;  /* 0x00007c00c0107a25 */ /* 0x000fc800078e0014 */
[----:B-----5:R-:W-:Y:S01]  /*1d40*/  IMAD R19, R9, c[0x0][0x1f0], RZ ;  /* 0x00007c0009137a24 */ /* 0x020fe200078e02ff */
[----:B------:R-:W-:Y:S01]  /*1d50*/  IADD3 R16, P0, R16, UR20, RZ ;  /* 0x0000001410107c10 */ /* 0x000fe2000ff1e0ff */
[----:B------:R-:W-:-:S04]  /*1d60*/  IMAD.WIDE.U32 R20, R193, c[0x0][0x208], RZ ;  /* 0x00008200c1147a25 */ /* 0x000fc800078e00ff */
[----:B------:R-:W-:Y:S02]  /*1d70*/  IMAD R8, R192, c[0x0][0x1f4], R19 ;  /* 0x00007d00c0087a24 */ /* 0x000fe400078e0213 */
[----:B------:R-:W-:-:S03]  /*1d80*/  IMAD R9, R9, c[0x0][0x218], RZ ;  /* 0x0000860009097a24 */ /* 0x000fc600078e02ff */
[----:B------:R-:W-:Y:S01]  /*1d90*/  IADD3.X R19, R17, UR17, R8, P0, !PT ;  /* 0x0000001111137c10 */ /* 0x000fe200087fe408 */
[----:B------:R-:W-:Y:S01]  /*1da0*/  IMAD R9, R192, c[0x0][0x21c], R9 ;  /* 0x00008700c0097a24 */ /* 0x000fe200078e0209 */
[C---:B------:R-:W-:Y:S02]  /*1db0*/  LEA R17, P0, R16.reuse, c[0x0][0x1c8], 0x1 ;  /* 0x0000720010117a11 */ /* 0x040fe400078008ff */
[----:B------:R-:W-:Y:S01]  /*1dc0*/  IADD3 R8, -R11, UR22, RZ ;  /* 0x000000160b087c10 */ /* 0x000fe2000fffe1ff */
[----:B------:R-:W-:Y:S01]  /*1dd0*/  IMAD.IADD R11, R21, 0x1, R10 ;  /* 0x00000001150b7824 */ /* 0x000fe200078e020a */
[----:B------:R-:W-:Y:S01]  /*1de0*/  LEA.HI.X R16, R16, c[0x0][0x1cc], R19, 0x1, P0 ;  /* 0x0000730010107a11 */ /* 0x000fe200000f0c13 */
[----:B------:R-:W-:Y:S01]  /*1df0*/  SHFL.IDX PT, R18, R17, RZ, 0x181f ;  /* 0x00181fff11127589 */ /* 0x000fe200000e0000 */
[----:B------:R-:W-:Y:S01]  /*1e00*/  ISETP.GE.AND P0, PT, R8, 0x1, PT ;  /* 0x000000010800780c */ /* 0x000fe20003f06270 */
[----:B------:R-:W-:Y:S02]  /*1e10*/  IMAD.MOV.U32 R10, RZ, RZ, R20 ;  /* 0x000000ffff0a7224 */ /* 0x000fe400078e0014 */
[----:B------:R-:W1:Y:S02]  /*1e20*/  SHFL.IDX PT, R19, R16, RZ, 0x181f ;  /* 0x00181fff10137589 */ /* 0x000e6400000e0000 */
[----:B------:R-:W-:-:S02]  /*1e30*/  IMAD.WIDE.U32 R10, R192, c[0x0][0x218], R10 ;  /* 0x00008600c00a7a25 */ /* 0x000fc400078e000a */
[----:B------:R-:W-:Y:S04]  /*1e40*/  SHFL.IDX PT, R28, R17, 0x1, 0x181f ;  /* 0x00381f00111c7f89 */ /* 0x000fe800000e0000 */
[----:B------:R2:W3:Y:S02]  /*1e50*/  SHFL.IDX PT, R29, R16, 0x1, 0x181f ;  /* 0x00381f00101d7f89 */ /* 0x0004e400000e0000 */
[----:B-1----:R-:W-:-:S04]  /*1e60*/  @P0 IMAD.WIDE R22, R200, 0x2, R18 ;  /* 0x00000002c8160825 */ /* 0x002fc800078e0212 */
[--C-:B------:R-:W-:Y:S01]  /*1e70*/  @P0 IMAD.WIDE R20, R199, 0x2, R18.reuse ;  /* 0x00000002c7140825 */ /* 0x100fe200078e0212 */
[----:B------:R1:W-:Y:S03]  /*1e80*/  @P0 LDGSTS.E.BYPASS.LTC128B.128 [R146+0xc100], [R22.64], !P5 ;  /* 0x0c10000016920fae */ /* 0x0003e6000e901d4a */
[----:B------:R-:W-:Y:S01]  /*1e90*/  @P0 IMAD.WIDE R18, R198, 0x2, R18 ;  /* 0x00000002c6120825 */ /* 0x000fe200078e0212 */
[----:B------:R4:W-:Y:S03]  /*1ea0*/  @P0 LDGSTS.E.BYPASS.LTC128B.128 [R146+0xe100], [R20.64], !P4 ;  /* 0x0e10000014920fae */ /* 0x0009e6000e101d4a */
[----:B--2---:R-:W-:Y:S01]  /*1eb0*/  IMAD.WIDE R16, R200, 0x2, RZ ;  /* 0x00000002c8107825 */ /* 0x004fe200078e02ff */
[----:B------:R2:W-:Y:S01]  /*1ec0*/  @P0 LDGSTS.E.BYPASS.LTC128B.128 [R146+0x10100], [R18.64], !P6 ;  /* 0x1010000012920fae */ /* 0x0005e2000f101d4a */
[----:B------:R-:W-:-:S04]  /*1ed0*/  IADD3 R10, P0, R10, UR24, RZ ;  /* 0x000000180a0a7c10 */ /* 0x000fc8000ff1e0ff */
[----:B------:R-:W-:Y:S02]  /*1ee0*/  IADD3.X R9, R11, UR14, R9, P0, !PT ;  /* 0x0000000e0b097c10 */ /* 0x000fe400087fe409 */
[----:B-1----:R-:W-:-:S04]  /*1ef0*/  LEA R23, P0, R10, c[0x0][0x1f8], 0x1 ;  /* 0x00007e000a177a11 */ /* 0x002fc800078008ff */
[----:B------:R-:W-:Y:S01]  /*1f00*/  LEA.HI.X R22, R10, c[0x0][0x1fc], R9, 0x1, P0 ;  /* 0x00007f000a167a11 */ /* 0x000fe200000f0c09 */
[----:B------:R-:W4:Y:S01]  /*1f10*/  SHFL.IDX PT, R11, R23, RZ, 0x181f ;  /* 0x00181fff170b7589 */ /* 0x000f2200000e0000 */
[----:B------:R-:W-:-:S03]  /*1f20*/  ISETP.GT.AND P0, PT, R8, 0x20, PT ;  /* 0x000000200800780c */ /* 0x000fc60003f04270 */
[----:B------:R-:W1:Y:S04]  /*1f30*/  SHFL.IDX PT, R12, R22, RZ, 0x181f ;  /* 0x00181fff160c7589 */ /* 0x000e6800000e0000 */
[----:B------:R-:W5:Y:S04]  /*1f40*/  SHFL.IDX PT, R9, R23, 0x1, 0x181f ;  /* 0x00381f0017097f89 */ /* 0x000f6800000e0000 */
[----:B------:R5:W5:Y:S02]  /*1f50*/  SHFL.IDX PT, R10, R22, 0x1, 0x181f ;  /* 0x00381f00160a7f89 */ /* 0x000b6400000e0000 */
[----:B---3--:R-:W-:-:S04]  /*1f60*/  @P0 IMAD.WIDE R26, R200, 0x2, R28 ;  /* 0x00000002c81a0825 */ /* 0x008fc800078e021c */
[--C-:B------:R-:W-:Y:S01]  /*1f70*/  @P0 IMAD.WIDE R30, R199, 0x2, R28.reuse ;  /* 0x00000002c71e0825 */ /* 0x100fe200078e021c */
[----:B------:R3:W-:Y:S03]  /*1f80*/  @P0 LDGSTS.E.BYPASS.LTC128B.128 [R146+0xd100], [R26.64], !P5 ;  /* 0x0d1000001a920fae */ /* 0x0007e6000e901d4a */
[----:B------:R-:W-:Y:S01]  /*1f90*/  @P0 IMAD.WIDE R28, R198, 0x2, R28 ;  /* 0x00000002c61c0825 */ /* 0x000fe200078e021c */
[----:B------:R3:W-:Y:S04]  /*1fa0*/  @P0 LDGSTS.E.BYPASS.LTC128B.128 [R146+0xf100], [R30.64], !P4 ;  /* 0x0f1000001e920fae */ /* 0x0007e8000e101d4a */
[----:B------:R3:W-:Y:S01]  /*1fb0*/  @P0 LDGSTS.E.BYPASS.LTC128B.128 [R146+0x11100], [R28.64], !P6 ;  /* 0x111000001c920fae */ /* 0x0007e2000f101d4a */
[----:B----4-:R-:W-:-:S03]  /*1fc0*/  IADD3 R20, P0, R11, R16, RZ ;  /* 0x000000100b147210 */ /* 0x010fc60007f1e0ff */
[----:B------:R-:W0:Y:S02]  /*1fd0*/  LDGDEPBAR ;  /* 0x00000000000079af */ /* 0x000e240000000000 */
[----:B-1----:R-:W-:Y:S01]  /*1fe0*/  IMAD.X R21, R12, 0x1, R17, P0 ;  /* 0x000000010c157824 */ /* 0x002fe200000e0611 */
[----:B--2---:R-:W-:Y:S01]  /*1ff0*/  IADD3 R18, P0, R11, R24, RZ ;  /* 0x000000180b127210 */ /* 0x004fe20007f1e0ff */
[----:B-----5:R-:W-:-:S04]  /*2000*/  IMAD.WIDE R22, R198, 0x2, RZ ;  /* 0x00000002c6167825 */ /* 0x020fc800078e02ff */
[----:B------:R-:W-:Y:S01]  /*2010*/  IMAD.X R19, R12, 0x1, R25, P0 ;  /* 0x000000010c137824 */ /* 0x000fe200000e0619 */
[----:B------:R-:W-:-:S05]  /*2020*/  IADD3 R16, P0, R16, R9, RZ ;  /* 0x0000000910107210 */ /* 0x000fca0007f1e0ff */
[----:B------:R-:W-:Y:S01]  /*2030*/  IMAD.X R17, R17, 0x1, R10, P0 ;  /* 0x0000000111117824 */ /* 0x000fe200000e060a */
[----:B---3--:R-:W-:-:S05]  /*2040*/  IADD3 R26, P0, R11, R22, RZ ;  /* 0x000000160b1a7210 */ /* 0x008fca0007f1e0ff */
        /* <DEDUP_REMOVED lines=8> */
[C---:B------:R-:W-:Y:S02]  /*20d0*/  ISETP.LT.OR P0, PT, R8.reuse, 0x1, P2 ;  /* 0x000000010800780c */ /* 0x040fe40001701670 */
[----:B------:R-:W-:-:S11]  /*20e0*/  ISETP.LT.OR P2, PT, R8, 0x21, P2 ;  /* 0x000000210800780c */ /* 0x000fd60001741670 */
[----:B------:R1:W-:Y:S01]  /*20f0*/  LDGSTS.E.BYPASS.LTC128B.128 [R146+0x2100], [R18.64], !P0 ;  /* 0x0210000012927fae */ /* 0x0003e2000c101d4a */
[----:B------:R-:W-:-:S04]  /*2100*/  ISETP.GE.AND P0, PT, R13, c[0x0][0x1d4], PT ;  /* 0x000075000d007a0c */ /* 0x000fc80003f06270 */
[C---:B------:R-:W-:Y:S02]  /*2110*/  ISETP.LT.OR P1, PT, R8.reuse, 0x1, P0 ;  /* 0x000000010800780c */ /* 0x040fe40000721670 */
[----:B------:R-:W-:-:S11]  /*2120*/  ISETP.LT.OR P0, PT, R8, 0x21, P0 ;  /* 0x000000210800780c */ /* 0x000fd60000701670 */
[----:B------:R1:W-:Y:S01]  /*2130*/  LDGSTS.E.BYPASS.LTC128B.128 [R146+0x4100], [R26.64], !P1 ;  /* 0x041000001a927fae */ /* 0x0003e2000c901d4a */
[----:B------:R-:W-:-:S03]  /*2140*/  ISETP.NE.AND P1, PT, R15, RZ, PT ;  /* 0x000000ff0f00720c */ /* 0x000fc60003f25270 */
[----:B------:R1:W-:Y:S01]  /*2150*/  LDGSTS.E.BYPASS.LTC128B.128 [R146+0x1100], [R16.64], !P3 ;  /* 0x0110000010927fae */ /* 0x0003e2000d901d4a */
[----:B------:R-:W-:-:S03]  /*2160*/  ISETP.GT.AND P3, PT, R195, 0x3f, PT ;  /* 0x0000003fc300780c */ /* 0x000fc60003f64270 */
[----:B------:R1:W-:Y:S04]  /*2170*/  LDGSTS.E.BYPASS.LTC128B.128 [R146+0x3100], [R24.64], !P2 ;  /* 0x0310000018927fae */ /* 0x0003e8000d101d4a */
[----:B------:R1:W-:Y:S01]  /*2180*/  LDGSTS.E.BYPASS.LTC128B.128 [R146+0x5100], [R22.64], !P0 ;  /* 0x0510000016927fae */ /* 0x0003e2000c101d4a */
[----:B------:R-:W-:-:S03]  /*2190*/  PLOP3.LUT P0, PT, PT, PT, UP0, 0x40, 0x0 ;  /* 0x000000000000781c */ /* 0x000fc60003f0e808 */
[----:B------:R-:W0:Y:S10]  /*21a0*/  LDGDEPBAR ;  /* 0x00000000000079af */ /* 0x000e340000000000 */
        /* <DEDUP_REMOVED lines=17> */
[----:B-1----:R-:W-:Y:S01]  /*22c0*/  IADD3 R19, -R201, 0x10, RZ ;  /* 0x00000010c9137810 */ /* 0x002fe20007ffe1ff */
        /* <DEDUP_REMOVED lines=9> */
[----:B------:R-:W-:Y:S02]  /*2360*/  SEL R13, RZ, 0x10, P5 ;  /* 0x00000010ff0d7807 */ /* 0x000fe40002800000 */
[----:B------:R-:W-:Y:S01]  /*2370*/  SHF.L.U64.HI R12, R199, 0x1, R132 ;  /* 0x00000001c70c7819 */ /* 0x000fe20000010284 */
[----:B------:R-:W-:Y:S01]  /*2380*/  IMAD R9, R9, c[0x0][0x1f0], RZ ;  /* 0x00007c0009097a24 */ /* 0x000fe200078e02ff */
[----:B------:R-:W-:Y:S02]  /*2390*/  IADD3 R16, P0, R10, UR20, RZ ;  /* 0x000000140a107c10 */ /* 0x000fe4000ff1e0ff */
[----:B------:R-:W-:Y:S01]  /*23a0*/  IADD3 R25, -R13, 0x10, RZ ;  /* 0x000000100d197810 */ /* 0x000fe20007ffe1ff */
[----:B------:R-:W-:Y:S01]  /*23b0*/  IMAD R8, R192, c[0x0][0x1f4], R9 ;  /* 0x00007d00c0087a24 */ /* 0x000fe200078e0209 */
[----:B------:R-:W-:Y:S02]  /*23c0*/  SEL R10, RZ, 0x10, P4 ;  /* 0x00000010ff0a7807 */ /* 0x000fe40002000000 */
[----:B------:R-:W-:-:S02]  /*23d0*/  LOP3.LUT R25, R25, 0xf, RZ, 0xc0, !PT ;  /* 0x0000000f19197812 */ /* 0x000fc400078ec0ff */
[----:B------:R-:W-:Y:S01]  /*23e0*/  IADD3.X R11, R11, UR17, R8, P0, !PT ;  /* 0x000000110b0b7c10 */ /* 0x000fe200087fe408 */
[----:B------:R-:W-:Y:S01]  /*23f0*/  IMAD.SHL.U32 R8, R198, 0x2, RZ ;  /* 0x00000002c6087824 */ /* 0x000fe200078e00ff */
[----:B------:R-:W-:Y:S02]  /*2400*/  LEA R17, P0, R16, c[0x0][0x1c8], 0x1 ;  /* 0x0000720010117a11 */ /* 0x000fe400078008ff */
[----:B------:R-:W-:Y:S02]  /*2410*/  IADD3 R22, -R10, 0x10, RZ ;  /* 0x000000100a167810 */ /* 0x000fe40007ffe1ff */
[----:B------:R-:W-:Y:S01]  /*2420*/  LEA.HI.X R16, R16, c[0x0][0x1cc], R11, 0x1, P0 ;  /* 0x0000730010107a11 */ /* 0x000fe200000f0c0b */
[----:B------:R-:W1:Y:S01]  /*2430*/  SHFL.IDX PT, R18, R17, 0x1, 0x181f ;  /* 0x00381f0011127f89 */ /* 0x000e6200000e0000 */
[----:B------:R-:W-:Y:S01]  /*2440*/  IMAD.SHL.U32 R11, R199, 0x2, RZ ;  /* 0x00000002c70b7824 */ /* 0x000fe200078e00ff */
[----:B------:R-:W-:Y:S02]  /*2450*/  LOP3.LUT R22, R22, 0xf, RZ, 0xc0, !PT ;  /* 0x0000000f16167812 */ /* 0x000fe400078ec0ff */
[----:B------:R-:W2:Y:S01]  /*2460*/  SHFL.IDX PT, R20, R16, 0x1, 0x181f ;  /* 0x00381f0010147f89 */ /* 0x000ea200000e0000 */
[----:B------:R-:W-:-:S03]  /*2470*/  SHF.L.U64.HI R9, R198, 0x1, R145 ;  /* 0x00000001c6097819 */ /* 0x000fc60000010291 */
        /* <DEDUP_REMOVED lines=23> */
.L_x_1348:
[----:B------:R-:W0:Y:S01]  /*25f0*/  LDGDEPBAR ;  /* 0x00000000000079af */ /* 0x000e220000000000 */
[----:B------:R-:W-:Y:S01]  /*2600*/  LOP3.LUT P0, RZ, R144, 0x2, RZ, 0xc0, !PT ;  /* 0x0000000290ff7812 */ /* 0x000fe2000780c0ff */
[----:B------:R-:W-:Y:S01]  /*2610*/  IMAD.SHL.U32 R185, R185, 0x2, RZ ;  /* 0x00000002b9b97824 */ /* 0x000fe200078e00ff */
[----:B------:R-:W-:Y:S01]  /*2620*/  MOV R182, 0x20 ;  /* 0x0000002000b67802 */ /* 0x000fe20000000f00 */
[----:B------:R-:W-:Y:S01]  /*2630*/  IMAD.SHL.U32 R184, R184, 0x2, RZ ;  /* 0x00000002b8b87824 */ /* 0x000fe200078e00ff */
[C---:B------:R-:W-:Y:S01]  /*2640*/  LEA R187, R0.reuse, 0x18100, 0x1 ;  /* 0x0001810000bb7811 */ /* 0x040fe200078e08ff */
[----:B------:R-:W-:Y:S01]  /*2650*/  IMAD.SHL.U32 R40, R0, 0x2, RZ ;  /* 0x0000000200287824 */ /* 0x000fe200078e00ff */
[----:B------:R-:W-:Y:S02]  /*2660*/  SEL R182, R182, 0xffffffe0, !P0 ;  /* 0xffffffe0b6b67807 */ /* 0x000fe40004000000 */
[----:B------:R-:W-:Y:S01]  /*2670*/  PLOP3.LUT P0, PT, PT, PT, UP0, 0x40, 0x0 ;  /* 0x000000000000781c */ /* 0x000fe20003f0e808 */
[----:B------:R-:W-:Y:S01]  /*2680*/  IMAD.IADD R183, R187, 0x1, R184 ;  /* 0x00000001bbb77824 */ /* 0x000fe200078e02b8 */
[----:B------:R-:W-:-:S02]  /*2690*/  IADD3 R84, R185, R182, RZ ;  /* 0x000000b6b9547210 */ /* 0x000fc40007ffe0ff */
[----:B------:R-:W-:Y:S01]  /*26a0*/  IADD3 R186, R185, 0xc100, RZ ;  /* 0x0000c100b9ba7810 */ /* 0x000fe20007ffe0ff */
[----:B------:R-:W-:-:S04]  /*26b0*/  DEPBAR.LE SB0, 0x3 ;  /* 0x000080c00000791a */ /* 0x000fc80000000000 */
[----:B------:R-:W-:-:S04]  /*26c0*/  DEPBAR.LE SB0, 0x2 ;  /* 0x000080800000791a */ /* 0x000fc80000000000 */
[----:B------:R-:W-:Y:S06]  /*26d0*/  BAR.SYNC.DEFER_BLOCKING 0x0 ;  /* 0x0000000000007b1d */ /* 0x000fec0000010000 */
[----:B------:R-:W2:Y:S04]  /*26e0*/  LDSM.16.M88.4 R40, [R40+0x18100] ;  /* 0x018100002828783b */ /* 0x000ea80000000200 */
[----:B-1----:R1:W3:Y:S04]  /*26f0*/  LDSM.16.M88.4 R16, [R185+0xc100] ;  /* 0x00c10000b910783b */ /* 0x0022e80000000200 */
[----:B------:R1:W4:Y:S04]  /*2700*/  LDSM.16.M88.4 R60, [R185+0xc900] ;  /* 0x00c90000b93c783b */ /* 0x0003280000000200 */
[----:B------:R1:W1:Y:S04]  /*2710*/  LDSM.16.M88.4 R52, [R185+0xd100] ;  /* 0x00d10000b934783b */ /* 0x0002680000000200 */
[----:B------:R1:W1:Y:S04]  /*2720*/  LDSM.16.M88.4 R24, [R185+0xd900] ;  /* 0x00d90000b918783b */ /* 0x0002680000000200 */
[----:B------:R1:W1:Y:S04]  /*2730*/  LDSM.16.M88.4 R44, [R183] ;  /* 0x00000000b72c783b */ /* 0x0002680000000200 */
[----:B------:R1:W1:Y:S04]  /*2740*/  LDSM.16.M88.4 R8, [R84+0xc100] ;  /* 0x00c100005408783b */ /* 0x0002680000000200 */
[----:B------:R1:W1:Y:S04]  /*2750*/  LDSM.16.M88.4 R76, [R84+0xc900] ;  /* 0x00c90000544c783b */ /* 0x0002680000000200 */
[----:B------:R1:W1:Y:S04]  /*2760*/  LDSM.16.M88.4 R72, [R84+0xd100] ;  /* 0x00d100005448783b */ /* 0x0002680000000200 */
[----:B------:R1:W1:Y:S01]  /*2770*/  LDSM.16.M88.4 R68, [R84+0xd900] ;  /* 0x00d900005444783b */ /* 0x0002620000000200 */
[----:B------:R-:W-:Y:S05]  /*2780*/  @P0 BRA `(.L_x_1349) ;  /* 0x0000034000000947 */ /* 0x000fea0003800000 */
        /* <DEDUP_REMOVED lines=10> */
[----:B------:R-:W-:Y:S01]  /*2830*/  IMAD.SHL.U32 R21, R200, 0x2, RZ ;  /* 0x00000002c8157824 */ /* 0x000fe200078e00ff */
[----:B------:R-:W-:Y:S01]  /*2840*/  LOP3.LUT R34, R34, 0xf, RZ, 0xc0, !PT ;  /* 0x0000000f22227812 */ /* 0x000fe200078ec0ff */
[----:B------:R-:W-:Y:S01]  /*2850*/  IMAD.IADD R13, R13, 0x1, R0 ;  /* 0x000000010d0d7824 */ /* 0x000fe200078e0200 */
[----:B------:R-:W-:Y:S01]  /*2860*/  LOP3.LUT R29, R29, 0xf, RZ, 0xc0, !PT ;  /* 0x0000000f1d1d7812 */ /* 0x000fe200078ec0ff */
[C---:B------:R-:W-:Y:S01]  /*2870*/  IMAD R0, R192.reuse, c[0x0][0x21c], R15 ;  /* 0x00008700c0007a24 */ /* 0x040fe200078e020f */
[----:B------:R-:W-:Y:S01]  /*2880*/  SHF.L.U64.HI R15, R199, 0x1, R132 ;  /* 0x00000001c70f7819 */ /* 0x000fe20000010284 */
[----:B------:R-:W-:-:S04]  /*2890*/  IMAD.WIDE.U32 R12, R192, c[0x0][0x218], R12 ;  /* 0x00008600c00c7a25 */ /* 0x000fc800078e000c */
[----:B------:R-:W-:Y:S01]  /*28a0*/  IMAD.SHL.U32 R14, R199, 0x2, RZ ;  /* 0x00000002c70e7824 */ /* 0x000fe200078e00ff */
[----:B------:R-:W-:Y:S02]  /*28b0*/  IADD3 R23, P0, R12, UR24, RZ ;  /* 0x000000180c177c10 */ /* 0x000fe4000ff1e0ff */
[C---:B------:R-:W-:Y:S02]  /*28c0*/  SHF.L.U64.HI R12, R198.reuse, 0x1, R145 ;  /* 0x00000001c60c7819 */ /* 0x040fe40000010291 */
[----:B------:R-:W-:Y:S02]  /*28d0*/  IADD3.X R0, R13, UR14, R0, P0, !PT ;  /* 0x0000000e0d007c10 */ /* 0x000fe400087fe400 */
[C---:B------:R-:W-:Y:S02]  /*28e0*/  LEA R28, P0, R23.reuse, c[0x0][0x1f8], 0x1 ;  /* 0x00007e00171c7a11 */ /* 0x040fe400078008ff */
[----:B------:R-:W-:Y:S02]  /*28f0*/  SEL R13, RZ, 0x10, P4 ;  /* 0x00000010ff0d7807 */ /* 0x000fe40002000000 */
[----:B------:R-:W-:Y:S01]  /*2900*/  LEA.HI.X R23, R23, c[0x0][0x1fc], R0, 0x1, P0 ;  /* 0x00007f0017177a11 */ /* 0x000fe200000f0c00 */
[----:B------:R-:W5:Y:S01]  /*2910*/  SHFL.IDX PT, R30, R28, 0x1, 0x181f ;  /* 0x00381f001c1e7f89 */ /* 0x000f6200000e0000 */
[----:B------:R-:W-:Y:S01]  /*2920*/  IADD3 R33, -R13, 0x10, RZ ;  /* 0x000000100d217810 */ /* 0x000fe20007ffe1ff */
[----:B------:R-:W-:-:S02]  /*2930*/  IMAD.SHL.U32 R0, R198, 0x2, RZ ;  /* 0x00000002c6007824 */ /* 0x000fc400078e00ff */
[----:B------:R-:W4:Y:S01]  /*2940*/  SHFL.IDX PT, R31, R23, 0x1, 0x181f ;  /* 0x00381f00171f7f89 */ /* 0x000f2200000e0000 */
[----:B------:R-:W-:-:S03]  /*2950*/  LOP3.LUT R33, R33, 0xf, RZ, 0xc0, !PT ;  /* 0x0000000f21217812 */ /* 0x000fc600078ec0ff */
        /* <DEDUP_REMOVED lines=23> */
.L_x_1349:
[----:B------:R-:W-:Y:S01]  /*2ad0*/  IMAD.MOV.U32 R0, RZ, RZ, 0x40 ;  /* 0x00000040ff007424 */ /* 0x000fe200078e00ff */
[C---:B--23--:R-:W-:Y:S01]  /*2ae0*/  HMMA.16816.F32 R20, R40.reuse, R16, RZ ;  /* 0x000000102814723c */ /* 0x04cfe200000018ff */
[C---:B------:R-:W-:Y:S01]  /*2af0*/  IMAD R181, R4.reuse, 0x2, R187 ;  /* 0x0000000204b57824 */ /* 0x040fe200078e02bb */
[----:B------:R-:W-:Y:S01]  /*2b00*/  LEA.HI R7, R7, R2, RZ, 0x2 ;  /* 0x0000000207077211 */ /* 0x000fe200078f10ff */
[----:B------:R-:W-:Y:S01]  /*2b10*/  IMAD R180, R4, 0x2, R183 ;  /* 0x0000000204b47824 */ /* 0x000fe200078e02b7 */
[----:B------:R-:W-:Y:S01]  /*2b20*/  SEL R133, R0, 0xffffffc0, !P1 ;  /* 0xffffffc000857807 */ /* 0x000fe20004800000 */
[----:B------:R-:W-:Y:S01]  /*2b30*/  UMOV UR4, 0xffffffc0 ;  /* 0xffffffc000047882 */ /* 0x000fe20000000000 */
[----:B----4-:R-:W-:Y:S01]  /*2b40*/  LDSM.16.M88.4 R12, [R181] ;  /* 0x00000000b50c783b */ /* 0x010fe20000000200 */
[----:B------:R-:W-:Y:S01]  /*2b50*/  LOP3.LUT R7, R7, 0xfffffffc, RZ, 0xc0, !PT ;  /* 0xfffffffc07077812 */ /* 0x000fe200078ec0ff */
[C---:B------:R-:W-:Y:S01]  /*2b60*/  HMMA.16816.F32 R16, R40.reuse, R18, RZ ;  /* 0x000000122810723c */ /* 0x040fe200000018ff */
[----:B------:R-:W-:Y:S01]  /*2b70*/  IMAD.IADD R85, R185, 0x1, R133 ;  /* 0x00000001b9557824 */ /* 0x000fe200078e0285 */
[----:B------:R-:W-:Y:S01]  /*2b80*/  LDSM.16.M88.4 R80, [R180] ;  /* 0x00000000b450783b */ /* 0x000fe20000000200 */
[----:B------:R-:W-:Y:S01]  /*2b90*/  IMAD.IADD R0, R133, 0x1, R84 ;  /* 0x0000000185007824 */ /* 0x000fe200078e0254 */
[----:B------:R-:W-:Y:S01]  /*2ba0*/  PLOP3.LUT P0, PT, PT, PT, UP1, 0x80, 0x0 ;  /* 0x000000000000781c */ /* 0x000fe20003f0f018 */
[----:B------:R-:W-:Y:S01]  /*2bb0*/  UIMAD UR4, UR13, UR4, 0x41 ;  /* 0x000000410d0474a4 */ /* 0x000fe2000f8e0204 */
[----:B------:R-:W2:Y:S01]  /*2bc0*/  LDSM.16.M88.4 R36, [R85+0xc100] ;  /* 0x00c100005524783b */ /* 0x000ea20000000200 */
[----:B------:R-:W-:Y:S01]  /*2bd0*/  IMAD.SHL.U32 R135, R3, 0x2, RZ ;  /* 0x0000000203877824 */ /* 0x000fe200078e00ff */
[----:B------:R-:W-:Y:S01]  /*2be0*/  HMMA.16816.F32 R64, R40, R60, RZ ;  /* 0x0000003c2840723c */ /* 0x000fe200000018ff */
[----:B------:R-:W-:Y:S01]  /*2bf0*/  UISETP.GE.AND UP0, UPT, UR13, 0x3, UPT ;  /* 0x000000030d00788c */ /* 0x000fe2000bf06270 */
[----:B------:R-:W-:Y:S01]  /*2c00*/  LDSM.16.M88.4 R32, [R85+0xc900] ;  /* 0x00c900005520783b */ /* 0x000fe20000000200 */
[----:B------:R-:W-:-:S02]  /*2c10*/  IMAD R134, R4, 0x2, R135 ;  /* 0x0000000204867824 */ /* 0x000fc400078e0287 */
[C---:B------:R-:W-:Y:S01]  /*2c20*/  IMAD.IADD R171, R184.reuse, 0x1, R135 ;  /* 0x00000001b8ab7824 */ /* 0x040fe200078e0287 */
[----:B------:R-:W-:Y:S01]  /*2c30*/  LDSM.16.M88.4 R28, [R85+0xd100] ;  /* 0x00d10000551c783b */ /* 0x000fe20000000200 */
[----:B------:R-:W-:Y:S01]  /*2c40*/  IMAD.IADD R163, R184, 0x1, R134 ;  /* 0x00000001b8a37824 */ /* 0x000fe200078e0286 */
[C---:B-1----:R-:W-:Y:S01]  /*2c50*/  HMMA.16816.F32 R56, R40.reuse, R52, RZ ;  /* 0x000000342838723c */ /* 0x042fe200000018ff */
[----:B------:R-:W-:Y:S01]  /*2c60*/  IMAD R4, R4, 0x2, R171 ;  /* 0x0000000204047824 */ /* 0x000fe200078e02ab */
[----:B------:R-:W0:Y:S06]  /*2c70*/  LDGDEPBAR ;  /* 0x00000000000079af */ /* 0x000e2c0000000000 */
[C---:B------:R-:W-:Y:S08]  /*2c80*/  HMMA.16816.F32 R60, R40.reuse, R62, RZ ;  /* 0x0000003e283c723c */ /* 0x040ff000000018ff */
[C---:B------:R-:W-:Y:S08]  /*2c90*/  HMMA.16816.F32 R52, R40.reuse, R54, RZ ;  /* 0x000000362834723c */ /* 0x040ff000000018ff */
[C---:B------:R-:W-:Y:S08]  /*2ca0*/  HMMA.16816.F32 R48, R40.reuse, R24, RZ ;  /* 0x000000182830723c */ /* 0x040ff000000018ff */
[----:B------:R-:W-:Y:S01]  /*2cb0*/  HMMA.16816.F32 R40, R40, R26, RZ ;  /* 0x0000001a2828723c */ /* 0x000fe200000018ff */
[----:B------:R-:W1:Y:S07]  /*2cc0*/  LDSM.16.M88.4 R24, [R85+0xd900] ;  /* 0x00d900005518783b */ /* 0x000e6e0000000200 */
[C---:B------:R-:W-:Y:S08]  /*2cd0*/  HMMA.16816.F32 R20, R44.reuse, R8, R20 ;  /* 0x000000082c14723c */ /* 0x040ff00000001814 */
[C---:B------:R-:W-:Y:S01]  /*2ce0*/  HMMA.16816.F32 R16, R44.reuse, R10, R16 ;  /* 0x0000000a2c10723c */ /* 0x040fe20000001810 */
[----:B------:R-:W3:Y:S07]  /*2cf0*/  LDSM.16.M88.4 R8, [R0+0xc100] ;  /* 0x00c100000008783b */ /* 0x000eee0000000200 */
        /* <DEDUP_REMOVED lines=8> */
[----:B------:R-:W4:Y:S04]  /*2d80*/  LDSM.16.M88.4 R68, [R0+0xd900] ;  /* 0x00d900000044783b */ /* 0x000f280000000200 */
[----:B------:R-:W-:Y:S03]  /*2d90*/  LDSM.16.M88.4 R40, [R187+0x4000] ;  /* 0x00400000bb28783b */ /* 0x000fe60000000200 */
[C---:B--2---:R-:W-:Y:S08]  /*2da0*/  HMMA.16816.F32 R20, R12.reuse, R36, R20 ;  /* 0x000000240c14723c */ /* 0x044ff00000001814 */
[C---:B------:R-:W-:Y:S01]  /*2db0*/  HMMA.16816.F32 R16, R12.reuse, R38, R16 ;  /* 0x000000260c10723c */ /* 0x040fe20000001810 */
[----:B------:R-:W2:Y:S07]  /*2dc0*/  LDSM.16.M88.4 R36, [R185+0xe100] ;  /* 0x00e10000b924783b */ /* 0x000eae0000000200 */
[C---:B-1----:R-:W-:Y:S08]  /*2dd0*/  HMMA.16816.F32 R48, R12.reuse, R24, R48 ;  /* 0x000000180c30723c */ /* 0x042ff00000001830 */
[C---:B------:R-:W-:Y:S01]  /*2de0*/  HMMA.16816.F32 R44, R12.reuse, R26, R44 ;  /* 0x0000001a0c2c723c */ /* 0x040fe2000000182c */
[----:B------:R-:W1:Y:S07]  /*2df0*/  LDSM.16.M88.4 R24, [R185+0xf900] ;  /* 0x00f90000b918783b */ /* 0x000e6e0000000200 */
[C---:B------:R-:W-:Y:S08]  /*2e00*/  HMMA.16816.F32 R64, R12.reuse, R32, R64 ;  /* 0x000000200c40723c */ /* 0x040ff00000001840 */
[C---:B------:R-:W-:Y:S01]  /*2e10*/  HMMA.16816.F32 R60, R12.reuse, R34, R60 ;  /* 0x000000220c3c723c */ /* 0x040fe2000000183c */
[----:B------:R-:W5:Y:S07]  /*2e20*/  LDSM.16.M88.4 R32, [R185+0xe900] ;  /* 0x00e90000b920783b */ /* 0x000f6e0000000200 */
[C---:B------:R-:W-:Y:S08]  /*2e30*/  HMMA.16816.F32 R56, R12.reuse, R28, R56 ;  /* 0x0000001c0c38723c */ /* 0x040ff00000001838 */
[----:B------:R-:W-:Y:S01]  /*2e40*/  HMMA.16816.F32 R52, R12, R30, R52 ;  /* 0x0000001e0c34723c */ /* 0x000fe20000001834 */
[----:B------:R-:W1:Y:S04]  /*2e50*/  LDSM.16.M88.4 R28, [R185+0xf100] ;  /* 0x00f10000b91c783b */ /* 0x000e680000000200 */
[----:B------:R-:W-:Y:S03]  /*2e60*/  LDSM.16.M88.4 R12, [R183+0x4000] ;  /* 0x00400000b70c783b */ /* 0x000fe60000000200 */
[C---:B---3--:R-:W-:Y:S08]  /*2e70*/  HMMA.16816.F32 R20, R80.reuse, R8, R20 ;  /* 0x000000085014723c */ /* 0x048ff00000001814 */
[C---:B------:R-:W-:Y:S01]  /*2e80*/  HMMA.16816.F32 R16, R80.reuse, R10, R16 ;  /* 0x0000000a5010723c */ /* 0x040fe20000001810 */
[----:B------:R-:W3:Y:S07]  /*2e90*/  LDSM.16.M88.4 R8, [R84+0xe100] ;  /* 0x00e100005408783b */ /* 0x000eee0000000200 */
[C---:B----4-:R-:W-:Y:S08]  /*2ea0*/  HMMA.16816.F32 R48, R80.reuse, R68, R48 ;  /* 0x000000445030723c */ /* 0x050ff00000001830 */
[C---:B------:R-:W-:Y:S01]  /*2eb0*/  HMMA.16816.F32 R44, R80.reuse, R70, R44 ;  /* 0x00000046502c723c */ /* 0x040fe2000000182c */
[----:B------:R-:W4:Y:S07]  /*2ec0*/  LDSM.16.M88.4 R68, [R84+0xe900] ;  /* 0x00e900005444783b */ /* 0x000f2e0000000200 */
[C---:B------:R-:W-:Y:S08]  /*2ed0*/  HMMA.16816.F32 R64, R80.reuse, R76, R64 ;  /* 0x0000004c5040723c */ /* 0x040ff00000001840 */
[C---:B------:R-:W-:Y:S08]  /*2ee0*/  HMMA.16816.F32 R60, R80.reuse, R78, R60 ;  /* 0x0000004e503c723c */ /* 0x040ff0000000183c */
[C---:B------:R-:W-:Y:S08]  /*2ef0*/  HMMA.16816.F32 R56, R80.reuse, R72, R56 ;  /* 0x000000485038723c */ /* 0x040ff00000001838 */
[----:B------:R-:W-:Y:S08]  /*2f00*/  HMMA.16816.F32 R52, R80, R74, R52 ;  /* 0x0000004a5034723c */ /* 0x000ff00000001834 */
[C---:B--2---:R-:W-:Y:S08]  /*2f10*/  HMMA.16816.F32 R20, R40.reuse, R36, R20 ;  /* 0x000000242814723c */ /* 0x044ff00000001814 */
[C---:B------:R-:W-:Y:S01]  /*2f20*/  HMMA.16816.F32 R16, R40.reuse, R38, R16 ;  /* 0x000000262810723c */ /* 0x040fe20000001810 */
[----:B------:R-:W2:Y:S07]  /*2f30*/  LDSM.16.M88.4 R36, [R84+0xf100] ;  /* 0x00f100005424783b */ /* 0x000eae0000000200 */
[C---:B-1----:R-:W-:Y:S08]  /*2f40*/  HMMA.16816.F32 R48, R40.reuse, R24, R48 ;  /* 0x000000182830723c */ /* 0x042ff00000001830 */
[C---:B------:R-:W-:Y:S01]  /*2f50*/  HMMA.16816.F32 R44, R40.reuse, R26, R44 ;  /* 0x0000001a282c723c */ /* 0x040fe2000000182c */
[----:B------:R-:W1:Y:S07]  /*2f60*/  LDSM.16.M88.4 R24, [R84+0xf900] ;  /* 0x00f900005418783b */ /* 0x000e6e0000000200 */
[C---:B-----5:R-:W-:Y:S08]  /*2f70*/  HMMA.16816.F32 R64, R40.reuse, R32, R64 ;  /* 0x000000202840723c */ /* 0x060ff00000001840 */
[C---:B------:R-:W-:Y:S01]  /*2f80*/  HMMA.16816.F32 R60, R40.reuse, R34, R60 ;  /* 0x00000022283c723c */ /* 0x040fe2000000183c */
[----:B------:R-:W-:Y:S07]  /*2f90*/  LDSM.16.M88.4 R32, [R181+0x4000] ;  /* 0x00400000b520783b */ /* 0x000fee0000000200 */
[C---:B------:R-:W-:Y:S08]  /*2fa0*/  HMMA.16816.F32 R56, R40.reuse, R28, R56 ;  /* 0x0000001c2838723c */ /* 0x040ff00000001838 */
[----:B------:R-:W-:Y:S01]  /*2fb0*/  HMMA.16816.F32 R52, R40, R30, R52 ;  /* 0x0000001e2834723c */ /* 0x000fe20000001834 */
[----:B------:R-:W-:Y:S04]  /*2fc0*/  LDSM.16.M88.4 R28, [R85+0xe100] ;  /* 0x00e10000551c783b */ /* 0x000fe80000000200 */
[----:B------:R-:W-:Y:S03]  /*2fd0*/  LDSM.16.M88.4 R40, [R85+0xf100] ;  /* 0x00f100005528783b */ /* 0x000fe60000000200 */
[C---:B---3--:R-:W-:Y:S08]  /*2fe0*/  HMMA.16816.F32 R20, R12.reuse, R8, R20 ;  /* 0x000000080c14723c */ /* 0x048ff00000001814 */
[C---:B------:R-:W-:Y:S01]  /*2ff0*/  HMMA.16816.F32 R16, R12.reuse, R10, R16 ;  /* 0x0000000a0c10723c */ /* 0x040fe20000001810 */
[----:B------:R-:W3:Y:S07]  /*3000*/  LDSM.16.M88.4 R8, [R85+0xe900] ;  /* 0x00e900005508783b */ /* 0x000eee0000000200 */
[C---:B----4-:R-:W-:Y:S08]  /*3010*/  HMMA.16816.F32 R64, R12.reuse, R68, R64 ;  /* 0x000000440c40723c */ /* 0x050ff00000001840 */
[C---:B------:R-:W-:Y:S01]  /*3020*/  HMMA.16816.F32 R60, R12.reuse, R70, R60 ;  /* 0x000000460c3c723c */ /* 0x040fe2000000183c */
[----:B------:R-:W4:Y:S07]  /*3030*/  LDSM.16.M88.4 R68, [R85+0xf900] ;  /* 0x00f900005544783b */ /* 0x000f2e0000000200 */
[C---:B--2---:R-:W-:Y:S08]  /*3040*/  HMMA.16816.F32 R56, R12.reuse, R36, R56 ;  /* 0x000000240c38723c */ /* 0x044ff00000001838 */
[C---:B------:R-:W-:Y:S01]  /*3050*/  HMMA.16816.F32 R72, R12.reuse, R38, R52 ;  /* 0x000000260c48723c */ /* 0x040fe20000001834 */
[----:B------:R-:W-:Y:S04]  /*3060*/  LDSM.16.M88.4 R52, [R180+0x4000] ;  /* 0x00400000b434783b */ /* 0x000fe80000000200 */
[----:B------:R-:W-:Y:S03]  /*3070*/  LDSM.16.M88.4 R36, [R0+0xe100] ;  /* 0x00e100000024783b */ /* 0x000fe60000000200 */
[C---:B-1----:R-:W-:Y:S08]  /*3080*/  HMMA.16816.F32 R48, R12.reuse, R24, R48 ;  /* 0x000000180c30723c */ /* 0x042ff00000001830 */
[----:B------:R-:W-:Y:S01]  /*3090*/  HMMA.16816.F32 R44, R12, R26, R44 ;  /* 0x0000001a0c2c723c */ /* 0x000fe2000000182c */
[----:B------:R-:W1:Y:S04]  /*30a0*/  LDSM.16.M88.4 R24, [R0+0xe900] ;  /* 0x00e900000018783b */ /* 0x000e680000000200 */
[----:B------:R-:W2:Y:S03]  /*30b0*/  LDSM.16.M88.4 R12, [R0+0xf100] ;  /* 0x00f10000000c783b */ /* 0x000ea60000000200 */
[C---:B---3--:R-:W-:Y:S08]  /*30c0*/  HMMA.16816.F32 R64, R32.reuse, R8, R64 ;  /* 0x000000082040723c */ /* 0x048ff00000001840 */
[C---:B------:R-:W-:Y:S01]  /*30d0*/  HMMA.16816.F32 R60, R32.reuse, R10, R60 ;  /* 0x0000000a203c723c */ /* 0x040fe2000000183c */
[----:B------:R-:W3:Y:S07]  /*30e0*/  LDSM.16.M88.4 R8, [R0+0xf900] ;  /* 0x00f900000008783b */ /* 0x000eee0000000200 */
[C---:B------:R-:W-:Y:S08]  /*30f0*/  HMMA.16816.F32 R20, R32.reuse, R28, R20 ;  /* 0x0000001c2014723c */ /* 0x040ff00000001814 */
[C---:B------:R-:W-:Y:S01]  /*3100*/  HMMA.16816.F32 R16, R32.reuse, R30, R16 ;  /* 0x0000001e2010723c */ /* 0x040fe20000001810 */
[----:B------:R-:W-:Y:S07]  /*3110*/  LDSM.16.M88.4 R28, [R185+0x10900] ;  /* 0x01090000b91c783b */ /* 0x000fee0000000200 */
[C---:B------:R-:W-:Y:S08]  /*3120*/  HMMA.16816.F32 R56, R32.reuse, R40, R56 ;  /* 0x000000282038723c */ /* 0x040ff00000001838 */
[C---:B------:R-:W-:Y:S01]  /*3130*/  HMMA.16816.F32 R72, R32.reuse, R42, R72 ;  /* 0x0000002a2048723c */ /* 0x040fe20000001848 */
[----:B------:R-:W5:Y:S07]  /*3140*/  LDSM.16.M88.4 R40, [R187+0x8000] ;  /* 0x00800000bb28783b */ /* 0x000f6e0000000200 */
[C---:B----4-:R-:W-:Y:S08]  /*3150*/  HMMA.16816.F32 R48, R32.reuse, R68, R48 ;  /* 0x000000442030723c */ /* 0x050ff00000001830 */
        /* <DEDUP_REMOVED lines=14> */
[----:B------:R-:W-:Y:S04]  /*3240*/  LDSM.16.M88.4 R8, [R84+0x11100] ;  /* 0x011100005408783b */ /* 0x000fe80000000200 */
[----:B------:R-:W-:Y:S03]  /*3250*/  LDSM.16.M88.4 R52, [R85+0x10100] ;  /* 0x010100005534783b */ /* 0x000fe60000000200 */
[C---:B-----5:R-:W-:Y:S08]  /*3260*/  HMMA.16816.F32 R64, R40.reuse, R28, R64 ;  /* 0x0000001c2840723c */ /* 0x060ff00000001840 */
[C---:B------:R-:W-:Y:S01]  /*3270*/  HMMA.16816.F32 R60, R40.reuse, R30, R60 ;  /* 0x0000001e283c723c */ /* 0x040fe2000000183c */
[----:B------:R-:W2:Y:S07]  /*3280*/  LDSM.16.M88.4 R28, [R84+0x10900] ;  /* 0x01090000541c783b */ /* 0x000eae0000000200 */
[C---:B----4-:R-:W-:Y:S08]  /*3290*/  HMMA.16816.F32 R56, R40.reuse, R68, R56 ;  /* 0x000000442838723c */ /* 0x050ff00000001838 */
[C---:B------:R-:W-:Y:S08]  /*32a0*/  HMMA.16816.F32 R72, R40.reuse, R70, R72 ;  /* 0x000000462848723c */ /* 0x040ff00000001848 */
[C---:B-1----:R-:W-:Y:S01]  /*32b0*/  HMMA.16816.F32 R68, R40.reuse, R24, R48 ;  /* 0x000000182844723c */ /* 0x042fe20000001830 */
[----:B------:R-:W-:Y:S07]  /*32c0*/  LDSM.16.M88.4 R48, [R181+0x8000] ;  /* 0x00800000b530783b */ /* 0x000fee0000000200 */
[C---:B------:R-:W-:Y:S01]  /*32d0*/  HMMA.16816.F32 R44, R40.reuse, R26, R44 ;  /* 0x0000001a282c723c */ /* 0x040fe2000000182c */
[----:B------:R-:W1:Y:S07]  /*32e0*/  LDSM.16.M88.4 R24, [R85+0x10900] ;  /* 0x010900005518783b */ /* 0x000e6e0000000200 */
[----:B------:R-:W-:Y:S08]  /*32f0*/  HMMA.16816.F32 R20, R40, R32, R20 ;  /* 0x000000202814723c */ /* 0x000ff00000001814 */
[----:B--2---:R-:W-:Y:S08]  /*3300*/  HMMA.16816.F32 R64, R36, R28, R64 ;  /* 0x0000001c2440723c */ /* 0x004ff00000001840 */
[----:B------:R-:W-:Y:S01]  /*3310*/  HMMA.16816.F32 R16, R40, R34, R16 ;  /* 0x000000222810723c */ /* 0x000fe20000001810 */
[----:B------:R-:W-:Y:S07]  /*3320*/  LDSM.16.M88.4 R32, [R84+0x11900] ;  /* 0x011900005420783b */ /* 0x000fee0000000200 */
[C---:B------:R-:W-:Y:S07]  /*3330*/  HMMA.16816.F32 R20, R36.reuse, R12, R20 ;  /* 0x0000000c2414723c */ /* 0x040fee0000001814 */
[----:B------:R-:W-:Y:S01]  /*3340*/  SHF.R.S32.HI R12, RZ, 0x1f, R5 ;  /* 0x0000001fff0c7819 */ /* 0x000fe20000011405 */
[----:B------:R-:W-:Y:S01]  /*3350*/  HMMA.16816.F32 R56, R36, R8, R56 ;  /* 0x000000082438723c */ /* 0x000fe20000001838 */
[----:B------:R-:W-:-:S02]  /*3360*/  LOP3.LUT R13, R6, 0xffffffe0, RZ, 0xc0, !PT ;  /* 0xffffffe0060d7812 */ /* 0x000fc400078ec0ff */
[----:B------:R-:W-:-:S03]  /*3370*/  LEA.HI R12, R12, R5, RZ, 0x3 ;  /* 0x000000050c0c7211 */ /* 0x000fc600078f18ff */
[----:B------:R-:W-:Y:S01]  /*3380*/  IMAD.IADD R6, R2, 0x1, -R13 ;  /* 0x0000000102067824 */ /* 0x000fe200078e0a0d */
[----:B------:R-:W-:Y:S01]  /*3390*/  LOP3.LUT R12, R12, 0xffffff8, RZ, 0xc0, !PT ;  /* 0x0ffffff80c0c7812 */ /* 0x000fe200078ec0ff */
[----:B------:R-:W-:Y:S01]  /*33a0*/  HMMA.16816.F32 R72, R36, R10, R72 ;  /* 0x0000000a2448723c */ /* 0x000fe20000001848 */
[----:B------:R-:W2:Y:S01]  /*33b0*/  LDSM.16.M88.4 R8, [R85+0x11100] ;  /* 0x011100005508783b */ /* 0x000ea20000000200 */
[----:B------:R-:W-:Y:S01]  /*33c0*/  IMAD.IADD R2, R2, 0x1, -R7 ;  /* 0x0000000102027824 */ /* 0x000fe200078e0a07 */
[----:B------:R-:W-:Y:S01]  /*33d0*/  SHF.R.S32.HI R13, RZ, 0x1f, R6 ;  /* 0x0000001fff0d7819 */ /* 0x000fe20000011406 */
[----:B------:R-:W-:Y:S01]  /*33e0*/  IMAD.IADD R7, R5, 0x1, -R12 ;  /* 0x0000000105077824 */ /* 0x000fe200078e0a0c */
[----:B------:R-:W-:Y:S02]  /*33f0*/  LDSM.16.M88.4 R84, [R85+0x11900] ;  /* 0x011900005554783b */ /* 0x000fe40000000200 */
[----:B------:R-:W-:Y:S01]  /*3400*/  LEA.HI R5, R13, R6, RZ, 0x2 ;  /* 0x000000060d057211 */ /* 0x000fe200078f10ff */
[----:B-1----:R-:W-:Y:S07]  /*3410*/  HMMA.16816.F32 R64, R48, R24, R64 ;  /* 0x000000183040723c */ /* 0x002fee0000001840 */
[----:B------:R-:W-:Y:S01]  /*3420*/  LEA.HI R25, R2, R2, RZ, 0x1 ;  /* 0x0000000202197211 */ /* 0x000fe200078f08ff */
[----:B------:R-:W-:Y:S01]  /*3430*/  HMMA.16816.F32 R16, R36, R14, R16 ;  /* 0x0000000e2410723c */ /* 0x000fe20000001810 */
[----:B------:R-:W-:Y:S01]  /*3440*/  LEA.HI.SX32 R24, R5, UR15, 0x1e ;  /* 0x0000000f05187c11 */ /* 0x000fe2000f8ff2ff */
[----:B------:R-:W-:Y:S01]  /*3450*/  LDSM.16.M88.4 R12, [R180+0x8000] ;  /* 0x00800000b40c783b */ /* 0x000fe20000000200 */
[----:B------:R-:W-:-:S02]  /*3460*/  LOP3.LUT R25, R25, 0x1ffffffe, RZ, 0xc0, !PT ;  /* 0x1ffffffe19197812 */ /* 0x000fc400078ec0ff */
[----:B------:R-:W-:Y:S01]  /*3470*/  LOP3.LUT R5, R5, 0x7ffffffc, RZ, 0xc0, !PT ;  /* 0x7ffffffc05057812 */ /* 0x000fe200078ec0ff */
[----:B------:R-:W-:Y:S02]  /*3480*/  IMAD R7, R7, 0x10, R24 ;  /* 0x0000001007077824 */ /* 0x000fe400078e0218 */
[----:B------:R-:W-:Y:S01]  /*3490*/  HMMA.16816.F32 R60, R36, R30, R60 ;  /* 0x0000001e243c723c */ /* 0x000fe2000000183c */
[----:B------:R-:W1:Y:S01]  /*34a0*/  LDSM.16.M88.4 R28, [R0+0x10100] ;  /* 0x01010000001c783b */ /* 0x000e620000000200 */
[----:B------:R-:W-:Y:S02]  /*34b0*/  IMAD.IADD R202, R2, 0x1, -R25 ;  /* 0x0000000102ca7824 */ /* 0x000fe400078e0a19 */
[----:B------:R-:W-:Y:S02]  /*34c0*/  IMAD.IADD R5, R6, 0x1, -R5 ;  /* 0x0000000106057824 */ /* 0x000fe400078e0a05 */
[----:B------:R-:W-:Y:S02]  /*34d0*/  IMAD R202, R202, 0x8, R7 ;  /* 0x00000008caca7824 */ /* 0x000fe400078e0207 */
[----:B------:R-:W-:Y:S01]  /*34e0*/  HMMA.16816.F32 R20, R48, R52, R20 ;  /* 0x000000343014723c */ /* 0x000fe20000001814 */
[----:B------:R-:W-:-:S02]  /*34f0*/  IMAD.U32 R6, RZ, RZ, UR4 ;  /* 0x00000004ff067e24 */ /* 0x000fc4000f8e00ff */
[----:B------:R-:W-:Y:S01]  /*3500*/  @P0 IMAD.HI.U32 R7, R202, c[0x0][0x2c8], RZ ;  /* 0x0000b200ca070a27 */ /* 0x000fe200078e00ff */
[----:B------:R-:W-:-:S03]  /*3510*/  PLOP3.LUT P0, PT, PT, PT, UP1, 0x80, 0x0 ;  /* 0x000000000000781c */ /* 0x000fc60003f0f018 */
[----:B------:R-:W-:Y:S01]  /*3520*/  IMAD.MOV.U32 R2, RZ, RZ, R202 ;  /* 0x000000ffff027224 */ /* 0x000fe200078e00ca */
[----:B------:R-:W-:Y:S01]  /*3530*/  HMMA.16816.F32 R16, R48, R54, R16 ;  /* 0x000000363010723c */ /* 0x000fe20000001810 */
[----:B------:R-:W-:-:S05]  /*3540*/  IMAD.SHL.U32 R203, R5, 0x2, RZ ;  /* 0x0000000205cb7824 */ /* 0x000fca00078e00ff */
[----:B------:R-:W-:Y:S02]  /*3550*/  IADD3 R6, -R203, UR9, R6 ;  /* 0x00000009cb067c10 */ /* 0x000fe4000fffe106 */
[----:B--2---:R-:W-:Y:S01]  /*3560*/  HMMA.16816.F32 R56, R48, R8, R56 ;  /* 0x000000083038723c */ /* 0x004fe20000001838 */
[----:B------:R-:W-:Y:S02]  /*3570*/  @P0 SHF.R.U32.HI R2, RZ, c[0x0][0x2cc], R7 ;  /* 0x0000b300ff020a19 */ /* 0x000fe40000011607 */
[----:B------:R-:W-:-:S03]  /*3580*/  IADD3 R6, R6, -UR12, RZ ;  /* 0x8000000c06067c10 */ /* 0x000fc6000fffe0ff */
[----:B------:R-:W2:Y:S02]  /*3590*/  SHFL.IDX PT, R7, R2, RZ, 0x1c1f ;  /* 0x001c1fff02077589 */ /* 0x000ea400000e0000 */
[C---:B------:R-:W-:Y:S02]  /*35a0*/  HMMA.16816.F32 R72, R48.reuse, R10, R72 ;  /* 0x0000000a3048723c */ /* 0x040fe40000001848 */
[----:B------:R-:W3:Y:S06]  /*35b0*/  LDSM.16.M88.4 R8, [R0+0x10900] ;  /* 0x010900000008783b */ /* 0x000eec0000000200 */
[----:B------:R-:W-:Y:S01]  /*35c0*/  HMMA.16816.F32 R60, R48, R26, R60 ;  /* 0x0000001a303c723c */ /* 0x000fe2000000183c */
[----:B------:R-:W4:Y:S07]  /*35d0*/  LDSM.16.M88.4 R24, [R0+0x11100] ;  /* 0x011100000018783b */ /* 0x000f2e0000000200 */
[----:B-1----:R-:W-:Y:S01]  /*35e0*/  HMMA.16816.F32 R20, R12, R28, R20 ;  /* 0x0000001c0c14723c */ /* 0x002fe20000001814 */
[----:B--2---:R-:W-:-:S07]  /*35f0*/  IMAD.IADD R7, R6, 0x1, R7 ;  /* 0x0000000106077824 */ /* 0x004fce00078e0207 */
[----:B------:R-:W-:Y:S01]  /*3600*/  HMMA.16816.F32 R16, R12, R30, R16 ;  /* 0x0000001e0c10723c */ /* 0x000fe20000001810 */
[----:B------:R1:W-:Y:S01]  /*3610*/  LDSM.16.M88.4 R28, [R0+0x11900] ;  /* 0x01190000001c783b */ /* 0x0003e20000000200 */
[----:B------:R-:W-:-:S04]  /*3620*/  DEPBAR.LE SB0, 0x2 ;  /* 0x000080800000791a */ /* 0x000fc80000000000 */
[----:B------:R-:W-:Y:S02]  /*3630*/  BAR.SYNC.DEFER_BLOCKING 0x0 ;  /* 0x0000000000007b1d */ /* 0x000fe40000010000 */
[C---:B------:R-:W-:Y:S07]  /*3640*/  HMMA.16816.F32 R44, R36.reuse, R34, R44 ;  /* 0x00000022242c723c */ /* 0x040fee000000182c */
[----:B------:R-:W-:Y:S01]  /*3650*/  IADD3 R34, -R203, UR22, RZ ;  /* 0x00000016cb227c10 */ /* 0x000fe2000fffe1ff */
[----:B------:R-:W-:Y:S07]  /*3660*/  HMMA.16816.F32 R68, R36, R32, R68 ;  /* 0x000000202444723c */ /* 0x000fee0000001844 */
[----:B------:R-:W-:Y:S01]  /*3670*/  IMNMX R32, R34, R7, PT ;  /* 0x0000000722207217 */ /* 0x000fe20003800200 */
[----:B---3--:R-:W-:Y:S01]  /*3680*/  HMMA.16816.F32 R64, R12, R8, R64 ;  /* 0x000000080c40723c */ /* 0x008fe20000001840 */
[----:B------:R-:W2:Y:S02]  /*3690*/  SHFL.IDX PT, R9, R2, 0x1, 0x1c1f ;  /* 0x003c1f0002097f89 */ /* 0x000ea400000e0000 */
[----:B------:R-:W-:-:S02]  /*36a0*/  ISETP.GT.AND P0, PT, R32, RZ, PT ;  /* 0x000000ff2000720c */ /* 0x000fc40003f04270 */
[----:B------:R-:W-:Y:S02]  /*36b0*/  LDSM.16.MT88.4 R40, [R135+0x2100] ;  /* 0x002100008728783b */ /* 0x000fe40000004200 */
[----:B------:R-:W-:Y:S01]  /*36c0*/  FSEL R33, R20, -INF , P0 ;  /* 0xff80000014217808 */ /* 0x000fe20000000000 */
[----:B------:R-:W-:Y:S01]  /*36d0*/  HMMA.16816.F32 R60, R12, R10, R60 ;  /* 0x0000000a0c3c723c */ /* 0x000fe2000000183c */
[C---:B------:R-:W-:Y:S01]  /*36e0*/  ISETP.GT.AND P0, PT, R32.reuse, 0x1, PT ;  /* 0x000000012000780c */ /* 0x040fe20003f04270 */
[----:B------:R-:W-:Y:S03]  /*36f0*/  LDSM.16.MT88.4 R124, [R135+0x100] ;  /* 0x00010000877c783b */ /* 0x000fe60000004200 */
[----:B------:R-:W-:Y:S01]  /*3700*/  FSEL R8, R21, -INF , P0 ;  /* 0xff80000015087808 */ /* 0x000fe20000000000 */
[----:B------:R-:W-:Y:S01]  /*3710*/  LDSM.16.MT88.4 R104, [R171+0x100] ;  /* 0x00010000ab68783b */ /* 0x000fe20000004200 */
[----:B------:R-:W-:Y:S01]  /*3720*/  ISETP.GT.AND P0, PT, R32, 0x8, PT ;  /* 0x000000082000780c */ /* 0x000fe20003f04270 */
[----:B------:R-:W-:Y:S01]  /*3730*/  HMMA.16816.F32 R68, R48, R84, R68 ;  /* 0x000000543044723c */ /* 0x000fe20000001844 */
[----:B-1----:R-:W-:Y:S01]  /*3740*/  FMNMX.FTZ R0, R33, R8, !PT ;  /* 0x0000000821007209 */ /* 0x002fe20007810000 */
[----:B------:R-:W-:Y:S01]  /*3750*/  LDSM.16.MT88.4 R112, [R134+0x100] ;  /* 0x000100008670783b */ /* 0x000fe20000004200 */
[----:B------:R-:W-:-:S02]  /*3760*/  FSEL R35, R16, -INF , P0 ;  /* 0xff80000010237808 */ /* 0x000fc40000000000 */
[----:B------:R-:W-:Y:S01]  /*3770*/  ISETP.GT.AND P0, PT, R32, 0x9, PT ;  /* 0x000000092000780c */ /* 0x000fe20003f04270 */
[----:B------:R-:W-:Y:S01]  /*3780*/  LDSM.16.MT88.4 R120, [R4+0x100] ;  /* 0x000100000478783b */ /* 0x000fe20000004200 */
[----:B------:R-:W-:Y:S01]  /*3790*/  FMNMX.FTZ R0, R35, R0, !PT ;  /* 0x0000000023007209 */ /* 0x000fe20007810000 */
[----:B----4-:R-:W-:Y:S01]  /*37a0*/  HMMA.16816.F32 R56, R12, R24, R56 ;  /* 0x000000180c38723c */ /* 0x010fe20000001838 */
[----:B--2---:R-:W-:Y:S01]  /*37b0*/  IMAD.IADD R9, R6, 0x1, R9 ;  /* 0x0000000106097824 */ /* 0x004fe200078e0209 */
[----:B------:R-:W-:Y:S04]  /*37c0*/  LDSM.16.MT88.4 R80, [R171+0x4100] ;  /* 0x00410000ab50783b */ /* 0x000fe80000004200 */
[----:B------:R-:W-:Y:S01]  /*37d0*/  IMNMX R34, R34, R9, PT ;  /* 0x0000000922227217 */ /* 0x000fe20003800200 */
[----:B------:R-:W-:Y:S01]  /*37e0*/  LDSM.16.MT88.4 R88, [R134+0x4100] ;  /* 0x004100008658783b */ /* 0x000fe20000004200 */
[----:B------:R-:W-:Y:S01]  /*37f0*/  FSEL R25, R17, -INF , P0 ;  /* 0xff80000011197808 */ /* 0x000fe20000000000 */
[----:B------:R-:W-:Y:S01]  /*3800*/  HMMA.16816.F32 R44, R48, R86, R44 ;  /* 0x00000056302c723c */ /* 0x000fe2000000182c */
[----:B------:R-:W-:Y:S01]  /*3810*/  ISETP.GT.AND P0, PT, R32, 0x10, PT ;  /* 0x000000102000780c */ /* 0x000fe20003f04270 */
[----:B------:R-:W-:Y:S01]  /*3820*/  LDSM.16.MT88.4 R48, [R171+0x2100] ;  /* 0x00210000ab30783b */ /* 0x000fe20000004200 */
[----:B------:R-:W-:-:S02]  /*3830*/  FMNMX.FTZ R0, R25, R0, !PT ;  /* 0x0000000019007209 */ /* 0x000fc40007810000 */
[----:B------:R-:W-:Y:S01]  /*3840*/  FSEL R17, R64, -INF , P0 ;  /* 0xff80000040117808 */ /* 0x000fe20000000000 */
[----:B------:R-:W-:Y:S01]  /*3850*/  LDSM.16.MT88.4 R136, [R171+0x900] ;  /* 0x00090000ab88783b */ /* 0x000fe20000004200 */
[C---:B------:R-:W-:Y:S01]  /*3860*/  ISETP.GT.AND P0, PT, R32.reuse, 0x11, PT ;  /* 0x000000112000780c */ /* 0x040fe20003f04270 */
[C---:B------:R-:W-:Y:S01]  /*3870*/  HMMA.16816.F32 R72, R12.reuse, R26, R72 ;  /* 0x0000001a0c48723c */ /* 0x040fe20000001848 */
[----:B------:R-:W-:Y:S02]  /*3880*/  FMNMX.FTZ R0, R17, R0, !PT ;  /* 0x0000000011007209 */ /* 0x000fe40007810000 */
[----:B------:R-:W-:Y:S02]  /*3890*/  FSEL R21, R65, -INF , P0 ;  /* 0xff80000041157808 */ /* 0x000fe40000000000 */
[----:B------:R-:W-:Y:S02]  /*38a0*/  ISETP.GT.AND P0, PT, R32, 0x18, PT ;  /* 0x000000182000780c */ /* 0x000fe40003f04270 */
[----:B------:R-:W-:Y:S01]  /*38b0*/  FMNMX.FTZ R0, R21, R0, !PT ;  /* 0x0000000015007209 */ /* 0x000fe20007810000 */
[----:B------:R-:W-:Y:S01]  /*38c0*/  HMMA.16816.F32 R68, R12, R28, R68 ;  /* 0x0000001c0c44723c */ /* 0x000fe20000001844 */
[----:B------:R-:W-:-:S02]  /*38d0*/  FSEL R5, R60, -INF , P0 ;  /* 0xff8000003c057808 */ /* 0x000fc40000000000 */
[C---:B------:R-:W-:Y:S02]  /*38e0*/  ISETP.GT.AND P0, PT, R32.reuse, 0x19, PT ;  /* 0x000000192000780c */ /* 0x040fe40003f04270 */
[----:B------:R-:W-:Y:S02]  /*38f0*/  FMNMX.FTZ R0, R5, R0, !PT ;  /* 0x0000000005007209 */ /* 0x000fe40007810000 */
[----:B------:R-:W-:Y:S01]  /*3900*/  FSEL R7, R61, -INF , P0 ;  /* 0xff8000003d077808 */ /* 0x000fe20000000000 */
[----:B------:R-:W-:Y:S01]  /*3910*/  HMMA.16816.F32 R44, R12, R30, R44 ;  /* 0x0000001e0c2c723c */ /* 0x000fe2000000182c */
[----:B------:R-:W-:Y:S02]  /*3920*/  ISETP.GT.AND P0, PT, R32, 0x20, PT ;  /* 0x000000202000780c */ /* 0x000fe40003f04270 */
[----:B------:R-:W-:Y:S02]  /*3930*/  FMNMX.FTZ R0, R7, R0, !PT ;  /* 0x0000000007007209 */ /* 0x000fe40007810000 */
[----:B------:R-:W-:-:S02]  /*3940*/  FSEL R167, R56, -INF , P0 ;  /* 0xff80000038a77808 */ /* 0x000fc40000000000 */
[C---:B------:R-:W-:Y:S02]  /*3950*/  ISETP.GT.AND P0, PT, R32.reuse, 0x21, PT ;  /* 0x000000212000780c */ /* 0x040fe40003f04270 */
[----:B------:R-:W-:Y:S02]  /*3960*/  FMNMX.FTZ R0, R167, R0, !PT ;  /* 0x00000000a7007209 */ /* 0x000fe40007810000 */
[----:B------:R-:W-:Y:S02]  /*3970*/  FSEL R213, R57, -INF , P0 ;  /* 0xff80000039d57808 */ /* 0x000fe40000000000 */
        /* <DEDUP_REMOVED lines=15> */
[----:B------:R-:W-:Y:S02]  /*3a70*/  ISETP.GT.AND P0, PT, R32, 0x39, PT ;  /* 0x000000392000780c */ /* 0x000fe40003f04270 */
[----:B------:R-:W-:Y:S02]  /*3a80*/  FMNMX.FTZ R0, R189, R0, !PT ;  /* 0x00000000bd007209 */ /* 0x000fe40007810000 */
[----:B------:R-:W-:Y:S02]  /*3a90*/  FSEL R179, R45, -INF , P0 ;  /* 0xff8000002db37808 */ /* 0x000fe40000000000 */
[----:B------:R-:W-:Y:S02]  /*3aa0*/  ISETP.GT.AND P0, PT, R34, RZ, PT ;  /* 0x000000ff2200720c */ /* 0x000fe40003f04270 */
[----:B------:R-:W-:Y:S02]  /*3ab0*/  FMNMX.FTZ R0, R179, R0, !PT ;  /* 0x00000000b3007209 */ /* 0x000fe40007810000 */
[----:B------:R-:W-:-:S02]  /*3ac0*/  FSEL R22, R22, -INF , P0 ;  /* 0xff80000016167808 */ /* 0x000fc40000000000 */
[C---:B------:R-:W-:Y:S01]  /*3ad0*/  ISETP.GT.AND P0, PT, R34.reuse, 0x1, PT ;  /* 0x000000012200780c */ /* 0x040fe20003f04270 */
[----:B------:R-:W1:Y:S03]  /*3ae0*/  SHFL.BFLY PT, R29, R0, 0x2, 0x1f ;  /* 0x0c401f00001d7f89 */ /* 0x000e6600000e0000 */
        /* <DEDUP_REMOVED lines=13> */
[----:B------:R-:W-:Y:S01]  /*3bc0*/  ISETP.GT.AND P0, PT, R34, 0x18, PT ;  /* 0x000000182200780c */ /* 0x000fe20003f04270 */
[----:B------:R-:W-:Y:S01]  /*3bd0*/  LDSM.16.MT88.4 R64, [R163+0x2100] ;  /* 0x00210000a340783b */ /* 0x000fe20000004200 */
        /* <DEDUP_REMOVED lines=43> */
[--C-:B------:R-:W-:Y:S02]  /*3e90*/  FFMA.FTZ R156, R35, c[0x0][0x2d0], -R140.reuse ;  /* 0x0000b400239c7a23 */ /* 0x100fe4000001088c */
[--C-:B------:R-:W-:Y:S01]  /*3ea0*/  FFMA.FTZ R153, R25, c[0x0][0x2d0], -R140.reuse ;  /* 0x0000b40019997a23 */ /* 0x100fe2000001088c */
[----:B------:R-:W-:Y:S01]  /*3eb0*/  MUFU.EX2 R159, R159 ;  /* 0x0000009f009f7308 */ /* 0x000fe20000000800 */
[--C-:B------:R-:W-:Y:S01]  /*3ec0*/  FFMA.FTZ R151, R5, c[0x0][0x2d0], -R140.reuse ;  /* 0x0000b40005977a23 */ /* 0x100fe2000001088c */
[----:B------:R-:W-:Y:S01]  /*3ed0*/  LDSM.16.MT88.4 R32, [R134+0x900] ;  /* 0x000900008620783b */ /* 0x000fe20000004200 */
[----:B------:R-:W-:-:S02]  /*3ee0*/  FFMA.FTZ R148, R7, c[0x0][0x2d0], -R140 ;  /* 0x0000b40007947a23 */ /* 0x000fc4000001088c */
[--C-:B------:R-:W-:Y:S01]  /*3ef0*/  FFMA.FTZ R157, R17, c[0x0][0x2d0], -R140.reuse ;  /* 0x0000b400119d7a23 */ /* 0x100fe2000001088c */
[----:B------:R-:W2:Y:S01]  /*3f00*/  LDSM.16.MT88.4 R4, [R4+0x4100] ;  /* 0x004100000404783b */ /* 0x000ea20000004200 */
[--C-:B------:R-:W-:Y:S01]  /*3f10*/  FFMA.FTZ R152, R21, c[0x0][0x2d0], -R140.reuse ;  /* 0x0000b40015987a23 */ /* 0x100fe2000001088c */
[----:B------:R-:W3:Y:S01]  /*3f20*/  MUFU.EX2 R158, R158 ;  /* 0x0000009e009e7308 */ /* 0x000ee20000000800 */
        /* <DEDUP_REMOVED lines=9> */
[--C-:B------:R-:W-:Y:S01]  /*3fc0*/  FFMA.FTZ R174, R205, c[0x0][0x2d0], -R140.reuse ;  /* 0x0000b400cdae7a23 */ /* 0x100fe2000001088c */
[----:B------:R-:W-:Y:S01]  /*3fd0*/  FSEL R168, R168, RZ, P0 ;  /* 0x000000ffa8a87208 */ /* 0x000fe20000000000 */
[--C-:B------:R-:W-:Y:S01]  /*3fe0*/  FFMA.FTZ R197, R197, c[0x0][0x2d0], -R140.reuse ;  /* 0x0000b400c5c57a23 */ /* 0x100fe2000001088c */
[----:B------:R-:W-:Y:S01]  /*3ff0*/  PLOP3.LUT P0, PT, PT, PT, UP0, 0x40, 0x0 ;  /* 0x000000000000781c */ /* 0x000fe20003f0e808 */
[----:B------:R-:W-:Y:S01]  /*4000*/  FFMA.FTZ R176, R189, c[0x0][0x2d0], -R140 ;  /* 0x0000b400bdb07a23 */ /* 0x000fe2000001088c */
[----:B------:R-:W1:Y:S01]  /*4010*/  MUFU.EX2 R153, R153 ;  /* 0x0000009900997308 */ /* 0x000e620000000800 */
[--C-:B------:R-:W-:Y:S01]  /*4020*/  FFMA.FTZ R161, R22, c[0x0][0x2d0], -R168.reuse ;  /* 0x0000b40016a17a23 */ /* 0x100fe200000108a8 */
[----:B---3--:R-:W-:Y:S01]  /*4030*/  F2FP.PACK_AB R96, R158, R159 ;  /* 0x0000009f9e60723e */ /* 0x008fe200000000ff */
[--C-:B------:R-:W-:Y:S02]  /*4040*/  FFMA.FTZ R160, R27, c[0x0][0x2d0], -R168.reuse ;  /* 0x0000b4001ba07a23 */ /* 0x100fe400000108a8 */
[--C-:B------:R-:W-:Y:S01]  /*4050*/  FFMA.FTZ R162, R23, c[0x0][0x2d0], -R168.reuse ;  /* 0x0000b40017a27a23 */ /* 0x100fe200000108a8 */
[----:B------:R-:W-:Y:S01]  /*4060*/  LDSM.16.MT88.4 R24, [R171+0x2900] ;  /* 0x00290000ab18783b */ /* 0x000fe20000004200 */
[--C-:B------:R-:W-:Y:S01]  /*4070*/  FFMA.FTZ R155, R19, c[0x0][0x2d0], -R168.reuse ;  /* 0x0000b400139b7a23 */ /* 0x100fe200000108a8 */
[----:B------:R-:W-:Y:S01]  /*4080*/  MUFU.EX2 R161, R161 ;  /* 0x000000a100a17308 */ /* 0x000fe20000000800 */
[--C-:B------:R-:W-:Y:S01]  /*4090*/  FFMA.FTZ R150, R11, c[0x0][0x2d0], -R168.reuse ;  /* 0x0000b4000b967a23 */ /* 0x100fe200000108a8 */
[----:B------:R-:W-:Y:S01]  /*40a0*/  LDSM.16.MT88.4 R16, [R134+0x2900] ;  /* 0x002900008610783b */ /* 0x000fe20000004200 */
[----:B------:R-:W-:-:S02]  /*40b0*/  FFMA.FTZ R3, R9, c[0x0][0x2d0], -R168 ;  /* 0x0000b40009037a23 */ /* 0x000fc400000108a8 */
[--C-:B------:R-:W-:Y:S01]  /*40c0*/  FFMA.FTZ R154, R15, c[0x0][0x2d0], -R168.reuse ;  /* 0x0000b4000f9a7a23 */ /* 0x100fe200000108a8 */
[----:B------:R-:W3:Y:S01]  /*40d0*/  LDSM.16.MT88.4 R8, [R135+0x2900] ;  /* 0x002900008708783b */ /* 0x000ee20000004200 */
[--C-:B------:R-:W-:Y:S01]  /*40e0*/  FFMA.FTZ R149, R13, c[0x0][0x2d0], -R168.reuse ;  /* 0x0000b4000d957a23 */ /* 0x100fe200000108a8 */
[----:B------:R-:W4:Y:S01]  /*40f0*/  MUFU.EX2 R160, R160 ;  /* 0x000000a000a07308 */ /* 0x000f220000000800 */
[----:B-1----:R-:W-:Y:S01]  /*4100*/  F2FP.PACK_AB R98, R153, R156 ;  /* 0x0000009c9962723e */ /* 0x002fe200000000ff */
[----:B------:R-:W1:Y:S01]  /*4110*/  LDSM.16.MT88.4 R20, [R135+0x900] ;  /* 0x000900008714783b */ /* 0x000e620000004200 */
[--C-:B------:R-:W-:Y:S02]  /*4120*/  FFMA.FTZ R170, R209, c[0x0][0x2d0], -R168.reuse ;  /* 0x0000b400d1aa7a23 */ /* 0x100fe400000108a8 */
[--C-:B------:R-:W-:Y:S01]  /*4130*/  FFMA.FTZ R173, R173, c[0x0][0x2d0], -R168.reuse ;  /* 0x0000b400adad7a23 */ /* 0x100fe200000108a8 */
[----:B------:R-:W5:Y:S01]  /*4140*/  LDSM.16.MT88.4 R12, [R163+0x2900] ;  /* 0x00290000a30c783b */ /* 0x000f620000004200 */
[--C-:B------:R-:W-:Y:S01]  /*4150*/  FFMA.FTZ R172, R207, c[0x0][0x2d0], -R168.reuse ;  /* 0x0000b400cfac7a23 */ /* 0x100fe200000108a8 */
[----:B------:R-:W-:Y:S01]  /*4160*/  MUFU.EX2 R162, R162 ;  /* 0x000000a200a27308 */ /* 0x000fe20000000800 */
[----:B------:R-:W-:-:S02]  /*4170*/  FFMA.FTZ R175, R175, c[0x0][0x2d0], -R168 ;  /* 0x0000b400afaf7a23 */ /* 0x000fc400000108a8 */
[----:B------:R-:W-:Y:S02]  /*4180*/  FFMA.FTZ R179, R179, c[0x0][0x2d0], -R140 ;  /* 0x0000b400b3b37a23 */ /* 0x000fe4000001088c */
[--C-:B------:R-:W-:Y:S02]  /*4190*/  FFMA.FTZ R177, R177, c[0x0][0x2d0], -R168.reuse ;  /* 0x0000b400b1b17a23 */ /* 0x100fe400000108a8 */
[--C-:B------:R-:W-:Y:S01]  /*41a0*/  FFMA.FTZ R178, R143, c[0x0][0x2d0], -R168.reuse ;  /* 0x0000b4008fb27a23 */ /* 0x100fe200000108a8 */
[----:B------:R-:W2:Y:S01]  /*41b0*/  MUFU.EX2 R155, R155 ;  /* 0x0000009b009b7308 */ /* 0x000ea20000000800 */
[----:B----4-:R-:W-:Y:S01]  /*41c0*/  F2FP.PACK_AB R97, R160, R161 ;  /* 0x000000a1a061723e */ /* 0x010fe200000000ff */
[--C-:B------:R-:W-:Y:S02]  /*41d0*/  FFMA.FTZ R188, R141, c[0x0][0x2d0], -R168.reuse ;  /* 0x0000b4008dbc7a23 */ /* 0x100fe400000108a8 */
[----:B------:R-:W-:Y:S01]  /*41e0*/  FFMA.FTZ R169, R169, c[0x0][0x2d0], -R168 ;  /* 0x0000b400a9a97a23 */ /* 0x000fe200000108a8 */
[----:B------:R-:W-:Y:S01]  /*41f0*/  LDSM.16.MT88.4 R140, [R171+0x3900] ;  /* 0x00390000ab8c783b */ /* 0x000fe20000004200 */
[----:B------:R-:W-:-:S02]  /*4200*/  FADD.FTZ R159, R159, R158 ;  /* 0x0000009e9f9f7221 */ /* 0x000fc40000010000 */
[----:B------:R-:W-:Y:S01]  /*4210*/  MUFU.EX2 R157, R157 ;  /* 0x0000009d009d7308 */ /* 0x000fe20000000800 */
[----:B------:R-:W-:Y:S02]  /*4220*/  FADD.FTZ R161, R161, R160 ;  /* 0x000000a0a1a17221 */ /* 0x000fe40000010000 */
[----:B------:R-:W-:-:S04]  /*4230*/  FADD.FTZ R156, R156, R159 ;  /* 0x0000009f9c9c7221 */ /* 0x000fc80000010000 */
[----:B------:R-:W-:Y:S01]  /*4240*/  FADD.FTZ R156, R153, R156 ;  /* 0x0000009c999c7221 */ /* 0x000fe20000010000 */
[----:B--2---:R-:W-:Y:S01]  /*4250*/  F2FP.PACK_AB R99, R155, R162 ;  /* 0x000000a29b63723e */ /* 0x004fe200000000ff */
        /* <DEDUP_REMOVED lines=208> */
[----:B------:R-:W-:Y:S02]  /*4f60*/  IMAD.IADD R7, R9, 0x1, R6 ;  /* 0x0000000109077824 */ /* 0x000fe400078e0206 */
[----:B------:R-:W-:Y:S01]  /*4f70*/  IMAD.MOV.U32 R6, RZ, RZ, R8 ;  /* 0x000000ffff067224 */ /* 0x000fe200078e0008 */
[----:B------:R-:W-:Y:S01]  /*4f80*/  SEL R8, RZ, 0x10, P5 ;  /* 0x00000010ff087807 */ /* 0x000fe20002800000 */
[----:B------:R-:W-:-:S03]  /*4f90*/  IMAD.SHL.U32 R9, R200, 0x2, RZ ;  /* 0x00000002c8097824 */ /* 0x000fc600078e00ff */
[----:B------:R-:W-:-:S04]  /*4fa0*/  IADD3 R18, -R8, 0x10, RZ ;  /* 0x0000001008127810 */ /* 0x000fc80007ffe1ff */
[----:B------:R-:W-:Y:S02]  /*4fb0*/  LOP3.LUT R18, R18, 0xf, RZ, 0xc0, !PT ;  /* 0x0000000f12127812 */ /* 0x000fe400078ec0ff */
[----:B--2---:R-:W-:Y:S01]  /*4fc0*/  SHF.R.S32.HI R11, RZ, 0x1f, R192 ;  /* 0x0000001fff0b7819 */ /* 0x004fe200000114c0 */
[----:B------:R-:W-:Y:S01]  /*4fd0*/  IMAD.WIDE.U32 R4, R192, c[0x0][0x1f0], R6 ;  /* 0x00007c00c0047a25 */ /* 0x000fe200078e0006 */
[----:B------:R-:W-:-:S03]  /*4fe0*/  SHF.L.U64.HI R7, R199, 0x1, R132 ;  /* 0x00000001c7077819 */ /* 0x000fc60000010284 */
[----:B------:R-:W-:Y:S01]  /*4ff0*/  IMAD R11, R11, c[0x0][0x1f0], RZ ;  /* 0x00007c000b0b7a24 */ /* 0x000fe200078e02ff */
[----:B------:R-:W-:Y:S01]  /*5000*/  IADD3 R4, P0, R4, UR20, RZ ;  /* 0x0000001404047c10 */ /* 0x000fe2000ff1e0ff */
[----:B------:R-:W-:Y:S02]  /*5010*/  IMAD.SHL.U32 R6, R199, 0x2, RZ ;  /* 0x00000002c7067824 */ /* 0x000fe400078e00ff */
[----:B------:R-:W-:-:S05]  /*5020*/  IMAD R11, R192, c[0x0][0x1f4], R11 ;  /* 0x00007d00c00b7a24 */ /* 0x000fca00078e020b */
[----:B------:R-:W-:Y:S02]  /*5030*/  IADD3.X R11, R5, UR17, R11, P0, !PT ;  /* 0x00000011050b7c10 */ /* 0x000fe400087fe40b */
[C---:B------:R-:W-:Y:S02]  /*5040*/  LEA R12, P0, R4.reuse, c[0x0][0x1c8], 0x1 ;  /* 0x00007200040c7a11 */ /* 0x040fe400078008ff */
        /* <DEDUP_REMOVED lines=30> */
.L_x_1350:
[----:B------:R-:W-:Y:S01]  /*5230*/  ULDC.64 UR4, c[0x0][0x2c8] ;  /* 0x0000b20000047ab9 */ /* 0x000fe20000000a00 */
[----:B------:R-:W0:Y:S01]  /*5240*/  LDGDEPBAR ;  /* 0x00000000000079af */ /* 0x000e220000000000 */
[----:B------:R-:W-:-:S04]  /*5250*/  UIMAD.WIDE.U32 UR22, UR15, UR4, URZ ;  /* 0x000000040f1672a5 */ /* 0x000fc8000f8e003f */
[----:B------:R-:W-:Y:S02]  /*5260*/  @UP1 USHF.R.U32.HI UR15, URZ, UR5, UR23 ;  /* 0x000000053f0f1299 */ /* 0x000fe40008011617 */
[----:B------:R-:W-:Y:S02]  /*5270*/  UIADD3 UR23, UR13, -0x2, URZ ;  /* 0xfffffffe0d177890 */ /* 0x000fe4000fffe03f */
[----:B------:R-:W-:Y:S02]  /*5280*/  UIADD3 UR15, UR15, UR9, -UR12 ;  /* 0x000000090f0f7290 */ /* 0x000fe4000fffe80c */
[----:B------:R-:W-:Y:S02]  /*5290*/  UMOV UR13, URZ ;  /* 0x0000003f000d7c82 */ /* 0x000fe40008000000 */
[----:B------:R-:W-:Y:S02]  /*52a0*/  USHF.R.S32.HI UR4, URZ, 0x1f, UR15 ;  /* 0x0000001f3f047899 */ /* 0x000fe4000801140f */
[----:B------:R-:W-:-:S02]  /*52b0*/  UMOV UR5, 0x1 ;  /* 0x0000000100057882 */ /* 0x000fc40000000000 */
[----:B------:R-:W-:-:S04]  /*52c0*/  ULEA.HI UR4, UR4, UR15, URZ, 0x6 ;  /* 0x0000000f04047291 */ /* 0x000fc8000f8f303f */
[----:B------:R-:W-:-:S04]  /*52d0*/  USHF.R.S32.HI UR22, URZ, 0x6, UR4 ;  /* 0x000000063f167899 */ /* 0x000fc80008011404 */
[----:B------:R-:W-:-:S04]  /*52e0*/  UISETP.LT.AND UP0, UPT, URZ, UR22, UPT ;  /* 0x000000163f00728c */ /* 0x000fc8000bf01270 */
[----:B------:R-:W-:-:S04]  /*52f0*/  USEL UR22, URZ, UR22, !UP0 ;  /* 0x000000163f167287 */ /* 0x000fc8000c000000 */
[----:B------:R-:W-:-:S06]  /*5300*/  UISETP.GE.AND UP0, UPT, UR23, UR22, UPT ;  /* 0x000000161700728c */ /* 0x000fcc000bf06270 */
[----:B------:R-:W-:-:S13]  /*5310*/  PLOP3.LUT P0, PT, PT, PT, UP0, 0x40, 0x0 ;  /* 0x000000000000781c */ /* 0x000fda0003f0e808 */
[----:B------:R-:W-:Y:S05]  /*5320*/  @P0 BRA `(.L_x_1351) ;  /* 0x0000323000000947 */ /* 0x000fea0003800000 */
        /* <DEDUP_REMOVED lines=15> */
.L_x_1354:
[----:B------:R-:W-:Y:S04]  /*5420*/  DEPBAR.LE SB0, 0x2 ;  /* 0x000080800000791a */ /* 0x000fe80000000000 */
[----:B------:R-:W-:Y:S01]  /*5430*/  BAR.SYNC.DEFER_BLOCKING 0x0 ;  /* 0x0000000000007b1d */ /* 0x000fe20000010000 */
[----:B------:R-:W-:Y:S01]  /*5440*/  MOV R2, UR5 ;  /* 0x0000000500027c02 */ /* 0x000fe20008000f00 */
[----:B------:R-:W-:Y:S04]  /*5450*/  UISETP.GE.AND UP0, UPT, UR23, 0x1, UPT ;  /* 0x000000011700788c */ /* 0x000fe8000bf06270 */
[C---:B------:R-:W-:Y:S02]  /*5460*/  IMAD R189, R2.reuse, 0x6000, R186 ;  /* 0x0000600002bd7824 */ /* 0x040fe400078e02ba */
[----:B------:R-:W-:Y:S01]  /*5470*/  IMAD R0, R2, 0x6000, R185 ;  /* 0x0000600002007824 */ /* 0x000fe200078e02b9 */
[----:B------:R-:W-:Y:S02]  /*5480*/  PLOP3.LUT P0, PT, PT, PT, UP0, 0x80, 0x0 ;  /* 0x000000000000781c */ /* 0x000fe40003f0f008 */
[----:B------:R-:W-:Y:S02]  /*5490*/  IADD3 R2, R182, R189, RZ ;  /* 0x000000bdb6027210 */ /* 0x000fe40007ffe0ff */
[----:B------:R2:W3:Y:S04]  /*54a0*/  LDSM.16.M88.4 R140, [R0+0xc100] ;  /* 0x00c10000008c783b */ /* 0x0004e80000000200 */
[----:B-1----:R2:W1:Y:S04]  /*54b0*/  LDSM.16.M88.4 R144, [R0+0xc900] ;  /* 0x00c900000090783b */ /* 0x0024680000000200 */
[----:B------:R2:W4:Y:S04]  /*54c0*/  LDSM.16.M88.4 R148, [R0+0xd100] ;  /* 0x00d100000094783b */ /* 0x0005280000000200 */
[----:B------:R2:W1:Y:S04]  /*54d0*/  LDSM.16.M88.4 R152, [R0+0xd900] ;  /* 0x00d900000098783b */ /* 0x0004680000000200 */
[----:B------:R2:W1:Y:S04]  /*54e0*/  LDSM.16.M88.4 R136, [R187] ;  /* 0x00000000bb88783b */ /* 0x0004680000000200 */
[----:B------:R2:W1:Y:S04]  /*54f0*/  LDSM.16.M88.4 R156, [R183] ;  /* 0x00000000b79c783b */ /* 0x0004680000000200 */
[----:B------:R2:W1:Y:S04]  /*5500*/  LDSM.16.M88.4 R160, [R2] ;  /* 0x0000000002a0783b */ /* 0x0004680000000200 */
[----:B------:R2:W1:Y:S04]  /*5510*/  LDSM.16.M88.4 R164, [R2+0x800] ;  /* 0x0008000002a4783b */ /* 0x0004680000000200 */
[----:B------:R2:W1:Y:S04]  /*5520*/  LDSM.16.M88.4 R168, [R2+0x1000] ;  /* 0x0010000002a8783b */ /* 0x0004680000000200 */
[----:B------:R2:W1:Y:S01]  /*5530*/  LDSM.16.M88.4 R172, [R2+0x1800] ;  /* 0x0018000002ac783b */ /* 0x0004620000000200 */
[----:B------:R-:W-:-:S05]  /*5540*/  @!P0 BRA `(.L_x_1352) ;  /* 0x000002f000008947 */ /* 0x000fca0003800000 */
        /* <DEDUP_REMOVED lines=13> */
[----:B--2---:R-:W-:Y:S04]  /*5620*/  IADD3 R0, P0, R6, UR24, RZ ;  /* 0x0000001806007c10 */ /* 0x004fe8000ff1e0ff */
[----:B------:R-:W-:Y:S02]  /*5630*/  IADD3.X R7, R7, UR14, R4, P0, !PT ;  /* 0x0000000e07077c10 */ /* 0x000fe400087fe404 */
[C---:B------:R-:W-:Y:S04]  /*5640*/  LEA R13, P0, R0.reuse, c[0x0][0x1f8], 0x1 ;  /* 0x00007e00000d7a11 */ /* 0x040fe800078008ff */
[----:B------:R-:W-:Y:S01]  /*5650*/  LEA.HI.X R12, R0, c[0x0][0x1fc], R7, 0x1, P0 ;  /* 0x00007f00000c7a11 */ /* 0x000fe200000f0c07 */
[----:B------:R-:W2:Y:S01]  /*5660*/  SHFL.IDX PT, R6, R13, 0x1, 0x181f ;  /* 0x00381f000d067f89 */ /* 0x000ea200000e0000 */
[----:B------:R-:W-:Y:S03]  /*5670*/  IADD3 R7, -R201, 0x10, RZ ;  /* 0x00000010c9077810 */ /* 0x000fe60007ffe1ff */
[----:B------:R-:W5:Y:S01]  /*5680*/  SHFL.IDX PT, R0, R12, 0x1, 0x181f ;  /* 0x00381f000c007f89 */ /* 0x000f6200000e0000 */
[----:B------:R-:W-:Y:S03]  /*5690*/  LOP3.LUT R7, R7, 0xf, RZ, 0xc0, !PT ;  /* 0x0000000f07077812 */ /* 0x000fe600078ec0ff */
[----:B------:R-:W4:Y:S04]  /*56a0*/  SHFL.IDX PT, R5, R13, RZ, 0x181f ;  /* 0x00181fff0d057589 */ /* 0x000f2800000e0000 */
[----:B------:R3:W1:Y:S01]  /*56b0*/  SHFL.IDX PT, R4, R12, RZ, 0x181f ;  /* 0x00181fff0c047589 */ /* 0x00066200000e0000 */
[----:B--2---:R-:W-:Y:S04]  /*56c0*/  IADD3 R10, P1, P0, R11, R6, R210 ;  /* 0x000000060b0a7210 */ /* 0x004fe8000783e0d2 */
[----:B-----5:R-:W-:Y:S02]  /*56d0*/  IADD3.X R11, RZ, R0, R211, P1, P0 ;  /* 0x00000000ff0b7210 */ /* 0x020fe40000fe04d3 */
[----:B------:R-:W-:Y:S04]  /*56e0*/  IADD3 R8, P1, P0, R8, R6, R207 ;  /* 0x0000000608087210 */ /* 0x000fe8000783e0cf */
[----:B------:R-:W-:Y:S02]  /*56f0*/  IADD3.X R9, RZ, R0, R208, P1, P0 ;  /* 0x00000000ff097210 */ /* 0x000fe40000fe04d0 */
[----:B------:R-:W-:Y:S04]  /*5700*/  IADD3 R6, P1, P0, R7, R6, R204 ;  /* 0x0000000607067210 */ /* 0x000fe8000783e0cc */
[----:B------:R-:W-:Y:S01]  /*5710*/  IADD3.X R7, RZ, R0, R205, P1, P0 ;  /* 0x00000000ff077210 */ /* 0x000fe20000fe04cd */
[----:B------:R-:W-:Y:S01]  /*5720*/  IMAD.U32 R0, RZ, RZ, UR13 ;  /* 0x0000000dff007e24 */ /* 0x000fe2000f8e00ff */
[C---:B----4-:R-:W-:Y:S02]  /*5730*/  IADD3 R14, P1, R5.reuse, R210, RZ ;  /* 0x000000d2050e7210 */ /* 0x050fe40007f3e0ff */
[----:B---3--:R-:W-:Y:S03]  /*5740*/  IADD3 R12, P0, R5, R207, RZ ;  /* 0x000000cf050c7210 */ /* 0x008fe60007f1e0ff */
[C---:B-1----:R-:W-:Y:S01]  /*5750*/  IMAD.X R15, R4.reuse, 0x1, R211, P1 ;  /* 0x00000001040f7824 */ /* 0x042fe200008e06d3 */
[----:B------:R-:W-:Y:S01]  /*5760*/  ISETP.NE.U32.AND P1, PT, R209, RZ, PT ;  /* 0x000000ffd100720c */ /* 0x000fe20003f25070 */
[----:B------:R-:W-:Y:S01]  /*5770*/  IMAD.X R13, R4, 0x1, R208, P0 ;  /* 0x00000001040d7824 */ /* 0x000fe200000e06d0 */
[----:B------:R-:W-:Y:S01]  /*5780*/  IADD3 R16, P0, R5, R204, RZ ;  /* 0x000000cc05107210 */ /* 0x000fe20007f1e0ff */
[----:B------:R-:W-:Y:S04]  /*5790*/  IMAD R5, R0, 0x6000, R191 ;  /* 0x0000600000057824 */ /* 0x000fe800078e02bf */
[----:B------:R-:W-:Y:S01]  /*57a0*/  IMAD.X R17, R4, 0x1, R205, P0 ;  /* 0x0000000104117824 */ /* 0x000fe200000e06cd */
[----:B------:R1:W-:Y:S01]  /*57b0*/  LDGSTS.E.BYPASS.LTC128B.128 [R5], [R14.64], !P5 ;  /* 0x000000000e057fae */ /* 0x0003e2000e901d4a */
[----:B------:R-:W-:Y:S03]  /*57c0*/  ISETP.NE.U32.AND P0, PT, R201, RZ, PT ;  /* 0x000000ffc900720c */ /* 0x000fe60003f05070 */
[----:B------:R1:W-:Y:S04]  /*57d0*/  LDGSTS.E.BYPASS.LTC128B.128 [R5+0x2000], [R12.64], !P4 ;  /* 0x020000000c057fae */ /* 0x0003e8000e101d4a */
[----:B------:R1:W-:Y:S04]  /*57e0*/  LDGSTS.E.BYPASS.LTC128B.128 [R5+0x4000], [R16.64], !P6 ;  /* 0x0400000010057fae */ /* 0x0003e8000f101d4a */
[----:B------:R1:W-:Y:S01]  /*57f0*/  LDGSTS.E.BYPASS.LTC128B.128.ZFILL [R5+0x1000], [R10.64], P1 ;  /* 0x010000000a057fae */ /* 0x0003e20008941d4a */
[----:B------:R-:W-:Y:S11]  /*5800*/  ISETP.NE.U32.AND P1, PT, R206, RZ, PT ;  /* 0x000000ffce00720c */ /* 0x000ff60003f25070 */
[----:B------:R-:W-:Y:S02]  /*5810*/  @!UPT UIADD3 URZ, URZ, URZ, URZ ;  /* 0x0000003f3f3ff290 */ /* 0x000fe4000fffe03f */
[----:B------:R1:W-:Y:S04]  /*5820*/  LDGSTS.E.BYPASS.LTC128B.128.ZFILL [R5+0x3000], [R8.64], P1 ;  /* 0x0300000008057fae */ /* 0x0003e80008941d4a */
[----:B------:R1:W-:Y:S02]  /*5830*/  LDGSTS.E.BYPASS.LTC128B.128.ZFILL [R5+0x5000], [R6.64], P0 ;  /* 0x0500000006057fae */ /* 0x0003e40008141d4a */
.L_x_1352:
[C---:B-1-3--:R-:W-:Y:S01]  /*5840*/  HMMA.16816.F32 R4, R136.reuse, R140, RZ ;  /* 0x0000008c8804723c */ /* 0x04afe200000018ff */
[----:B------:R-:W-:Y:S01]  /*5850*/  LDSM.16.M88.4 R176, [R189+0x2000] ;  /* 0x00200000bdb0783b */ /* 0x000fe20000000200 */
[----:B------:R-:W-:Y:S01]  /*5860*/  UIMAD UR4, UR5, 0x6000, URZ ;  /* 0x00006000050478a4 */ /* 0x000fe2000f8e023f */
[----:B------:R-:W-:Y:S01]  /*5870*/  PLOP3.LUT P1, PT, PT, PT, UP1, 0x80, 0x0 ;  /* 0x000000000000781c */ /* 0x000fe20003f2f018 */
[----:B------:R-:W-:Y:S01]  /*5880*/  USHF.L.U32 UR15, UR23, 0x6, URZ ;  /* 0x00000006170f7899 */ /* 0x000fe2000800063f */
[CC--:B------:R-:W-:Y:S01]  /*5890*/  IADD3 R188, R133.reuse, R189.reuse, RZ ;  /* 0x000000bd85bc7210 */ /* 0x0c0fe20007ffe0ff */
[----:B------:R-:W-:Y:S01]  /*58a0*/  UISETP.GE.AND UP0, UPT, UR23, 0x2, UPT ;  /* 0x000000021700788c */ /* 0x000fe2000bf06270 */
[----:B--2---:R-:W-:Y:S01]  /*58b0*/  IADD3 R0, R133, R2, RZ ;  /* 0x0000000285007210 */ /* 0x004fe20007ffe0ff */
[C---:B------:R-:W-:Y:S01]  /*58c0*/  HMMA.16816.F32 R8, R136.reuse, R142, RZ ;  /* 0x0000008e8808723c */ /* 0x040fe200000018ff */
[----:B------:R-:W-:Y:S01]  /*58d0*/  LDSM.16.M88.4 R140, [R181] ;  /* 0x00000000b58c783b */ /* 0x000fe20000000200 */
[----:B------:R-:W-:Y:S01]  /*58e0*/  PLOP3.LUT P0, PT, PT, PT, UP1, 0x80, 0x0 ;  /* 0x000000000000781c */ /* 0x000fe20003f0f018 */
[----:B------:R-:W-:Y:S02]  /*58f0*/  UIADD3 UR26, UR13, 0x1, URZ ;  /* 0x000000010d1a7890 */ /* 0x000fe4000fffe03f */
[----:B------:R-:W-:Y:S03]  /*5900*/  UISETP.GE.AND UP2, UPT, UR13, 0x1, UPT ;  /* 0x000000010d00788c */ /* 0x000fe6000bf46270 */
[C---:B------:R-:W-:Y:S01]  /*5910*/  HMMA.16816.F32 R12, R136.reuse, R144, RZ ;  /* 0x00000090880c723c */ /* 0x040fe200000018ff */
[----:B------:R-:W0:Y:S01]  /*5920*/  LDGDEPBAR ;  /* 0x00000000000079af */ /* 0x000e220000000000 */
[----:B------:R-:W-:Y:S06]  /*5930*/  USEL UR13, UR26, URZ, !UP2 ;  /* 0x0000003f1a0d7287 */ /* 0x000fec000d000000 */
[C---:B------:R-:W-:Y:S01]  /*5940*/  HMMA.16816.F32 R16, R136.reuse, R146, RZ ;  /* 0x000000928810723c */ /* 0x040fe200000018ff */
[----:B------:R-:W1:Y:S07]  /*5950*/  LDSM.16.M88.4 R144, [R188] ;  /* 0x00000000bc90783b */ /* 0x000e6e0000000200 */
[C---:B----4-:R-:W-:Y:S08]  /*5960*/  HMMA.16816.F32 R20, R136.reuse, R148, RZ ;  /* 0x000000948814723c */ /* 0x050ff000000018ff */
[C---:B------:R-:W-:Y:S01]  /*5970*/  HMMA.16816.F32 R24, R136.reuse, R150, RZ ;  /* 0x000000968818723c */ /* 0x040fe200000018ff */
[----:B------:R-:W2:Y:S07]  /*5980*/  LDSM.16.M88.4 R148, [R188+0x800] ;  /* 0x00080000bc94783b */ /* 0x000eae0000000200 */
[C---:B------:R-:W-:Y:S08]  /*5990*/  HMMA.16816.F32 R28, R136.reuse, R152, RZ ;  /* 0x00000098881c723c */ /* 0x040ff000000018ff */
[----:B------:R-:W-:Y:S01]  /*59a0*/  HMMA.16816.F32 R32, R136, R154, RZ ;  /* 0x0000009a8820723c */ /* 0x000fe200000018ff */
[----:B------:R-:W3:Y:S07]  /*59b0*/  LDSM.16.M88.4 R136, [R188+0x1000] ;  /* 0x00100000bc88783b */ /* 0x000eee0000000200 */
[C---:B------:R-:W-:Y:S01]  /*59c0*/  HMMA.16816.F32 R4, R156.reuse, R160, R4 ;  /* 0x000000a09c04723c */ /* 0x040fe20000001804 */
[----:B------:R-:W4:Y:S07]  /*59d0*/  LDSM.16.M88.4 R152, [R188+0x1800] ;  /* 0x00180000bc98783b */ /* 0x000f2e0000000200 */
[C---:B------:R-:W-:Y:S01]  /*59e0*/  HMMA.16816.F32 R8, R156.reuse, R162, R8 ;  /* 0x000000a29c08723c */ /* 0x040fe20000001808 */
[----:B------:R-:W-:Y:S07]  /*59f0*/  LDSM.16.M88.4 R160, [R180] ;  /* 0x00000000b4a0783b */ /* 0x000fee0000000200 */
[C---:B------:R-:W-:Y:S08]  /*5a00*/  HMMA.16816.F32 R12, R156.reuse, R164, R12 ;  /* 0x000000a49c0c723c */ /* 0x040ff0000000180c */
[C---:B------:R-:W-:Y:S01]  /*5a10*/  HMMA.16816.F32 R16, R156.reuse, R166, R16 ;  /* 0x000000a69c10723c */ /* 0x040fe20000001810 */
[----:B------:R-:W5:Y:S07]  /*5a20*/  LDSM.16.M88.4 R164, [R0] ;  /* 0x0000000000a4783b */ /* 0x000f6e0000000200 */
[C---:B------:R-:W-:Y:S08]  /*5a30*/  HMMA.16816.F32 R20, R156.reuse, R168, R20 ;  /* 0x000000a89c14723c */ /* 0x040ff00000001814 */
[C---:B------:R-:W-:Y:S01]  /*5a40*/  HMMA.16816.F32 R24, R156.reuse, R170, R24 ;  /* 0x000000aa9c18723c */ /* 0x040fe20000001818 */
[----:B------:R-:W-:Y:S07]  /*5a50*/  LDSM.16.M88.4 R168, [R0+0x1800] ;  /* 0x0018000000a8783b */ /* 0x000fee0000000200 */
        /* <DEDUP_REMOVED lines=15> */
[----:B------:R-:W3:Y:S07]  /*5b50*/  LDSM.16.M88.4 R140, [R189+0x3000] ;  /* 0x00300000bd8c783b */ /* 0x000eee0000000200 */
[C---:B-----5:R-:W-:Y:S01]  /*5b60*/  HMMA.16816.F32 R4, R160.reuse, R164, R4 ;  /* 0x000000a4a004723c */ /* 0x060fe20000001804 */
[----:B------:R-:W-:Y:S07]  /*5b70*/  LDSM.16.M88.4 R152, [R2+0x2000] ;  /* 0x002000000298783b */ /* 0x000fee0000000200 */
[C---:B------:R-:W-:Y:S08]  /*5b80*/  HMMA.16816.F32 R8, R160.reuse, R166, R8 ;  /* 0x000000a6a008723c */ /* 0x040ff00000001808 */
[C---:B------:R-:W-:Y:S08]  /*5b90*/  HMMA.16816.F32 R12, R160.reuse, R156, R12 ;  /* 0x0000009ca00c723c */ /* 0x040ff0000000180c */
[C---:B------:R-:W-:Y:S08]  /*5ba0*/  HMMA.16816.F32 R16, R160.reuse, R158, R16 ;  /* 0x0000009ea010723c */ /* 0x040ff00000001810 */
[C---:B-1----:R-:W-:Y:S08]  /*5bb0*/  HMMA.16816.F32 R20, R160.reuse, R144, R20 ;  /* 0x00000090a014723c */ /* 0x042ff00000001814 */
[C---:B------:R-:W-:Y:S01]  /*5bc0*/  HMMA.16816.F32 R24, R160.reuse, R146, R24 ;  /* 0x00000092a018723c */ /* 0x040fe20000001818 */
[----:B------:R-:W1:Y:S07]  /*5bd0*/  LDSM.16.M88.4 R144, [R183+0x4000] ;  /* 0x00400000b790783b */ /* 0x000e6e0000000200 */
[C---:B------:R-:W-:Y:S08]  /*5be0*/  HMMA.16816.F32 R28, R160.reuse, R168, R28 ;  /* 0x000000a8a01c723c */ /* 0x040ff0000000181c */
[----:B------:R-:W-:Y:S01]  /*5bf0*/  HMMA.16816.F32 R32, R160, R170, R32 ;  /* 0x000000aaa020723c */ /* 0x000fe20000001820 */
[----:B------:R4:W-:Y:S07]  /*5c00*/  LDSM.16.M88.4 R168, [R2+0x4000] ;  /* 0x0040000002a8783b */ /* 0x0009ee0000000200 */
[C---:B------:R-:W-:Y:S07]  /*5c10*/  HMMA.16816.F32 R4, R172.reuse, R176, R4 ;  /* 0x000000b0ac04723c */ /* 0x040fee0000001804 */
[CC--:B------:R-:W-:Y:S01]  /*5c20*/  IADD3 R177, R182.reuse, R189.reuse, RZ ;  /* 0x000000bdb6b17210 */ /* 0x0c0fe20007ffe0ff */
[C---:B------:R-:W-:Y:S04]  /*5c30*/  HMMA.16816.F32 R8, R172.reuse, R178, R8 ;  /* 0x000000b2ac08723c */ /* 0x040fe80000001808 */
[----:B------:R-:W5:Y:S01]  /*5c40*/  LDSM.16.M88.4 R156, [R177+0x2800] ;  /* 0x00280000b19c783b */ /* 0x000f620000000200 */
[----:B------:R-:W-:Y:S03]  /*5c50*/  IADD3 R176, R182, R189, R133 ;  /* 0x000000bdb6b07210 */ /* 0x000fe60007ffe085 */
[C---:B--2---:R-:W-:Y:S04]  /*5c60*/  HMMA.16816.F32 R12, R172.reuse, R136, R12 ;  /* 0x00000088ac0c723c */ /* 0x044fe8000000180c */
[----:B------:R-:W2:Y:S01]  /*5c70*/  LDSM.16.M88.4 R160, [R177+0x3000] ;  /* 0x00300000b1a0783b */ /* 0x000ea20000000200 */
[----:B----4-:R-:W-:Y:S03]  /*5c80*/  @P1 IMAD.HI.U32 R2, R202, c[0x0][0x2c8], RZ ;  /* 0x0000b200ca021a27 */ /* 0x010fe600078e00ff */
[C---:B------:R-:W-:Y:S04]  /*5c90*/  HMMA.16816.F32 R16, R172.reuse, R138, R16 ;  /* 0x0000008aac10723c */ /* 0x040fe80000001810 */
[----:B------:R-:W4:Y:S04]  /*5ca0*/  LDSM.16.M88.4 R164, [R177+0x3800] ;  /* 0x00380000b1a4783b */ /* 0x000f280000000200 */
[C---:B---3--:R-:W-:Y:S04]  /*5cb0*/  HMMA.16816.F32 R20, R172.reuse, R140, R20 ;  /* 0x0000008cac14723c */ /* 0x048fe80000001814 */
[----:B------:R-:W-:Y:S04]  /*5cc0*/  LDSM.16.M88.4 R136, [R181+0x4000] ;  /* 0x00400000b588783b */ /* 0x000fe80000000200 */
[C---:B------:R-:W-:Y:S04]  /*5cd0*/  HMMA.16816.F32 R24, R172.reuse, R142, R24 ;  /* 0x0000008eac18723c */ /* 0x040fe80000001818 */
[----:B------:R-:W3:Y:S04]  /*5ce0*/  LDSM.16.M88.4 R140, [R188+0x2000] ;  /* 0x00200000bc8c783b */ /* 0x000ee80000000200 */
[C---:B------:R-:W-:Y:S08]  /*5cf0*/  HMMA.16816.F32 R28, R172.reuse, R148, R28 ;  /* 0x00000094ac1c723c */ /* 0x040ff0000000181c */
[----:B------:R-:W-:Y:S01]  /*5d00*/  HMMA.16816.F32 R32, R172, R150, R32 ;  /* 0x00000096ac20723c */ /* 0x000fe20000001820 */
[----:B------:R-:W3:Y:S07]  /*5d10*/  LDSM.16.M88.4 R148, [R188+0x2800] ;  /* 0x00280000bc94783b */ /* 0x000eee0000000200 */
[C---:B-1----:R-:W-:Y:S01]  /*5d20*/  HMMA.16816.F32 R4, R144.reuse, R152, R4 ;  /* 0x000000989004723c */ /* 0x042fe20000001804 */
[----:B------:R-:W-:Y:S07]  /*5d30*/  LDSM.16.M88.4 R172, [R177+0x4800] ;  /* 0x00480000b1ac783b */ /* 0x000fee0000000200 */
[C---:B------:R-:W-:Y:S01]  /*5d40*/  HMMA.16816.F32 R8, R144.reuse, R154, R8 ;  /* 0x0000009a9008723c */ /* 0x040fe20000001808 */
[----:B------:R-:W1:Y:S07]  /*5d50*/  LDSM.16.M88.4 R152, [R188+0x3000] ;  /* 0x00300000bc98783b */ /* 0x000e6e0000000200 */
[C---:B-----5:R-:W-:Y:S08]  /*5d60*/  HMMA.16816.F32 R12, R144.reuse, R156, R12 ;  /* 0x0000009c900c723c */ /* 0x060ff0000000180c */
[C---:B------:R-:W-:Y:S01]  /*5d70*/  HMMA.16816.F32 R16, R144.reuse, R158, R16 ;  /* 0x0000009e9010723c */ /* 0x040fe20000001810 */
[----:B------:R-:W-:Y:S07]  /*5d80*/  LDSM.16.M88.4 R156, [R180+0x4000] ;  /* 0x00400000b49c783b */ /* 0x000fee0000000200 */
[C---:B--2---:R-:W-:Y:S08]  /*5d90*/  HMMA.16816.F32 R20, R144.reuse, R160, R20 ;  /* 0x000000a09014723c */ /* 0x044ff00000001814 */
[C---:B------:R-:W-:Y:S01]  /*5da0*/  HMMA.16816.F32 R24, R144.reuse, R162, R24 ;  /* 0x000000a29018723c */ /* 0x040fe20000001818 */
[----:B------:R-:W-:Y:S07]  /*5db0*/  LDSM.16.M88.4 R160, [R0+0x2000] ;  /* 0x0020000000a0783b */ /* 0x000fee0000000200 */
[C---:B----4-:R-:W-:Y:S08]  /*5dc0*/  HMMA.16816.F32 R28, R144.reuse, R164, R28 ;  /* 0x000000a4901c723c */ /* 0x050ff0000000181c */
        /* <DEDUP_REMOVED lines=8> */
[----:B------:R-:W4:Y:S07]  /*5e50*/  LDSM.16.M88.4 R148, [R176+0x3800] ;  /* 0x00380000b094783b */ /* 0x000f2e0000000200 */
[C---:B-1----:R-:W-:Y:S08]  /*5e60*/  HMMA.16816.F32 R20, R136.reuse, R152, R20 ;  /* 0x000000988814723c */ /* 0x042ff00000001814 */
[C---:B------:R-:W-:Y:S01]  /*5e70*/  HMMA.16816.F32 R24, R136.reuse, R154, R24 ;  /* 0x0000009a8818723c */ /* 0x040fe20000001818 */
[----:B------:R-:W-:Y:S07]  /*5e80*/  LDSM.16.M88.4 R152, [R189+0x4800] ;  /* 0x00480000bd98783b */ /* 0x000fee0000000200 */
[C---:B--2---:R-:W-:Y:S08]  /*5e90*/  HMMA.16816.F32 R28, R136.reuse, R144, R28 ;  /* 0x00000090881c723c */ /* 0x044ff0000000181c */
[----:B------:R-:W-:Y:S01]  /*5ea0*/  HMMA.16816.F32 R32, R136, R146, R32 ;  /* 0x000000928820723c */ /* 0x000fe20000001820 */
[----:B------:R-:W-:Y:S07]  /*5eb0*/  LDSM.16.M88.4 R136, [R187+0x8000] ;  /* 0x00800000bb88783b */ /* 0x000fee0000000200 */
[C---:B------:R-:W-:Y:S01]  /*5ec0*/  HMMA.16816.F32 R4, R156.reuse, R160, R4 ;  /* 0x000000a09c04723c */ /* 0x040fe20000001804 */
[----:B------:R-:W1:Y:S07]  /*5ed0*/  LDSM.16.M88.4 R144, [R189+0x4000] ;  /* 0x00400000bd90783b */ /* 0x000e6e0000000200 */
[C---:B------:R-:W-:Y:S01]  /*5ee0*/  HMMA.16816.F32 R8, R156.reuse, R162, R8 ;  /* 0x000000a29c08723c */ /* 0x040fe20000001808 */
[----:B------:R-:W2:Y:S07]  /*5ef0*/  LDSM.16.M88.4 R160, [R189+0x5000] ;  /* 0x00500000bda0783b */ /* 0x000eae0000000200 */
[C---:B---3--:R-:W-:Y:S08]  /*5f00*/  HMMA.16816.F32 R12, R156.reuse, R140, R12 ;  /* 0x0000008c9c0c723c */ /* 0x048ff0000000180c */
[C---:B------:R-:W-:Y:S01]  /*5f10*/  HMMA.16816.F32 R16, R156.reuse, R142, R16 ;  /* 0x0000008e9c10723c */ /* 0x040fe20000001810 */
[----:B------:R-:W3:Y:S07]  /*5f20*/  LDSM.16.M88.4 R140, [R189+0x5800] ;  /* 0x00580000bd8c783b */ /* 0x000eee0000000200 */
[C---:B------:R-:W-:Y:S08]  /*5f30*/  HMMA.16816.F32 R20, R156.reuse, R164, R20 ;  /* 0x000000a49c14723c */ /* 0x040ff00000001814 */
[C---:B------:R-:W-:Y:S01]  /*5f40*/  HMMA.16816.F32 R24, R156.reuse, R166, R24 ;  /* 0x000000a69c18723c */ /* 0x040fe20000001818 */
[----:B------:R-:W5:Y:S07]  /*5f50*/  LDSM.16.M88.4 R164, [R183+0x8000] ;  /* 0x00800000b7a4783b */ /* 0x000f6e0000000200 */
        /* <DEDUP_REMOVED lines=9> */
[----:B------:R-:W1:Y:S07]  /*5ff0*/  LDSM.16.M88.4 R152, [R181+0x8000] ;  /* 0x00800000b598783b */ /* 0x000e6e0000000200 */
[C---:B--2---:R-:W-:Y:S08]  /*6000*/  HMMA.16816.F32 R20, R136.reuse, R160, R20 ;  /* 0x000000a08814723c */ /* 0x044ff00000001814 */
[C---:B------:R-:W-:Y:S01]  /*6010*/  HMMA.16816.F32 R24, R136.reuse, R162, R24 ;  /* 0x000000a28818723c */ /* 0x040fe20000001818 */
[----:B------:R-:W2:Y:S07]  /*6020*/  LDSM.16.M88.4 R160, [R188+0x4800] ;  /* 0x00480000bca0783b */ /* 0x000eae0000000200 */
[C---:B---3--:R-:W-:Y:S08]  /*6030*/  HMMA.16816.F32 R28, R136.reuse, R140, R28 ;  /* 0x0000008c881c723c */ /* 0x048ff0000000181c */
[----:B------:R-:W-:Y:S01]  /*6040*/  HMMA.16816.F32 R32, R136, R142, R32 ;  /* 0x0000008e8820723c */ /* 0x000fe20000001820 */
[----:B------:R-:W3:Y:S07]  /*6050*/  LDSM.16.M88.4 R136, [R188+0x5000] ;  /* 0x00500000bc88783b */ /* 0x000eee0000000200 */
[C---:B-----5:R-:W-:Y:S01]  /*6060*/  HMMA.16816.F32 R4, R164.reuse, R168, R4 ;  /* 0x000000a8a404723c */ /* 0x060fe20000001804 */
[----:B------:R-:W5:Y:S07]  /*6070*/  LDSM.16.M88.4 R140, [R188+0x5800] ;  /* 0x00580000bc8c783b */ /* 0x000f6e0000000200 */
[C---:B------:R-:W-:Y:S08]  /*6080*/  HMMA.16816.F32 R8, R164.reuse, R170, R8 ;  /* 0x000000aaa408723c */ /* 0x040ff00000001808 */
[C---:B------:R-:W-:Y:S08]  /*6090*/  HMMA.16816.F32 R12, R164.reuse, R172, R12 ;  /* 0x000000aca40c723c */ /* 0x040ff0000000180c */
[C---:B------:R-:W-:Y:S08]  /*60a0*/  HMMA.16816.F32 R16, R164.reuse, R174, R16 ;  /* 0x000000aea410723c */ /* 0x040ff00000001810 */
[C---:B----4-:R-:W-:Y:S08]  /*60b0*/  HMMA.16816.F32 R20, R164.reuse, R148, R20 ;  /* 0x00000094a414723c */ /* 0x050ff00000001814 */
[C---:B------:R-:W-:Y:S01]  /*60c0*/  HMMA.16816.F32 R24, R164.reuse, R150, R24 ;  /* 0x00000096a418723c */ /* 0x040fe20000001818 */
[----:B------:R4:W-:Y:S07]  /*60d0*/  LDSM.16.M88.4 R148, [R0+0x4000] ;  /* 0x004000000094783b */ /* 0x0009ee0000000200 */
[C---:B-1----:R-:W-:Y:S08]  /*60e0*/  HMMA.16816.F32 R28, R164.reuse, R144, R28 ;  /* 0x00000090a41c723c */ /* 0x042ff0000000181c */
[----:B------:R-:W-:Y:S01]  /*60f0*/  HMMA.16816.F32 R32, R164, R146, R32 ;  /* 0x00000092a420723c */ /* 0x000fe20000001820 */
[----:B------:R-:W1:Y:S07]  /*6100*/  LDSM.16.M88.4 R144, [R180+0x8000] ;  /* 0x00800000b490783b */ /* 0x000e6e0000000200 */
[C---:B------:R-:W-:Y:S05]  /*6110*/  HMMA.16816.F32 R4, R152.reuse, R156, R4 ;  /* 0x0000009c9804723c */ /* 0x040fea0000001804 */
[----:B----4-:R-:W-:Y:S02]  /*6120*/  MOV R0, R202 ;  /* 0x000000ca00007202 */ /* 0x010fe40000000f00 */
[----:B------:R-:W-:Y:S01]  /*6130*/  @P0 SHF.R.U32.HI R0, RZ, c[0x0][0x2cc], R2 ;  /* 0x0000b300ff000a19 */ /* 0x000fe20000011602 */
[C---:B------:R-:W-:Y:S01]  /*6140*/  HMMA.16816.F32 R8, R152.reuse, R158, R8 ;  /* 0x0000009e9808723c */ /* 0x040fe20000001808 */
[----:B------:R-:W-:Y:S03]  /*6150*/  MOV R156, UR15 ;  /* 0x0000000f009c7c02 */ /* 0x000fe60008000f00 */
[----:B------:R-:W4:Y:S01]  /*6160*/  SHFL.IDX PT, R2, R0, RZ, 0x1c1f ;  /* 0x001c1fff00027589 */ /* 0x000f2200000e0000 */
[----:B------:R-:W-:Y:S03]  /*6170*/  IADD3 R156, -R203, 0x1, -R156 ;  /* 0x00000001cb9c7810 */ /* 0x000fe60007ffe99c */
[C---:B--2---:R-:W-:Y:S08]  /*6180*/  HMMA.16816.F32 R12, R152.reuse, R160, R12 ;  /* 0x000000a0980c723c */ /* 0x044ff0000000180c */
[C---:B------:R-:W-:Y:S08]  /*6190*/  HMMA.16816.F32 R16, R152.reuse, R162, R16 ;  /* 0x000000a29810723c */ /* 0x040ff00000001810 */
[C---:B---3--:R-:W-:Y:S08]  /*61a0*/  HMMA.16816.F32 R20, R152.reuse, R136, R20 ;  /* 0x000000889814723c */ /* 0x048ff00000001814 */
[C---:B------:R-:W-:Y:S01]  /*61b0*/  HMMA.16816.F32 R24, R152.reuse, R138, R24 ;  /* 0x0000008a9818723c */ /* 0x040fe20000001818 */
[----:B------:R-:W2:Y:S07]  /*61c0*/  LDSM.16.M88.4 R136, [R176+0x4800] ;  /* 0x00480000b088783b */ /* 0x000eae0000000200 */
[C---:B-----5:R-:W-:Y:S08]  /*61d0*/  HMMA.16816.F32 R28, R152.reuse, R140, R28 ;  /* 0x0000008c981c723c */ /* 0x060ff0000000181c */
[----:B------:R-:W-:Y:S01]  /*61e0*/  HMMA.16816.F32 R32, R152, R142, R32 ;  /* 0x0000008e9820723c */ /* 0x000fe20000001820 */
[----:B------:R-:W-:Y:S06]  /*61f0*/  LDSM.16.M88.4 R140, [R176+0x5000] ;  /* 0x00500000b08c783b */ /* 0x000fec0000000200 */
[----:B------:R-:W-:Y:S01]  /*6200*/  MOV R155, UR12 ;  /* 0x0000000c009b7c02 */ /* 0x000fe20008000f00 */
[C---:B-1----:R-:W-:Y:S01]  /*6210*/  HMMA.16816.F32 R4, R144.reuse, R148, R4 ;  /* 0x000000949004723c */ /* 0x042fe20000001804 */
[----:B------:R-:W1:Y:S04]  /*6220*/  SHFL.IDX PT, R154, R0, 0x1, 0x1c1f ;  /* 0x003c1f00009a7f89 */ /* 0x000e6800000e0000 */
[----:B------:R-:W-:Y:S03]  /*6230*/  IADD3 R155, -R155, UR9, R156 ;  /* 0x000000099b9b7c10 */ /* 0x000fe6000fffe19c */
[C---:B------:R-:W-:Y:S01]  /*6240*/  HMMA.16816.F32 R8, R144.reuse, R150, R8 ;  /* 0x000000969008723c */ /* 0x040fe20000001808 */
[----:B------:R-:W3:Y:S01]  /*6250*/  LDSM.16.M88.4 R148, [R176+0x5800] ;  /* 0x00580000b094783b */ /* 0x000ee20000000200 */
[----:B------:R-:W-:Y:S04]  /*6260*/  DEPBAR.LE SB0, 0x2 ;  /* 0x000080800000791a */ /* 0x000fe80000000000 */
[C---:B----4-:R-:W-:Y:S02]  /*6270*/  IADD3 R2, R155.reuse, R2, RZ ;  /* 0x000000029b027210 */ /* 0x050fe40007ffe0ff */
[C---:B--2---:R-:W-:Y:S01]  /*6280*/  HMMA.16816.F32 R12, R144.reuse, R136, R12 ;  /* 0x00000088900c723c */ /* 0x044fe2000000180c */
[----:B------:R-:W-:Y:S04]  /*6290*/  BAR.SYNC.DEFER_BLOCKING 0x0 ;  /* 0x0000000000007b1d */ /* 0x000fe80000010000 */
[C---:B------:R-:W-:Y:S02]  /*62a0*/  ISETP.GT.AND P0, PT, R2.reuse, RZ, PT ;  /* 0x000000ff0200720c */ /* 0x040fe40003f04270 */
[----:B------:R-:W-:Y:S01]  /*62b0*/  ISETP.GT.AND P2, PT, R2, 0x1, PT ;  /* 0x000000010200780c */ /* 0x000fe20003f44270 */
[C---:B------:R-:W-:Y:S04]  /*62c0*/  HMMA.16816.F32 R16, R144.reuse, R138, R16 ;  /* 0x0000008a9010723c */ /* 0x040fe80000001810 */
[----:B-1----:R-:W-:Y:S02]  /*62d0*/  IADD3 R0, R155, R154, RZ ;  /* 0x0000009a9b007210 */ /* 0x002fe40007ffe0ff */
[----:B------:R-:W-:Y:S02]  /*62e0*/  FSEL R164, R4, -INF , P0 ;  /* 0xff80000004a47808 */ /* 0x000fe40000000000 */
[C---:B------:R-:W-:Y:S03]  /*62f0*/  HMMA.16816.F32 R20, R144.reuse, R140, R20 ;  /* 0x0000008c9014723c */ /* 0x040fe60000001814 */
[C---:B------:R-:W-:Y:S02]  /*6300*/  ISETP.GT.AND P0, PT, R0.reuse, 0x1, PT ;  /* 0x000000010000780c */ /* 0x040fe40003f04270 */
[----:B------:R-:W-:Y:S02]  /*6310*/  ISETP.GT.AND P1, PT, R0, RZ, PT ;  /* 0x000000ff0000720c */ /* 0x000fe40003f24270 */
[----:B------:R-:W-:Y:S01]  /*6320*/  FSEL R165, R7, -INF , P0 ;  /* 0xff80000007a57808 */ /* 0x000fe20000000000 */
[C---:B------:R-:W-:Y:S03]  /*6330*/  HMMA.16816.F32 R24, R144.reuse, R142, R24 ;  /* 0x0000008e9018723c */ /* 0x040fe60000001818 */
[----:B------:R-:W-:Y:S02]  /*6340*/  ISETP.GT.AND P0, PT, R2, 0x9, PT ;  /* 0x000000090200780c */ /* 0x000fe40003f04270 */
[----:B------:R-:W-:Y:S02]  /*6350*/  FSEL R167, R6, -INF , P1 ;  /* 0xff80000006a77808 */ /* 0x000fe40000800000 */
[----:B------:R-:W-:Y:S01]  /*6360*/  FSEL R166, R9, -INF , P0 ;  /* 0xff80000009a67808 */ /* 0x000fe20000000000 */
[C---:B---3--:R-:W-:Y:S03]  /*6370*/  HMMA.16816.F32 R28, R144.reuse, R148, R28 ;  /* 0x00000094901c723c */ /* 0x048fe6000000181c */
[----:B------:R-:W-:Y:S02]  /*6380*/  ISETP.GT.AND P0, PT, R0, 0x9, PT ;  /* 0x000000090000780c */ /* 0x000fe40003f04270 */
[----:B------:R-:W-:Y:S02]  /*6390*/  ISETP.GT.AND P1, PT, R2, 0x8, PT ;  /* 0x000000080200780c */ /* 0x000fe40003f24270 */
[----:B------:R-:W-:Y:S01]  /*63a0*/  FMNMX.FTZ R155, R164, R3, !PT ;  /* 0x00000003a49b7209 */ /* 0x000fe20007810000 */
[----:B------:R-:W-:Y:S04]  /*63b0*/  HMMA.16816.F32 R32, R144, R150, R32 ;  /* 0x000000969020723c */ /* 0x000fe80000001820 */
[----:B------:R-:W-:Y:S02]  /*63c0*/  FSEL R154, R5, -INF , P2 ;  /* 0xff800000059a7808 */ /* 0x000fe40001000000 */
[----:B------:R-:W-:Y:S02]  /*63d0*/  FSEL R175, R11, -INF , P0 ;  /* 0xff8000000baf7808 */ /* 0x000fe40000000000 */
[C---:B------:R-:W-:Y:S02]  /*63e0*/  ISETP.GT.AND P0, PT, R2.reuse, 0x11, PT ;  /* 0x000000110200780c */ /* 0x040fe40003f04270 */
[----:B------:R-:W-:Y:S02]  /*63f0*/  ISETP.GT.AND P2, PT, R2, 0x19, PT ;  /* 0x000000190200780c */ /* 0x000fe40003f44270 */
[----:B------:R-:W-:Y:S02]  /*6400*/  FSEL R168, R8, -INF , P1 ;  /* 0xff80000008a87808 */ /* 0x000fe40000800000 */
[----:B------:R-:W-:Y:S02]  /*6410*/  ISETP.GT.AND P1, PT, R0, 0x8, PT ;  /* 0x000000080000780c */ /* 0x000fe40003f24270 */
[----:B------:R-:W-:Y:S02]  /*6420*/  FMNMX.FTZ R155, R154, R155, !PT ;  /* 0x0000009b9a9b7209 */ /* 0x000fe40007810000 */
[----:B------:R-:W-:Y:S02]  /*6430*/  FSEL R176, R13, -INF , P0 ;  /* 0xff8000000db07808 */ /* 0x000fe40000000000 */
[----:B------:R-:W-:Y:S02]  /*6440*/  ISETP.GT.AND P0, PT, R0, 0x11, PT ;  /* 0x000000110000780c */ /* 0x000fe40003f04270 */
[----:B------:R-:W-:Y:S02]  /*6450*/  FSEL R225, R10, -INF , P1 ;  /* 0xff8000000ae17808 */ /* 0x000fe40000800000 */
[----:B------:R-:W-:Y:S02]  /*6460*/  ISETP.GT.AND P1, PT, R2, 0x10, PT ;  /* 0x000000100200780c */ /* 0x000fe40003f24270 */
[----:B------:R-:W-:Y:S02]  /*6470*/  FMNMX.FTZ R155, R168, R155, !PT ;  /* 0x0000009ba89b7209 */ /* 0x000fe40007810000 */
[----:B------:R-:W-:Y:S02]  /*6480*/  FSEL R177, R15, -INF , P0 ;  /* 0xff8000000fb17808 */ /* 0x000fe40000000000 */
[----:B------:R-:W-:Y:S02]  /*6490*/  ISETP.GT.AND P0, PT, R2, 0x18, PT ;  /* 0x000000180200780c */ /* 0x000fe40003f04270 */
[----:B------:R-:W-:Y:S02]  /*64a0*/  FMNMX.FTZ R156, R167, R132, !PT ;  /* 0x00000084a79c7209 */ /* 0x000fe40007810000 */
        /* <DEDUP_REMOVED lines=15> */
[----:B------:R-:W-:Y:S02]  /*65a0*/  FSEL R212, R17, -INF , P2 ;  /* 0xff80000011d47808 */ /* 0x000fe40001000000 */
[----:B------:R-:W-:Y:S02]  /*65b0*/  FMNMX.FTZ R155, R178, R155, !PT ;  /* 0x0000009bb29b7209 */ /* 0x000fe40007810000 */
[----:B------:R-:W-:Y:S02]  /*65c0*/  ISETP.GT.AND P1, PT, R0, 0x18, PT ;  /* 0x000000180000780c */ /* 0x000fe40003f24270 */
[----:B------:R-:W-:Y:S02]  /*65d0*/  FSEL R219, R23, -INF , P0 ;  /* 0xff80000017db7808 */ /* 0x000fe40000000000 */
[C---:B------:R-:W-:Y:S02]  /*65e0*/  ISETP.GT.AND P0, PT, R2.reuse, 0x28, PT ;  /* 0x000000280200780c */ /* 0x040fe40003f04270 */
[----:B------:R-:W-:Y:S02]  /*65f0*/  FMNMX.FTZ R156, R179, R156, !PT ;  /* 0x0000009cb39c7209 */ /* 0x000fe40007810000 */
        /* <DEDUP_REMOVED lines=8> */
[----:B------:R-:W-:Y:S02]  /*6680*/  FMNMX.FTZ R155, R220, R155, !PT ;  /* 0x0000009bdc9b7209 */ /* 0x000fe40007810000 */
        /* <DEDUP_REMOVED lines=27> */
[----:B------:R-:W-:Y:S02]  /*6840*/  FSEL R156, R33, -INF , P2 ;  /* 0xff800000219c7808 */ /* 0x000fe40001000000 */
[----:B------:R-:W-:Y:S02]  /*6850*/  FMNMX.FTZ R33, R158, R155, !PT ;  /* 0x0000009b9e217209 */ /* 0x000fe40007810000 */
[----:B------:R-:W-:Y:S02]  /*6860*/  FSEL R161, R31, -INF , P0 ;  /* 0xff8000001fa17808 */ /* 0x000fe40000000000 */
[----:B------:R-:W-:Y:S02]  /*6870*/  FMNMX.FTZ R32, R163, R32, !PT ;  /* 0x00000020a3207209 */ /* 0x000fe40007810000 */
[----:B------:R-:W-:Y:S02]  /*6880*/  ISETP.GT.AND P1, PT, R0, 0x38, PT ;  /* 0x000000380000780c */ /* 0x000fe40003f24270 */
[----:B------:R-:W-:Y:S02]  /*6890*/  FMNMX.FTZ R2, R156, R33, !PT ;  /* 0x000000219c027209 */ /* 0x000fe40007810000 */
[----:B------:R-:W-:Y:S02]  /*68a0*/  FSEL R157, R34, -INF , P1 ;  /* 0xff800000229d7808 */ /* 0x000fe40000800000 */
[----:B------:R-:W-:Y:S01]  /*68b0*/  FMNMX.FTZ R32, R161, R32, !PT ;  /* 0x00000020a1207209 */ /* 0x000fe20007810000 */
[----:B------:R-:W1:Y:S01]  /*68c0*/  SHFL.BFLY PT, R33, R2, 0x2, 0x1f ;  /* 0x0c401f0002217f89 */ /* 0x000e6200000e0000 */
[----:B------:R-:W-:Y:S02]  /*68d0*/  ISETP.GT.AND P0, PT, R0, 0x39, PT ;  /* 0x000000390000780c */ /* 0x000fe40003f04270 */
[----:B------:R-:W-:Y:S02]  /*68e0*/  FMNMX.FTZ R32, R157, R32, !PT ;  /* 0x000000209d207209 */ /* 0x000fe40007810000 */
[----:B------:R-:W-:Y:S02]  /*68f0*/  FSEL R155, R35, -INF , P0 ;  /* 0xff800000239b7808 */ /* 0x000fe40000000000 */
[----:B------:R-:W-:Y:S01]  /*6900*/  IADD3 R137, R135, UR4, RZ ;  /* 0x0000000487897c10 */ /* 0x000fe2000fffe0ff */
[----:B------:R-:W-:Y:S01]  /*6910*/  LDSM.16.MT88.4 R148, [R134+UR4+0x3900] ;  /* 0x003900048694783b */ /* 0x000fe20008004200 */
[----:B------:R-:W-:Y:S07]  /*6920*/  FMNMX.FTZ R34, R155, R32, !PT ;  /* 0x000000209b227209 */ /* 0x000fee0007810000 */
        /* <DEDUP_REMOVED lines=10> */
[----:B------:R-:W-:Y:S02]  /*69d0*/  FADD.FTZ R4, -R4, R3 ;  /* 0x0000000304047221 */ /* 0x000fe40000010100 */
[--C-:B------:R-:W-:Y:S01]  /*69e0*/  FFMA.FTZ R172, R154, c[0x0][0x2d0], -R159.reuse ;  /* 0x0000b4009aac7a23 */ /* 0x100fe2000001089f */
[----:B--2---:R-:W-:Y:S01]  /*69f0*/  FMNMX.FTZ R0, R33, R0, !PT ;  /* 0x0000000021007209 */ /* 0x004fe20007810000 */
[--C-:B------:R-:W-:Y:S01]  /*6a00*/  FFMA.FTZ R173, R164, c[0x0][0x2d0], -R159.reuse ;  /* 0x0000b400a4ad7a23 */ /* 0x100fe2000001089f */
[----:B------:R-:W1:Y:S01]  /*6a10*/  LDSM.16.MT88.4 R32, [R135+UR4+0x100] ;  /* 0x000100048720783b */ /* 0x000e620008004200 */
        /* <DEDUP_REMOVED lines=9> */
[----:B------:R-:W-:Y:S01]  /*6ab0*/  IADD3 R164, R184, R137, RZ ;  /* 0x00000089b8a47210 */ /* 0x000fe20007ffe0ff */
[----:B------:R-:W-:Y:S01]  /*6ac0*/  FADD.FTZ R3, -R5, R132 ;  /* 0x0000008405037221 */ /* 0x000fe20000010100 */
[----:B------:R-:W-:Y:S01]  /*6ad0*/  PLOP3.LUT P0, PT, PT, PT, UP0, 0x80, 0x0 ;  /* 0x000000000000781c */ /* 0x000fe20003f0f008 */
[--C-:B------:R-:W-:Y:S01]  /*6ae0*/  FFMA.FTZ R169, R167, c[0x0][0x2d0], -R154.reuse ;  /* 0x0000b400a7a97a23 */ /* 0x100fe2000001089a */
[----:B------:R-:W2:Y:S01]  /*6af0*/  MUFU.EX2 R173, R173 ;  /* 0x000000ad00ad7308 */ /* 0x000ea20000000800 */
[--C-:B------:R-:W-:Y:S01]  /*6b00*/  FFMA.FTZ R168, R165, c[0x0][0x2d0], -R154.reuse ;  /* 0x0000b400a5a87a23 */ /* 0x100fe2000001089a */
[----:B------:R-:W3:Y:S01]  /*6b10*/  LDSM.16.MT88.4 R140, [R164+0x100] ;  /* 0x00010000a48c783b */ /* 0x000ee20000004200 */
[--C-:B------:R-:W-:Y:S02]  /*6b20*/  FFMA.FTZ R167, R225, c[0x0][0x2d0], -R154.reuse ;  /* 0x0000b400e1a77a23 */ /* 0x100fe4000001089a */
[--C-:B------:R-:W-:Y:S02]  /*6b30*/  FFMA.FTZ R166, R175, c[0x0][0x2d0], -R154.reuse ;  /* 0x0000b400afa67a23 */ /* 0x100fe4000001089a */
[----:B------:R-:W-:Y:S02]  /*6b40*/  FMUL.FTZ R132, R4, c[0x0][0x2d0] ;  /* 0x0000b40004847a20 */ /* 0x000fe40000410000 */
[----:B------:R-:W-:Y:S01]  /*6b50*/  FMUL.FTZ R7, R3, c[0x0][0x2d0] ;  /* 0x0000b40003077a20 */ /* 0x000fe20000410000 */
[----:B------:R-:W-:Y:S01]  /*6b60*/  MUFU.EX2 R171, R171 ;  /* 0x000000ab00ab7308 */ /* 0x000fe20000000800 */
[----:B------:R-:W-:Y:S01]  /*6b70*/  LDSM.16.MT88.4 R144, [R164+0x3900] ;  /* 0x00390000a490783b */ /* 0x000fe20000004200 */
[--C-:B------:R-:W-:Y:S02]  /*6b80*/  FFMA.FTZ R224, R163, c[0x0][0x2d0], -R154.reuse ;  /* 0x0000b400a3e07a23 */ /* 0x100fe4000001089a */
[--C-:B------:R-:W-:Y:S02]  /*6b90*/  FFMA.FTZ R225, R161, c[0x0][0x2d0], -R154.reuse ;  /* 0x0000b400a1e17a23 */ /* 0x100fe4000001089a */
[--C-:B------:R-:W-:Y:S02]  /*6ba0*/  FFMA.FTZ R228, R157, c[0x0][0x2d0], -R154.reuse ;  /* 0x0000b4009de47a23 */ /* 0x100fe4000001089a */
[--C-:B------:R-:W-:Y:S02]  /*6bb0*/  FFMA.FTZ R174, R174, c[0x0][0x2d0], -R159.reuse ;  /* 0x0000b400aeae7a23 */ /* 0x100fe4000001089f */
[----:B------:R-:W4:Y:S01]  /*6bc0*/  MUFU.EX2 R132, R132 ;  /* 0x0000008400847308 */ /* 0x000f220000000800 */
[--C-:B------:R-:W-:Y:S02]  /*6bd0*/  FFMA.FTZ R175, R176, c[0x0][0x2d0], -R159.reuse ;  /* 0x0000b400b0af7a23 */ /* 0x100fe4000001089f */
[--C-:B------:R-:W-:Y:S01]  /*6be0*/  FFMA.FTZ R176, R179, c[0x0][0x2d0], -R154.reuse ;  /* 0x0000b400b3b07a23 */ /* 0x100fe2000001089a */
[----:B--2---:R-:W-:Y:S01]  /*6bf0*/  F2FP.PACK_AB R136, R172, R173 ;  /* 0x000000adac88723e */ /* 0x004fe200000000ff */
        /* <DEDUP_REMOVED lines=12> */
[C---:B----4-:R-:W-:Y:S02]  /*6cc0*/  FMUL.FTZ R4, R132.reuse, R128 ;  /* 0x0000008084047220 */ /* 0x050fe40000410000 */
[C---:B------:R-:W-:Y:S02]  /*6cd0*/  FMUL.FTZ R5, R132.reuse, R129 ;  /* 0x0000008184057220 */ /* 0x040fe40000410000 */
[C---:B------:R-:W-:Y:S01]  /*6ce0*/  FMUL.FTZ R8, R132.reuse, R124 ;  /* 0x0000007c84087220 */ /* 0x040fe20000410000 */
[----:B------:R-:W-:Y:S01]  /*6cf0*/  MUFU.EX2 R169, R169 ;  /* 0x000000a900a97308 */ /* 0x000fe20000000800 */
[C---:B------:R-:W-:Y:S02]  /*6d00*/  FMUL.FTZ R9, R132.reuse, R125 ;  /* 0x0000007d84097220 */ /* 0x040fe40000410000 */
[C---:B------:R-:W-:Y:S02]  /*6d10*/  FMUL.FTZ R12, R132.reuse, R100 ;  /* 0x00000064840c7220 */ /* 0x040fe40000410000 */
[C---:B--2---:R-:W-:Y:S02]  /*6d20*/  FMUL.FTZ R6, R3.reuse, R130 ;  /* 0x0000008203067220 */ /* 0x044fe40000410000 */
[C---:B------:R-:W-:Y:S02]  /*6d30*/  FMUL.FTZ R7, R3.reuse, R131 ;  /* 0x0000008303077220 */ /* 0x040fe40000410000 */
[C---:B------:R-:W-:Y:S01]  /*6d40*/  FMUL.FTZ R10, R3.reuse, R126 ;  /* 0x0000007e030a7220 */ /* 0x040fe20000410000 */
[----:B------:R-:W2:Y:S01]  /*6d50*/  MUFU.EX2 R168, R168 ;  /* 0x000000a800a87308 */ /* 0x000ea20000000800 */
[C---:B------:R-:W-:Y:S01]  /*6d60*/  FMUL.FTZ R11, R3.reuse, R127 ;  /* 0x0000007f030b7220 */ /* 0x040fe20000410000 */
[----:B------:R-:W-:Y:S01]  /*6d70*/  LDSM.16.MT88.4 R128, [R164+0x2900] ;  /* 0x00290000a480783b */ /* 0x000fe20000004200 */
[----:B------:R-:W-:Y:S01]  /*6d80*/  FMUL.FTZ R13, R132, R101 ;  /* 0x00000065840d7220 */ /* 0x000fe20000410000 */
[----:B-----5:R-:W-:Y:S01]  /*6d90*/  F2FP.PACK_AB R138, R170, R171 ;  /* 0x000000abaa8a723e */ /* 0x020fe200000000ff */
[C---:B------:R-:W-:Y:S02]  /*6da0*/  FMUL.FTZ R14, R3.reuse, R102 ;  /* 0x00000066030e7220 */ /* 0x040fe40000410000 */
[C---:B------:R-:W-:Y:S02]  /*6db0*/  FMUL.FTZ R15, R3.reuse, R103 ;  /* 0x00000067030f7220 */ /* 0x040fe40000410000 */
[C---:B------:R-:W-:Y:S01]  /*6dc0*/  FMUL.FTZ R16, R132.reuse, R104 ;  /* 0x0000006884107220 */ /* 0x040fe20000410000 */
[----:B------:R-:W-:Y:S01]  /*6dd0*/  MUFU.EX2 R167, R167 ;  /* 0x000000a700a77308 */ /* 0x000fe20000000800 */
[----:B------:R-:W4:Y:S01]  /*6de0*/  LDSM.16.MT88.4 R124, [R134+UR4+0x100] ;  /* 0x00010004867c783b */ /* 0x000f220008004200 */
[C---:B------:R-:W-:Y:S02]  /*6df0*/  FMUL.FTZ R17, R132.reuse, R105 ;  /* 0x0000006984117220 */ /* 0x040fe40000410000 */
[C---:B------:R-:W-:Y:S02]  /*6e00*/  FMUL.FTZ R18, R3.reuse, R106 ;  /* 0x0000006a03127220 */ /* 0x040fe40000410000 */
[C---:B------:R-:W-:Y:S02]  /*6e10*/  FMUL.FTZ R19, R3.reuse, R107 ;  /* 0x0000006b03137220 */ /* 0x040fe40000410000 */
[C---:B------:R-:W-:Y:S01]  /*6e20*/  FMUL.FTZ R20, R132.reuse, R108 ;  /* 0x0000006c84147220 */ /* 0x040fe20000410000 */
[----:B------:R-:W-:Y:S01]  /*6e30*/  LDSM.16.MT88.4 R104, [R135+UR4+0x2100] ;  /* 0x002100048768783b */ /* 0x000fe20008004200 */
[----:B------:R-:W5:Y:S01]  /*6e40*/  MUFU.EX2 R166, R166 ;  /* 0x000000a600a67308 */ /* 0x000f620000000800 */
[----:B------:R-:W-:Y:S02]  /*6e50*/  FMUL.FTZ R21, R132, R109 ;  /* 0x0000006d84157220 */ /* 0x000fe40000410000 */
[C---:B------:R-:W-:Y:S01]  /*6e60*/  FMUL.FTZ R22, R3.reuse, R110 ;  /* 0x0000006e03167220 */ /* 0x040fe20000410000 */
[----:B--2---:R-:W-:Y:S01]  /*6e70*/  F2FP.PACK_AB R137, R168, R169 ;  /* 0x000000a9a889723e */ /* 0x004fe200000000ff */
[C---:B------:R-:W-:Y:S02]  /*6e80*/  FMUL.FTZ R23, R3.reuse, R111 ;  /* 0x0000006f03177220 */ /* 0x040fe40000410000 */
[----:B------:R-:W-:Y:S01]  /*6e90*/  LDSM.16.MT88.4 R108, [R164+0x2100] ;  /* 0x00210000a46c783b */ /* 0x000fe20000004200 */
[C---:B------:R-:W-:Y:S02]  /*6ea0*/  FMUL.FTZ R24, R132.reuse, R112 ;  /* 0x0000007084187220 */ /* 0x040fe40000410000 */
[C---:B------:R-:W-:Y:S01]  /*6eb0*/  FMUL.FTZ R25, R132.reuse, R113 ;  /* 0x0000007184197220 */ /* 0x040fe20000410000 */
[----:B------:R-:W-:Y:S01]  /*6ec0*/  MUFU.EX2 R174, R174 ;  /* 0x000000ae00ae7308 */ /* 0x000fe20000000800 */
[C---:B------:R-:W-:Y:S02]  /*6ed0*/  FMUL.FTZ R26, R3.reuse, R114 ;  /* 0x00000072031a7220 */ /* 0x040fe40000410000 */
[C---:B------:R-:W-:Y:S02]  /*6ee0*/  FMUL.FTZ R27, R3.reuse, R115 ;  /* 0x00000073031b7220 */ /* 0x040fe40000410000 */
[----:B------:R-:W-:Y:S01]  /*6ef0*/  LDSM.16.MT88.4 R112, [R135+UR4+0x900] ;  /* 0x000900048770783b */ /* 0x000fe20008004200 */
[C---:B------:R-:W-:Y:S02]  /*6f00*/  FMUL.FTZ R28, R132.reuse, R116 ;  /* 0x00000074841c7220 */ /* 0x040fe40000410000 */
[----:B------:R-:W-:Y:S02]  /*6f10*/  FMUL.FTZ R29, R132, R117 ;  /* 0x00000075841d7220 */ /* 0x000fe40000410000 */
[C---:B------:R-:W-:Y:S01]  /*6f20*/  FMUL.FTZ R30, R3.reuse, R118 ;  /* 0x00000076031e7220 */ /* 0x040fe20000410000 */
[----:B------:R-:W2:Y:S01]  /*6f30*/  MUFU.EX2 R175, R175 ;  /* 0x000000af00af7308 */ /* 0x000ea20000000800 */
[C---:B------:R-:W-:Y:S01]  /*6f40*/  FMUL.FTZ R31, R3.reuse, R119 ;  /* 0x00000077031f7220 */ /* 0x040fe20000410000 */
[----:B-----5:R-:W-:Y:S01]  /*6f50*/  F2FP.PACK_AB R139, R166, R167 ;  /* 0x000000a7a68b723e */ /* 0x020fe200000000ff */
[----:B------:R-:W-:Y:S01]  /*6f60*/  LDSM.16.MT88.4 R116, [R134+UR4+0x900] ;  /* 0x000900048674783b */ /* 0x000fe20008004200 */
[C---:B------:R-:W-:Y:S02]  /*6f70*/  FMUL.FTZ R36, R132.reuse, R36 ;  /* 0x0000002484247220 */ /* 0x040fe40000410000 */
[----:B------:R-:W-:Y:S02]  /*6f80*/  FMUL.FTZ R37, R132, R37 ;  /* 0x0000002584257220 */ /* 0x000fe40000410000 */
[C---:B------:R-:W-:Y:S01]  /*6f90*/  FMUL.FTZ R38, R3.reuse, R38 ;  /* 0x0000002603267220 */ /* 0x040fe20000410000 */
[C---:B-1----:R-:W-:Y:S01]  /*6fa0*/  HMMA.16816.F32 R4, R136.reuse, R32, R4 ;  /* 0x000000208804723c */ /* 0x042fe20000001804 */
[----:B------:R-:W-:Y:S04]  /*6fb0*/  MUFU.EX2 R176, R176 ;  /* 0x000000b000b07308 */ /* 0x000fe80000000800 */
[C---:B------:R-:W-:Y:S02]  /*6fc0*/  FMUL.FTZ R39, R3.reuse, R39 ;  /* 0x0000002703277220 */ /* 0x040fe40000410000 */
[----:B------:R-:W-:Y:S01]  /*6fd0*/  IADD3 R33, R134, UR4, RZ ;  /* 0x0000000486217c10 */ /* 0x000fe2000fffe0ff */
[C---:B------:R-:W-:Y:S03]  /*6fe0*/  HMMA.16816.F32 R8, R136.reuse, R34, R8 ;  /* 0x000000228808723c */ /* 0x040fe60000001808 */
[----:B------:R-:W1:Y:S01]  /*6ff0*/  MUFU.EX2 R177, R177 ;  /* 0x000000b100b17308 */ /* 0x000e620000000800 */
[----:B------:R-:W-:Y:S01]  /*7000*/  IADD3 R165, R184, R33, RZ ;  /* 0x00000021b8a57210 */ /* 0x000fe20007ffe0ff */
[C---:B------:R-:W-:Y:S02]  /*7010*/  FMUL.FTZ R32, R132.reuse, R120 ;  /* 0x0000007884207220 */ /* 0x040fe40000410000 */
[C---:B------:R-:W-:Y:S01]  /*7020*/  FMUL.FTZ R33, R132.reuse, R121 ;  /* 0x0000007984217220 */ /* 0x040fe20000410000 */
[C---:B---3--:R-:W-:Y:S01]  /*7030*/  HMMA.16816.F32 R12, R136.reuse, R140, R12 ;  /* 0x0000008c880c723c */ /* 0x048fe2000000180c */
[----:B------:R-:W3:Y:S03]  /*7040*/  LDSM.16.MT88.4 R100, [R165+0x100] ;  /* 0x00010000a564783b */ /* 0x000ee60000004200 */
[C---:B------:R-:W-:Y:S01]  /*7050*/  FMUL.FTZ R34, R3.reuse, R122 ;  /* 0x0000007a03227220 */ /* 0x040fe20000410000 */
[----:B------:R-:W-:Y:S01]  /*7060*/  MUFU.EX2 R178, R178 ;  /* 0x000000b200b27308 */ /* 0x000fe20000000800 */
[C---:B------:R-:W-:Y:S02]  /*7070*/  FMUL.FTZ R35, R3.reuse, R123 ;  /* 0x0000007b03237220 */ /* 0x040fe40000410000 */
[C---:B------:R-:W-:Y:S01]  /*7080*/  HMMA.16816.F32 R16, R136.reuse, R142, R16 ;  /* 0x0000008e8810723c */ /* 0x040fe20000001810 */
[----:B------:R-:W-:Y:S03]  /*7090*/  LDSM.16.MT88.4 R120, [R165+0x900] ;  /* 0x00090000a578783b */ /* 0x000fe60000004200 */
[C---:B------:R-:W-:Y:S02]  /*70a0*/  FMUL.FTZ R40, R132.reuse, R40 ;  /* 0x0000002884287220 */ /* 0x040fe40000410000 */
[C---:B------:R-:W-:Y:S01]  /*70b0*/  FMUL.FTZ R41, R132.reuse, R41 ;  /* 0x0000002984297220 */ /* 0x040fe20000410000 */
[----:B------:R-:W5:Y:S01]  /*70c0*/  MUFU.EX2 R179, R179 ;  /* 0x000000b300b37308 */ /* 0x000f620000000800 */
[C---:B----4-:R-:W-:Y:S01]  /*70d0*/  HMMA.16816.F32 R20, R136.reuse, R124, R20 ;  /* 0x0000007c8814723c */ /* 0x050fe20000001814 */
[----:B------:R-:W-:Y:S03]  /*70e0*/  LDSM.16.MT88.4 R140, [R134+UR4+0x2900] ;  /* 0x00290004868c783b */ /* 0x000fe60008004200 */
[C---:B------:R-:W-:Y:S02]  /*70f0*/  FMUL.FTZ R42, R3.reuse, R42 ;  /* 0x0000002a032a7220 */ /* 0x040fe40000410000 */
[C---:B------:R-:W-:Y:S02]  /*7100*/  FMUL.FTZ R43, R3.reuse, R43 ;  /* 0x0000002b032b7220 */ /* 0x040fe40000410000 */
[C---:B------:R-:W-:Y:S01]  /*7110*/  HMMA.16816.F32 R24, R136.reuse, R126, R24 ;  /* 0x0000007e8818723c */ /* 0x040fe20000001818 */
[----:B------:R-:W-:Y:S01]  /*7120*/  LDSM.16.MT88.4 R124, [R135+UR4+0x2900] ;  /* 0x00290004877c783b */ /* 0x000fe20008004200 */
[----:B------:R-:W-:Y:S02]  /*7130*/  MUFU.EX2 R212, R212 ;  /* 0x000000d400d47308 */ /* 0x000fe40000000800 */
[C---:B------:R-:W-:Y:S02]  /*7140*/  FMUL.FTZ R44, R132.reuse, R44 ;  /* 0x0000002c842c7220 */ /* 0x040fe40000410000 */
[C---:B------:R-:W-:Y:S02]  /*7150*/  FMUL.FTZ R45, R132.reuse, R45 ;  /* 0x0000002d842d7220 */ /* 0x040fe40000410000 */
[C---:B------:R-:W-:Y:S04]  /*7160*/  FMUL.FTZ R46, R3.reuse, R46 ;  /* 0x0000002e032e7220 */ /* 0x040fe80000410000 */
[C---:B------:R-:W-:Y:S01]  /*7170*/  FMUL.FTZ R47, R3.reuse, R47 ;  /* 0x0000002f032f7220 */ /* 0x040fe20000410000 */
[----:B------:R-:W4:Y:S01]  /*7180*/  MUFU.EX2 R213, R213 ;  /* 0x000000d500d57308 */ /* 0x000f220000000800 */
[C---:B------:R-:W-:Y:S02]  /*7190*/  FMUL.FTZ R48, R132.reuse, R48 ;  /* 0x0000003084307220 */ /* 0x040fe40000410000 */
[C---:B------:R-:W-:Y:S01]  /*71a0*/  FMUL.FTZ R49, R132.reuse, R49 ;  /* 0x0000003184317220 */ /* 0x040fe20000410000 */
[C---:B---3--:R-:W-:Y:S03]  /*71b0*/  HMMA.16816.F32 R28, R136.reuse, R100, R28 ;  /* 0x00000064881c723c */ /* 0x048fe6000000181c */
[C---:B------:R-:W-:Y:S02]  /*71c0*/  FMUL.FTZ R50, R3.reuse, R50 ;  /* 0x0000003203327220 */ /* 0x040fe40000410000 */
[C---:B------:R-:W-:Y:S01]  /*71d0*/  FMUL.FTZ R51, R3.reuse, R51 ;  /* 0x0000003303337220 */ /* 0x040fe20000410000 */
[----:B------:R-:W-:Y:S01]  /*71e0*/  MUFU.EX2 R220, R220 ;  /* 0x000000dc00dc7308 */ /* 0x000fe20000000800 */
[C---:B------:R-:W-:Y:S01]  /*71f0*/  FMUL.FTZ R52, R132.reuse, R52 ;  /* 0x0000003484347220 */ /* 0x040fe20000410000 */
[C---:B------:R-:W-:Y:S01]  /*7200*/  HMMA.16816.F32 R32, R136.reuse, R102, R32 ;  /* 0x000000668820723c */ /* 0x040fe20000001820 */
[----:B------:R-:W3:Y:S03]  /*7210*/  LDSM.16.MT88.4 R100, [R134+UR4+0x2100] ;  /* 0x002100048664783b */ /* 0x000ee60008004200 */
[C---:B------:R-:W-:Y:S02]  /*7220*/  FMUL.FTZ R53, R132.reuse, R53 ;  /* 0x0000003584357220 */ /* 0x040fe40000410000 */
[C---:B------:R-:W-:Y:S02]  /*7230*/  FMUL.FTZ R54, R3.reuse, R54 ;  /* 0x0000003603367220 */ /* 0x040fe40000410000 */
[C---:B------:R-:W-:Y:S01]  /*7240*/  HMMA.16816.F32 R36, R136.reuse, R104, R36 ;  /* 0x000000688824723c */ /* 0x040fe20000001824 */
[----:B------:R-:W-:Y:S03]  /*7250*/  MUFU.EX2 R223, R223 ;  /* 0x000000df00df7308 */ /* 0x000fe60000000800 */
[C---:B------:R-:W-:Y:S02]  /*7260*/  FMUL.FTZ R55, R3.reuse, R55 ;  /* 0x0000003703377220 */ /* 0x040fe40000410000 */
[C---:B------:R-:W-:Y:S02]  /*7270*/  FMUL.FTZ R56, R132.reuse, R56 ;  /* 0x0000003884387220 */ /* 0x040fe40000410000 */
[C---:B------:R-:W-:Y:S01]  /*7280*/  HMMA.16816.F32 R40, R136.reuse, R106, R40 ;  /* 0x0000006a8828723c */ /* 0x040fe20000001828 */
[----:B------:R-:W1:Y:S02]  /*7290*/  LDSM.16.MT88.4 R104, [R165+0x2100] ;  /* 0x00210000a568783b */ /* 0x000e640000004200 */
[----:B------:R-:W-:Y:S01]  /*72a0*/  MUFU.EX2 R218, R218 ;  /* 0x000000da00da7308 */ /* 0x000fe20000000800 */
[C---:B------:R-:W-:Y:S02]  /*72b0*/  FMUL.FTZ R57, R132.reuse, R57 ;  /* 0x0000003984397220 */ /* 0x040fe40000410000 */
[C---:B------:R-:W-:Y:S02]  /*72c0*/  FMUL.FTZ R58, R3.reuse, R58 ;  /* 0x0000003a033a7220 */ /* 0x040fe40000410000 */
[C---:B------:R-:W-:Y:S04]  /*72d0*/  HMMA.16816.F32 R44, R136.reuse, R108, R44 ;  /* 0x0000006c882c723c */ /* 0x040fe8000000182c */
[C---:B------:R-:W-:Y:S01]  /*72e0*/  FMUL.FTZ R59, R3.reuse, R59 ;  /* 0x0000003b033b7220 */ /* 0x040fe20000410000 */
[----:B------:R-:W-:Y:S01]  /*72f0*/  MUFU.EX2 R219, R219 ;  /* 0x000000db00db7308 */ /* 0x000fe20000000800 */
[C---:B------:R-:W-:Y:S02]  /*7300*/  FMUL.FTZ R60, R132.reuse, R60 ;  /* 0x0000003c843c7220 */ /* 0x040fe40000410000 */
[C---:B------:R-:W-:Y:S01]  /*7310*/  HMMA.16816.F32 R48, R136.reuse, R110, R48 ;  /* 0x0000006e8830723c */ /* 0x040fe20000001830 */
[----:B------:R-:W2:Y:S03]  /*7320*/  LDSM.16.MT88.4 R108, [R135+UR4+0x4100] ;  /* 0x00410004876c783b */ /* 0x000ea60008004200 */
        /* <DEDUP_REMOVED lines=21> */
[----:B------:R-:W1:Y:S01]  /*7480*/  MUFU.EX2 R225, R225 ;  /* 0x000000e100e17308 */ /* 0x000e620000000800 */
[C---:B------:R-:W-:Y:S03]  /*7490*/  FMUL.FTZ R73, R132.reuse, R73 ;  /* 0x0000004984497220 */ /* 0x040fe60000410000 */
[C---:B--2---:R-:W-:Y:S03]  /*74a0*/  HMMA.16816.F32 R68, R136.reuse, R108, R68 ;  /* 0x0000006c8844723c */ /* 0x044fe60000001844 */
[C---:B------:R-:W-:Y:S02]  /*74b0*/  FMUL.FTZ R74, R3.reuse, R74 ;  /* 0x0000004a034a7220 */ /* 0x040fe40000410000 */
[C---:B------:R-:W-:Y:S01]  /*74c0*/  FMUL.FTZ R75, R3.reuse, R75 ;  /* 0x0000004b034b7220 */ /* 0x040fe20000410000 */
[----:B------:R-:W-:Y:S01]  /*74d0*/  MUFU.EX2 R226, R226 ;  /* 0x000000e200e27308 */ /* 0x000fe20000000800 */
[C---:B------:R-:W-:Y:S02]  /*74e0*/  FMUL.FTZ R84, R132.reuse, R84 ;  /* 0x0000005484547220 */ /* 0x040fe40000410000 */
[C---:B------:R-:W-:Y:S03]  /*74f0*/  FMUL.FTZ R85, R132.reuse, R85 ;  /* 0x0000005584557220 */ /* 0x040fe60000410000 */
[C---:B------:R-:W-:Y:S01]  /*7500*/  HMMA.16816.F32 R72, R136.reuse, R110, R72 ;  /* 0x0000006e8848723c */ /* 0x040fe20000001848 */
[----:B------:R-:W2:Y:S02]  /*7510*/  LDSM.16.MT88.4 R108, [R165+0x4100] ;  /* 0x00410000a56c783b */ /* 0x000ea40000004200 */
[C---:B------:R-:W-:Y:S01]  /*7520*/  FMUL.FTZ R76, R132.reuse, R76 ;  /* 0x0000004c844c7220 */ /* 0x040fe20000410000 */
[----:B------:R-:W-:Y:S01]  /*7530*/  MUFU.EX2 R228, R228 ;  /* 0x000000e400e47308 */ /* 0x000fe20000000800 */
[C---:B------:R-:W-:Y:S02]  /*7540*/  FMUL.FTZ R77, R132.reuse, R77 ;  /* 0x0000004d844d7220 */ /* 0x040fe40000410000 */
[C---:B------:R-:W-:Y:S02]  /*7550*/  FMUL.FTZ R78, R3.reuse, R78 ;  /* 0x0000004e034e7220 */ /* 0x040fe40000410000 */
[C---:B------:R-:W-:Y:S03]  /*7560*/  FMUL.FTZ R79, R3.reuse, R79 ;  /* 0x0000004f034f7220 */ /* 0x040fe60000410000 */
[C---:B------:R-:W-:Y:S02]  /*7570*/  FMUL.FTZ R86, R3.reuse, R86 ;  /* 0x0000005603567220 */ /* 0x040fe40000410000 */
[C---:B------:R-:W-:Y:S02]  /*7580*/  FMUL.FTZ R87, R3.reuse, R87 ;  /* 0x0000005703577220 */ /* 0x040fe40000410000 */
[C---:B---3--:R-:W-:Y:S03]  /*7590*/  HMMA.16816.F32 R76, R136.reuse, R100, R76 ;  /* 0x00000064884c723c */ /* 0x048fe6000000184c */
[C---:B------:R-:W-:Y:S02]  /*75a0*/  FMUL.FTZ R80, R132.reuse, R80 ;  /* 0x0000005084507220 */ /* 0x040fe40000410000 */
[C---:B------:R-:W-:Y:S02]  /*75b0*/  FMUL.FTZ R81, R132.reuse, R81 ;  /* 0x0000005184517220 */ /* 0x040fe40000410000 */
[----:B------:R-:W-:Y:S01]  /*75c0*/  FMUL.FTZ R82, R3, R82 ;  /* 0x0000005203527220 */ /* 0x000fe20000410000 */
[----:B------:R-:W-:Y:S01]  /*75d0*/  F2FP.PACK_AB R100, R175, R174 ;  /* 0x000000aeaf64723e */ /* 0x000fe200000000ff */
[----:B------:R-:W-:Y:S03]  /*75e0*/  FMUL.FTZ R83, R3, R83 ;  /* 0x0000005303537220 */ /* 0x000fe60000410000 */
[C---:B------:R-:W-:Y:S01]  /*75f0*/  FMUL.FTZ R88, R132.reuse, R88 ;  /* 0x0000005884587220 */ /* 0x040fe20000410000 */
[----:B------:R-:W-:Y:S01]  /*7600*/  F2FP.PACK_AB R101, R177, R176 ;  /* 0x000000b0b165723e */ /* 0x000fe200000000ff */
[C---:B------:R-:W-:Y:S02]  /*7610*/  FMUL.FTZ R89, R132.reuse, R89 ;  /* 0x0000005984597220 */ /* 0x040fe40000410000 */
[C---:B------:R-:W-:Y:S03]  /*7620*/  HMMA.16816.F32 R80, R136.reuse, R102, R80 ;  /* 0x000000668850723c */ /* 0x040fe60000001850 */
[C---:B------:R-:W-:Y:S02]  /*7630*/  FMUL.FTZ R90, R3.reuse, R90 ;  /* 0x0000005a035a7220 */ /* 0x040fe40000410000 */
[----:B------:R-:W-:Y:S02]  /*7640*/  FMUL.FTZ R91, R3, R91 ;  /* 0x0000005b035b7220 */ /* 0x000fe40000410000 */
[C---:B------:R-:W-:Y:S01]  /*7650*/  FMUL.FTZ R92, R132.reuse, R92 ;  /* 0x0000005c845c7220 */ /* 0x040fe20000410000 */
[C---:B-1----:R-:W-:Y:S04]  /*7660*/  HMMA.16816.F32 R84, R136.reuse, R104, R84 ;  /* 0x000000688854723c */ /* 0x042fe80000001854 */
[C---:B------:R-:W-:Y:S01]  /*7670*/  FMUL.FTZ R93, R132.reuse, R93 ;  /* 0x0000005d845d7220 */ /* 0x040fe20000410000 */
[----:B-----5:R-:W-:Y:S01]  /*7680*/  F2FP.PACK_AB R102, R179, R178 ;  /* 0x000000b2b366723e */ /* 0x020fe200000000ff */
[----:B------:R-:W-:Y:S01]  /*7690*/  FMUL.FTZ R94, R3, R94 ;  /* 0x0000005e035e7220 */ /* 0x000fe20000410000 */
[----:B----4-:R-:W-:Y:S01]  /*76a0*/  F2FP.PACK_AB R103, R213, R212 ;  /* 0x000000d4d567723e */ /* 0x010fe200000000ff */
[C---:B------:R-:W-:Y:S01]  /*76b0*/  HMMA.16816.F32 R88, R136.reuse, R106, R88 ;  /* 0x0000006a8858723c */ /* 0x040fe20000001858 */
[----:B------:R-:W1:Y:S03]  /*76c0*/  LDSM.16.MT88.4 R104, [R164+0x900] ;  /* 0x00090000a468783b */ /* 0x000e660000004200 */
[C---:B------:R-:W-:Y:S02]  /*76d0*/  FMUL.FTZ R95, R3.reuse, R95 ;  /* 0x0000005f035f7220 */ /* 0x040fe40000410000 */
[C---:B------:R-:W-:Y:S02]  /*76e0*/  FMUL.FTZ R96, R132.reuse, R96 ;  /* 0x0000006084607220 */ /* 0x040fe40000410000 */
[----:B------:R-:W-:Y:S03]  /*76f0*/  FMUL.FTZ R97, R132, R97 ;  /* 0x0000006184617220 */ /* 0x000fe60000410000 */
[C---:B--2---:R-:W-:Y:S03]  /*7700*/  HMMA.16816.F32 R92, R136.reuse, R108, R92 ;  /* 0x0000006c885c723c */ /* 0x044fe6000000185c */
[C---:B------:R-:W-:Y:S02]  /*7710*/  FMUL.FTZ R98, R3.reuse, R98 ;  /* 0x0000006203627220 */ /* 0x040fe40000410000 */
[----:B------:R-:W-:Y:S02]  /*7720*/  FMUL.FTZ R99, R3, R99 ;  /* 0x0000006303637220 */ /* 0x000fe40000410000 */
[--C-:B------:R-:W-:Y:S02]  /*7730*/  FFMA.FTZ R221, R214, c[0x0][0x2d0], -R159.reuse ;  /* 0x0000b400d6dd7a23 */ /* 0x100fe4000001089f */
[--C-:B------:R-:W-:Y:S03]  /*7740*/  FFMA.FTZ R214, R217, c[0x0][0x2d0], -R154.reuse ;  /* 0x0000b400d9d67a23 */ /* 0x100fe6000001089a */
[----:B------:R-:W-:Y:S01]  /*7750*/  HMMA.16816.F32 R96, R136, R110, R96 ;  /* 0x0000006e8860723c */ /* 0x000fe20000001860 */
[----:B------:R-:W2:Y:S01]  /*7760*/  LDSM.16.MT88.4 R108, [R165+0x2900] ;  /* 0x00290000a56c783b */ /* 0x000ea20000004200 */
[----:B------:R-:W-:Y:S01]  /*7770*/  MUFU.EX2 R221, R221 ;  /* 0x000000dd00dd7308 */ /* 0x000fe20000000800 */
[--C-:B------:R-:W-:Y:S02]  /*7780*/  FFMA.FTZ R217, R162, c[0x0][0x2d0], -R159.reuse ;  /* 0x0000b400a2d97a23 */ /* 0x100fe4000001089f */
[----:B------:R-:W-:Y:S02]  /*7790*/  FFMA.FTZ R159, R156, c[0x0][0x2d0], -R159 ;  /* 0x0000b4009c9f7a23 */ /* 0x000fe4000001089f */
[--C-:B------:R-:W-:Y:S01]  /*77a0*/  FFMA.FTZ R215, R215, c[0x0][0x2d0], -R154.reuse ;  /* 0x0000b400d7d77a23 */ /* 0x100fe2000001089a */
[C---:B------:R-:W-:Y:S01]  /*77b0*/  HMMA.16816.F32 R4, R100.reuse, R112, R4 ;  /* 0x000000706404723c */ /* 0x040fe20000001804 */
[----:B------:R-:W-:Y:S03]  /*77c0*/  LDSM.16.MT88.4 R160, [R164+0x5900] ;  /* 0x00590000a4a0783b */ /* 0x000fe60000004200 */
[----:B------:R-:W3:Y:S01]  /*77d0*/  MUFU.EX2 R227, R159 ;  /* 0x0000009f00e37308 */ /* 0x000ee20000000800 */
[----:B------:R-:W-:Y:S01]  /*77e0*/  FFMA.FTZ R154, R155, c[0x0][0x2d0], -R154 ;  /* 0x0000b4009b9a7a23 */ /* 0x000fe2000001089a */
[----:B------:R-:W-:Y:S01]  /*77f0*/  F2FP.PACK_AB R137, R225, R224 ;  /* 0x000000e0e189723e */ /* 0x000fe200000000ff */
[----:B------:R-:W-:Y:S01]  /*7800*/  FFMA.FTZ R173, R132, R197, R173 ;  /* 0x000000c584ad7223 */ /* 0x000fe200000100ad */
[C---:B------:R-:W-:Y:S01]  /*7810*/  HMMA.16816.F32 R8, R100.reuse, R114, R8 ;  /* 0x000000726408723c */ /* 0x040fe20000001808 */
[----:B------:R-:W-:Y:S03]  /*7820*/  LDSM.16.MT88.4 R112, [R164+0x4900] ;  /* 0x00490000a470783b */ /* 0x000fe60000004200 */
[----:B------:R-:W-:Y:S02]  /*7830*/  FFMA.FTZ R169, R3, R196, R169 ;  /* 0x000000c403a97223 */ /* 0x000fe400000100a9 */
[----:B------:R-:W4:Y:S01]  /*7840*/  MUFU.EX2 R229, R154 ;  /* 0x0000009a00e57308 */ /* 0x000f220000000800 */
[----:B------:R-:W-:Y:S01]  /*7850*/  FADD.FTZ R172, R172, R173 ;  /* 0x000000adacac7221 */ /* 0x000fe20000010000 */
[C---:B-1----:R-:W-:Y:S04]  /*7860*/  HMMA.16816.F32 R12, R100.reuse, R104, R12 ;  /* 0x00000068640c723c */ /* 0x042fe8000000180c */
[----:B------:R-:W-:Y:S02]  /*7870*/  FADD.FTZ R168, R168, R169 ;  /* 0x000000a9a8a87221 */ /* 0x000fe40000010000 */
[----:B------:R-:W-:Y:S02]  /*7880*/  FADD.FTZ R3, R171, R172 ;  /* 0x000000acab037221 */ /* 0x000fe40000010000 */
[C---:B------:R-:W-:Y:S01]  /*7890*/  HMMA.16816.F32 R16, R100.reuse, R106, R16 ;  /* 0x0000006a6410723c */ /* 0x040fe20000001810 */
[----:B------:R-:W1:Y:S01]  /*78a0*/  LDSM.16.MT88.4 R104, [R135+UR4+0x4900] ;  /* 0x004900048768783b */ /* 0x000e620008004200 */
[----:B------:R-:W-:Y:S02]  /*78b0*/  MUFU.EX2 R214, R214 ;  /* 0x000000d600d67308 */ /* 0x000fe40000000800 */
[----:B---3--:R-:W-:Y:S01]  /*78c0*/  F2FP.PACK_AB R138, R227, R226 ;  /* 0x000000e2e38a723e */ /* 0x008fe200000000ff */
[----:B------:R-:W-:Y:S03]  /*78d0*/  FADD.FTZ R3, R170, R3 ;  /* 0x00000003aa037221 */ /* 0x000fe60000010000 */
[C---:B------:R-:W-:Y:S01]  /*78e0*/  HMMA.16816.F32 R20, R100.reuse, R116, R20 ;  /* 0x000000746414723c */ /* 0x040fe20000001814 */
[----:B------:R-:W-:Y:S03]  /*78f0*/  LDSM.16.MT88.4 R156, [R135+UR4+0x5900] ;  /* 0x00590004879c783b */ /* 0x000fe60008004200 */
[----:B------:R-:W-:Y:S01]  /*7900*/  MUFU.EX2 R215, R215 ;  /* 0x000000d700d77308 */ /* 0x000fe20000000800 */
[----:B------:R-:W-:Y:S01]  /*7910*/  FADD.FTZ R174, R174, R3 ;  /* 0x00000003aeae7221 */ /* 0x000fe20000010000 */
[----:B----4-:R-:W-:Y:S02]  /*7920*/  F2FP.PACK_AB R139, R229, R228 ;  /* 0x000000e4e58b723e */ /* 0x010fe400000000ff */
[C---:B------:R-:W-:Y:S01]  /*7930*/  HMMA.16816.F32 R24, R100.reuse, R118, R24 ;  /* 0x000000766418723c */ /* 0x040fe20000001818 */
[----:B------:R-:W-:Y:S03]  /*7940*/  LDSM.16.MT88.4 R116, [R165+0x4900] ;  /* 0x00490000a574783b */ /* 0x000fe60000004200 */
[----:B------:R-:W-:Y:S02]  /*7950*/  FADD.FTZ R175, R175, R174 ;  /* 0x000000aeafaf7221 */ /* 0x000fe40000010000 */
[----:B------:R-:W3:Y:S02]  /*7960*/  MUFU.EX2 R217, R217 ;  /* 0x000000d900d97308 */ /* 0x000ee40000000800 */
[C---:B------:R-:W-:Y:S01]  /*7970*/  HMMA.16816.F32 R28, R100.reuse, R120, R28 ;  /* 0x00000078641c723c */ /* 0x040fe2000000181c */
[----:B------:R-:W-:Y:S03]  /*7980*/  LDSM.16.MT88.4 R152, [R165+0x3900] ;  /* 0x00390000a598783b */ /* 0x000fe60000004200 */
[----:B------:R-:W-:Y:S04]  /*7990*/  FADD.FTZ R178, R178, R175 ;  /* 0x000000afb2b27221 */ /* 0x000fe80000010000 */
[C---:B------:R-:W-:Y:S01]  /*79a0*/  HMMA.16816.F32 R32, R100.reuse, R122, R32 ;  /* 0x0000007a6420723c */ /* 0x040fe20000001820 */
[----:B------:R-:W-:Y:S03]  /*79b0*/  LDSM.16.MT88.4 R120, [R164+0x1100] ;  /* 0x00110000a478783b */ /* 0x000fe60000004200 */
[----:B------:R-:W-:Y:S04]  /*79c0*/  FADD.FTZ R179, R179, R178 ;  /* 0x000000b2b3b37221 */ /* 0x000fe80000010000 */
[C---:B------:R-:W-:Y:S04]  /*79d0*/  HMMA.16816.F32 R36, R100.reuse, R124, R36 ;  /* 0x0000007c6424723c */ /* 0x040fe80000001824 */
[----:B---3--:R-:W-:Y:S04]  /*79e0*/  F2FP.PACK_AB R136, R222, R217 ;  /* 0x000000d9de88723e */ /* 0x008fe800000000ff */
        /* <DEDUP_REMOVED lines=10> */
[C---:B-1----:R-:W-:Y:S08]  /*7a90*/  HMMA.16816.F32 R68, R100.reuse, R104, R68 ;  /* 0x000000686444723c */ /* 0x042ff00000001844 */
[C---:B------:R-:W-:Y:S01]  /*7aa0*/  HMMA.16816.F32 R72, R100.reuse, R106, R72 ;  /* 0x0000006a6448723c */ /* 0x040fe20000001848 */
[----:B------:R-:W1:Y:S07]  /*7ab0*/  LDSM.16.MT88.4 R104, [R135+UR4+0x1100] ;  /* 0x001100048768783b */ /* 0x000e6e0008004200 */
[C---:B------:R-:W-:Y:S08]  /*7ac0*/  HMMA.16816.F32 R76, R100.reuse, R112, R76 ;  /* 0x00000070644c723c */ /* 0x040ff0000000184c */
[C---:B------:R-:W-:Y:S01]  /*7ad0*/  HMMA.16816.F32 R80, R100.reuse, R114, R80 ;  /* 0x000000726450723c */ /* 0x040fe20000001850 */
[----:B------:R-:W3:Y:S07]  /*7ae0*/  LDSM.16.MT88.4 R112, [R134+UR4+0x1100] ;  /* 0x001100048670783b */ /* 0x000eee0008004200 */
[C---:B--2---:R-:W-:Y:S08]  /*7af0*/  HMMA.16816.F32 R84, R100.reuse, R108, R84 ;  /* 0x0000006c6454723c */ /* 0x044ff00000001854 */
[C---:B------:R-:W-:Y:S01]  /*7b00*/  HMMA.16816.F32 R88, R100.reuse, R110, R88 ;  /* 0x0000006e6458723c */ /* 0x040fe20000001858 */
[----:B------:R-:W2:Y:S07]  /*7b10*/  LDSM.16.MT88.4 R108, [R135+UR4+0x3100] ;  /* 0x00310004876c783b */ /* 0x000eae0008004200 */
[C---:B------:R-:W-:Y:S08]  /*7b20*/  HMMA.16816.F32 R92, R100.reuse, R116, R92 ;  /* 0x00000074645c723c */ /* 0x040ff0000000185c */
[----:B------:R-:W-:Y:S01]  /*7b30*/  HMMA.16816.F32 R96, R100, R118, R96 ;  /* 0x000000766460723c */ /* 0x000fe20000001860 */
[----:B------:R-:W4:Y:S06]  /*7b40*/  LDSM.16.MT88.4 R116, [R164+0x3100] ;  /* 0x00310000a474783b */ /* 0x000f2c0000004200 */
[----:B------:R-:W-:Y:S01]  /*7b50*/  F2FP.PACK_AB R100, R223, R220 ;  /* 0x000000dcdf64723e */ /* 0x000fe200000000ff */
[----:B------:R-:W-:Y:S01]  /*7b60*/  FADD.FTZ R220, R220, R179 ;  /* 0x000000b3dcdc7221 */ /* 0x000fe20000010000 */
[----:B------:R-:W-:Y:S03]  /*7b70*/  F2FP.PACK_AB R101, R219, R218 ;  /* 0x000000dadb65723e */ /* 0x000fe600000000ff */
[----:B------:R-:W-:Y:S01]  /*7b80*/  F2FP.PACK_AB R102, R221, R216 ;  /* 0x000000d8dd66723e */ /* 0x000fe200000000ff */
[----:B------:R-:W-:Y:S01]  /*7b90*/  FADD.FTZ R223, R223, R220 ;  /* 0x000000dcdfdf7221 */ /* 0x000fe20000010000 */
[----:B------:R-:W-:Y:S07]  /*7ba0*/  F2FP.PACK_AB R103, R215, R214 ;  /* 0x000000d6d767723e */ /* 0x000fee00000000ff */
[C---:B-1----:R-:W-:Y:S08]  /*7bb0*/  HMMA.16816.F32 R4, R100.reuse, R104, R4 ;  /* 0x000000686404723c */ /* 0x042ff00000001804 */
[C---:B------:R-:W-:Y:S01]  /*7bc0*/  HMMA.16816.F32 R8, R100.reuse, R106, R8 ;  /* 0x0000006a6408723c */ /* 0x040fe20000001808 */
[----:B------:R-:W1:Y:S07]  /*7bd0*/  LDSM.16.MT88.4 R104, [R134+UR4+0x3100] ;  /* 0x003100048668783b */ /* 0x000e6e0008004200 */
[C---:B------:R-:W-:Y:S08]  /*7be0*/  HMMA.16816.F32 R12, R100.reuse, R120, R12 ;  /* 0x00000078640c723c */ /* 0x040ff0000000180c */
[C---:B------:R-:W-:Y:S01]  /*7bf0*/  HMMA.16816.F32 R16, R100.reuse, R122, R16 ;  /* 0x0000007a6410723c */ /* 0x040fe20000001810 */
[----:B------:R-:W-:Y:S07]  /*7c00*/  LDSM.16.MT88.4 R120, [R165+0x1900] ;  /* 0x00190000a578783b */ /* 0x000fee0000004200 */
[C---:B---3--:R-:W-:Y:S08]  /*7c10*/  HMMA.16816.F32 R20, R100.reuse, R112, R20 ;  /* 0x000000706414723c */ /* 0x048ff00000001814 */
        /* <DEDUP_REMOVED lines=8> */
[C---:B----4-:R-:W-:Y:S08]  /*7ca0*/  HMMA.16816.F32 R44, R100.reuse, R116, R44 ;  /* 0x00000074642c723c */ /* 0x050ff0000000182c */
        /* <DEDUP_REMOVED lines=18> */
[C---:B------:R-:W-:Y:S08]  /*7dd0*/  HMMA.16816.F32 R128, R136.reuse, R124, R4 ;  /* 0x0000007c8880723c */ /* 0x040ff00000001804 */
[C---:B------:R-:W-:Y:S08]  /*7de0*/  HMMA.16816.F32 R124, R136.reuse, R126, R8 ;  /* 0x0000007e887c723c */ /* 0x040ff00000001808 */
[C---:B--2---:R-:W-:Y:S08]  /*7df0*/  HMMA.16816.F32 R100, R136.reuse, R108, R12 ;  /* 0x0000006c8864723c */ /* 0x044ff0000000180c */
[C---:B------:R-:W-:Y:S08]  /*7e00*/  HMMA.16816.F32 R104, R136.reuse, R110, R16 ;  /* 0x0000006e8868723c */ /* 0x040ff00000001810 */
[C---:B----4-:R-:W-:Y:S08]  /*7e10*/  HMMA.16816.F32 R108, R136.reuse, R116, R20 ;  /* 0x00000074886c723c */ /* 0x050ff00000001814 */
[C---:B------:R-:W-:Y:S08]  /*7e20*/  HMMA.16816.F32 R112, R136.reuse, R118, R24 ;  /* 0x000000768870723c */ /* 0x040ff00000001818 */
[C---:B------:R-:W-:Y:S08]  /*7e30*/  HMMA.16816.F32 R116, R136.reuse, R120, R28 ;  /* 0x000000788874723c */ /* 0x040ff0000000181c */
[C---:B------:R-:W-:Y:S01]  /*7e40*/  HMMA.16816.F32 R120, R136.reuse, R122, R32 ;  /* 0x0000007a8878723c */ /* 0x040fe20000001820 */
[----:B------:R-:W1:Y:S07]  /*7e50*/  LDSM.16.MT88.4 R32, [R134+UR4+0x5900] ;  /* 0x005900048620783b */ /* 0x000e6e0008004200 */
[C---:B------:R-:W-:Y:S08]  /*7e60*/  HMMA.16816.F32 R36, R136.reuse, R140, R36 ;  /* 0x0000008c8824723c */ /* 0x040ff00000001824 */
[C---:B------:R-:W-:Y:S01]  /*7e70*/  HMMA.16816.F32 R40, R136.reuse, R142, R40 ;  /* 0x0000008e8828723c */ /* 0x040fe20000001828 */
[----:B------:R-:W2:Y:S07]  /*7e80*/  LDSM.16.MT88.4 R140, [R165+0x5900] ;  /* 0x00590000a58c783b */ /* 0x000eae0000004200 */
[C---:B------:R-:W-:Y:S08]  /*7e90*/  HMMA.16816.F32 R44, R136.reuse, R144, R44 ;  /* 0x00000090882c723c */ /* 0x040ff0000000182c */
[C---:B------:R-:W-:Y:S08]  /*7ea0*/  HMMA.16816.F32 R48, R136.reuse, R146, R48 ;  /* 0x000000928830723c */ /* 0x040ff00000001830 */
[C---:B------:R-:W-:Y:S08]  /*7eb0*/  HMMA.16816.F32 R52, R136.reuse, R148, R52 ;  /* 0x000000948834723c */ /* 0x040ff00000001834 */
[C---:B------:R-:W-:Y:S08]  /*7ec0*/  HMMA.16816.F32 R56, R136.reuse, R150, R56 ;  /* 0x000000968838723c */ /* 0x040ff00000001838 */
[C---:B------:R-:W-:Y:S08]  /*7ed0*/  HMMA.16816.F32 R60, R136.reuse, R152, R60 ;  /* 0x00000098883c723c */ /* 0x040ff0000000183c */
[C---:B------:R-:W-:Y:S07]  /*7ee0*/  HMMA.16816.F32 R64, R136.reuse, R154, R64 ;  /* 0x0000009a8840723c */ /* 0x040fee0000001840 */
        /* <DEDUP_REMOVED lines=10> */
[----:B------:R-:W-:Y:S03]  /*7f90*/  FADD.FTZ R213, R213, R212 ;  /* 0x000000d4d5d57221 */ /* 0x000fe60000010000 */
[----:B------:R-:W-:Y:S01]  /*7fa0*/  FADD.FTZ R32, R216, R223 ;  /* 0x000000dfd8207221 */ /* 0x000fe20000010000 */
[C---:B------:R-:W-:Y:S04]  /*7fb0*/  HMMA.16816.F32 R88, R136.reuse, R34, R88 ;  /* 0x000000228858723c */ /* 0x040fe80000001858 */
[----:B------:R-:W-:Y:S02]  /*7fc0*/  FADD.FTZ R218, R218, R213 ;  /* 0x000000d5dada7221 */ /* 0x000fe40000010000 */
[----:B------:R-:W-:Y:S02]  /*7fd0*/  FADD.FTZ R32, R221, R32 ;  /* 0x00000020dd207221 */ /* 0x000fe40000010000 */
[----:B------:R-:W-:Y:S01]  /*7fe0*/  FADD.FTZ R219, R219, R218 ;  /* 0x000000dadbdb7221 */ /* 0x000fe20000010000 */
[C---:B--2---:R-:W-:Y:S03]  /*7ff0*/  HMMA.16816.F32 R92, R136.reuse, R140, R92 ;  /* 0x0000008c885c723c */ /* 0x044fe6000000185c */
[----:B------:R-:W-:Y:S02]  /*8000*/  FADD.FTZ R214, R214, R219 ;  /* 0x000000dbd6d67221 */ /* 0x000fe40000010000 */
[----:B------:R-:W-:Y:S02]  /*8010*/  FADD.FTZ R217, R217, R32 ;  /* 0x00000020d9d97221 */ /* 0x000fe40000010000 */
[----:B------:R-:W-:Y:S01]  /*8020*/  FADD.FTZ R215, R215, R214 ;  /* 0x000000d6d7d77221 */ /* 0x000fe20000010000 */
[----:B------:R-:W-:Y:S04]  /*8030*/  HMMA.16816.F32 R96, R136, R142, R96 ;  /* 0x0000008e8860723c */ /* 0x000fe80000001860 */
[----:B------:R-:W-:Y:S02]  /*8040*/  FADD.FTZ R224, R224, R215 ;  /* 0x000000d7e0e07221 */ /* 0x000fe40000010000 */
[----:B------:R-:W-:Y:S02]  /*8050*/  FADD.FTZ R217, R222, R217 ;  /* 0x000000d9ded97221 */ /* 0x000fe40000010000 */
[----:B------:R-:W-:Y:S04]  /*8060*/  FADD.FTZ R225, R225, R224 ;  /* 0x000000e0e1e17221 */ /* 0x000fe80000010000 */
[----:B------:R-:W-:Y:S02]  /*8070*/  FADD.FTZ R226, R226, R217 ;  /* 0x000000d9e2e27221 */ /* 0x000fe40000010000 */
[----:B------:R-:W-:Y:S02]  /*8080*/  FADD.FTZ R196, R228, R225 ;  /* 0x000000e1e4c47221 */ /* 0x000fe40000010000 */
[----:B------:R-:W-:Y:S02]  /*8090*/  FADD.FTZ R197, R227, R226 ;  /* 0x000000e2e3c57221 */ /* 0x000fe40000010000 */
[----:B------:R-:W-:Y:S01]  /*80a0*/  FADD.FTZ R196, R229, R196 ;  /* 0x000000c4e5c47221 */ /* 0x000fe20000010000 */
[----:B------:R-:W-:-:S05]  /*80b0*/  @!P0 BRA `(.L_x_1353) ;  /* 0x000003f000008947 */ /* 0x000fca0003800000 */
[----:B------:R-:W-:Y:S01]  /*80c0*/  ISETP.NE.AND P2, PT, R190, 0x1, PT ;  /* 0x00000001be00780c */ /* 0x000fe20003f45270 */
[----:B------:R-:W-:Y:S01]  /*80d0*/  IMAD.U32 R4, RZ, RZ, UR7 ;  /* 0x00000007ff047e24 */ /* 0x000fe2000f8e00ff */
[----:B------:R-:W-:Y:S01]  /*80e0*/  IADD3 R11, -R209, 0x10, RZ ;  /* 0x00000010d10b7810 */ /* 0x000fe20007ffe1ff */
[----:B------:R-:W-:Y:S03]  /*80f0*/  IMAD.MOV.U32 R192, RZ, RZ, RZ ;  /* 0x000000ffffc07224 */ /* 0x000fe600078e00ff */
[----:B------:R-:W-:Y:S02]  /*8100*/  IADD3 R193, R195, UR15, R4 ;  /* 0x0000000fc3c17c10 */ /* 0x000fe4000fffe004 */
[----:B------:R-:W-:Y:S02]  /*8110*/  LOP3.LUT R11, R11, 0xf, RZ, 0xc0, !PT ;  /* 0x0000000f0b0b7812 */ /* 0x000fe400078ec0ff */
[----:B------:R-:W-:Y:S05]  /*8120*/  IADD3 R193, R193, -0x80, RZ ;  /* 0xffffff80c1c17810 */ /* 0x000fea0007ffe0ff */
        /* <DEDUP_REMOVED lines=23> */
[----:B------:R-:W-:Y:S02]  /*82a0*/  LEA R13, P0, R5, c[0x0][0x1c8], 0x1 ;  /* 0x00007200050d7a11 */ /* 0x000fe400078008ff */
[----:B------:R-:W-:Y:S02]  /*82b0*/  IADD3 R7, -R201, 0x10, RZ ;  /* 0x00000010c9077810 */ /* 0x000fe40007ffe1ff */
[----:B------:R-:W-:Y:S01]  /*82c0*/  LEA.HI.X R3, R5, c[0x0][0x1cc], R4, 0x1, P0 ;  /* 0x0000730005037a11 */ /* 0x000fe200000f0c04 */
[----:B------:R-:W1:Y:S01]  /*82d0*/  SHFL.IDX PT, R6, R13, 0x1, 0x181f ;  /* 0x00381f000d067f89 */ /* 0x000e6200000e0000 */
[----:B------:R-:W-:Y:S03]  /*82e0*/  LOP3.LUT R7, R7, 0xf, RZ, 0xc0, !PT ;  /* 0x0000000f07077812 */ /* 0x000fe600078ec0ff */
[----:B------:R-:W2:Y:S04]  /*82f0*/  SHFL.IDX PT, R12, R3, 0x1, 0x181f ;  /* 0x00381f00030c7f89 */ /* 0x000ea800000e0000 */
[----:B------:R3:W-:Y:S04]  /*8300*/  SHFL.IDX PT, R4, R3, RZ, 0x181f ;  /* 0x00181fff03047589 */ /* 0x0007e800000e0000 */
[----:B------:R-:W4:Y:S01]  /*8310*/  SHFL.IDX PT, R5, R13, RZ, 0x181f ;  /* 0x00181fff0d057589 */ /* 0x000f2200000e0000 */
[----:B-1----:R-:W-:Y:S04]  /*8320*/  IADD3 R10, P1, P0, R11, R6, R210 ;  /* 0x000000060b0a7210 */ /* 0x002fe8000783e0d2 */
[----:B--2---:R-:W-:Y:S02]  /*8330*/  IADD3.X R11, RZ, R12, R211, P1, P0 ;  /* 0x0000000cff0b7210 */ /* 0x004fe40000fe04d3 */
[----:B------:R-:W-:Y:S01]  /*8340*/  IADD3 R8, P1, P0, R8, R6, R207 ;  /* 0x0000000608087210 */ /* 0x000fe2000783e0cf */
[----:B---3--:R-:W-:Y:S03]  /*8350*/  IMAD.U32 R3, RZ, RZ, UR13 ;  /* 0x0000000dff037e24 */ /* 0x008fe6000f8e00ff */
[----:B------:R-:W-:Y:S01]  /*8360*/  IADD3.X R9, RZ, R12, R208, P1, P0 ;  /* 0x0000000cff097210 */ /* 0x000fe20000fe04d0 */
[----:B------:R-:W-:Y:S01]  /*8370*/  IMAD R3, R3, 0x3000, R194 ;  /* 0x0000300003037824 */ /* 0x000fe200078e02c2 */
[----:B------:R-:W-:Y:S04]  /*8380*/  IADD3 R6, P1, P0, R7, R6, R204 ;  /* 0x0000000607067210 */ /* 0x000fe8000783e0cc */
[----:B------:R-:W-:Y:S02]  /*8390*/  IADD3.X R7, RZ, R12, R205, P1, P0 ;  /* 0x0000000cff077210 */ /* 0x000fe40000fe04cd */
[C---:B----4-:R-:W-:Y:S02]  /*83a0*/  IADD3 R14, P1, R5.reuse, R210, RZ ;  /* 0x000000d2050e7210 */ /* 0x050fe40007f3e0ff */
[----:B------:R-:W-:Y:S03]  /*83b0*/  IADD3 R12, P0, R5, R207, RZ ;  /* 0x000000cf050c7210 */ /* 0x000fe60007f1e0ff */
[C---:B------:R-:W-:Y:S01]  /*83c0*/  IMAD.X R15, R4.reuse, 0x1, R211, P1 ;  /* 0x00000001040f7824 */ /* 0x040fe200008e06d3 */
[----:B------:R-:W-:Y:S01]  /*83d0*/  ISETP.NE.U32.AND P1, PT, R209, RZ, PT ;  /* 0x000000ffd100720c */ /* 0x000fe20003f25070 */
[C---:B------:R-:W-:Y:S01]  /*83e0*/  IMAD.X R13, R4.reuse, 0x1, R208, P0 ;  /* 0x00000001040d7824 */ /* 0x040fe200000e06d0 */
[----:B------:R-:W-:Y:S01]  /*83f0*/  IADD3 R16, P0, R5, R204, RZ ;  /* 0x000000cc05107210 */ /* 0x000fe20007f1e0ff */
[----:B------:R-:W-:Y:S04]  /*8400*/  IMAD.SHL.U32 R5, R3, 0x2, RZ ;  /* 0x0000000203057824 */ /* 0x000fe800078e00ff */
[----:B------:R-:W-:Y:S01]  /*8410*/  IMAD.X R17, R4, 0x1, R205, P0 ;  /* 0x0000000104117824 */ /* 0x000fe200000e06cd */
[----:B------:R1:W-:Y:S01]  /*8420*/  LDGSTS.E.BYPASS.LTC128B.128 [R5+0xc100], [R14.64], !P5 ;  /* 0x0c1000000e057fae */ /* 0x0003e2000e901d4a */
        /* <DEDUP_REMOVED lines=8> */
.L_x_1353:
[----:B------:R-:W-:Y:S01]  /*84b0*/  UISETP.GT.AND UP0, UPT, UR23, UR22, UPT ;  /* 0x000000161700728c */ /* 0x000fe2000bf04270 */
[----:B------:R-:W0:Y:S01]  /*84c0*/  LDGDEPBAR ;  /* 0x00000000000079af */ /* 0x000e220000000000 */
[----:B------:R-:W-:Y:S01]  /*84d0*/  UIADD3 UR4, UR5, 0x1, URZ ;  /* 0x0000000105047890 */ /* 0x000fe2000fffe03f */
[----:B------:R-:W-:Y:S01]  /*84e0*/  IMAD.MOV.U32 R132, RZ, RZ, R0 ;  /* 0x000000ffff847224 */ /* 0x000fe200078e0000 */
[----:B------:R-:W-:Y:S01]  /*84f0*/  UISETP.GE.AND UP2, UPT, UR5, 0x1, UPT ;  /* 0x000000010500788c */ /* 0x000fe2000bf46270 */
[----:B------:R-:W-:Y:S01]  /*8500*/  MOV R3, R2 ;  /* 0x0000000200037202 */ /* 0x000fe20000000f00 */
[----:B------:R-:W-:Y:S01]  /*8510*/  UIADD3 UR23, UR23, -0x1, URZ ;  /* 0xffffffff17177890 */ /* 0x000fe2000fffe03f */
[----:B------:R-:W-:Y:S01]  /*8520*/  PLOP3.LUT P0, PT, PT, PT, UP0, 0x80, 0x0 ;  /* 0x000000000000781c */ /* 0x000fe20003f0f008 */
[----:B------:R-:W-:Y:S11]  /*8530*/  USEL UR5, UR4, URZ, !UP2 ;  /* 0x0000003f04057287 */ /* 0x000ff6000d000000 */
[----:B------:R-:W-:Y:S01]  /*8540*/  @!UPT UIADD3 URZ, URZ, URZ, URZ ;  /* 0x0000003f3f3ff290 */ /* 0x000fe2000fffe03f */
[----:B------:R-:W-:-:S05]  /*8550*/  @P0 BRA `(.L_x_1354) ;  /* 0xffffcec000000947 */ /* 0x000fca000383ffff */
.L_x_1351:
[----:B------:R-:W-:-:S13]  /*8560*/  ISETP.LE.AND P0, PT, RZ, UR23, PT ;  /* 0x00000017ff007c0c */ /* 0x000fda000bf03270 */
[----:B------:R-:W-:Y:S05]  /*8570*/  @!P0 BRA `(.L_x_1355) ;  /* 0x00002bb000008947 */ /* 0x000fea0003800000 */
[----:B------:R-:W2:Y:S01]  /*8580*/  S2R R3, SR_TID.X ;  /* 0x0000000000037919 */ /* 0x000ea20000002100 */
[----:B-1----:R-:W-:Y:S01]  /*8590*/  SHF.R.S32.HI R5, RZ, 0x1f, R200 ;  /* 0x0000001fff057819 */ /* 0x002fe200000114c8 */
[----:B------:R-:W-:Y:S02]  /*85a0*/  IMAD.MOV.U32 R186, RZ, RZ, 0x40 ;  /* 0x00000040ffba7424 */ /* 0x000fe400078e00ff */
[C---:B------:R-:W-:Y:S01]  /*85b0*/  IMAD.SHL.U32 R201, R200.reuse, 0x2, RZ ;  /* 0x00000002c8c97824 */ /* 0x040fe200078e00ff */
[----:B------:R-:W-:Y:S01]  /*85c0*/  SHF.L.U64.HI R188, R200, 0x1, R5 ;  /* 0x00000001c8bc7819 */ /* 0x000fe20000010205 */
[----:B------:R-:W-:Y:S01]  /*85d0*/  IMAD.SHL.U32 R202, R199, 0x2, RZ ;  /* 0x00000002c7ca7824 */ /* 0x000fe200078e00ff */
[----:B------:R-:W-:Y:S01]  /*85e0*/  SHF.R.S32.HI R5, RZ, 0x1f, R198 ;  /* 0x0000001fff057819 */ /* 0x000fe200000114c6 */
[----:B------:R-:W-:Y:S01]  /*85f0*/  IMAD.MOV.U32 R133, RZ, RZ, R2 ;  /* 0x000000ffff857224 */ /* 0x000fe200078e0002 */
[----:B--2---:R-:W-:-:S04]  /*8600*/  SHF.R.S32.HI R4, RZ, 0x1f, R3 ;  /* 0x0000001fff047819 */ /* 0x004fc80000011403 */
[----:B------:R-:W-:-:S04]  /*8610*/  LEA.HI R4, R4, R3, RZ, 0x3 ;  /* 0x0000000304047211 */ /* 0x000fc800078f18ff */
[----:B------:R-:W-:-:S05]  /*8620*/  LOP3.LUT R4, R4, 0xfffffff8, RZ, 0xc0, !PT ;  /* 0xfffffff804047812 */ /* 0x000fca00078ec0ff */
[----:B------:R-:W-:Y:S02]  /*8630*/  IMAD.IADD R4, R3, 0x1, -R4 ;  /* 0x0000000103047824 */ /* 0x000fe400078e0a04 */
[----:B------:R-:W-:Y:S01]  /*8640*/  IMAD.MOV.U32 R3, RZ, RZ, R0 ;  /* 0x000000ffff037224 */ /* 0x000fe200078e0000 */
[----:B------:R-:W-:Y:S02]  /*8650*/  SHF.R.S32.HI R0, RZ, 0x1f, R199 ;  /* 0x0000001fff007819 */ /* 0x000fe400000114c7 */
[----:B------:R-:W-:Y:S02]  /*8660*/  LOP3.LUT P0, RZ, R4, 0x4, RZ, 0xc0, !PT ;  /* 0x0000000404ff7812 */ /* 0x000fe4000780c0ff */
[----:B------:R-:W-:Y:S02]  /*8670*/  SHF.L.U64.HI R200, R199, 0x1, R0 ;  /* 0x00000001c7c87819 */ /* 0x000fe40000010200 */
[C---:B------:R-:W-:Y:S01]  /*8680*/  SHF.L.U64.HI R199, R198.reuse, 0x1, R5 ;  /* 0x00000001c6c77819 */ /* 0x040fe20000010205 */
[----:B------:R-:W-:Y:S01]  /*8690*/  IMAD.SHL.U32 R198, R198, 0x2, RZ ;  /* 0x00000002c6c67824 */ /* 0x000fe200078e00ff */
[----:B------:R-:W-:-:S02]  /*86a0*/  SEL R186, R186, 0xffffffc0, !P0 ;  /* 0xffffffc0baba7807 */ /* 0x000fc40004000000 */
.L_x_1358:
[----:B------:R-:W-:Y:S04]  /*86b0*/  DEPBAR.LE SB0, 0x2 ;  /* 0x000080800000791a */ /* 0x000fe80000000000 */
[----:B------:R-:W-:Y:S01]  /*86c0*/  BAR.SYNC.DEFER_BLOCKING 0x0 ;  /* 0x0000000000007b1d */ /* 0x000fe20000010000 */
[----:B------:R-:W-:Y:S01]  /*86d0*/  UIMAD UR4, UR5, 0x6000, URZ ;  /* 0x00006000050478a4 */ /* 0x000fe2000f8e023f */
[----:B------:R-:W-:Y:S05]  /*86e0*/  ISETP.NE.AND P0, PT, RZ, UR23, PT ;  /* 0x00000017ff007c0c */ /* 0x000fea000bf05270 */
        /* <DEDUP_REMOVED lines=27> */
[----:B------:R-:W-:Y:S03]  /*88a0*/  IMAD.U32 R0, RZ, RZ, UR13 ;  /* 0x0000000dff007e24 */ /* 0x000fe6000f8e00ff */
[----:B------:R-:W4:Y:S01]  /*88b0*/  SHFL.IDX PT, R9, R6, RZ, 0x181f ;  /* 0x00181fff06097589 */ /* 0x000f2200000e0000 */
[----:B------:R-:W-:Y:S03]  /*88c0*/  IMAD R2, R0, 0x6000, R191 ;  /* 0x0000600000027824 */ /* 0x000fe600078e02bf */
[----:B------:R-:W3:Y:S04]  /*88d0*/  SHFL.IDX PT, R11, R4, RZ, 0x181f ;  /* 0x00181fff040b7589 */ /* 0x000ee800000e0000 */
[----:B------:R2:W1:Y:S01]  /*88e0*/  SHFL.IDX PT, R7, R4, 0x1, 0x181f ;  /* 0x00381f0004077f89 */ /* 0x00046200000e0000 */
[-C--:B-----5:R-:W-:Y:S02]  /*88f0*/  IADD3 R10, P2, R5, R201.reuse, RZ ;  /* 0x000000c9050a7210 */ /* 0x0a0fe40007f5e0ff */
[C---:B----4-:R-:W-:Y:S02]  /*8900*/  IADD3 R12, P0, R9.reuse, R201, RZ ;  /* 0x000000c9090c7210 */ /* 0x050fe40007f1e0ff */
[----:B------:R-:W-:Y:S02]  /*8910*/  IADD3 R8, P1, R9, R202, RZ ;  /* 0x000000ca09087210 */ /* 0x000fe40007f3e0ff */
[----:B---3--:R-:W-:Y:S02]  /*8920*/  IADD3.X R13, R11, R188, RZ, P0, !PT ;  /* 0x000000bc0b0d7210 */ /* 0x008fe400007fe4ff */
[----:B------:R-:W-:Y:S01]  /*8930*/  IADD3 R14, P0, R9, R198, RZ ;  /* 0x000000c6090e7210 */ /* 0x000fe20007f1e0ff */
[--C-:B------:R-:W-:Y:S01]  /*8940*/  IMAD.X R9, R11, 0x1, R200.reuse, P1 ;  /* 0x000000010b097824 */ /* 0x100fe200008e06c8 */
[----:B--2---:R-:W-:Y:S01]  /*8950*/  IADD3 R4, P1, R5, R202, RZ ;  /* 0x000000ca05047210 */ /* 0x004fe20007f3e0ff */
[----:B------:R2:W-:Y:S02]  /*8960*/  LDGSTS.E.BYPASS.LTC128B.128 [R2], [R12.64], !P5 ;  /* 0x000000000c027fae */ /* 0x0005e4000e901d4a */
[----:B------:R-:W-:Y:S01]  /*8970*/  IMAD.X R15, R11, 0x1, R199, P0 ;  /* 0x000000010b0f7824 */ /* 0x000fe200000e06c7 */
[----:B-1----:R-:W-:Y:S01]  /*8980*/  IADD3.X R11, R7, R188, RZ, P2, !PT ;  /* 0x000000bc070b7210 */ /* 0x002fe200017fe4ff */
[----:B------:R2:W-:Y:S01]  /*8990*/  LDGSTS.E.BYPASS.LTC128B.128 [R2+0x2000], [R8.64], !P4 ;  /* 0x0200000008027fae */ /* 0x0005e2000e101d4a */
[----:B------:R-:W-:Y:S01]  /*89a0*/  IADD3 R6, P0, R5, R198, RZ ;  /* 0x000000c605067210 */ /* 0x000fe20007f1e0ff */
[C---:B------:R-:W-:Y:S02]  /*89b0*/  IMAD.X R5, R7.reuse, 0x1, R200, P1 ;  /* 0x0000000107057824 */ /* 0x040fe400008e06c8 */
[----:B------:R2:W-:Y:S01]  /*89c0*/  LDGSTS.E.BYPASS.LTC128B.128 [R2+0x4000], [R14.64], !P6 ;  /* 0x040000000e027fae */ /* 0x0005e2000f101d4a */
[----:B------:R-:W-:Y:S03]  /*89d0*/  IADD3.X R7, R7, R199, RZ, P0, !PT ;  /* 0x000000c707077210 */ /* 0x000fe600007fe4ff */
[----:B------:R2:W-:Y:S04]  /*89e0*/  LDGSTS.E.BYPASS.LTC128B.128 [R2+0x1000], [R10.64], !P5 ;  /* 0x010000000a027fae */ /* 0x0005e8000e901d4a */
[----:B------:R2:W-:Y:S04]  /*89f0*/  LDGSTS.E.BYPASS.LTC128B.128 [R2+0x3000], [R4.64], !P4 ;  /* 0x0300000004027fae */ /* 0x0005e8000e101d4a */
[----:B------:R2:W-:Y:S02]  /*8a00*/  LDGSTS.E.BYPASS.LTC128B.128 [R2+0x5000], [R6.64], !P6 ;  /* 0x0500000006027fae */ /* 0x0005e4000f101d4a */
.L_x_1356:
[C---:B--23--:R-:W-:Y:S01]  /*8a10*/  HMMA.16816.F32 R4, R136.reuse, R140, RZ ;  /* 0x0000008c8804723c */ /* 0x04cfe200000018ff */
[----:B------:R-:W-:Y:S01]  /*8a20*/  LDSM.16.M88.4 R172, [R187+0x4000] ;  /* 0x00400000bbac783b */ /* 0x000fe20000000200 */
[----:B------:R-:W-:Y:S02]  /*8a30*/  UISETP.GE.AND UP0, UPT, UR23, 0x2, UPT ;  /* 0x000000021700788c */ /* 0x000fe4000bf06270 */
[C---:B------:R-:W-:Y:S01]  /*8a40*/  IADD3 R0, R186.reuse, R29, RZ ;  /* 0x0000001dba007210 */ /* 0x040fe20007ffe0ff */
[----:B------:R-:W-:Y:S01]  /*8a50*/  UIADD3 UR9, UR13, 0x1, URZ ;  /* 0x000000010d097890 */ /* 0x000fe2000fffe03f */
[C---:B------:R-:W-:Y:S01]  /*8a60*/  IADD3 R2, R186.reuse, R189, RZ ;  /* 0x000000bdba027210 */ /* 0x040fe20007ffe0ff */
[----:B------:R-:W-:Y:S01]  /*8a70*/  UISETP.GE.AND UP1, UPT, UR13, 0x1, UPT ;  /* 0x000000010d00788c */ /* 0x000fe2000bf26270 */
[C---:B------:R-:W-:Y:S01]  /*8a80*/  HMMA.16816.F32 R8, R136.reuse, R142, RZ ;  /* 0x0000008e8808723c */ /* 0x040fe200000018ff */
[----:B------:R-:W-:Y:S01]  /*8a90*/  LDSM.16.M88.4 R140, [R181] ;  /* 0x00000000b58c783b */ /* 0x000fe20000000200 */
[----:B------:R-:W-:Y:S01]  /*8aa0*/  PLOP3.LUT P0, PT, PT, PT, UP0, 0x80, 0x0 ;  /* 0x000000000000781c */ /* 0x000fe20003f0f008 */
[----:B------:R-:W-:Y:S05]  /*8ab0*/  USEL UR13, UR9, URZ, !UP1 ;  /* 0x0000003f090d7287 */ /* 0x000fea000c800000 */
[C---:B----4-:R-:W-:Y:S01]  /*8ac0*/  HMMA.16816.F32 R12, R136.reuse, R16, RZ ;  /* 0x00000010880c723c */ /* 0x050fe200000018ff */
[----:B------:R-:W2:Y:S07]  /*8ad0*/  LDSM.16.M88.4 R164, [R0+0xc100] ;  /* 0x00c1000000a4783b */ /* 0x000eae0000000200 */
[C---:B------:R-:W-:Y:S01]  /*8ae0*/  HMMA.16816.F32 R16, R136.reuse, R18, RZ ;  /* 0x000000128810723c */ /* 0x040fe200000018ff */
[----:B------:R-:W-:Y:S07]  /*8af0*/  LDSM.16.M88.4 R168, [R2+0xd900] ;  /* 0x00d9000002a8783b */ /* 0x000fee0000000200 */
[C---:B-1----:R-:W-:Y:S01]  /*8b00*/  HMMA.16816.F32 R20, R136.reuse, R24, RZ ;  /* 0x000000188814723c */ /* 0x042fe200000018ff */
[----:B------:R-:W-:Y:S07]  /*8b10*/  LDSM.16.M88.4 R176, [R185+UR4+0xe100] ;  /* 0x00e10004b9b0783b */ /* 0x000fee0008000200 */
[C---:B------:R-:W-:Y:S01]  /*8b20*/  HMMA.16816.F32 R24, R136.reuse, R26, RZ ;  /* 0x0000001a8818723c */ /* 0x040fe200000018ff */
[----:B------:R-:W0:Y:S07]  /*8b30*/  LDGDEPBAR ;  /* 0x00000000000079af */ /* 0x000e2e0000000000 */
        /* <DEDUP_REMOVED lines=11> */
[----:B------:R-:W-:Y:S07]  /*8bf0*/  LDSM.16.M88.4 R156, [R2+0xc100] ;  /* 0x00c10000029c783b */ /* 0x000fee0000000200 */
[C---:B------:R-:W-:Y:S08]  /*8c00*/  HMMA.16816.F32 R28, R144.reuse, R160, R28 ;  /* 0x000000a0901c723c */ /* 0x040ff0000000181c */
[----:B------:R-:W-:Y:S01]  /*8c10*/  HMMA.16816.F32 R32, R144, R162, R32 ;  /* 0x000000a29020723c */ /* 0x000fe20000001820 */
[----:B------:R-:W4:Y:S07]  /*8c20*/  LDSM.16.M88.4 R144, [R0+0xd900] ;  /* 0x00d900000090783b */ /* 0x000f2e0000000200 */
[C---:B--2---:R-:W-:Y:S01]  /*8c30*/  HMMA.16816.F32 R4, R140.reuse, R164, R4 ;  /* 0x000000a48c04723c */ /* 0x044fe20000001804 */
[----:B------:R-:W2:Y:S07]  /*8c40*/  LDSM.16.M88.4 R160, [R2+0xc900] ;  /* 0x00c9000002a0783b */ /* 0x000eae0000000200 */
[C---:B------:R-:W-:Y:S01]  /*8c50*/  HMMA.16816.F32 R8, R140.reuse, R166, R8 ;  /* 0x000000a68c08723c */ /* 0x040fe20000001808 */
[----:B------:R-:W5:Y:S07]  /*8c60*/  LDSM.16.M88.4 R164, [R2+0xd100] ;  /* 0x00d1000002a4783b */ /* 0x000f6e0000000200 */
[C---:B-1----:R-:W-:Y:S08]  /*8c70*/  HMMA.16816.F32 R12, R140.reuse, R136, R12 ;  /* 0x000000888c0c723c */ /* 0x042ff0000000180c */
[C---:B------:R-:W-:Y:S01]  /*8c80*/  HMMA.16816.F32 R16, R140.reuse, R138, R16 ;  /* 0x0000008a8c10723c */ /* 0x040fe20000001810 */
[----:B------:R-:W1:Y:S07]  /*8c90*/  LDSM.16.M88.4 R136, [R185+UR4+0xe900] ;  /* 0x00e90004b988783b */ /* 0x000e6e0008000200 */
[C---:B---3--:R-:W-:Y:S08]  /*8ca0*/  HMMA.16816.F32 R20, R140.reuse, R148, R20 ;  /* 0x000000948c14723c */ /* 0x048ff00000001814 */
[C---:B------:R-:W-:Y:S01]  /*8cb0*/  HMMA.16816.F32 R24, R140.reuse, R150, R24 ;  /* 0x000000968c18723c */ /* 0x040fe20000001818 */
[----:B------:R-:W-:Y:S07]  /*8cc0*/  LDSM.16.M88.4 R148, [R183+0x4000] ;  /* 0x00400000b794783b */ /* 0x000fee0000000200 */
[C---:B----4-:R-:W-:Y:S08]  /*8cd0*/  HMMA.16816.F32 R28, R140.reuse, R144, R28 ;  /* 0x000000908c1c723c */ /* 0x050ff0000000181c */
[----:B------:R-:W-:Y:S01]  /*8ce0*/  HMMA.16816.F32 R32, R140, R146, R32 ;  /* 0x000000928c20723c */ /* 0x000fe20000001820 */
[----:B------:R-:W3:Y:S07]  /*8cf0*/  LDSM.16.M88.4 R140, [R185+UR4+0xf100] ;  /* 0x00f10004b98c783b */ /* 0x000eee0008000200 */
[C---:B------:R-:W-:Y:S01]  /*8d00*/  HMMA.16816.F32 R4, R152.reuse, R156, R4 ;  /* 0x0000009c9804723c */ /* 0x040fe20000001804 */
[----:B------:R-:W4:Y:S07]  /*8d10*/  LDSM.16.M88.4 R144, [R185+UR4+0xf900] ;  /* 0x00f90004b990783b */ /* 0x000f2e0008000200 */
[C---:B------:R-:W-:Y:S01]  /*8d20*/  HMMA.16816.F32 R8, R152.reuse, R158, R8 ;  /* 0x0000009e9808723c */ /* 0x040fe20000001808 */
[----:B------:R-:W-:Y:S07]  /*8d30*/  LDSM.16.M88.4 R156, [R189+0xe900] ;  /* 0x00e90000bd9c783b */ /* 0x000fee0000000200 */
[C---:B--2---:R-:W-:Y:S08]  /*8d40*/  HMMA.16816.F32 R12, R152.reuse, R160, R12 ;  /* 0x000000a0980c723c */ /* 0x044ff0000000180c */
[C---:B------:R-:W-:Y:S01]  /*8d50*/  HMMA.16816.F32 R16, R152.reuse, R162, R16 ;  /* 0x000000a29810723c */ /* 0x040fe20000001810 */
[----:B------:R-:W-:Y:S07]  /*8d60*/  LDSM.16.M88.4 R160, [R189+0xf100] ;  /* 0x00f10000bda0783b */ /* 0x000fee0000000200 */
[C---:B-----5:R-:W-:Y:S08]  /*8d70*/  HMMA.16816.F32 R20, R152.reuse, R164, R20 ;  /* 0x000000a49814723c */ /* 0x060ff00000001814 */
[C---:B------:R-:W-:Y:S01]  /*8d80*/  HMMA.16816.F32 R24, R152.reuse, R166, R24 ;  /* 0x000000a69818723c */ /* 0x040fe20000001818 */
[----:B------:R-:W-:Y:S07]  /*8d90*/  LDSM.16.M88.4 R164, [R0+0xe100] ;  /* 0x00e1000000a4783b */ /* 0x000fee0000000200 */
[C---:B------:R-:W-:Y:S08]  /*8da0*/  HMMA.16816.F32 R28, R152.reuse, R168, R28 ;  /* 0x000000a8981c723c */ /* 0x040ff0000000181c */
[----:B------:R-:W-:Y:S01]  /*8db0*/  HMMA.16816.F32 R32, R152, R170, R32 ;  /* 0x000000aa9820723c */ /* 0x000fe20000001820 */
[----:B------:R-:W2:Y:S07]  /*8dc0*/  LDSM.16.M88.4 R152, [R189+0xe100] ;  /* 0x00e10000bd98783b */ /* 0x000eae0000000200 */
[C---:B------:R-:W-:Y:S01]  /*8dd0*/  HMMA.16816.F32 R4, R172.reuse, R176, R4 ;  /* 0x000000b0ac04723c */ /* 0x040fe20000001804 */
[----:B------:R-:W-:Y:S07]  /*8de0*/  LDSM.16.M88.4 R168, [R189+0x10100] ;  /* 0x01010000bda8783b */ /* 0x000fee0000000200 */
[C---:B------:R-:W-:Y:S08]  /*8df0*/  HMMA.16816.F32 R8, R172.reuse, R178, R8 ;  /* 0x000000b2ac08723c */ /* 0x040ff00000001808 */
[C---:B-1----:R-:W-:Y:S08]  /*8e00*/  HMMA.16816.F32 R12, R172.reuse, R136, R12 ;  /* 0x00000088ac0c723c */ /* 0x042ff0000000180c */
[C---:B------:R-:W-:Y:S01]  /*8e10*/  HMMA.16816.F32 R16, R172.reuse, R138, R16 ;  /* 0x0000008aac10723c */ /* 0x040fe20000001810 */
[----:B------:R-:W1:Y:S07]  /*8e20*/  LDSM.16.M88.4 R136, [R189+0xf900] ;  /* 0x00f90000bd88783b */ /* 0x000e6e0000000200 */
[C---:B---3--:R-:W-:Y:S08]  /*8e30*/  HMMA.16816.F32 R20, R172.reuse, R140, R20 ;  /* 0x0000008cac14723c */ /* 0x048ff00000001814 */
[C---:B------:R-:W-:Y:S01]  /*8e40*/  HMMA.16816.F32 R24, R172.reuse, R142, R24 ;  /* 0x0000008eac18723c */ /* 0x040fe20000001818 */
[----:B------:R-:W3:Y:S07]  /*8e50*/  LDSM.16.M88.4 R140, [R181+0x4000] ;  /* 0x00400000b58c783b */ /* 0x000eee0000000200 */
[C---:B----4-:R-:W-:Y:S08]  /*8e60*/  HMMA.16816.F32 R28, R172.reuse, R144, R28 ;  /* 0x00000090ac1c723c */ /* 0x050ff0000000181c */
        /* <DEDUP_REMOVED lines=9> */
[C---:B------:R-:W-:Y:S07]  /*8f00*/  HMMA.16816.F32 R20, R148.reuse, R160, R20 ;  /* 0x000000a09414723c */ /* 0x040fee0000001814 */
[----:B------:R-:W-:Y:S01]  /*8f10*/  IADD3 R161, R186, UR4, R185 ;  /* 0x00000004baa17c10 */ /* 0x000fe2000fffe0b9 */
[C---:B------:R-:W-:Y:S04]  /*8f20*/  HMMA.16816.F32 R24, R148.reuse, R162, R24 ;  /* 0x000000a29418723c */ /* 0x040fe80000001818 */
[----:B------:R-:W-:Y:S04]  /*8f30*/  IADD3 R132, R182, R161, RZ ;  /* 0x000000a1b6847210 */ /* 0x000fe80007ffe0ff */
[C---:B-1----:R-:W-:Y:S01]  /*8f40*/  HMMA.16816.F32 R28, R148.reuse, R136, R28 ;  /* 0x00000088941c723c */ /* 0x042fe2000000181c */
[----:B------:R-:W-:Y:S07]  /*8f50*/  LDSM.16.M88.4 R160, [R132+0xe900] ;  /* 0x00e9000084a0783b */ /* 0x000fee0000000200 */
[----:B------:R-:W-:Y:S01]  /*8f60*/  HMMA.16816.F32 R32, R148, R138, R32 ;  /* 0x0000008a9420723c */ /* 0x000fe20000001820 */
[----:B------:R-:W1:Y:S07]  /*8f70*/  LDSM.16.M88.4 R136, [R0+0xf900] ;  /* 0x00f900000088783b */ /* 0x000e6e0000000200 */
[C---:B---3--:R-:W-:Y:S01]  /*8f80*/  HMMA.16816.F32 R4, R140.reuse, R164, R4 ;  /* 0x000000a48c04723c */ /* 0x048fe20000001804 */
[----:B------:R-:W3:Y:S07]  /*8f90*/  LDSM.16.M88.4 R148, [R180+0x4000] ;  /* 0x00400000b494783b */ /* 0x000eee0000000200 */
[C---:B------:R-:W-:Y:S01]  /*8fa0*/  HMMA.16816.F32 R8, R140.reuse, R166, R8 ;  /* 0x000000a68c08723c */ /* 0x040fe20000001808 */
[----:B------:R-:W-:Y:S07]  /*8fb0*/  LDSM.16.M88.4 R164, [R185+UR4+0x11100] ;  /* 0x01110004b9a4783b */ /* 0x000fee0008000200 */
[C---:B----4-:R-:W-:Y:S08]  /*8fc0*/  HMMA.16816.F32 R12, R140.reuse, R144, R12 ;  /* 0x000000908c0c723c */ /* 0x050ff0000000180c */
[C---:B------:R-:W-:Y:S01]  /*8fd0*/  HMMA.16816.F32 R16, R140.reuse, R146, R16 ;  /* 0x000000928c10723c */ /* 0x040fe20000001810 */
[----:B------:R-:W4:Y:S07]  /*8fe0*/  LDSM.16.M88.4 R144, [R132+0xf100] ;  /* 0x00f100008490783b */ /* 0x000f2e0000000200 */
[C---:B--2---:R-:W-:Y:S08]  /*8ff0*/  HMMA.16816.F32 R20, R140.reuse, R152, R20 ;  /* 0x000000988c14723c */ /* 0x044ff00000001814 */
[C---:B------:R-:W-:Y:S01]  /*9000*/  HMMA.16816.F32 R24, R140.reuse, R154, R24 ;  /* 0x0000009a8c18723c */ /* 0x040fe20000001818 */
[----:B------:R-:W2:Y:S07]  /*9010*/  LDSM.16.M88.4 R152, [R132+0xf900] ;  /* 0x00f900008498783b */ /* 0x000eae0000000200 */
[C---:B-1----:R-:W-:Y:S08]  /*9020*/  HMMA.16816.F32 R28, R140.reuse, R136, R28 ;  /* 0x000000888c1c723c */ /* 0x042ff0000000181c */
[----:B------:R-:W-:Y:S01]  /*9030*/  HMMA.16816.F32 R32, R140, R138, R32 ;  /* 0x0000008a8c20723c */ /* 0x000fe20000001820 */
[----:B------:R-:W-:Y:S07]  /*9040*/  LDSM.16.M88.4 R136, [R187+0x8000] ;  /* 0x00800000bb88783b */ /* 0x000fee0000000200 */
[C---:B---3--:R-:W-:Y:S01]  /*9050*/  HMMA.16816.F32 R4, R148.reuse, R156, R4 ;  /* 0x0000009c9404723c */ /* 0x048fe20000001804 */
[----:B------:R-:W1:Y:S07]  /*9060*/  LDSM.16.M88.4 R140, [R185+UR4+0x10100] ;  /* 0x01010004b98c783b */ /* 0x000e6e0008000200 */
[C---:B------:R-:W-:Y:S01]  /*9070*/  HMMA.16816.F32 R8, R148.reuse, R158, R8 ;  /* 0x0000009e9408723c */ /* 0x040fe20000001808 */
[----:B------:R-:W3:Y:S07]  /*9080*/  LDSM.16.M88.4 R156, [R185+UR4+0x10900] ;  /* 0x01090004b99c783b */ /* 0x000eee0008000200 */
[C---:B------:R-:W-:Y:S08]  /*9090*/  HMMA.16816.F32 R12, R148.reuse, R160, R12 ;  /* 0x000000a0940c723c */ /* 0x040ff0000000180c */
[C---:B------:R-:W-:Y:S01]  /*90a0*/  HMMA.16816.F32 R16, R148.reuse, R162, R16 ;  /* 0x000000a29410723c */ /* 0x040fe20000001810 */
[----:B------:R-:W5:Y:S07]  /*90b0*/  LDSM.16.M88.4 R160, [R185+UR4+0x11900] ;  /* 0x01190004b9a0783b */ /* 0x000f6e0008000200 */
[C---:B----4-:R-:W-:Y:S08]  /*90c0*/  HMMA.16816.F32 R20, R148.reuse, R144, R20 ;  /* 0x000000909414723c */ /* 0x050ff00000001814 */
[C---:B------:R-:W-:Y:S01]  /*90d0*/  HMMA.16816.F32 R24, R148.reuse, R146, R24 ;  /* 0x000000929418723c */ /* 0x040fe20000001818 */
[----:B------:R-:W4:Y:S07]  /*90e0*/  LDSM.16.M88.4 R144, [R183+0x8000] ;  /* 0x00800000b790783b */ /* 0x000f2e0000000200 */
[C---:B--2---:R-:W-:Y:S08]  /*90f0*/  HMMA.16816.F32 R28, R148.reuse, R152, R28 ;  /* 0x00000098941c723c */ /* 0x044ff0000000181c */
        /* <DEDUP_REMOVED lines=8> */
[----:B------:R-:W-:Y:S07]  /*9180*/  LDSM.16.M88.4 R156, [R181+0x8000] ;  /* 0x00800000b59c783b */ /* 0x000fee0000000200 */
[C---:B------:R-:W-:Y:S08]  /*9190*/  HMMA.16816.F32 R20, R136.reuse, R164, R20 ;  /* 0x000000a48814723c */ /* 0x040ff00000001814 */
[C---:B------:R-:W-:Y:S01]  /*91a0*/  HMMA.16816.F32 R24, R136.reuse, R166, R24 ;  /* 0x000000a68818723c */ /* 0x040fe20000001818 */
[----:B------:R-:W3:Y:S07]  /*91b0*/  LDSM.16.M88.4 R164, [R0+0x10100] ;  /* 0x0101000000a4783b */ /* 0x000eee0000000200 */
[C---:B-----5:R-:W-:Y:S08]  /*91c0*/  HMMA.16816.F32 R28, R136.reuse, R160, R28 ;  /* 0x000000a0881c723c */ /* 0x060ff0000000181c */
[----:B------:R-:W-:Y:S01]  /*91d0*/  HMMA.16816.F32 R32, R136, R162, R32 ;  /* 0x000000a28820723c */ /* 0x000fe20000001820 */
[----:B------:R-:W5:Y:S07]  /*91e0*/  LDSM.16.M88.4 R136, [R0+0x10900] ;  /* 0x010900000088783b */ /* 0x000f6e0000000200 */
[C---:B----4-:R-:W-:Y:S01]  /*91f0*/  HMMA.16816.F32 R4, R144.reuse, R168, R4 ;  /* 0x000000a89004723c */ /* 0x050fe20000001804 */
[----:B------:R-:W4:Y:S07]  /*9200*/  LDSM.16.M88.4 R160, [R0+0x11100] ;  /* 0x0111000000a0783b */ /* 0x000f2e0000000200 */
        /* <DEDUP_REMOVED lines=10> */
[----:B------:R-:W-:Y:S07]  /*92b0*/  LDSM.16.M88.4 R144, [R132+0x11900] ;  /* 0x011900008490783b */ /* 0x000fee0000000200 */
[C---:B---3--:R-:W-:Y:S08]  /*92c0*/  HMMA.16816.F32 R4, R156.reuse, R164, R4 ;  /* 0x000000a49c04723c */ /* 0x048ff00000001804 */
[C---:B------:R-:W-:Y:S08]  /*92d0*/  HMMA.16816.F32 R8, R156.reuse, R166, R8 ;  /* 0x000000a69c08723c */ /* 0x040ff00000001808 */
[C---:B-----5:R-:W-:Y:S08]  /*92e0*/  HMMA.16816.F32 R12, R156.reuse, R136, R12 ;  /* 0x000000889c0c723c */ /* 0x060ff0000000180c */
[C---:B------:R-:W-:Y:S01]  /*92f0*/  HMMA.16816.F32 R16, R156.reuse, R138, R16 ;  /* 0x0000008a9c10723c */ /* 0x040fe20000001810 */
[----:B------:R-:W3:Y:S01]  /*9300*/  LDSM.16.M88.4 R136, [R132+0x11100] ;  /* 0x011100008488783b */ /* 0x000ee20000000200 */
[----:B------:R-:W-:Y:S06]  /*9310*/  DEPBAR.LE SB0, 0x2 ;  /* 0x000080800000791a */ /* 0x000fec0000000000 */
[C---:B----4-:R-:W-:Y:S01]  /*9320*/  HMMA.16816.F32 R20, R156.reuse, R160, R20 ;  /* 0x000000a09c14723c */ /* 0x050fe20000001814 */
[----:B------:R-:W-:Y:S07]  /*9330*/  BAR.SYNC.DEFER_BLOCKING 0x0 ;  /* 0x0000000000007b1d */ /* 0x000fee0000010000 */
[C---:B------:R-:W-:Y:S08]  /*9340*/  HMMA.16816.F32 R24, R156.reuse, R162, R24 ;  /* 0x000000a29c18723c */ /* 0x040ff00000001818 */
[C---:B--2---:R-:W-:Y:S08]  /*9350*/  HMMA.16816.F32 R28, R156.reuse, R148, R28 ;  /* 0x000000949c1c723c */ /* 0x044ff0000000181c */
[----:B------:R-:W-:Y:S08]  /*9360*/  HMMA.16816.F32 R32, R156, R150, R32 ;  /* 0x000000969c20723c */ /* 0x000ff00000001820 */
[C---:B------:R-:W-:Y:S01]  /*9370*/  HMMA.16816.F32 R4, R168.reuse, R172, R4 ;  /* 0x000000aca804723c */ /* 0x040fe20000001804 */
[----:B------:R-:W-:Y:S07]  /*9380*/  LDSM.16.MT88.4 R152, [R134+UR4+0x2900] ;  /* 0x002900048698783b */ /* 0x000fee0008004200 */
[C---:B------:R-:W-:Y:S08]  /*9390*/  HMMA.16816.F32 R8, R168.reuse, R174, R8 ;  /* 0x000000aea808723c */ /* 0x040ff00000001808 */
[C---:B-1----:R-:W-:Y:S08]  /*93a0*/  HMMA.16816.F32 R12, R168.reuse, R140, R12 ;  /* 0x0000008ca80c723c */ /* 0x042ff0000000180c */
[C---:B------:R-:W-:Y:S04]  /*93b0*/  HMMA.16816.F32 R16, R168.reuse, R142, R16 ;  /* 0x0000008ea810723c */ /* 0x040fe80000001810 */
[----:B------:R-:W-:Y:S02]  /*93c0*/  FMNMX.FTZ R0, R4, R133, !PT ;  /* 0x0000008504007209 */ /* 0x000fe40007810000 */
[----:B------:R-:W-:Y:S02]  /*93d0*/  FMNMX.FTZ R2, R6, R3, !PT ;  /* 0x0000000306027209 */ /* 0x000fe40007810000 */
[C---:B---3--:R-:W-:Y:S04]  /*93e0*/  HMMA.16816.F32 R20, R168.reuse, R136, R20 ;  /* 0x00000088a814723c */ /* 0x048fe80000001814 */
[----:B------:R-:W-:Y:S02]  /*93f0*/  FMNMX.FTZ R143, R5, R0, !PT ;  /* 0x00000000058f7209 */ /* 0x000fe40007810000 */
[----:B------:R-:W-:Y:S02]  /*9400*/  FMNMX.FTZ R149, R7, R2, !PT ;  /* 0x0000000207957209 */ /* 0x000fe40007810000 */
[C---:B------:R-:W-:Y:S01]  /*9410*/  HMMA.16816.F32 R24, R168.reuse, R138, R24 ;  /* 0x0000008aa818723c */ /* 0x040fe20000001818 */
[----:B------:R-:W-:Y:S03]  /*9420*/  LDSM.16.MT88.4 R136, [R135+UR4+0x100] ;  /* 0x000100048788783b */ /* 0x000fe60008004200 */
[----:B------:R-:W-:Y:S02]  /*9430*/  FMNMX.FTZ R0, R8, R143, !PT ;  /* 0x0000008f08007209 */ /* 0x000fe40007810000 */
[----:B------:R-:W-:Y:S02]  /*9440*/  FMNMX.FTZ R2, R10, R149, !PT ;  /* 0x000000950a027209 */ /* 0x000fe40007810000 */
[C---:B------:R-:W-:Y:S04]  /*9450*/  HMMA.16816.F32 R28, R168.reuse, R144, R28 ;  /* 0x00000090a81c723c */ /* 0x040fe8000000181c */
        /* <DEDUP_REMOVED lines=74> */
[C---:B------:R-:W-:Y:S02]  /*9900*/  FMUL.FTZ R103, R3.reuse, R103 ;  /* 0x0000006703677220 */ /* 0x040fe40000410000 */
[----:B------:R-:W4:Y:S01]  /*9910*/  MUFU.EX2 R160, R160 ;  /* 0x000000a000a07308 */ /* 0x000f220000000800 */
[C---:B------:R-:W-:Y:S02]  /*9920*/  FMUL.FTZ R104, R132.reuse, R104 ;  /* 0x0000006884687220 */ /* 0x040fe40000410000 */
[----:B------:R-:W-:Y:S01]  /*9930*/  FMUL.FTZ R105, R132, R105 ;  /* 0x0000006984697220 */ /* 0x000fe20000410000 */
        /* <DEDUP_REMOVED lines=37> */
[----:B------:R-:W-:Y:S02]  /*9b90*/  FMUL.FTZ R121, R132, R121 ;  /* 0x0000007984797220 */ /* 0x000fe40000410000 */
[C---:B------:R-:W-:Y:S01]  /*9ba0*/  FMUL.FTZ R122, R3.reuse, R122 ;  /* 0x0000007a037a7220 */ /* 0x040fe20000410000 */
        /* <DEDUP_REMOVED lines=111> */
[----:B------:R-:W-:Y:S03]  /*a2a0*/  FMUL.FTZ R97, R132, R97 ;  /* 0x0000006184617220 */ /* 0x000fe60000410000 */
[C---:B------:R-:W-:Y:S03]  /*a2b0*/  HMMA.16816.F32 R92, R128.reuse, R12, R92 ;  /* 0x0000000c805c723c */ /* 0x040fe6000000185c */
[C---:B------:R-:W-:Y:S02]  /*a2c0*/  FMUL.FTZ R98, R3.reuse, R98 ;  /* 0x0000006203627220 */ /* 0x040fe40000410000 */
[C---:B------:R-:W-:Y:S02]  /*a2d0*/  FMUL.FTZ R99, R3.reuse, R99 ;  /* 0x0000006303637220 */ /* 0x040fe40000410000 */
[----:B-1----:R-:W-:Y:S01]  /*a2e0*/  F2FP.PACK_AB R12, R168, R167 ;  /* 0x000000a7a80c723e */ /* 0x002fe200000000ff */
[----:B------:R-:W-:Y:S01]  /*a2f0*/  FFMA.FTZ R157, R132, R197, R157 ;  /* 0x000000c5849d7223 */ /* 0x000fe2000001009d */
[----:B----4-:R-:W-:Y:S03]  /*a300*/  F2FP.PACK_AB R13, R170, R169 ;  /* 0x000000a9aa0d723e */ /* 0x010fe600000000ff */
[----:B------:R-:W-:Y:S01]  /*a310*/  HMMA.16816.F32 R96, R128, R14, R96 ;  /* 0x0000000e8060723c */ /* 0x000fe20000001860 */
[----:B------:R-:W-:Y:S02]  /*a320*/  LDSM.16.MT88.4 R128, [R133+0x4900] ;  /* 0x004900008580783b */ /* 0x000fe40000004200 */
[----:B------:R-:W-:Y:S02]  /*a330*/  FFMA.FTZ R161, R3, R196, R161 ;  /* 0x000000c403a17223 */ /* 0x000fe400000100a1 */
[----:B------:R-:W-:Y:S02]  /*a340*/  FADD.FTZ R158, R158, R157 ;  /* 0x0000009d9e9e7221 */ /* 0x000fe40000010000 */
[----:B------:R-:W-:Y:S01]  /*a350*/  F2FP.PACK_AB R14, R172, R171 ;  /* 0x000000abac0e723e */ /* 0x000fe200000000ff */
        /* <DEDUP_REMOVED lines=16> */
[----:B------:R-:W-:Y:S04]  /*a460*/  FADD.FTZ R3, R171, R168 ;  /* 0x000000a8ab037221 */ /* 0x000fe80000010000 */
[C---:B---3--:R-:W-:Y:S04]  /*a470*/  HMMA.16816.F32 R108, R12.reuse, R136, R108 ;  /* 0x000000880c6c723c */ /* 0x048fe8000000186c */
[----:B------:R-:W-:Y:S04]  /*a480*/  FADD.FTZ R3, R172, R3 ;  /* 0x00000003ac037221 */ /* 0x000fe80000010000 */
        /* <DEDUP_REMOVED lines=55> */
[----:B---3--:R-:W-:Y:S07]  /*a800*/  F2FP.PACK_AB R15, R155, R154 ;  /* 0x0000009a9b0f723e */ /* 0x008fee00000000ff */
[C---:B--2---:R-:W-:Y:S08]  /*a810*/  HMMA.16816.F32 R4, R12.reuse, R16, R4 ;  /* 0x000000100c04723c */ /* 0x044ff00000001804 */
        /* <DEDUP_REMOVED lines=36> */
[----:B------:R-:W-:Y:S02]  /*aa60*/  F2FP.PACK_AB R14, R166, R179 ;  /* 0x000000b3a60e723e */ /* 0x000fe400000000ff */
[----:B------:R-:W-:Y:S07]  /*aa70*/  F2FP.PACK_AB R15, R204, R189 ;  /* 0x000000bdcc0f723e */ /* 0x000fee00000000ff */
[C---:B----4-:R-:W-:Y:S08]  /*aa80*/  HMMA.16816.F32 R128, R12.reuse, R124, R4 ;  /* 0x0000007c0c80723c */ /* 0x050ff00000001804 */
        /* <DEDUP_REMOVED lines=31> */
[----:B------:R-:W-:Y:S01]  /*ac80*/  FADD.FTZ R10, R154, R151 ;  /* 0x000000979a0a7221 */ /* 0x000fe20000010000 */
[C---:B------:R-:W-:Y:S03]  /*ac90*/  HMMA.16816.F32 R92, R12.reuse, R20, R92 ;  /* 0x000000140c5c723c */ /* 0x040fe6000000185c */
        /* <DEDUP_REMOVED lines=8> */
[----:B------:R-:W-:Y:S01]  /*ad20*/  FADD.FTZ R196, R204, R189 ;  /* 0x000000bdccc47221 */ /* 0x000fe20000010000 */
[----:B------:R-:W-:-:S05]  /*ad30*/  @!P0 BRA `(.L_x_1357) ;  /* 0x0000035000008947 */ /* 0x000fca0003800000 */
[----:B------:R-:W-:Y:S01]  /*ad40*/  ULEA UR4, UR23, UR7, 0x6 ;  /* 0x0000000717047291 */ /* 0x000fe2000f8e303f */
[----:B------:R-:W-:Y:S01]  /*ad50*/  ISETP.NE.AND P1, PT, R190, 0x1, PT ;  /* 0x00000001be00780c */ /* 0x000fe20003f25270 */
[----:B------:R-:W-:Y:S02]  /*ad60*/  IMAD.MOV.U32 R192, RZ, RZ, RZ ;  /* 0x000000ffffc07224 */ /* 0x000fe400078e00ff */
[----:B------:R-:W-:Y:S02]  /*ad70*/  IMAD.U32 R15, RZ, RZ, UR13 ;  /* 0x0000000dff0f7e24 */ /* 0x000fe4000f8e00ff */
        /* <DEDUP_REMOVED lines=15> */
[----:B-1----:R-:W-:Y:S05]  /*ae70*/  IMAD.WIDE.U32 R4, R193, c[0x0][0x1e0], RZ ;  /* 0x00007800c1047a25 */ /* 0x002fea00078e00ff */
[----:B------:R-:W-:Y:S02]  /*ae80*/  IADD3 R5, R5, R3, RZ ;  /* 0x0000000305057210 */ /* 0x000fe40007ffe0ff */
        /* <DEDUP_REMOVED lines=9> */
[----:B------:R-:W-:Y:S03]  /*af20*/  IMAD R4, R15, 0x3000, R194 ;  /* 0x000030000f047824 */ /* 0x000fe600078e02c2 */
[----:B------:R-:W2:Y:S01]  /*af30*/  SHFL.IDX PT, R11, R6, RZ, 0x181f ;  /* 0x00181fff060b7589 */ /* 0x000ea200000e0000 */
[----:B------:R-:W-:Y:S03]  /*af40*/  IMAD.SHL.U32 R3, R4, 0x2, RZ ;  /* 0x0000000204037824 */ /* 0x000fe600078e00ff */
[----:B------:R-:W3:Y:S04]  /*af50*/  SHFL.IDX PT, R5, R16, 0x1, 0x181f ;  /* 0x00381f0010057f89 */ /* 0x000ee800000e0000 */
[----:B------:R4:W5:Y:S01]  /*af60*/  SHFL.IDX PT, R7, R6, 0x1, 0x181f ;  /* 0x00381f0006077f89 */ /* 0x00096200000e0000 */
[CC--:B-1----:R-:W-:Y:S02]  /*af70*/  IADD3 R12, P0, R9.reuse, R201.reuse, RZ ;  /* 0x000000c9090c7210 */ /* 0x0c2fe40007f1e0ff */
[----:B------:R-:W-:Y:S03]  /*af80*/  IADD3 R8, P1, R9, R202, RZ ;  /* 0x000000ca09087210 */ /* 0x000fe60007f3e0ff */
[--C-:B--2---:R-:W-:Y:S01]  /*af90*/  IMAD.X R13, R11, 0x1, R188.reuse, P0 ;  /* 0x000000010b0d7824 */ /* 0x104fe200000e06bc */
[----:B------:R-:W-:Y:S02]  /*afa0*/  IADD3 R14, P0, R9, R198, RZ ;  /* 0x000000c6090e7210 */ /* 0x000fe40007f1e0ff */
[----:B------:R-:W-:Y:S02]  /*afb0*/  IADD3.X R9, R11, R200, RZ, P1, !PT ;  /* 0x000000c80b097210 */ /* 0x000fe40000ffe4ff */
[----:B------:R1:W-:Y:S01]  /*afc0*/  LDGSTS.E.BYPASS.LTC128B.128 [R3+0xc100], [R12.64], !P5 ;  /* 0x0c1000000c037fae */ /* 0x0003e2000e901d4a */
[----:B---3--:R-:W-:Y:S01]  /*afd0*/  IADD3 R10, P2, R5, R201, RZ ;  /* 0x000000c9050a7210 */ /* 0x008fe20007f5e0ff */
[--C-:B------:R-:W-:Y:S01]  /*afe0*/  IMAD.X R15, R11, 0x1, R199.reuse, P0 ;  /* 0x000000010b0f7824 */ /* 0x100fe200000e06c7 */
[C---:B------:R-:W-:Y:S01]  /*aff0*/  IADD3 R4, P1, R5.reuse, R202, RZ ;  /* 0x000000ca05047210 */ /* 0x040fe20007f3e0ff */
[----:B------:R1:W-:Y:S01]  /*b000*/  LDGSTS.E.BYPASS.LTC128B.128 [R3+0xe100], [R8.64], !P4 ;  /* 0x0e10000008037fae */ /* 0x0003e2000e101d4a */
[----:B----4-:R-:W-:Y:S01]  /*b010*/  IADD3 R6, P0, R5, R198, RZ ;  /* 0x000000c605067210 */ /* 0x010fe20007f1e0ff */
[C---:B-----5:R-:W-:Y:S01]  /*b020*/  IMAD.X R11, R7.reuse, 0x1, R188, P2 ;  /* 0x00000001070b7824 */ /* 0x060fe200010e06bc */
[C---:B------:R-:W-:Y:S01]  /*b030*/  IADD3.X R5, R7.reuse, R200, RZ, P1, !PT ;  /* 0x000000c807057210 */ /* 0x040fe20000ffe4ff */
[----:B------:R1:W-:Y:S02]  /*b040*/  LDGSTS.E.BYPASS.LTC128B.128 [R3+0x10100], [R14.64], !P6 ;  /* 0x101000000e037fae */ /* 0x0003e4000f101d4a */
[----:B------:R-:W-:Y:S02]  /*b050*/  IMAD.X R7, R7, 0x1, R199, P0 ;  /* 0x0000000107077824 */ /* 0x000fe400000e06c7 */
[----:B------:R1:W-:Y:S04]  /*b060*/  LDGSTS.E.BYPASS.LTC128B.128 [R3+0xd100], [R10.64], !P5 ;  /* 0x0d1000000a037fae */ /* 0x0003e8000e901d4a */
[----:B------:R1:W-:Y:S04]  /*b070*/  LDGSTS.E.BYPASS.LTC128B.128 [R3+0xf100], [R4.64], !P4 ;  /* 0x0f10000004037fae */ /* 0x0003e8000e101d4a */
[----:B------:R1:W-:Y:S02]  /*b080*/  LDGSTS.E.BYPASS.LTC128B.128 [R3+0x11100], [R6.64], !P6 ;  /* 0x1110000006037fae */ /* 0x0003e4000f101d4a */
.L_x_1357:
[----:B------:R-:W-:Y:S01]  /*b090*/  UIADD3 UR4, UR23, -0x1, URZ ;  /* 0xffffffff17047890 */ /* 0x000fe2000fffe03f */
[----:B------:R-:W0:Y:S01]  /*b0a0*/  LDGDEPBAR ;  /* 0x00000000000079af */ /* 0x000e220000000000 */
[----:B------:R-:W-:Y:S01]  /*b0b0*/  UIADD3 UR9, UR5, 0x1, URZ ;  /* 0x0000000105097890 */ /* 0x000fe2000fffe03f */
[----:B------:R-:W-:Y:S01]  /*b0c0*/  ISETP.LT.AND P0, PT, RZ, UR23, PT ;  /* 0x00000017ff007c0c */ /* 0x000fe2000bf01270 */
[----:B------:R-:W-:Y:S01]  /*b0d0*/  UISETP.GE.AND UP0, UPT, UR5, 0x1, UPT ;  /* 0x000000010500788c */ /* 0x000fe2000bf06270 */
[----:B-1----:R-:W-:Y:S01]  /*b0e0*/  IMAD.MOV.U32 R3, RZ, RZ, R0 ;  /* 0x000000ffff037224 */ /* 0x002fe200078e0000 */
[----:B------:R-:W-:Y:S01]  /*b0f0*/  MOV R133, R2 ;  /* 0x0000000200857202 */ /* 0x000fe20000000f00 */
[----:B------:R-:W-:Y:S02]  /*b100*/  UMOV UR23, UR4 ;  /* 0x0000000400177c82 */ /* 0x000fe40008000000 */
[----:B------:R-:W-:Y:S07]  /*b110*/  USEL UR5, UR9, URZ, !UP0 ;  /* 0x0000003f09057287 */ /* 0x000fee000c000000 */
[----:B------:R-:W-:-:S05]  /*b120*/  @P0 BRA `(.L_x_1358) ;  /* 0xffffd58000000947 */ /* 0x000fca000383ffff */
.L_x_1355:
        /* <DEDUP_REMOVED lines=122> */
.L_x_1341:
        /* <DEDUP_REMOVED lines=152> */
[----:B---3--:R-:W-:-:S05]  /*c250*/  IMAD.U32 R15, RZ, RZ, UR5 ;  /* 0x00000005ff0f7e24 */ /* 0x008fca000f8e00ff */
[----:B------:R1:W5:Y:S01]  /*c260*/  @P1 LDG.E R5, [R14.64] ;  /* 0x0000000a0e051981 */ /* 0x000362000c1e1900 */
[----:B------:R-:W-:Y:S02]  /*c270*/  UMOV UR20, URZ ;  /* 0x0000003f00147c82 */ /* 0x000fe40008000000 */
[----:B------:R-:W-:Y:S01]  /*c280*/  UMOV UR21, URZ ;  /* 0x0000003f00157c82 */ /* 0x000fe20008000000 */
[----:B----4-:R-:W2:Y:S02]  /*c290*/  @P0 R2UR UR5, R6 ;  /* 0x00000000060503c2 */ /* 0x010ea400000e0000 */
        /* <DEDUP_REMOVED lines=8> */
.L_x_1360:
[----:B-1----:R-:W-:Y:S01]  /*c320*/  SHF.R.S32.HI R9, RZ, 0x1f, R2 ;  /* 0x0000001fff097819 */ /* 0x002fe20000011402 */
[----:B------:R-:W1:Y:S01]  /*c330*/  S2R R57, SR_CTAID.X ;  /* 0x0000000000397919 */ /* 0x000e620000002500 */
[----:B------:R-:W-:Y:S01]  /*c340*/  LOP3.LUT R13, R4, 0xffffffe0, RZ, 0xc0, !PT ;  /* 0xffffffe0040d7812 */ /* 0x000fe200078ec0ff */
[----:B------:R-:W-:Y:S01]  /*c350*/  IMAD.MOV.U32 R6, RZ, RZ, c[0x0][0x4e8] ;  /* 0x00013a00ff067624 */ /* 0x000fe200078e00ff */
[----:B------:R-:W-:Y:S01]  /*c360*/  LEA.HI R9, R9, R2, RZ, 0x3 ;  /* 0x0000000209097211 */ /* 0x000fe200078f18ff */
[----:B------:R-:W-:Y:S01]  /*c370*/  UMOV UR14, UR20 ;  /* 0x00000014000e7c82 */ /* 0x000fe20008000000 */
[----:B------:R-:W-:Y:S01]  /*c380*/  BSSY B0, `(.L_x_1361) ;  /* 0x000008c000007945 */ /* 0x000fe20003800000 */
[----:B------:R-:W-:Y:S01]  /*c390*/  IMAD.IADD R4, R0, 0x1, -R13 ;  /* 0x0000000100047824 */ /* 0x000fe200078e0a0d */
[----:B------:R-:W-:Y:S01]  /*c3a0*/  LOP3.LUT R9, R9, 0xffffff8, RZ, 0xc0, !PT ;  /* 0x0ffffff809097812 */ /* 0x000fe200078ec0ff */
[----:B------:R-:W-:Y:S01]  /*c3b0*/  UMOV UR15, UR21 ;  /* 0x00000015000f7c82 */ /* 0x000fe20008000000 */
[----:B------:R-:W-:Y:S01]  /*c3c0*/  ISETP.NE.AND P1, PT, R6, 0x1, PT ;  /* 0x000000010600780c */ /* 0x000fe20003f25270 */
[----:B------:R-:W-:Y:S01]  /*c3d0*/  ULDC.64 UR12, c[0x0][0x490] ;  /* 0x00012400000c7ab9 */ /* 0x000fe20000000a00 */
[----:B------:R-:W-:Y:S01]  /*c3e0*/  LEA.HI R6, R11, R11, RZ, 0x1 ;  /* 0x0000000b0b067211 */ /* 0x000fe200078f08ff */
[----:B------:R-:W-:Y:S01]  /*c3f0*/  IMAD.IADD R2, R2, 0x1, -R9 ;  /* 0x0000000102027824 */ /* 0x000fe200078e0a09 */
[----:B------:R-:W-:Y:S01]  /*c400*/  SHF.R.S32.HI R9, RZ, 0x1f, R4 ;  /* 0x0000001fff097819 */ /* 0x000fe20000011404 */
[----:B------:R-:W-:Y:S01]  /*c410*/  UIMAD.WIDE.U32 UR14, UR6, UR12, UR14 ;  /* 0x0000000c060e72a5 */ /* 0x000fe2000f8e000e */
[----:B------:R-:W-:Y:S01]  /*c420*/  LOP3.LUT R6, R6, 0x1ffffffe, RZ, 0xc0, !PT ;  /* 0x1ffffffe06067812 */ /* 0x000fe200078ec0ff */
[----:B------:R-:W-:Y:S01]  /*c430*/  UIMAD UR12, UR7, UR12, URZ ;  /* 0x0000000c070c72a4 */ /* 0x000fe2000f8e023f */
[----:B------:R-:W-:Y:S01]  /*c440*/  LEA.HI R9, R9, R4, RZ, 0x2 ;  /* 0x0000000409097211 */ /* 0x000fe200078f10ff */
[----:B------:R-:W-:Y:S01]  /*c450*/  ULDC.64 UR4, c[0x0][0x3a0] ;  /* 0x0000e80000047ab9 */ /* 0x000fe20000000a00 */
        /* <DEDUP_REMOVED lines=11> */
[----:B------:R-:W-:Y:S01]  /*c510*/  USEL UR17, UR8, URZ, !UP1 ;  /* 0x0000003f08117287 */ /* 0x000fe2000c800000 */
[----:B------:R-:W-:Y:S01]  /*c520*/  IMAD.SHL.U32 R3, R3, 0x8, RZ ;  /* 0x0000000803037824 */ /* 0x000fe200078e00ff */
[----:B------:R-:W-:Y:S02]  /*c530*/  UIMAD.WIDE.U32 UR18, UR20, UR4, URZ ;  /* 0x00000004141272a5 */ /* 0x000fe4000f8e003f */
[----:B-1----:R-:W-:Y:S01]  /*c540*/  LEA R6, R57, R6, 0x7 ;  /* 0x0000000639067211 */ /* 0x002fe200078e38ff */
[----:B------:R-:W-:Y:S02]  /*c550*/  ULDC.64 UR8, c[0x0][0x498] ;  /* 0x0001260000087ab9 */ /* 0x000fe40000000a00 */
[----:B------:R-:W-:Y:S02]  /*c560*/  UIMAD UR16, UR20, UR5, UR16 ;  /* 0x00000005141072a4 */ /* 0x000fe4000f8e0210 */
        /* <DEDUP_REMOVED lines=26> */
[----:B------:R-:W-:Y:S01]  /*c710*/  LOP3.LUT R11, R11, 0x1c0, RZ, 0xc0, !PT ;  /* 0x000001c00b0b7812 */ /* 0x000fe200078ec0ff */
[----:B------:R-:W-:-:S02]  /*c720*/  ULDC.64 UR6, c[0x0][0x3f0] ;  /* 0x0000fc0000067ab9 */ /* 0x000fc40000000a00 */
[----:B------:R-:W-:Y:S01]  /*c730*/  IMAD R13, R57, 0x80, R0 ;  /* 0x00000080390d7824 */ /* 0x000fe200078e0200 */
[----:B------:R-:W-:Y:S01]  /*c740*/  LEA R16, P0, R14, c[0x0][0x450], 0x2 ;  /* 0x000114000e107a11 */ /* 0x000fe200078010ff */
[----:B------:R-:W-:Y:S01]  /*c750*/  IMAD R17, R6, c[0x0][0x48c], R17 ;  /* 0x0001230006117a24 */ /* 0x000fe200078e0211 */
[----:B------:R-:W-:Y:S01]  /*c760*/  UIMAD UR12, UR12, UR6, URZ ;  /* 0x000000060c0c72a4 */ /* 0x000fe2000f8e023f */
[----:B------:R-:W-:Y:S01]  /*c770*/  @P1 IMAD.HI.U32 R10, R13, c[0x0][0x4ec], RZ ;  /* 0x00013b000d0a1a27 */ /* 0x000fe200078e00ff */
[----:B------:R-:W-:Y:S01]  /*c780*/  UIADD3 UR19, UR19, UR5, URZ ;  /* 0x0000000513137290 */ /* 0x000fe2000fffe03f */
[----:B------:R-:W-:Y:S01]  /*c790*/  SHF.R.U32.HI R6, RZ, 0x3, R11 ;  /* 0x00000003ff067819 */ /* 0x000fe2000001160b */
[----:B------:R-:W-:Y:S01]  /*c7a0*/  UIMAD UR7, UR17, UR7, UR12 ;  /* 0x00000007110772a4 */ /* 0x000fe2000f8e020c */
[----:B------:R-:W-:Y:S01]  /*c7b0*/  IMAD.IADD R12, R15, 0x1, R17 ;  /* 0x000000010f0c7824 */ /* 0x000fe200078e0211 */
[----:B------:R-:W-:Y:S01]  /*c7c0*/  UIMAD.WIDE.U32 UR18, UR17, UR6, UR18 ;  /* 0x00000006111272a5 */ /* 0x000fe2000f8e0012 */
[----:B------:R-:W-:Y:S01]  /*c7d0*/  IMAD.SHL.U32 R0, R9, 0x8, RZ ;  /* 0x0000000809007824 */ /* 0x000fe200078e00ff */
[----:B------:R-:W-:Y:S01]  /*c7e0*/  SHFL.IDX PT, R50, R16, RZ, 0x1c1f ;  /* 0x001c1fff10327589 */ /* 0x000fe200000e0000 */
[----:B------:R-:W-:Y:S01]  /*c7f0*/  IMAD.MOV.U32 R9, RZ, RZ, R13 ;  /* 0x000000ffff097224 */ /* 0x000fe200078e000d */
[----:B------:R-:W-:Y:S01]  /*c800*/  @P1 SHF.R.U32.HI R9, RZ, c[0x0][0x4f0], R10 ;  /* 0x00013c00ff091a19 */ /* 0x000fe2000001160a */
[----:B------:R-:W-:Y:S01]  /*c810*/  UIADD3 UR7, UR19, UR7, URZ ;  /* 0x0000000713077290 */ /* 0x000fe2000fffe03f */
[----:B------:R-:W-:Y:S01]  /*c820*/  LEA.HI.X R12, R14, c[0x0][0x454], R12, 0x2, P0 ;  /* 0x000115000e0c7a11 */ /* 0x000fe200000f140c */
[----:B------:R-:W-:Y:S01]  /*c830*/  SHFL.IDX PT, R48, R16, 0x1, 0x1c1f ;  /* 0x003c1f0010307f89 */ /* 0x000fe200000e0000 */
        /* <DEDUP_REMOVED lines=23> */
[----:B------:R-:W-:Y:S01]  /*c9b0*/  IMAD R9, R9, c[0x0][0x3d8], RZ ;  /* 0x0000f60009097a24 */ /* 0x000fe200078e02ff */
[----:B-1----:R1:W-:Y:S03]  /*c9c0*/  @!P1 ST.E [R50.64], R7 ;  /* 0x0000000732009985 */ /* 0x0023e6000c10190a */
        /* <DEDUP_REMOVED lines=39> */
.L_x_1362:
[----:B--2---:R-:W-:Y:S05]  /*cc40*/  BSYNC B0 ;  /* 0x0000000000007941 */ /* 0x004fea0003800000 */
.L_x_1361:
        /* <DEDUP_REMOVED lines=23> */
.L_x_1364:
[----:B------:R-:W-:Y:S05]  /*cdc0*/  BSYNC B0 ;  /* 0x0000000000007941 */ /* 0x000fea0003800000 */
.L_x_1363:
        /* <DEDUP_REMOVED lines=23> */
.L_x_1366:
[----:B------:R-:W-:Y:S05]  /*cf40*/  BSYNC B0 ;  /* 0x0000000000007941 */ /* 0x000fea0003800000 */
.L_x_1365:
        /* <DEDUP_REMOVED lines=24> */
.L_x_1359:
        /* <DEDUP_REMOVED lines=31> */
.L_x_1367:
        /* <DEDUP_REMOVED lines=24> */
[----:B------:R-:W-:-:S04]  /*d440*/  UIMAD UR14, UR8, UR4, URZ ;  /* 0x00000004080e72a4 */ /* 0x000fc8000f8e023f */
[----:B------:R-:W-:Y:S01]  /*d450*/  @P0 SHF.R.U32.HI R8, RZ, c[0x0][0x4f0], R0 ;  /* 0x00013c00ff080a19 */ /* 0x000fe20000011600 */
[----:B------:R-:W-:-:S03]  /*d460*/  UIMAD UR5, UR9, UR5, UR14 ;  /* 0x00000005090572a4 */ /* 0x000fc6000f8e020e */
[----:B------:R-:W-:Y:S01]  /*d470*/  IADD3 R4, -R8, RZ, RZ ;  /* 0x000000ff08047210 */ /* 0x000fe20007ffe1ff */
[----:B------:R-:W-:Y:S02]  /*d480*/  UMOV UR14, UR16 ;  /* 0x00000010000e7c82 */ /* 0x000fe40008000000 */
[----:B------:R-:W-:Y:S01]  /*d490*/  UIMAD.WIDE.U32 UR14, UR9, UR4, UR14 ;  /* 0x00000004090e72a5 */ /* 0x000fe2000f8e000e */
[----:B------:R-:W-:Y:S02]  /*d4a0*/  IMAD.U32 R0, RZ, RZ, UR5 ;  /* 0x00000005ff007e24 */ /* 0x000fe4000f8e00ff */
[----:B------:R-:W-:Y:S01]  /*d4b0*/  IMAD R4, R4, c[0x0][0x4e8], R5 ;  /* 0x00013a0004047a24 */ /* 0x000fe200078e0205 */
[----:B------:R-:W-:Y:S02]  /*d4c0*/  SHF.R.S32.HI R5, RZ, 0x1f, R8 ;  /* 0x0000001fff057819 */ /* 0x000fe40000011408 */
[----:B------:R-:W-:Y:S02]  /*d4d0*/  IADD3 R8, P0, R8, UR14, RZ ;  /* 0x0000000e08087c10 */ /* 0x000fe4000ff1e0ff */
[----:B------:R-:W-:-:S02]  /*d4e0*/  SHF.R.S32.HI R2, RZ, 0x1f, R4 ;  /* 0x0000001fff027819 */ /* 0x000fc40000011404 */
        /* <DEDUP_REMOVED lines=9> */
.L_x_1369:
[----:B------:R-:W-:Y:S05]  /*d580*/  BSYNC B0 ;  /* 0x0000000000007941 */ /* 0x000fea0003800000 */
.L_x_1368:
        /* <DEDUP_REMOVED lines=70> */
.L_x_1371:
[----:B------:R-:W-:Y:S05]  /*d9f0*/  BSYNC B0 ;  /* 0x0000000000007941 */ /* 0x000fea0003800000 */
.L_x_1370:
        /* <DEDUP_REMOVED lines=21> */
.L_x_1373:
[----:B------:R-:W-:Y:S05]  /*db50*/  BSYNC B0 ;  /* 0x0000000000007941 */ /* 0x000fea0003800000 */
.L_x_1372:
        /* <DEDUP_REMOVED lines=21> */
.L_x_1375:
[----:B------:R-:W-:Y:S05]  /*dcb0*/  BSYNC B0 ;  /* 0x0000000000007941 */ /* 0x000fea0003800000 */
.L_x_1374:
        /* <DEDUP_REMOVED lines=22> */
.L_x_1376:
        /* <DEDUP_REMOVED lines=14> */
.L_x_1514:


//--------------------- .text._ZN7cutlass13device_kernelIN5flash19enable_sm80_to_sm89INS1_16FlashAttnFwdSm80INS1_25CollectiveMainloopFwdSm80ILi8ELi2ELb0EN4cute5tupleIJNS5_1CILi128EEENS7_ILi64EEENS7_ILi192EEEEEELi192ENS_6half_tEfNS_4arch4Sm80ELb1ELb0ELb0ELb1ELb1ELb1ELb1ELb0EEENS1_21CollectiveEpilogueFwdINS6_IJS8_SA_S9_EEENS6_IJNS7_ILi1EEESI_SI_EEESC_SE_Li256ELb1ELb1ELb0ELb0EEENS1_19SingleTileSchedulerILb1ELb0ELb1ELi128EEEEEEEEEvNT_6ParamsE --------------------------
	.section	.text._ZN7cutlass13device_kernelIN5flash19enable_sm80_to_sm89INS1_16FlashAttnFwdSm80INS1_25CollectiveMainloopFwdSm80ILi8ELi2ELb0EN4cute5tupleIJNS5_1CILi128EEENS7_ILi64EEENS7_ILi192EEEEEELi192ENS_6half_tEfNS_4arch4Sm80ELb1ELb0ELb0ELb1ELb1ELb1ELb1ELb0EEENS1_21CollectiveEpilogueFwdINS6_IJS8_SA_S9_EEENS6_IJNS7_ILi1EEESI_SI_EEESC_SE_Li256ELb1ELb1ELb0ELb0EEENS1_19SingleTileSchedulerILb1ELb0ELb1ELi128EEEEEEEEEvNT_6ParamsE,"ax",@progbits
	.sectioninfo	@"SHI_REGISTERS=235"
	.align	128
.text._ZN7cutlass13device_kernelIN5flash19enable_sm80_to_sm89INS1_16FlashAttnFwdSm80INS1_25CollectiveMainloopFwdSm80ILi8ELi2ELb0EN4cute5tupleIJNS5_1CILi128EEENS7_ILi64EEENS7_ILi192EEEEEELi192ENS_6half_tEfNS_4arch4Sm80ELb1ELb0ELb0ELb1ELb1ELb1ELb1ELb0EEENS1_21CollectiveEpilogueFwdINS6_IJS8_SA_S9_EEENS6_IJNS7_ILi1EEESI_SI_EEESC_SE_Li256ELb1ELb1ELb0ELb0EEENS1_19SingleTileSchedulerILb1ELb0ELb1ELi128EEEEEEEEEvNT_6ParamsE:
        .type           _ZN7cutlass13device_kernelIN5flash19enable_sm80_to_sm89INS1_16FlashAttnFwdSm80INS1_25CollectiveMainloopFwdSm80ILi8ELi2ELb0EN4cute5tupleIJNS5_1CILi128EEENS7_ILi64EEENS7_ILi192EEEEEELi192ENS_6half_tEfNS_4arch4Sm80ELb1ELb0ELb0ELb1ELb1ELb1ELb1ELb0EEENS1_21CollectiveEpilogueFwdINS6_IJS8_SA_S9_EEENS6_IJNS7_ILi1EEESI_SI_EEESC_SE_Li256ELb1ELb1ELb0ELb0EEENS1_19SingleTileSchedulerILb1ELb0ELb1ELi128EEEEEEEEEvNT_6ParamsE,@function
        .size           _ZN7cutlass13device_kernelIN5flash19enable_sm80_to_sm89INS1_16FlashAttnFwdSm80INS1_25CollectiveMainloopFwdSm80ILi8ELi2ELb0EN4cute5tupleIJNS5_1CILi128EEENS7_ILi64EEENS7_ILi192EEEEEELi192ENS_6half_tEfNS_4arch4Sm80ELb1ELb0ELb0ELb1ELb1ELb1ELb1ELb0EEENS1_21CollectiveEpilogueFwdINS6_IJS8_SA_S9_EEENS6_IJNS7_ILi1EEESI_SI_EEESC_SE_Li256ELb1ELb1ELb0ELb0EEENS1_19SingleTileSchedulerILb1ELb0ELb1ELi128EEEEEEEEEvNT_6ParamsE,(.L_x_1515 - _ZN7cutlass13device_kernelIN5flash19enable_sm80_to_sm89INS1_16FlashAttnFwdSm80INS1_25CollectiveMainloopFwdSm80ILi8ELi2ELb0EN4cute5tupleIJNS5_1CILi128EEENS7_ILi64EEENS7_ILi192EEEEEELi192ENS_6half_tEfNS_4arch4Sm80ELb1ELb0ELb0ELb1ELb1ELb1ELb1ELb0EEENS1_21CollectiveEpilogueFwdINS6_IJS8_SA_S9_EEENS6_IJNS7_ILi1EEESI_SI_EEESC_SE_Li256ELb1ELb1ELb0ELb0EEENS1_19SingleTileSchedulerILb1ELb0ELb1ELi128EEEEEEEEEvNT_6ParamsE)
        .other          _ZN7cutlass13device_kernelIN5flash19enable_sm80_to_sm89INS1_16FlashAttnFwdSm80INS1_25CollectiveMainloopFwdSm80ILi8ELi2ELb0EN4cute5tupleIJNS5_1CILi128EEENS7_ILi64EEENS7_ILi192EEEEEELi192ENS_6half_tEfNS_4arch4Sm80ELb1ELb0ELb0ELb1ELb1ELb1ELb1ELb0EEENS1_21CollectiveEpilogueFwdINS6_IJS8_SA_S9_EEENS6_IJNS7_ILi1EEESI_SI_EEESC_SE_Li256ELb1ELb1ELb0ELb0EEENS1_19SingleTileSchedulerILb1ELb0ELb1ELi128EEEEEEEEEvNT_6ParamsE,@"STO_CUDA_ENTRY STV_DEFAULT"
_ZN7cutlass13device_kernelIN5flash19enable_sm80_to_sm89INS1_16FlashAttnFwdSm80INS1_25CollectiveMainloopFwdSm80ILi8ELi2ELb0EN4cute5tupleIJNS5_1CILi128EEENS7_ILi64EEENS7_ILi192EEEEEELi192ENS_6half_tEfNS_4arch4Sm80ELb1ELb0ELb0ELb1ELb1ELb1ELb1ELb0EEENS1_21CollectiveEpilogueFwdINS6_IJS8_SA_S9_EEENS6_IJNS7_ILi1EEESI_SI_EEESC_SE_Li256ELb1ELb1ELb0ELb0EEENS1_19SingleTileSchedulerILb1ELb0ELb1ELi128EEEEEEEEEvNT_6ParamsE:
[----:B------:R-:W-:Y:S02]  /*0000*/  MOV R1, c[0x0][0x28] ;  /* 0x00000a0000017a02 */ /* 0x000fe40000000f00 */
[----:B------:R-:W1:Y:S01]  /*0010*/  S2R R82, SR_TID.X ;  /* 0x0000000000527919 */ /* 0x000e620000002100 */
[----:B------:R-:W-:Y:S01]  /*0020*/  MOV R4, 0x4 ;  /* 0x0000000400047802 */ /* 0x000fe20000000f00 */
[----:B------:R-:W2:Y:S01]  /*0030*/  S2UR UR4, SR_CTAID.X ;  /* 0x00000000000479c3 */ /* 0x000ea20000002500 */
[----:B------:R-:W-:Y:S01]  /*0040*/  ULDC.64 UR10, c[0x0][0x118] ;  /* 0x00004600000a7ab9 */ /* 0x000fe20000000a00 */
[----:B------:R-:W3:Y:S01]  /*0050*/  S2R R191, SR_CTAID.Z ;  /* 0x0000000000bf7919 */ /* 0x000ee20000002700 */
[----:B-1----:R-:W-:Y:S01]  /*0060*/  SHF.R.U32.HI R0, RZ, 0x5, R82 ;  /* 0x00000005ff007819 */ /* 0x002fe20000011652 */
[----:B---3--:R-:W-:-:S05]  /*0070*/  IMAD.WIDE R2, R191, R4, c[0x0][0x568] ;  /* 0x00015a00bf027625 */ /* 0x008fca00078e0204 */
[----:B------:R-:W1:Y:S02]  /*0080*/  SHFL.IDX PT, R0, R0, RZ, 0x1f ;  /* 0x00001fff00007589 */ /* 0x000e6400000e0000 */
[----:B-1----:R-:W-:-:S13]  /*0090*/  ISETP.NE.AND P0, PT, R0, RZ, PT ;  /* 0x000000ff0000720c */ /* 0x002fda0003f05270 */
[----:B--2---:R-:W-:Y:S05]  /*00a0*/  @!P0 BRA `(.L_x_1377) ;  /* 0x0000014000008947 */ /* 0x004fea0003800000 */
[----:B------:R-:W-:-:S04]  /*00b0*/  ISETP.NE.U32.AND P0, PT, RZ, c[0x0][0x568], PT ;  /* 0x00015a00ff007a0c */ /* 0x000fc80003f05070 */
[----:B------:R-:W-:-:S13]  /*00c0*/  ISETP.NE.AND.EX P0, PT, RZ, c[0x0][0x56c], PT, P0 ;  /* 0x00015b00ff007a0c */ /* 0x000fda0003f05300 */
[----:B------:R-:W-:Y:S05]  /*00d0*/  @!P0 BRA `(.L_x_1378) ;  /* 0x0000002000008947 */ /* 0x000fea0003800000 */
[----:B------:R1:W5:Y:S01]  /*00e0*/  LDG.E R0, [R2.64] ;  /* 0x0000000a02007981 */ /* 0x000362000c1e1900 */
[----:B------:R-:W-:Y:S05]  /*00f0*/  BRA `(.L_x_1379) ;  /* 0x0000009000007947 */ /* 0x000fea0003800000 */
.L_x_1378:
        /* <DEDUP_REMOVED lines=8> */
.L_x_1380:
[----:B------:R-:W-:-:S04]  /*0180*/  MOV R0, c[0x0][0x54c] ;  /* 0x0001530000007a02 */ /* 0x000fc80000000f00 */
.L_x_1379:
[----:B------:R-:W-:Y:S01]  /*0190*/  USHF.L.U32 UR4, UR4, 0x7, URZ ;  /* 0x0000000704047899 */ /* 0x000fe2000800063f */
[----:B-----5:R-:W-:-:S05]  /*01a0*/  IMAD R0, R0, c[0x0][0x548], RZ ;  /* 0x0001520000007a24 */ /* 0x020fca00078e02ff */
[----:B------:R-:W-:-:S04]  /*01b0*/  MOV R5, UR4 ;  /* 0x0000000400057c02 */ /* 0x000fc80008000f00 */
[----:B------:R-:W-:-:S04]  /*01c0*/  ISETP.GE.AND P0, PT, R5, R0, PT ;  /* 0x000000000500720c */ /* 0x000fc80003f06270 */
[----:B------:R-:W-:Y:S01]  /*01d0*/  SEL R191, R191, 0xffffffff, !P0 ;  /* 0xffffffffbfbf7807 */ /* 0x000fe20004000000 */
[----:B------:R-:W-:Y:S05]  /*01e0*/  BRA `(.L_x_1381) ;  /* 0x0000013000007947 */ /* 0x000fea0003800000 */
.L_x_1377:
[----:B------:R-:W-:-:S04]  /*01f0*/  ISETP.NE.U32.AND P0, PT, RZ, c[0x0][0x568], PT ;  /* 0x00015a00ff007a0c */ /* 0x000fc80003f05070 */
[----:B------:R-:W-:-:S13]  /*0200*/  ISETP.NE.AND.EX P0, PT, RZ, c[0x0][0x56c], PT, P0 ;  /* 0x00015b00ff007a0c */ /* 0x000fda0003f05300 */
[----:B------:R-:W-:Y:S05]  /*0210*/  @!P0 BRA `(.L_x_1382) ;  /* 0x0000002000008947 */ /* 0x000fea0003800000 */
[----:B------:R1:W5:Y:S01]  /*0220*/  LDG.E R0, [R2.64] ;  /* 0x0000000a02007981 */ /* 0x000362000c1e1900 */
[----:B------:R-:W-:Y:S05]  /*0230*/  BRA `(.L_x_1383) ;  /* 0x0000009000007947 */ /* 0x000fea0003800000 */
.L_x_1382:
        /* <DEDUP_REMOVED lines=8> */
.L_x_1384:
[----:B------:R-:W-:-:S04]  /*02c0*/  MOV R0, c[0x0][0x54c] ;  /* 0x0001530000007a02 */ /* 0x000fc80000000f00 */
.L_x_1383:
[----:B------:R-:W-:Y:S01]  /*02d0*/  USHF.L.U32 UR4, UR4, 0x7, URZ ;  /* 0x0000000704047899 */ /* 0x000fe2000800063f */
[----:B-----5:R-:W-:-:S05]  /*02e0*/  IMAD R0, R0, c[0x0][0x548], RZ ;  /* 0x0001520000007a24 */ /* 0x020fca00078e02ff */
[----:B------:R-:W-:-:S04]  /*02f0*/  MOV R5, UR4 ;  /* 0x0000000400057c02 */ /* 0x000fc80008000f00 */
[----:B------:R-:W-:-:S04]  /*0300*/  ISETP.GE.AND P0, PT, R5, R0, PT ;  /* 0x000000000500720c */ /* 0x000fc80003f06270 */
[----:B------:R-:W-:-:S04]  /*0310*/  SEL R191, R191, 0xffffffff, !P0 ;  /* 0xffffffffbfbf7807 */ /* 0x000fc80004000000 */
.L_x_1381:
[----:B------:R-:W-:-:S13]  /*0320*/  ISETP.GE.AND P0, PT, R191, RZ, PT ;  /* 0x000000ffbf00720c */ /* 0x000fda0003f06270 */
[----:B------:R-:W-:Y:S05]  /*0330*/  @!P0 EXIT ;  /* 0x000000000000894d */ /* 0x000fea0003800000 */
[----:B------:R-:W-:Y:S02]  /*0340*/  ISETP.NE.U32.AND P0, PT, RZ, c[0x0][0x370], PT ;  /* 0x0000dc00ff007a0c */ /* 0x000fe40003f05070 */
[----:B------:R-:W-:Y:S02]  /*0350*/  ISETP.NE.U32.AND P2, PT, RZ, c[0x0][0x360], PT ;  /* 0x0000d800ff007a0c */ /* 0x000fe40003f45070 */
[----:B------:R-:W-:Y:S02]  /*0360*/  ISETP.NE.AND.EX P1, PT, RZ, c[0x0][0x374], PT, P0 ;  /* 0x0000dd00ff007a0c */ /* 0x000fe40003f25300 */
[----:B------:R-:W-:Y:S02]  /*0370*/  ISETP.NE.AND.EX P0, PT, RZ, c[0x0][0x364], PT, P2 ;  /* 0x0000d900ff007a0c */ /* 0x000fe40003f05320 */
[----:B------:R-:W-:Y:S02]  /*0380*/  ISETP.NE.U32.AND P2, PT, RZ, c[0x0][0x348], PT ;  /* 0x0000d200ff007a0c */ /* 0x000fe40003f45070 */
[----:B------:R-:W-:-:S02]  /*0390*/  ISETP.NE.U32.AND P3, PT, RZ, c[0x0][0x350], PT ;  /* 0x0000d400ff007a0c */ /* 0x000fc40003f65070 */
[----:B------:R-:W-:Y:S02]  /*03a0*/  ISETP.NE.U32.AND P4, PT, RZ, c[0x0][0x358], PT ;  /* 0x0000d600ff007a0c */ /* 0x000fe40003f85070 */
[----:B------:R-:W-:Y:S02]  /*03b0*/  ISETP.NE.AND.EX P2, PT, RZ, c[0x0][0x34c], PT, P2 ;  /* 0x0000d300ff007a0c */ /* 0x000fe40003f45320 */
[----:B------:R-:W-:Y:S01]  /*03c0*/  ISETP.NE.AND.EX P3, PT, RZ, c[0x0][0x354], PT, P3 ;  /* 0x0000d500ff007a0c */ /* 0x000fe20003f65330 */
[----:B------:R-:W-:Y:S01]  /*03d0*/  @P1 IMAD.WIDE R8, R191, R4, c[0x0][0x370] ;  /* 0x0000dc00bf081625 */ /* 0x000fe200078e0204 */
[----:B------:R-:W-:-:S03]  /*03e0*/  ISETP.NE.AND.EX P4, PT, RZ, c[0x0][0x35c], PT, P4 ;  /* 0x0000d700ff007a0c */ /* 0x000fc60003f85340 */
[CC--:B------:R-:W-:Y:S01]  /*03f0*/  @P0 IMAD.WIDE R6, R191.reuse, R4.reuse, c[0x0][0x360] ;  /* 0x0000d800bf060625 */ /* 0x0c0fe200078e0204 */
[----:B-1----:R1:W2:Y:S03]  /*0400*/  @P1 LDG.E R3, [R8.64] ;  /* 0x0000000a08031981 */ /* 0x0022a6000c1e1900 */
[----:B------:R-:W-:Y:S01]  /*0410*/  IMAD.MOV.U32 R85, RZ, RZ, RZ ;  /* 0x000000ffff557224 */ /* 0x000fe200078e00ff */
[----:B------:R3:W4:Y:S01]  /*0420*/  @P0 LDG.E R0, [R6.64] ;  /* 0x0000000a06000981 */ /* 0x000722000c1e1900 */
[----:B------:R-:W-:Y:S02]  /*0430*/  IMAD.MOV.U32 R93, RZ, RZ, RZ ;  /* 0x000000ffff5d7224 */ /* 0x000fe400078e00ff */
[----:B------:R-:W-:Y:S02]  /*0440*/  IMAD.MOV.U32 R2, RZ, RZ, RZ ;  /* 0x000000ffff027224 */ /* 0x000fe400078e00ff */
[----:B------:R-:W-:-:S05]  /*0450*/  IMAD.WIDE R10, R191, R4, c[0x0][0x348] ;  /* 0x0000d200bf0a7625 */ /* 0x000fca00078e0204 */
[----:B------:R2:W5:Y:S01]  /*0460*/  @P2 LDG.E R85, [R10.64] ;  /* 0x0000000a0a552981 */ /* 0x000562000c1e1900 */
[----:B-1----:R-:W-:-:S04]  /*0470*/  IMAD.WIDE R8, R191, R4, c[0x0][0x350] ;  /* 0x0000d400bf087625 */ /* 0x002fc800078e0204 */
[----:B---3--:R-:W-:Y:S01]  /*0480*/  IMAD.WIDE R6, R191, R4, c[0x0][0x358] ;  /* 0x0000d600bf067625 */ /* 0x008fe200078e0204 */
[----:B------:R1:W5:Y:S04]  /*0490*/  @P3 LDG.E R93, [R8.64] ;  /* 0x0000000a085d3981 */ /* 0x000368000c1e1900 */
[----:B------:R1:W5:Y:S04]  /*04a0*/  @P4 LDG.E R2, [R6.64] ;  /* 0x0000000a06024981 */ /* 0x000368000c1e1900 */
[----:B------:R-:W3:Y:S01]  /*04b0*/  S2R R190, SR_CTAID.Y ;  /* 0x0000000000be7919 */ /* 0x000ee20000002600 */
[----:B------:R-:W-:-:S02]  /*04c0*/  UMOV UR8, URZ ;  /* 0x0000003f00087c82 */ /* 0x000fc40008000000 */
[----:B------:R-:W-:Y:S02]  /*04d0*/  ULDC UR12, c[0x0][0x168] ;  /* 0x00005a00000c7ab9 */ /* 0x000fe40000000800 */
[----:B------:R-:W-:Y:S02]  /*04e0*/  ULDC UR4, c[0x0][0x2ac] ;  /* 0x0000ab0000047ab9 */ /* 0x000fe40000000800 */
[----:B------:R-:W-:Y:S02]  /*04f0*/  ULDC UR17, c[0x0][0x1d0] ;  /* 0x0000740000117ab9 */ /* 0x000fe40000000800 */
[----:B------:R-:W-:Y:S01]  /*0500*/  UIMAD UR17, UR4, UR17, URZ ;  /* 0x00000011041172a4 */ /* 0x000fe2000f8e023f */
[----:B------:R-:W-:Y:S01]  /*0510*/  IMAD.MOV.U32 R86, RZ, RZ, c[0x0][0x228] ;  /* 0x00008a00ff567624 */ /* 0x000fe200078e00ff */
[----:B---3--:R-:W-:Y:S01]  /*0520*/  SHF.R.S32.HI R83, RZ, 0x1f, R190 ;  /* 0x0000001fff537819 */ /* 0x008fe200000114be */
[----:B--2---:R1:W2:Y:S08]  /*0530*/  @P1 R2UR UR8, R3 ;  /* 0x00000000030813c2 */ /* 0x0042b000000e0000 */
[----:B----4-:R1:W3:Y:S01]  /*0540*/  @P0 R2UR UR12, R0 ;  /* 0x00000000000c03c2 */ /* 0x0102e200000e0000 */
[----:B------:R-:W-:Y:S05]  /*0550*/  @P0 BRA `(.L_x_1385) ;  /* 0x0000006000000947 */ /* 0x000fea0003800000 */
[----:B------:R-:W-:Y:S05]  /*0560*/  @!P2 BRA `(.L_x_1385) ;  /* 0x000000500000a947 */ /* 0x000fea0003800000 */
[----:B-1----:R-:W4:Y:S04]  /*0570*/  LDG.E R3, [R10.64] ;  /* 0x0000000a0a037981 */ /* 0x002f28000c1e1900 */
[----:B---3--:R-:W3:Y:S01]  /*0580*/  LDG.E R0, [R10.64+0x4] ;  /* 0x0000040a0a007981 */ /* 0x008ee2000c1e1900 */
[----:B----4-:R-:W1:Y:S08]  /*0590*/  R2UR UR12, R3 ;  /* 0x00000000030c73c2 */ /* 0x010e7000000e0000 */
[----:B---3--:R-:W1:Y:S02]  /*05a0*/  R2UR UR4, R0 ;  /* 0x00000000000473c2 */ /* 0x008e6400000e0000 */
[----:B-1----:R-:W-:-:S06]  /*05b0*/  UIADD3 UR12, -UR12, UR4, URZ ;  /* 0x000000040c0c7290 */ /* 0x002fcc000fffe13f */
.L_x_1385:
[----:B------:R-:W-:-:S04]  /*05c0*/  ISETP.NE.U32.AND P0, PT, RZ, c[0x0][0x368], PT ;  /* 0x0000da00ff007a0c */ /* 0x000fc80003f05070 */
[----:B------:R-:W-:-:S13]  /*05d0*/  ISETP.NE.AND.EX P0, PT, RZ, c[0x0][0x36c], PT, P0 ;  /* 0x0000db00ff007a0c */ /* 0x000fda0003f05300 */
[----:B------:R-:W-:Y:S05]  /*05e0*/  @!P0 BRA `(.L_x_1386) ;  /* 0x0000004000008947 */ /* 0x000fea0003800000 */
[----:B-1----:R-:W-:-:S05]  /*05f0*/  IMAD.WIDE R8, R191, R4, c[0x0][0x368] ;  /* 0x0000da00bf087625 */ /* 0x002fca00078e0204 */
[----:B------:R-:W4:Y:S02]  /*0600*/  LDG.E R0, [R8.64] ;  /* 0x0000000a08007981 */ /* 0x000f24000c1e1900 */
[----:B----4-:R1:W4:Y:S02]  /*0610*/  R2UR UR17, R0 ;  /* 0x00000000001173c2 */ /* 0x01032400000e0000 */
[----:B-1--4-:R-:W-:Y:S05]  /*0620*/  BRA `(.L_x_1387) ;  /* 0x0000006000007947 */ /* 0x012fea0003800000 */
.L_x_1386:
[----:B------:R-:W-:Y:S05]  /*0630*/  @!P3 BRA `(.L_x_1387) ;  /* 0x000000500000b947 */ /* 0x000fea0003800000 */
[----:B-1----:R-:W4:Y:S04]  /*0640*/  LDG.E R0, [R8.64] ;  /* 0x0000000a08007981 */ /* 0x002f28000c1e1900 */
[----:B---3--:R-:W3:Y:S01]  /*0650*/  LDG.E R3, [R8.64+0x4] ;  /* 0x0000040a08037981 */ /* 0x008ee2000c1e1900 */
[----:B----4-:R-:W1:Y:S08]  /*0660*/  R2UR UR17, R0 ;  /* 0x00000000001173c2 */ /* 0x010e7000000e0000 */
[----:B---3--:R-:W1:Y:S02]  /*0670*/  R2UR UR4, R3 ;  /* 0x00000000030473c2 */ /* 0x008e6400000e0000 */
[----:B-1----:R-:W-:-:S06]  /*0680*/  UIADD3 UR17, -UR17, UR4, URZ ;  /* 0x0000000411117290 */ /* 0x002fcc000fffe13f */
.L_x_1387:
[----:B-1----:R-:W4:Y:S04]  /*0690*/  @P4 LDG.E R0, [R6.64] ;  /* 0x0000000a06004981 */ /* 0x002f28000c1e1900 */
[----:B------:R-:W4:Y:S01]  /*06a0*/  @P4 LDG.E R9, [R6.64+0x4] ;  /* 0x0000040a06094981 */ /* 0x000f22000c1e1900 */
[----:B------:R-:W-:-:S04]  /*06b0*/  ISETP.NE.U32.AND P1, PT, RZ, c[0x0][0x378], PT ;  /* 0x0000de00ff007a0c */ /* 0x000fc80003f25070 */
[----:B------:R-:W-:-:S13]  /*06c0*/  ISETP.NE.AND.EX P1, PT, RZ, c[0x0][0x37c], PT, P1 ;  /* 0x0000df00ff007a0c */ /* 0x000fda0003f25310 */
[----:B------:R-:W-:-:S05]  /*06d0*/  @P1 IMAD.WIDE R10, R191, R4, c[0x0][0x378] ;  /* 0x0000de00bf0a1625 */ /* 0x000fca00078e0204 */
[----:B---3--:R1:W3:Y:S01]  /*06e0*/  @P1 LDG.E R3, [R10.64] ;  /* 0x0000000a0a031981 */ /* 0x0082e2000c1e1900 */
[----:B------:R-:W2:Y:S01]  /*06f0*/  R2UR UR13, R5 ;  /* 0x00000000050d73c2 */ /* 0x000ea200000e0000 */
[----:B------:R-:W-:Y:S02]  /*0700*/  ULDC UR4, c[0x0][0x2c4] ;  /* 0x0000b10000047ab9 */ /* 0x000fe40000000800 */
[----:B------:R-:W-:Y:S02]  /*0710*/  UISETP.NE.AND UP2, UPT, UR4, 0x1, UPT ;  /* 0x000000010400788c */ /* 0x000fe4000bf45270 */
[----:B--2---:R-:W-:Y:S02]  /*0720*/  UIADD3 UR6, -UR8, UR17, URZ ;  /* 0x0000001108067290 */ /* 0x004fe4000fffe13f */
[----:B------:R-:W-:-:S07]  /*0730*/  ULDC.64 UR4, c[0x0][0x2c8] ;  /* 0x0000b20000047ab9 */ /* 0x000fce0000000a00 */
[----:B------:R-:W-:Y:S01]  /*0740*/  @UP2 UIADD3 UR18, UR13, 0x7f, URZ ;  /* 0x0000007f0d122890 */ /* 0x000fe2000fffe03f */
[----:B-1----:R-:W-:-:S03]  /*0750*/  IMAD R11, RZ, RZ, -UR6 ;  /* 0x80000006ff0b7e24 */ /* 0x002fc6000f8e02ff */
[----:B------:R-:W-:Y:S02]  /*0760*/  UIMAD.WIDE.U32 UR18, UR18, UR4, URZ ;  /* 0x00000004121272a5 */ /* 0x000fe4000f8e003f */
[----:B------:R-:W-:Y:S01]  /*0770*/  IMNMX R11, RZ, R11, !PT ;  /* 0x0000000bff0b7217 */ /* 0x000fe20007800200 */
[----:B----4-:R-:W-:Y:S01]  /*0780*/  @P4 IMAD.IADD R86, R9, 0x1, -R0 ;  /* 0x0000000109564824 */ /* 0x010fe200078e0a00 */
[----:B------:R-:W-:-:S03]  /*0790*/  IADD3 R0, R5, 0x7f, RZ ;  /* 0x0000007f05007810 */ /* 0x000fc60007ffe0ff */
[----:B------:R-:W1:Y:S08]  /*07a0*/  R2UR UR9, R86 ;  /* 0x00000000560973c2 */ /* 0x000e7000000e0000 */
[----:B------:R2:W4:Y:S02]  /*07b0*/  R2UR UR7, R0 ;  /* 0x00000000000773c2 */ /* 0x00052400000e0000 */
[----:B----4-:R-:W-:-:S02]  /*07c0*/  @UP2 USHF.R.U32.HI UR7, URZ, UR5, UR19 ;  /* 0x000000053f072299 */ /* 0x010fc40008011613 */
[----:B-1----:R-:W-:-:S04]  /*07d0*/  UIADD3 UR9, UR6, UR9, URZ ;  /* 0x0000000906097290 */ /* 0x002fc8000fffe03f */
[----:B------:R-:W-:Y:S02]  /*07e0*/  UIADD3 UR15, UR9, 0x40, -UR12 ;  /* 0x00000040090f7890 */ /* 0x000fe4000fffe80c */
[----:B------:R-:W-:Y:S02]  /*07f0*/  UIADD3 UR4, UR9, 0x3f, URZ ;  /* 0x0000003f09047890 */ /* 0x000fe4000fffe03f */
[----:B------:R-:W-:Y:S02]  /*0800*/  UIADD3 UR7, UR15, UR7, URZ ;  /* 0x000000070f077290 */ /* 0x000fe4000fffe03f */
[----:B------:R-:W-:Y:S02]  /*0810*/  USHF.R.S32.HI UR14, URZ, 0x1f, UR4 ;  /* 0x0000001f3f0e7899 */ /* 0x000fe40008011404 */
[----:B------:R-:W-:Y:S02]  /*0820*/  USHF.R.S32.HI UR5, URZ, 0x1f, UR7 ;  /* 0x0000001f3f057899 */ /* 0x000fe40008011407 */
[----:B------:R-:W-:-:S02]  /*0830*/  ULEA.HI UR14, UR14, UR4, URZ, 0x6 ;  /* 0x000000040e0e7291 */ /* 0x000fc4000f8f303f */
[----:B------:R-:W-:Y:S02]  /*0840*/  ULEA.HI UR5, UR5, UR7, URZ, 0x6 ;  /* 0x0000000705057291 */ /* 0x000fe4000f8f303f */
[----:B------:R-:W-:Y:S02]  /*0850*/  USHF.R.S32.HI UR16, URZ, 0x6, UR14 ;  /* 0x000000063f107899 */ /* 0x000fe4000801140e */
[----:B------:R-:W-:Y:S02]  /*0860*/  USHF.R.S32.HI UR5, URZ, 0x6, UR5 ;  /* 0x000000063f057899 */ /* 0x000fe40008011405 */
[----:B------:R-:W-:Y:S02]  /*0870*/  UMOV UR14, UR17 ;  /* 0x00000011000e7c82 */ /* 0x000fe40008000000 */
[----:B------:R-:W-:Y:S02]  /*0880*/  UISETP.LT.AND UP0, UPT, UR16, UR5, UPT ;  /* 0x000000051000728c */ /* 0x000fe4000bf01270 */
[----:B---3--:R1:W3:Y:S02]  /*0890*/  @P1 R2UR UR14, R3 ;  /* 0x00000000030e13c2 */ /* 0x0082e400000e0000 */
[----:B------:R-:W-:-:S04]  /*08a0*/  USEL UR4, UR16, UR5, UP0 ;  /* 0x0000000510047287 */ /* 0x000fc80008000000 */
[----:B------:R-:W-:-:S06]  /*08b0*/  ULEA UR4, UR4, -UR6, 0x6 ;  /* 0x8000000604047291 */ /* 0x000fcc000f8e303f */
[----:B--2---:R-:W-:-:S04]  /*08c0*/  IMNMX R0, R86, UR4, PT ;  /* 0x0000000456007c17 */ /* 0x004fc8000b800200 */
[----:B------:R-:W-:Y:S02]  /*08d0*/  ISETP.GT.AND P0, PT, R0, R11, PT ;  /* 0x0000000b0000720c */ /* 0x000fe40003f04270 */
[----:B------:R-:W-:-:S11]  /*08e0*/  SHF.R.U32.HI R11, RZ, 0x6, R11 ;  /* 0x00000006ff0b7819 */ /* 0x000fd6000001160b */
[----:B------:R-:W-:Y:S01]  /*08f0*/  @P0 IADD3 R5, R0, 0x3f, RZ ;  /* 0x0000003f00050810 */ /* 0x000fe20007ffe0ff */
[----:B------:R-:W-:-:S03]  /*0900*/  IMAD.MOV.U32 R0, RZ, RZ, R11 ;  /* 0x000000ffff007224 */ /* 0x000fc600078e000b */
[----:B------:R-:W-:-:S04]  /*0910*/  @P0 SHF.R.S32.HI R6, RZ, 0x1f, R5 ;  /* 0x0000001fff060819 */ /* 0x000fc80000011405 */
[----:B------:R-:W-:-:S04]  /*0920*/  @P0 LEA.HI R6, R6, R5, RZ, 0x6 ;  /* 0x0000000506060211 */ /* 0x000fc800078f30ff */
[----:B------:R-:W-:-:S04]  /*0930*/  @P0 SHF.R.S32.HI R0, RZ, 0x6, R6 ;  /* 0x00000006ff000819 */ /* 0x000fc80000011406 */
[----:B------:R-:W-:-:S13]  /*0940*/  ISETP.GT.AND P0, PT, R0, R11, PT ;  /* 0x0000000b0000720c */ /* 0x000fda0003f04270 */
[----:B------:R-:W-:Y:S05]  /*0950*/  @!P0 BRA `(.L_x_1388) ;  /* 0x00005ae000008947 */ /* 0x000fea0003800000 */
[----:B-1-3--:R-:W-:Y:S02]  /*0960*/  ISETP.NE.U32.AND P3, PT, RZ, c[0x0][0x340], PT ;  /* 0x0000d000ff007a0c */ /* 0x00afe40003f65070 */
[----:B------:R-:W-:Y:S02]  /*0970*/  SHF.R.S32.HI R15, RZ, 0x1f, R82 ;  /* 0x0000001fff0f7819 */ /* 0x000fe40000011452 */
[----:B-----5:R-:W-:Y:S01]  /*0980*/  SHF.R.S32.HI R20, RZ, 0x1f, R2 ;  /* 0x0000001fff147819 */ /* 0x020fe20000011402 */
[----:B------:R-:W-:Y:S01]  /*0990*/  IMAD.MOV.U32 R96, RZ, RZ, c[0x0][0x238] ;  /* 0x00008e00ff607624 */ /* 0x000fe200078e00ff */
[----:B------:R-:W-:Y:S01]  /*09a0*/  ISETP.NE.AND.EX P3, PT, RZ, c[0x0][0x344], PT, P3 ;  /* 0x0000d100ff007a0c */ /* 0x000fe20003f65330 */
[----:B------:R-:W-:Y:S01]  /*09b0*/  IMAD.MOV.U32 R99, RZ, RZ, 0x6 ;  /* 0x00000006ff637424 */ /* 0x000fe200078e00ff */
[----:B------:R-:W-:Y:S02]  /*09c0*/  IADD3 R18, R0, -0x1, RZ ;  /* 0xffffffff00127810 */ /* 0x000fe40007ffe0ff */
[----:B------:R-:W-:-:S02]  /*09d0*/  SEL R148, R191, RZ, !P4 ;  /* 0x000000ffbf947207 */ /* 0x000fc40006000000 */
[----:B------:R-:W-:Y:S01]  /*09e0*/  LOP3.LUT R84, R84, 0xfffffffe, RZ, 0xc0, !PT ;  /* 0xfffffffe54547812 */ /* 0x000fe200078ec0ff */
[----:B------:R-:W-:Y:S02]  /*09f0*/  IMAD.U32 R158, RZ, RZ, UR14 ;  /* 0x0000000eff9e7e24 */ /* 0x000fe4000f8e00ff */
[----:B------:R-:W-:Y:S02]  /*0a00*/  IMAD.U32 R152, RZ, RZ, UR14 ;  /* 0x0000000eff987e24 */ /* 0x000fe4000f8e00ff */
[----:B------:R-:W-:Y:S01]  /*0a10*/  IMAD.U32 R154, RZ, RZ, UR14 ;  /* 0x0000000eff9a7e24 */ /* 0x000fe2000f8e00ff */
[----:B------:R-:W-:Y:S01]  /*0a20*/  USHF.R.S32.HI UR18, URZ, 0x1f, UR14 ;  /* 0x0000001f3f127899 */ /* 0x000fe2000801140e */
[----:B------:R-:W-:Y:S01]  /*0a30*/  @P3 IMAD.WIDE R160, R191, R4, c[0x0][0x340] ;  /* 0x0000d000bfa03625 */ /* 0x000fe200078e0204 */
[----:B------:R-:W-:Y:S02]  /*0a40*/  ULDC.64 UR6, c[0x0][0x290] ;  /* 0x0000a40000067ab9 */ /* 0x000fe40000000a00 */
[----:B------:R-:W-:-:S02]  /*0a50*/  UIMAD UR6, UR18, UR6, URZ ;  /* 0x00000006120672a4 */ /* 0x000fc4000f8e023f */
[----:B------:R-:W-:Y:S01]  /*0a60*/  ULDC.64 UR4, c[0x0][0x280] ;  /* 0x0000a00000047ab9 */ /* 0x000fe20000000a00 */
[----:B------:R-:W2:Y:S01]  /*0a70*/  @P3 LDG.E R160, [R160.64] ;  /* 0x0000000aa0a03981 */ /* 0x000ea2000c1e1900 */
[----:B------:R-:W-:Y:S01]  /*0a80*/  LEA.HI R5, R15, R82, RZ, 0x3 ;  /* 0x000000520f057211 */ /* 0x000fe200078f18ff */
[----:B------:R-:W-:Y:S01]  /*0a90*/  IMAD.MOV.U32 R4, RZ, RZ, c[0x0][0x258] ;  /* 0x00009600ff047624 */ /* 0x000fe200078e00ff */
[----:B------:R-:W-:Y:S01]  /*0aa0*/  ISETP.GT.AND P0, PT, R18, R11, PT ;  /* 0x0000000b1200720c */ /* 0x000fe20003f04270 */
[----:B------:R-:W-:Y:S01]  /*0ab0*/  IMAD.SHL.U32 R89, R96, 0x40, RZ ;  /* 0x0000004060597824 */ /* 0x000fe200078e00ff */
[----:B------:R-:W-:Y:S01]  /*0ac0*/  SHF.R.S32.HI R3, RZ, 0x3, R5 ;  /* 0x00000003ff037819 */ /* 0x000fe20000011405 */
[----:B------:R-:W-:Y:S01]  /*0ad0*/  IMAD.SHL.U32 R90, R4, 0x40, RZ ;  /* 0x00000040045a7824 */ /* 0x000fe200078e00ff */
[----:B------:R-:W-:Y:S01]  /*0ae0*/  LOP3.LUT R5, R5, 0x1ffffff8, RZ, 0xc0, !PT ;  /* 0x1ffffff805057812 */ /* 0x000fe200078ec0ff */
[----:B------:R-:W-:Y:S01]  /*0af0*/  IMAD.SHL.U32 R103, R96, 0x20, RZ ;  /* 0x0000002060677824 */ /* 0x000fe200078e00ff */
[C---:B------:R-:W-:Y:S01]  /*0b00*/  IADD3 R13, P1, R3.reuse, R2, RZ ;  /* 0x00000002030d7210 */ /* 0x040fe20007f3e0ff */
[----:B------:R-:W-:Y:S01]  /*0b10*/  IMAD.IADD R9, R86, 0x1, -R3 ;  /* 0x0000000156097824 */ /* 0x000fe200078e0a03 */
[-C--:B------:R-:W-:Y:S01]  /*0b20*/  SHF.L.U64.HI R87, R96, R99.reuse, c[0x0][0x23c] ;  /* 0x00008f0060577619 */ /* 0x080fe20000010263 */
[----:B------:R-:W-:Y:S01]  /*0b30*/  IMAD.IADD R5, R82, 0x1, -R5 ;  /* 0x0000000152057824 */ /* 0x000fe200078e0a05 */
[----:B------:R-:W-:Y:S01]  /*0b40*/  LEA.HI.X.SX32 R20, R3, R20, 0x1, P1 ;  /* 0x0000001403147211 */ /* 0x000fe200008f0eff */
[----:B------:R-:W-:Y:S01]  /*0b50*/  IMAD R2, R18, -0x40, R9 ;  /* 0xffffffc012027824 */ /* 0x000fe200078e0209 */
[----:B------:R-:W-:Y:S01]  /*0b60*/  SHF.L.U64.HI R88, R4, R99, c[0x0][0x25c] ;  /* 0x0000970004587619 */ /* 0x000fe20000010263 */
[----:B------:R-:W-:Y:S01]  /*0b70*/  IMAD.SHL.U32 R22, R5, 0x8, RZ ;  /* 0x0000000805167824 */ /* 0x000fe200078e00ff */
[----:B------:R-:W-:Y:S01]  /*0b80*/  SHF.R.S32.HI R7, RZ, 0x1f, R18 ;  /* 0x0000001fff077819 */ /* 0x000fe20000011412 */
[----:B------:R-:W-:Y:S01]  /*0b90*/  IMAD R16, R20, c[0x0][0x238], RZ ;  /* 0x00008e0014107a24 */ /* 0x000fe200078e02ff */
[----:B------:R-:W-:Y:S01]  /*0ba0*/  ISETP.GE.AND P2, PT, R2, 0x1, PT ;  /* 0x000000010200780c */ /* 0x000fe20003f46270 */
[----:B------:R-:W-:Y:S01]  /*0bb0*/  IMAD R20, R20, c[0x0][0x258], RZ ;  /* 0x0000960014147a24 */ /* 0x000fe200078e02ff */
[----:B------:R-:W-:Y:S01]  /*0bc0*/  SHF.R.S32.HI R23, RZ, 0x1f, R22 ;  /* 0x0000001fff177819 */ /* 0x000fe20000011416 */
[C---:B------:R-:W-:Y:S01]  /*0bd0*/  IMAD R16, R13.reuse, c[0x0][0x23c], R16 ;  /* 0x00008f000d107a24 */ /* 0x040fe200078e0210 */
[----:B------:R-:W-:Y:S01]  /*0be0*/  ISETP.GE.AND P1, PT, R2, 0x21, PT ;  /* 0x000000210200780c */ /* 0x000fe20003f26270 */
[C---:B------:R-:W-:Y:S01]  /*0bf0*/  IMAD R20, R13.reuse, c[0x0][0x25c], R20 ;  /* 0x000097000d147a24 */ /* 0x040fe200078e0214 */
[----:B------:R-:W-:Y:S01]  /*0c00*/  IADD3 R2, R22, 0x40, RZ ;  /* 0x0000004016027810 */ /* 0x000fe20007ffe0ff */
[--C-:B------:R-:W-:Y:S01]  /*0c10*/  IMAD.WIDE.U32 R24, R13, c[0x0][0x238], R22.reuse ;  /* 0x00008e000d187a25 */ /* 0x100fe200078e0016 */
[----:B------:R-:W-:Y:S01]  /*0c20*/  UIMAD UR4, UR18, UR4, URZ ;  /* 0x00000004120472a4 */ /* 0x000fe2000f8e023f */
[----:B------:R-:W-:Y:S01]  /*0c30*/  IADD3 R93, R93, UR17, RZ ;  /* 0x000000115d5d7c10 */ /* 0x000fe2000fffe0ff */
[----:B------:R-:W-:Y:S01]  /*0c40*/  UIMAD UR6, UR14, UR7, UR6 ;  /* 0x000000070e0672a4 */ /* 0x000fe2000f8e0206 */
[----:B------:R-:W-:Y:S01]  /*0c50*/  IMAD.WIDE.U32 R12, R13, c[0x0][0x258], R22 ;  /* 0x000096000d0c7a25 */ /* 0x000fe200078e0016 */
[----:B------:R-:W-:Y:S01]  /*0c60*/  ISETP.GE.AND P6, PT, R2, c[0x0][0x1d4], PT ;  /* 0x0000750002007a0c */ /* 0x000fe20003fc6270 */
[----:B------:R-:W-:Y:S01]  /*0c70*/  UIMAD UR4, UR14, UR5, UR4 ;  /* 0x000000050e0472a4 */ /* 0x000fe2000f8e0204 */
[----:B------:R-:W-:Y:S01]  /*0c80*/  LEA.HI R2, R15, R82, RZ, 0x2 ;  /* 0x000000520f027211 */ /* 0x000fe200078f10ff */
[----:B------:R-:W-:-:S02]  /*0c90*/  IMAD.IADD R21, R13, 0x1, R20 ;  /* 0x000000010d157824 */ /* 0x000fc400078e0214 */
[----:B------:R-:W-:Y:S01]  /*0ca0*/  IMAD.SHL.U32 R3, R3, 0x40, RZ ;  /* 0x0000004003037824 */ /* 0x000fe200078e00ff */
[----:B------:R-:W-:Y:S01]  /*0cb0*/  LOP3.LUT R13, R2, 0xfffffffc, RZ, 0xc0, !PT ;  /* 0xfffffffc020d7812 */ /* 0x000fe200078ec0ff */
[----:B------:R-:W-:Y:S01]  /*0cc0*/  IMAD.IADD R17, R25, 0x1, R16 ;  /* 0x0000000119117824 */ /* 0x000fe200078e0210 */
[----:B------:R-:W-:Y:S01]  /*0cd0*/  SHF.R.S32.HI R91, RZ, 0x2, R2 ;  /* 0x00000002ff5b7819 */ /* 0x000fe20000011402 */
[----:B------:R-:W-:Y:S01]  /*0ce0*/  IMAD.MOV.U32 R20, RZ, RZ, R12 ;  /* 0x000000ffff147224 */ /* 0x000fe200078e000c */
[----:B------:R-:W-:Y:S01]  /*0cf0*/  SHF.R.S32.HI R12, RZ, 0x1f, R191 ;  /* 0x0000001fff0c7819 */ /* 0x000fe200000114bf */
[----:B------:R-:W-:Y:S01]  /*0d00*/  IMAD.MOV.U32 R16, RZ, RZ, R24 ;  /* 0x000000ffff107224 */ /* 0x000fe200078e0018 */
[----:B------:R-:W-:Y:S01]  /*0d10*/  LOP3.LUT R3, R3, 0x1c0, RZ, 0xc0, !PT ;  /* 0x000001c003037812 */ /* 0x000fe200078ec0ff */
[----:B------:R-:W-:Y:S01]  /*0d20*/  IMAD R9, R83, c[0x0][0x240], RZ ;  /* 0x0000900053097a24 */ /* 0x000fe200078e02ff */
[----:B------:R-:W-:Y:S01]  /*0d30*/  SEL R167, R12, RZ, !P4 ;  /* 0x000000ff0ca77207 */ /* 0x000fe20006000000 */
[-C--:B------:R-:W-:Y:S01]  /*0d40*/  IMAD R8, R87, R18.reuse, RZ ;  /* 0x0000001257087224 */ /* 0x080fe200078e02ff */
[----:B------:R-:W-:Y:S01]  /*0d50*/  LOP3.LUT R10, R3, 0x38, R22, 0xf8, !PT ;  /* 0x00000038030a7812 */ /* 0x000fe200078ef816 */
[----:B------:R-:W-:Y:S01]  /*0d60*/  IMAD R6, R88, R18, RZ ;  /* 0x0000001258067224 */ /* 0x000fe200078e02ff */
[----:B------:R-:W-:Y:S01]  /*0d70*/  SHF.R.U32.HI R3, RZ, 0x3, R3 ;  /* 0x00000003ff037819 */ /* 0x000fe20000011603 */
[----:B------:R-:W-:Y:S01]  /*0d80*/  IMAD R150, R190, c[0x0][0x244], R9 ;  /* 0x00009100be967a24 */ /* 0x000fe200078e0209 */
[----:B------:R-:W-:Y:S01]  /*0d90*/  IADD3 R9, R22, 0x80, RZ ;  /* 0x0000008016097810 */ /* 0x000fe20007ffe0ff */
[----:B------:R-:W-:Y:S01]  /*0da0*/  IMAD.WIDE.U32 R16, R190, c[0x0][0x240], R16 ;  /* 0x00009000be107a25 */ /* 0x000fe200078e0010 */
[----:B------:R-:W-:-:S02]  /*0db0*/  LOP3.LUT R3, R10, R3, RZ, 0x3c, !PT ;  /* 0x000000030a037212 */ /* 0x000fc400078e3cff */
[----:B------:R-:W-:Y:S01]  /*0dc0*/  LEA.HI R10, R15, R82, RZ, 0x6 ;  /* 0x000000520f0a7211 */ /* 0x000fe200078f30ff */
[C---:B------:R-:W-:Y:S01]  /*0dd0*/  IMAD R8, R7.reuse, R89, R8 ;  /* 0x0000005907087224 */ /* 0x040fe200078e0208 */
[----:B------:R-:W-:Y:S01]  /*0de0*/  ISETP.GE.AND P4, PT, R22, c[0x0][0x1d4], PT ;  /* 0x0000750016007a0c */ /* 0x000fe20003f86270 */
[----:B------:R-:W-:Y:S01]  /*0df0*/  IMAD R7, R7, R90, R6 ;  /* 0x0000005a07077224 */ /* 0x000fe200078e0206 */
[----:B------:R-:W-:Y:S01]  /*0e00*/  @P0 IADD3 R6, R0, -0x2, RZ ;  /* 0xfffffffe00060810 */ /* 0x000fe20007ffe0ff */
[----:B------:R-:W-:Y:S01]  /*0e10*/  IMAD.IADD R151, R17, 0x1, R150 ;  /* 0x0000000111977824 */ /* 0x000fe200078e0296 */
[----:B------:R-:W-:Y:S01]  /*0e20*/  ISETP.GE.AND P5, PT, R9, c[0x0][0x1d4], PT ;  /* 0x0000750009007a0c */ /* 0x000fe20003fa6270 */
[----:B------:R-:W-:Y:S01]  /*0e30*/  IMAD.MOV.U32 R150, RZ, RZ, R16 ;  /* 0x000000ffff967224 */ /* 0x000fe200078e0010 */
[----:B------:R-:W-:Y:S01]  /*0e40*/  @P0 SHF.R.S32.HI R5, RZ, 0x1f, R6 ;  /* 0x0000001fff050819 */ /* 0x000fe20000011406 */
[----:B------:R-:W-:Y:S01]  /*0e50*/  IMAD R169, R167, c[0x0][0x248], RZ ;  /* 0x00009200a7a97a24 */ /* 0x000fe200078e02ff */
[----:B------:R-:W-:Y:S01]  /*0e60*/  SHF.R.S32.HI R26, RZ, 0x1f, R91 ;  /* 0x0000001fff1a7819 */ /* 0x000fe2000001145b */
[----:B------:R-:W-:Y:S01]  /*0e70*/  @P0 IMAD R0, R87, R6, RZ ;  /* 0x0000000657000224 */ /* 0x000fe200078e02ff */
[----:B------:R-:W-:Y:S01]  /*0e80*/  LEA.HI R15, R15, R82, RZ, 0x5 ;  /* 0x000000520f0f7211 */ /* 0x000fe200078f28ff */
[----:B------:R-:W-:-:S02]  /*0e90*/  IMAD R169, R148, c[0x0][0x24c], R169 ;  /* 0x0000930094a97a24 */ /* 0x000fc400078e02a9 */
[----:B------:R-:W-:Y:S01]  /*0ea0*/  IMAD.WIDE.U32 R150, R148, c[0x0][0x248], R150 ;  /* 0x0000920094967a25 */ /* 0x000fe200078e0096 */
[----:B------:R-:W-:-:S03]  /*0eb0*/  @P4 LOP3.LUT R84, R84, 0x1, RZ, 0xfc, !PT ;  /* 0x0000000154544812 */ /* 0x000fc600078efcff */
[----:B------:R-:W-:Y:S01]  /*0ec0*/  @P0 IMAD R0, R5, R89, R0 ;  /* 0x0000005905000224 */ /* 0x000fe200078e0200 */
[----:B------:R-:W-:Y:S01]  /*0ed0*/  LOP3.LUT R84, R84, 0xfffffffb, RZ, 0xc0, !PT ;  /* 0xfffffffb54547812 */ /* 0x000fe200078ec0ff */
[----:B------:R-:W-:Y:S02]  /*0ee0*/  IMAD R5, R83, c[0x0][0x260], RZ ;  /* 0x0000980053057a24 */ /* 0x000fe400078e02ff */
[----:B------:R-:W-:Y:S02]  /*0ef0*/  IMAD.IADD R169, R151, 0x1, R169 ;  /* 0x0000000197a97824 */ /* 0x000fe400078e02a9 */
[----:B------:R-:W-:Y:S02]  /*0f00*/  IMAD.MOV.U32 R168, RZ, RZ, R150 ;  /* 0x000000ffffa87224 */ /* 0x000fe400078e0096 */
[----:B------:R-:W-:Y:S02]  /*0f10*/  IMAD.SHL.U32 R10, R10, 0x8, RZ ;  /* 0x000000080a0a7824 */ /* 0x000fe400078e00ff */
[----:B------:R-:W-:-:S02]  /*0f20*/  IMAD.IADD R118, R82, 0x1, -R13 ;  /* 0x0000000152767824 */ /* 0x000fc400078e0a0d */
[C---:B------:R-:W-:Y:S01]  /*0f30*/  IMAD R5, R190.reuse, c[0x0][0x264], R5 ;  /* 0x00009900be057a24 */ /* 0x040fe200078e0205 */
[----:B------:R-:W-:Y:S01]  /*0f40*/  LOP3.LUT R10, R3, 0xfffffe00, R10, 0xf8, !PT ;  /* 0xfffffe00030a7812 */ /* 0x000fe200078ef80a */
[----:B------:R-:W-:-:S04]  /*0f50*/  IMAD.WIDE.U32 R20, R190, c[0x0][0x260], R20 ;  /* 0x00009800be147a25 */ /* 0x000fc800078e0014 */
[----:B------:R-:W-:Y:S02]  /*0f60*/  IMAD.IADD R21, R21, 0x1, R5 ;  /* 0x0000000115157824 */ /* 0x000fe400078e0205 */
[----:B------:R-:W-:Y:S02]  /*0f70*/  IMAD.MOV.U32 R5, RZ, RZ, 0x5 ;  /* 0x00000005ff057424 */ /* 0x000fe400078e00ff */
[----:B------:R-:W-:Y:S02]  /*0f80*/  IMAD R167, R167, c[0x0][0x268], RZ ;  /* 0x00009a00a7a77a24 */ /* 0x000fe400078e02ff */
[----:B------:R-:W-:Y:S01]  /*0f90*/  @P2 IMAD.SHL.U32 R9, R10, 0x2, RZ ;  /* 0x000000020a092824 */ /* 0x000fe200078e00ff */
[-C--:B------:R-:W-:Y:S01]  /*0fa0*/  SHF.L.U64.HI R96, R96, R5.reuse, c[0x0][0x23c] ;  /* 0x00008f0060607619 */ /* 0x080fe20000010205 */
[----:B------:R-:W-:Y:S01]  /*0fb0*/  IMAD R167, R148, c[0x0][0x26c], R167 ;  /* 0x00009b0094a77a24 */ /* 0x000fe200078e02a7 */
[----:B------:R-:W-:Y:S01]  /*0fc0*/  SHF.L.U64.HI R98, R4, R5, c[0x0][0x25c] ;  /* 0x0000970004627619 */ /* 0x000fe20000010205 */
[----:B------:R-:W-:-:S04]  /*0fd0*/  IMAD.WIDE.U32 R148, R148, c[0x0][0x268], R20 ;  /* 0x00009a0094947a25 */ /* 0x000fc800078e0014 */
[----:B------:R-:W-:Y:S02]  /*0fe0*/  IMAD.IADD R167, R149, 0x1, R167 ;  /* 0x0000000195a77824 */ /* 0x000fe400078e02a7 */
[----:B------:R-:W-:Y:S02]  /*0ff0*/  IMAD.MOV.U32 R166, RZ, RZ, R148 ;  /* 0x000000ffffa67224 */ /* 0x000fe400078e0094 */
[----:B------:R-:W-:Y:S02]  /*1000*/  IMAD.SHL.U32 R24, R118, 0x8, RZ ;  /* 0x0000000876187824 */ /* 0x000fe400078e00ff */
[----:B------:R-:W-:-:S03]  /*1010*/  IMAD.WIDE.U32 R20, R18, R90, R166 ;  /* 0x0000005a12147225 */ /* 0x000fc600078e00a6 */
[----:B------:R-:W-:Y:S01]  /*1020*/  SHF.R.S32.HI R25, RZ, 0x1f, R24 ;  /* 0x0000001fff197819 */ /* 0x000fe20000011418 */
[----:B------:R-:W-:Y:S01]  /*1030*/  IMAD.SHL.U32 R22, R118, 0x4, RZ ;  /* 0x0000000476167824 */ /* 0x000fe200078e00ff */
[----:B------:R-:W-:Y:S01]  /*1040*/  IADD3 R121, R24, 0xa0, RZ ;  /* 0x000000a018797810 */ /* 0x000fe20007ffe0ff */
[----:B------:R-:W-:Y:S01]  /*1050*/  IMAD R28, R26, c[0x0][0x290], RZ ;  /* 0x0000a4001a1c7a24 */ /* 0x000fe200078e02ff */
[----:B------:R-:W-:Y:S01]  /*1060*/  IADD3 R123, R24, 0x60, RZ ;  /* 0x00000060187b7810 */ /* 0x000fe20007ffe0ff */
[----:B------:R-:W-:Y:S01]  /*1070*/  IMAD R26, R26, c[0x0][0x280], RZ ;  /* 0x0000a0001a1a7a24 */ /* 0x000fe200078e02ff */
[----:B------:R-:W-:Y:S01]  /*1080*/  SHF.R.S32.HI R23, RZ, 0x1f, R22 ;  /* 0x0000001fff177819 */ /* 0x000fe20000011416 */
[C---:B------:R-:W-:Y:S01]  /*1090*/  IMAD.WIDE.U32 R30, R91.reuse, c[0x0][0x280], R24 ;  /* 0x0000a0005b1e7a25 */ /* 0x040fe200078e0018 */
[----:B------:R-:W-:Y:S02]  /*10a0*/  IADD3 R19, R22, 0x40, RZ ;  /* 0x0000004016137810 */ /* 0x000fe40007ffe0ff */
[----:B------:R-:W-:Y:S01]  /*10b0*/  IADD3 R122, R24, 0x80, RZ ;  /* 0x00000080187a7810 */ /* 0x000fe20007ffe0ff */
[----:B------:R-:W-:Y:S01]  /*10c0*/  IMAD R26, R91, c[0x0][0x284], R26 ;  /* 0x0000a1005b1a7a24 */ /* 0x000fe200078e021a */
[----:B------:R-:W-:Y:S01]  /*10d0*/  IADD3 R14, R22, 0x50, RZ ;  /* 0x00000050160e7810 */ /* 0x000fe20007ffe0ff */
[----:B------:R-:W-:Y:S01]  /*10e0*/  IMAD.SHL.U32 R105, R4, 0x20, RZ ;  /* 0x0000002004697824 */ /* 0x000fe200078e00ff */
[----:B------:R-:W-:Y:S01]  /*10f0*/  SHF.R.S32.HI R111, RZ, 0x1f, R122 ;  /* 0x0000001fff6f7819 */ /* 0x000fe2000001147a */
[----:B------:R-:W-:-:S02]  /*1100*/  IMAD.IADD R31, R31, 0x1, R26 ;  /* 0x000000011f1f7824 */ /* 0x000fc400078e021a */
[----:B------:R-:W-:Y:S01]  /*1110*/  IMAD R28, R91, c[0x0][0x294], R28 ;  /* 0x0000a5005b1c7a24 */ /* 0x000fe200078e021c */
[----:B------:R-:W-:Y:S01]  /*1120*/  LEA.HI R111, R111, R122, RZ, 0x3 ;  /* 0x0000007a6f6f7211 */ /* 0x000fe200078f18ff */
[----:B------:R-:W-:-:S03]  /*1130*/  IMAD.WIDE.U32 R16, R91, c[0x0][0x290], R24 ;  /* 0x0000a4005b107a25 */ /* 0x000fc600078e0018 */
[----:B------:R-:W-:Y:S01]  /*1140*/  LOP3.LUT R111, R111, 0xfffffff8, RZ, 0xc0, !PT ;  /* 0xfffffff86f6f7812 */ /* 0x000fe200078ec0ff */
[----:B------:R-:W-:Y:S02]  /*1150*/  IMAD.IADD R17, R17, 0x1, R28 ;  /* 0x0000000111117824 */ /* 0x000fe400078e021c */
[----:B------:R-:W-:Y:S01]  /*1160*/  IMAD.WIDE.U32 R38, R91, c[0x0][0x290], R22 ;  /* 0x0000a4005b267a25 */ /* 0x000fe200078e0016 */
[----:B------:R-:W-:-:S03]  /*1170*/  SHF.R.S32.HI R104, RZ, 0x1f, R111 ;  /* 0x0000001fff687819 */ /* 0x000fc6000001146f */
[----:B------:R-:W-:-:S04]  /*1180*/  IMAD.WIDE.U32 R158, R158, c[0x0][0x290], R16 ;  /* 0x0000a4009e9e7a25 */ /* 0x000fc800078e0010 */
[----:B------:R-:W-:Y:S01]  /*1190*/  IMAD.IADD R29, R28, 0x1, R39 ;  /* 0x000000011c1d7824 */ /* 0x000fe200078e0227 */
[----:B------:R-:W-:Y:S01]  /*11a0*/  IADD3 R128, R159, UR6, RZ ;  /* 0x000000069f807c10 */ /* 0x000fe2000fffe0ff */
[----:B------:R-:W-:Y:S02]  /*11b0*/  IMAD.MOV.U32 R28, RZ, RZ, R38 ;  /* 0x000000ffff1c7224 */ /* 0x000fe400078e0026 */
[----:B------:R-:W-:Y:S02]  /*11c0*/  IMAD.IADD R16, R22, 0x1, R19 ;  /* 0x0000000116107824 */ /* 0x000fe400078e0213 */
[----:B------:R-:W-:-:S04]  /*11d0*/  IMAD.WIDE.U32 R154, R154, c[0x0][0x290], R28 ;  /* 0x0000a4009a9a7a25 */ /* 0x000fc800078e001c */
[----:B------:R-:W-:Y:S01]  /*11e0*/  IMAD.SHL.U32 R15, R15, 0x10, RZ ;  /* 0x000000100f0f7824 */ /* 0x000fe200078e00ff */
[----:B------:R-:W-:Y:S01]  /*11f0*/  IADD3 R126, R155, UR6, RZ ;  /* 0x000000069b7e7c10 */ /* 0x000fe2000fffe0ff */
[----:B------:R-:W-:Y:S02]  /*1200*/  IMAD.MOV.U32 R129, RZ, RZ, 0x1 ;  /* 0x00000001ff817424 */ /* 0x000fe400078e00ff */
[----:B------:R-:W-:Y:S01]  /*1210*/  IMAD.WIDE.U32 R164, R190, c[0x0][0x210], RZ ;  /* 0x00008400bea47a25 */ /* 0x000fe200078e00ff */
[----:B------:R-:W-:-:S03]  /*1220*/  LOP3.LUT R15, R15, 0xfffffe00, RZ, 0xc0, !PT ;  /* 0xfffffe000f0f7812 */ /* 0x000fc600078ec0ff */
[----:B------:R-:W-:Y:S02]  /*1230*/  IMAD.MOV.U32 R124, RZ, RZ, c[0x0][0x27c] ;  /* 0x00009f00ff7c7624 */ /* 0x000fe400078e00ff */
[----:B------:R-:W-:-:S04]  /*1240*/  IMAD.WIDE.U32 R162, R190, c[0x0][0x1e8], RZ ;  /* 0x00007a00bea27a25 */ /* 0x000fc800078e00ff */
[----:B------:R-:W-:Y:S02]  /*1250*/  IMAD.U32 R156, RZ, RZ, UR14 ;  /* 0x0000000eff9c7e24 */ /* 0x000fe4000f8e00ff */
[----:B------:R-:W-:Y:S02]  /*1260*/  IMAD.MOV.U32 R107, RZ, RZ, c[0x0][0x27c] ;  /* 0x00009f00ff6b7624 */ /* 0x000fe400078e00ff */
[----:B------:R-:W-:-:S04]  /*1270*/  IMAD.WIDE.U32 R156, R156, c[0x0][0x280], R30 ;  /* 0x0000a0009c9c7a25 */ /* 0x000fc800078e001e */
[----:B------:R-:W-:Y:S01]  /*1280*/  IMAD.MOV.U32 R53, RZ, RZ, RZ ;  /* 0x000000ffff357224 */ /* 0x000fe200078e00ff */
[----:B------:R-:W-:Y:S01]  /*1290*/  IADD3 R127, R157, UR4, RZ ;  /* 0x000000049d7f7c10 */ /* 0x000fe2000fffe0ff */
[----:B------:R-:W-:Y:S02]  /*12a0*/  IMAD.MOV.U32 R67, RZ, RZ, 0x1 ;  /* 0x00000001ff437424 */ /* 0x000fe400078e00ff */
[----:B------:R-:W-:Y:S02]  /*12b0*/  IMAD.SHL.U32 R107, R107, 0x2, RZ ;  /* 0x000000026b6b7824 */ /* 0x000fe400078e00ff */
[----:B------:R-:W-:Y:S01]  /*12c0*/  IMAD R118, R118, 0x40, R91 ;  /* 0x0000004076767824 */ /* 0x000fe200078e025b */
[----:B--2---:R-:W-:Y:S01]  /*12d0*/  @P3 SHF.R.S32.HI R161, RZ, 0x1f, R160 ;  /* 0x0000001fffa13819 */ /* 0x004fe200000114a0 */
[----:B------:R-:W-:Y:S02]  /*12e0*/  @!P3 IMAD.MOV.U32 R161, RZ, RZ, R12 ;  /* 0x000000ffffa1b224 */ /* 0x000fe400078e000c */
[----:B------:R-:W-:-:S04]  /*12f0*/  IMAD.WIDE.U32 R12, R18, R89, R168 ;  /* 0x00000059120c7225 */ /* 0x000fc800078e00a8 */
[----:B------:R-:W-:Y:S01]  /*1300*/  @!P3 IMAD.MOV.U32 R160, RZ, RZ, R191 ;  /* 0x000000ffffa0b224 */ /* 0x000fe200078e00bf */
[----:B------:R-:W-:Y:S01]  /*1310*/  @P2 LEA R32, P3, R12, c[0x0][0x220], 0x1 ;  /* 0x000088000c202a11 */ /* 0x000fe200078608ff */
[----:B------:R-:W-:-:S05]  /*1320*/  IMAD.IADD R3, R13, 0x1, R8 ;  /* 0x000000010d037824 */ /* 0x000fca00078e0208 */
[----:B------:R-:W-:Y:S02]  /*1330*/  @P2 LEA.HI.X R33, R12, c[0x0][0x224], R3, 0x1, P3 ;  /* 0x000089000c212a11 */ /* 0x000fe400018f0c03 */
[----:B------:R-:W-:Y:S01]  /*1340*/  @P1 IADD3 R8, P3, R103, R12, RZ ;  /* 0x0000000c67081210 */ /* 0x000fe20007f7e0ff */
[----:B------:R-:W-:Y:S02]  /*1350*/  IMAD.WIDE.U32 R12, R91, c[0x0][0x280], R22 ;  /* 0x0000a0005b0c7a25 */ /* 0x000fe400078e0016 */
[----:B------:R-:W-:Y:S01]  /*1360*/  @!PT LDS RZ, [RZ] ;  /* 0x00000000fffff984 */ /* 0x000fe20000000800 */
[----:B------:R-:W-:Y:S01]  /*1370*/  @!PT LDS RZ, [RZ] ;  /* 0x00000000fffff984 */ /* 0x000fe20000000800 */
[----:B------:R-:W-:Y:S01]  /*1380*/  @!PT LDS RZ, [RZ] ;  /* 0x00000000fffff984 */ /* 0x000fe20000000800 */
[----:B------:R1:W-:Y:S02]  /*1390*/  @P2 LDGSTS.E.BYPASS.LTC128B.128 [R9+0xc100], [R32.64], !P4 ;  /* 0x0c10000020092fae */ /* 0x0003e4000e101d4a */
[----:B------:R-:W-:Y:S01]  /*13a0*/  @P1 IMAD.X R3, R96, 0x1, R3, P3 ;  /* 0x0000000160031824 */ /* 0x000fe200018e0603 */
[----:B------:R-:W-:Y:S01]  /*13b0*/  @P1 LEA R36, P3, R8, c[0x0][0x220], 0x1 ;  /* 0x0000880008241a11 */ /* 0x000fe200078608ff */
[----:B------:R1:W-:Y:S01]  /*13c0*/  @P2 LDGSTS.E.BYPASS.LTC128B.128 [R9+0xe100], [R32.64+0x80], !P6 ;  /* 0x0e10008020092fae */ /* 0x0003e2000f101d4a */
[----:B------:R-:W-:-:S02]  /*13d0*/  IMAD.IADD R27, R26, 0x1, R13 ;  /* 0x000000011a1b7824 */ /* 0x000fc400078e020d */
[----:B------:R-:W-:Y:S01]  /*13e0*/  @P1 LEA.HI.X R37, R8, c[0x0][0x224], R3, 0x1, P3 ;  /* 0x0000890008251a11 */ /* 0x000fe200018f0c03 */
[----:B------:R-:W-:Y:S01]  /*13f0*/  @P1 IMAD.SHL.U32 R8, R10, 0x2, RZ ;  /* 0x000000020a081824 */ /* 0x000fe200078e00ff */
[----:B------:R1:W-:Y:S01]  /*1400*/  @P2 LDGSTS.E.BYPASS.LTC128B.128 [R9+0x10100], [R32.64+0x100], !P5 ;  /* 0x1010010020092fae */ /* 0x0003e2000e901d4a */
[----:B------:R-:W-:Y:S01]  /*1410*/  IMAD.IADD R3, R21, 0x1, R7 ;  /* 0x0000000115037824 */ /* 0x000fe200078e0207 */
[C---:B------:R-:W-:Y:S01]  /*1420*/  @P2 LEA R34, P3, R20.reuse, c[0x0][0x250], 0x1 ;  /* 0x0000940014222a11 */ /* 0x040fe200078608ff */
[----:B------:R-:W-:Y:S01]  /*1430*/  IMAD.MOV.U32 R26, RZ, RZ, R12 ;  /* 0x000000ffff1a7224 */ /* 0x000fe200078e000c */
[----:B------:R2:W-:Y:S02]  /*1440*/  @P1 LDGSTS.E.BYPASS.LTC128B.128 [R8+0xd100], [R36.64], !P4 ;  /* 0x0d10000024081fae */ /* 0x0005e4000e101d4a */
[----:B------:R-:W-:Y:S01]  /*1450*/  @P2 LEA.HI.X R35, R20, c[0x0][0x254], R3, 0x1, P3 ;  /* 0x0000950014232a11 */ /* 0x000fe200018f0c03 */
[----:B------:R-:W-:Y:S01]  /*1460*/  IMAD.WIDE.U32 R152, R152, c[0x0][0x280], R26 ;  /* 0x0000a00098987a25 */ /* 0x000fe200078e001a */
[----:B------:R2:W-:Y:S01]  /*1470*/  @P1 LDGSTS.E.BYPASS.LTC128B.128 [R8+0xf100], [R36.64+0x80], !P6 ;  /* 0x0f10008024081fae */ /* 0x0005e2000f101d4a */
[----:B------:R-:W-:-:S02]  /*1480*/  ISETP.GE.AND P3, PT, R24, c[0x0][0x27c], PT ;  /* 0x00009f0018007a0c */ /* 0x000fc40003f66270 */
[----:B------:R-:W-:Y:S01]  /*1490*/  @P0 IMAD.WIDE.U32 R26, R6, R89, R168 ;  /* 0x00000059061a0225 */ /* 0x000fe200078e00a8 */
[----:B------:R2:W-:Y:S01]  /*14a0*/  @P1 LDGSTS.E.BYPASS.LTC128B.128 [R8+0x11100], [R36.64+0x100], !P5 ;  /* 0x1110010024081fae */ /* 0x0005e2000e901d4a */
[----:B------:R-:W-:Y:S02]  /*14b0*/  SEL R7, RZ, c[0x0][0x27c], !P3 ;  /* 0x00009f00ff077a07 */ /* 0x000fe40005800000 */
[----:B------:R-:W-:Y:S01]  /*14c0*/  @P0 IMAD.IADD R0, R27, 0x1, R0 ;  /* 0x000000011b000824 */ /* 0x000fe200078e0200 */
[----:B------:R-:W0:Y:S01]  /*14d0*/  LDGDEPBAR ;  /* 0x00000000000079af */ /* 0x000e220000000000 */
[----:B------:R-:W-:Y:S01]  /*14e0*/  SHF.R.S32.HI R6, RZ, 0x1f, R2 ;  /* 0x0000001fff067819 */ /* 0x000fe20000011402 */
[----:B------:R-:W-:Y:S01]  /*14f0*/  IMAD.IADD R12, R24, 0x1, R7 ;  /* 0x00000001180c7824 */ /* 0x000fe200078e0207 */
[----:B------:R-:W-:Y:S01]  /*1500*/  IADD3 R125, R153, UR4, RZ ;  /* 0x00000004997d7c10 */ /* 0x000fe2000fffe0ff */
[----:B------:R-:W-:Y:S01]  /*1510*/  @P2 IMAD.SHL.U32 R7, R10, 0x2, RZ ;  /* 0x000000020a072824 */ /* 0x000fe200078e00ff */
[----:B------:R-:W-:Y:S01]  /*1520*/  BAR.SYNC.DEFER_BLOCKING 0x0 ;  /* 0x0000000000007b1d */ /* 0x000fe20000010000 */
[----:B------:R-:W-:-:S02]  /*1530*/  @P3 LOP3.LUT R84, R84, 0x4, RZ, 0xfc, !PT ;  /* 0x0000000454543812 */ /* 0x000fc400078efcff */
[----:B------:R-:W-:Y:S02]  /*1540*/  SHF.R.S32.HI R5, RZ, 0x1f, R12 ;  /* 0x0000001fff057819 */ /* 0x000fe4000001140c */
[----:B------:R-:W-:Y:S01]  /*1550*/  LEA.HI R6, R6, R91, RZ, 0x3 ;  /* 0x0000005b06067211 */ /* 0x000fe200078f18ff */
[----:B------:R-:W-:Y:S01]  /*1560*/  ULDC.U8 UR4, c[0x0][0x298] ;  /* 0x0000a60000047ab9 */ /* 0x000fe20000000000 */
[CC--:B------:R-:W-:Y:S02]  /*1570*/  LEA.HI R4, R5.reuse, R12.reuse, RZ, 0x3 ;  /* 0x0000000c05047211 */ /* 0x0c0fe400078f18ff */
[----:B------:R-:W-:Y:S02]  /*1580*/  LEA.HI R5, R5, R12, RZ, 0x6 ;  /* 0x0000000c05057211 */ /* 0x000fe400078f30ff */
[----:B------:R-:W-:Y:S02]  /*1590*/  LOP3.LUT R6, R6, 0xfffffff8, RZ, 0xc0, !PT ;  /* 0xfffffff806067812 */ /* 0x000fe400078ec0ff */
[----:B------:R-:W-:Y:S01]  /*15a0*/  LOP3.LUT R84, R84, 0xfffffffd, RZ, 0xc0, !PT ;  /* 0xfffffffd54547812 */ /* 0x000fe200078ec0ff */
[----:B------:R-:W-:Y:S01]  /*15b0*/  IMAD.SHL.U32 R5, R5, 0x40, RZ ;  /* 0x0000004005057824 */ /* 0x000fe200078e00ff */
[----:B------:R-:W-:Y:S01]  /*15c0*/  LOP3.LUT R131, R4, 0xfffffff8, RZ, 0xc0, !PT ;  /* 0xfffffff804837812 */ /* 0x000fe200078ec0ff */
[----:B------:R-:W-:Y:S01]  /*15d0*/  IMAD.IADD R120, R91, 0x1, -R6 ;  /* 0x000000015b787824 */ /* 0x000fe200078e0a06 */
[----:B------:R-:W-:Y:S01]  /*15e0*/  SHF.R.S32.HI R115, RZ, 0x3, R4 ;  /* 0x00000003ff737819 */ /* 0x000fe20000011404 */
[----:B------:R-:W-:Y:S01]  /*15f0*/  IMAD.MOV.U32 R6, RZ, RZ, c[0x0][0x290] ;  /* 0x0000a400ff067624 */ /* 0x000fe200078e00ff */
[----:B------:R-:W-:Y:S01]  /*1600*/  LOP3.LUT R5, R5, 0xfffff000, RZ, 0xc0, !PT ;  /* 0xfffff00005057812 */ /* 0x000fe200078ec0ff */
[----:B------:R-:W-:Y:S01]  /*1610*/  IMAD.SHL.U32 R119, R120, 0x40, RZ ;  /* 0x0000004078777824 */ /* 0x000fe200078e00ff */
[----:B------:R-:W-:Y:S01]  /*1620*/  SHF.R.S32.HI R130, RZ, 0x1f, R131 ;  /* 0x0000001fff827819 */ /* 0x000fe20000011483 */
[C---:B------:R-:W-:Y:S01]  /*1630*/  IMAD.SHL.U32 R97, R6.reuse, 0x40, RZ ;  /* 0x0000004006617824 */ /* 0x040fe200078e00ff */
[----:B------:R-:W-:Y:S01]  /*1640*/  SHF.L.U64.HI R95, R6, R99, c[0x0][0x294] ;  /* 0x0000a500065f7619 */ /* 0x000fe20000010263 */
[----:B------:R-:W-:Y:S01]  /*1650*/  @!PT LDS RZ, [RZ] ;  /* 0x00000000fffff984 */ /* 0x000fe20000000800 */
[----:B------:R-:W-:Y:S01]  /*1660*/  @!PT LDS RZ, [RZ] ;  /* 0x00000000fffff984 */ /* 0x000fe20000000800 */
[----:B------:R-:W-:Y:S01]  /*1670*/  @!PT LDS RZ, [RZ] ;  /* 0x00000000fffff984 */ /* 0x000fe20000000800 */
[----:B------:R3:W-:Y:S01]  /*1680*/  @P2 LDGSTS.E.BYPASS.LTC128B.128 [R7+0x100], [R34.64], !P4 ;  /* 0x0010000022072fae */ /* 0x0007e2000e101d4a */
[----:B------:R-:W-:-:S02]  /*1690*/  LOP3.LUT R119, R119, 0x1c0, RZ, 0xc0, !PT ;  /* 0x000001c077777812 */ /* 0x000fc400078ec0ff */
[----:B------:R-:W-:Y:S01]  /*16a0*/  SHF.R.S32.HI R6, RZ, 0x1f, R123 ;  /* 0x0000001fff067819 */ /* 0x000fe2000001147b */
[----:B------:R3:W-:Y:S01]  /*16b0*/  @P2 LDGSTS.E.BYPASS.LTC128B.128 [R7+0x2100], [R34.64+0x80], !P6 ;  /* 0x0210008022072fae */ /* 0x0007e2000f101d4a */
[----:B------:R-:W-:Y:S02]  /*16c0*/  SHF.R.U32.HI R108, RZ, 0x3, R119 ;  /* 0x00000003ff6c7819 */ /* 0x000fe40000011677 */
[----:B------:R-:W-:Y:S01]  /*16d0*/  LEA.HI R113, R6, R123, RZ, 0x3 ;  /* 0x0000007b06717211 */ /* 0x000fe200078f18ff */
[----:B------:R3:W-:Y:S01]  /*16e0*/  @P2 LDGSTS.E.BYPASS.LTC128B.128 [R7+0x4100], [R34.64+0x100], !P5 ;  /* 0x0410010022072fae */ /* 0x0007e2000e901d4a */
[----:B--2---:R-:W-:Y:S02]  /*16f0*/  @P1 IADD3 R8, P2, R105, R20, RZ ;  /* 0x0000001469081210 */ /* 0x004fe40007f5e0ff */
[----:B------:R-:W-:Y:S02]  /*1700*/  IADD3 R20, R22, 0x20, RZ ;  /* 0x0000002016147810 */ /* 0x000fe40007ffe0ff */
[----:B------:R-:W-:Y:S01]  /*1710*/  LOP3.LUT R113, R113, 0xfffffff8, RZ, 0xc0, !PT ;  /* 0xfffffff871717812 */ /* 0x000fe200078ec0ff */
[----:B------:R-:W-:Y:S01]  /*1720*/  @P1 IMAD.X R3, R98, 0x1, R3, P2 ;  /* 0x0000000162031824 */ /* 0x000fe200010e0603 */
[----:B------:R-:W-:Y:S01]  /*1730*/  @P1 LEA R12, P2, R8, c[0x0][0x250], 0x1 ;  /* 0x00009400080c1a11 */ /* 0x000fe200078408ff */
[----:B------:R-:W-:Y:S01]  /*1740*/  IMAD.IADD R17, R22, 0x1, R20 ;  /* 0x0000000116117824 */ /* 0x000fe200078e0214 */
[C---:B------:R-:W-:Y:S01]  /*1750*/  SHF.L.U64.HI R130, R131.reuse, 0x1, R130 ;  /* 0x0000000183827819 */ /* 0x040fe20000010282 */
[----:B------:R-:W-:Y:S01]  /*1760*/  IMAD.SHL.U32 R131, R131, 0x2, RZ ;  /* 0x0000000283837824 */ /* 0x000fe200078e00ff */
[----:B------:R-:W-:-:S02]  /*1770*/  @P1 LEA.HI.X R13, R8, c[0x0][0x254], R3, 0x1, P2 ;  /* 0x00009500080d1a11 */ /* 0x000fc400010f0c03 */
[----:B------:R-:W-:Y:S02]  /*1780*/  ISETP.GE.AND P3, PT, R17, c[0x0][0x27c], PT ;  /* 0x00009f0011007a0c */ /* 0x000fe40003f66270 */
[----:B------:R-:W-:Y:S02]  /*1790*/  SHF.R.S32.HI R106, RZ, 0x1f, R113 ;  /* 0x0000001fff6a7819 */ /* 0x000fe40000011471 */
[----:B------:R-:W-:-:S05]  /*17a0*/  SEL R8, RZ, c[0x0][0x27c], !P3 ;  /* 0x00009f00ff087a07 */ /* 0x000fca0005800000 */
[----:B------:R-:W-:-:S04]  /*17b0*/  IMAD.IADD R8, R8, 0x1, R17 ;  /* 0x0000000108087824 */ /* 0x000fc800078e0211 */
[----:B------:R-:W-:Y:S01]  /*17c0*/  @P3 LOP3.LUT R84, R84, 0x2, RZ, 0xfc, !PT ;  /* 0x0000000254543812 */ /* 0x000fe200078efcff */
[----:B---3--:R-:W-:Y:S01]  /*17d0*/  @P1 IMAD.SHL.U32 R7, R10, 0x2, RZ ;  /* 0x000000020a071824 */ /* 0x008fe200078e00ff */
[----:B------:R-:W-:Y:S02]  /*17e0*/  SHF.R.S32.HI R3, RZ, 0x1f, R8 ;  /* 0x0000001fff037819 */ /* 0x000fe40000011408 */
[----:B------:R-:W-:Y:S02]  /*17f0*/  LOP3.LUT R84, R84, 0xffffffef, RZ, 0xc0, !PT ;  /* 0xffffffef54547812 */ /* 0x000fe400078ec0ff */
[----:B------:R2:W-:Y:S01]  /*1800*/  @P1 LDGSTS.E.BYPASS.LTC128B.128 [R7+0x1100], [R12.64], !P4 ;  /* 0x011000000c071fae */ /* 0x0005e2000e101d4a */
[CC--:B------:R-:W-:Y:S02]  /*1810*/  LEA.HI R2, R3.reuse, R8.reuse, RZ, 0x3 ;  /* 0x0000000803027211 */ /* 0x0c0fe400078f18ff */
[----:B------:R-:W-:Y:S01]  /*1820*/  LEA.HI R3, R3, R8, RZ, 0x6 ;  /* 0x0000000803037211 */ /* 0x000fe200078f30ff */
[----:B------:R2:W-:Y:S01]  /*1830*/  @P1 LDGSTS.E.BYPASS.LTC128B.128 [R7+0x3100], [R12.64+0x80], !P6 ;  /* 0x031000800c071fae */ /* 0x0005e2000f101d4a */
[----:B------:R-:W-:-:S02]  /*1840*/  LOP3.LUT R133, R2, 0xfffffff8, RZ, 0xc0, !PT ;  /* 0xfffffff802857812 */ /* 0x000fc400078ec0ff */
[----:B------:R-:W-:Y:S01]  /*1850*/  SHF.R.S32.HI R139, RZ, 0x3, R2 ;  /* 0x00000003ff8b7819 */ /* 0x000fe20000011402 */
[----:B------:R2:W-:Y:S01]  /*1860*/  @P1 LDGSTS.E.BYPASS.LTC128B.128 [R7+0x5100], [R12.64+0x100], !P5 ;  /* 0x051001000c071fae */ /* 0x0005e2000e901d4a */
[C---:B------:R-:W-:Y:S01]  /*1870*/  @P0 LEA R28, P1, R26.reuse, c[0x0][0x220], 0x1 ;  /* 0x000088001a1c0a11 */ /* 0x040fe200078208ff */
[----:B------:R-:W-:Y:S01]  /*1880*/  IMAD.SHL.U32 R3, R3, 0x40, RZ ;  /* 0x0000004003037824 */ /* 0x000fe200078e00ff */
[----:B------:R-:W-:Y:S01]  /*1890*/  SHF.R.S32.HI R132, RZ, 0x1f, R133 ;  /* 0x0000001fff847819 */ /* 0x000fe20000011485 */
[----:B------:R-:W0:Y:S01]  /*18a0*/  LDGDEPBAR ;  /* 0x00000000000079af */ /* 0x000e220000000000 */
[----:B------:R-:W-:Y:S01]  /*18b0*/  @P0 LEA.HI.X R29, R26, c[0x0][0x224], R0, 0x1, P1 ;  /* 0x000089001a1d0a11 */ /* 0x000fe200008f0c00 */
[----:B------:R-:W-:Y:S01]  /*18c0*/  @P0 IMAD.SHL.U32 R0, R10, 0x2, RZ ;  /* 0x000000020a000824 */ /* 0x000fe200078e00ff */
[----:B------:R-:W-:Y:S02]  /*18d0*/  @P0 LEA R8, P1, R103, R28, 0x1 ;  /* 0x0000001c67080211 */ /* 0x000fe400078208ff */
[----:B------:R-:W-:-:S02]  /*18e0*/  LOP3.LUT R3, R3, 0xfffff000, RZ, 0xc0, !PT ;  /* 0xfffff00003037812 */ /* 0x000fc400078ec0ff */
[----:B-1----:R-:W-:Y:S01]  /*18f0*/  @P0 LEA.HI.X R9, R103, R29, R96, 0x1, P1 ;  /* 0x0000001d67090211 */ /* 0x002fe200008f0c60 */
[----:B------:R1:W-:Y:S01]  /*1900*/  @P0 LDGSTS.E.BYPASS.LTC128B.128 [R0+0x12100], [R28.64], !P4 ;  /* 0x121000001c000fae */ /* 0x0003e2000e101d4a */
[----:B------:R-:W-:Y:S02]  /*1910*/  LOP3.LUT P1, RZ, R120, 0x4, RZ, 0xc0, !PT ;  /* 0x0000000478ff7812 */ /* 0x000fe4000782c0ff */
[C---:B------:R-:W-:Y:S01]  /*1920*/  SHF.L.U64.HI R132, R133.reuse, 0x1, R132 ;  /* 0x0000000185847819 */ /* 0x040fe20000010284 */
[----:B------:R1:W-:Y:S01]  /*1930*/  @P0 LDGSTS.E.BYPASS.LTC128B.128 [R0+0x14100], [R28.64+0x80], !P6 ;  /* 0x141000801c000fae */ /* 0x0003e2000f101d4a */
[----:B------:R-:W-:-:S03]  /*1940*/  IMAD.SHL.U32 R133, R133, 0x2, RZ ;  /* 0x0000000285857824 */ /* 0x000fc600078e00ff */
[----:B------:R1:W-:Y:S04]  /*1950*/  @P0 LDGSTS.E.BYPASS.LTC128B.128 [R0+0x16100], [R28.64+0x100], !P5 ;  /* 0x161001001c000fae */ /* 0x0003e8000e901d4a */
[----:B------:R1:W-:Y:S02]  /*1960*/  @P0 LDGSTS.E.BYPASS.LTC128B.128 [R0+0x13100], [R8.64], !P4 ;  /* 0x1310000008000fae */ /* 0x0003e4000e101d4a */
[----:B------:R-:W-:Y:S02]  /*1970*/  @P1 LOP3.LUT R84, R84, 0x10, RZ, 0xfc, !PT ;  /* 0x0000001054541812 */ /* 0x000fe400078efcff */
[----:B------:R1:W-:Y:S01]  /*1980*/  @P0 LDGSTS.E.BYPASS.LTC128B.128 [R0+0x15100], [R8.64+0x80], !P6 ;  /* 0x1510008008000fae */ /* 0x0003e2000f101d4a */
[----:B------:R-:W-:Y:S02]  /*1990*/  ISETP.NE.AND P1, PT, R129, c[0x0][0x2b8], PT ;  /* 0x0000ae0081007a0c */ /* 0x000fe40003f25270 */
[----:B------:R-:W-:Y:S01]  /*19a0*/  LOP3.LUT R84, R84, 0xfffffff7, RZ, 0xc0, !PT ;  /* 0xfffffff754547812 */ /* 0x000fe200078ec0ff */
[----:B------:R1:W-:Y:S01]  /*19b0*/  @P0 LDGSTS.E.BYPASS.LTC128B.128 [R0+0x17100], [R8.64+0x100], !P5 ;  /* 0x1710010008000fae */ /* 0x0003e2000e901d4a */
[----:B------:R-:W-:-:S02]  /*19c0*/  ISETP.GE.AND P0, PT, R16, c[0x0][0x27c], PT ;  /* 0x00009f0010007a0c */ /* 0x000fc40003f06270 */
[C---:B--2---:R-:W-:Y:S01]  /*19d0*/  IADD3 R13, R22.reuse, 0x30, RZ ;  /* 0x00000030160d7810 */ /* 0x044fe20007ffe0ff */
[----:B------:R-:W0:Y:S01]  /*19e0*/  LDGDEPBAR ;  /* 0x00000000000079af */ /* 0x000e220000000000 */
[----:B------:R-:W-:Y:S02]  /*19f0*/  SEL R7, RZ, c[0x0][0x27c], !P0 ;  /* 0x00009f00ff077a07 */ /* 0x000fe40004000000 */
[----:B------:R-:W-:-:S03]  /*1a00*/  IADD3 R12, R22, 0x10, RZ ;  /* 0x00000010160c7810 */ /* 0x000fc60007ffe0ff */
[----:B------:R-:W-:-:S04]  /*1a10*/  IMAD.IADD R7, R7, 0x1, R16 ;  /* 0x0000000107077824 */ /* 0x000fc800078e0210 */
[----:B------:R-:W-:Y:S02]  /*1a20*/  @P0 LOP3.LUT R84, R84, 0x8, RZ, 0xfc, !PT ;  /* 0x0000000854540812 */ /* 0x000fe400078efcff */
[----:B------:R-:W-:Y:S02]  /*1a30*/  ISETP.GE.AND P0, PT, R124, 0x1, PT ;  /* 0x000000017c00780c */ /* 0x000fe40003f06270 */
[----:B------:R-:W-:-:S04]  /*1a40*/  LOP3.LUT R84, R84, 0xffffffbf, RZ, 0xc0, !PT ;  /* 0xffffffbf54547812 */ /* 0x000fc800078ec0ff */
[----:B------:R-:W-:-:S04]  /*1a50*/  LOP3.LUT R84, R84, 0xffffffdf, RZ, 0xc0, !PT ;  /* 0xffffffdf54547812 */ /* 0x000fc800078ec0ff */
[----:B------:R-:W-:Y:S02]  /*1a60*/  @P1 LOP3.LUT R84, R84, 0x20, RZ, 0xfc, !PT ;  /* 0x0000002054541812 */ /* 0x000fe400078efcff */
[----:B-1----:R-:W-:Y:S02]  /*1a70*/  SHF.R.S32.HI R0, RZ, 0x1f, R7 ;  /* 0x0000001fff007819 */ /* 0x002fe40000011407 */
[----:B------:R-:W-:Y:S02]  /*1a80*/  LOP3.LUT R9, R119, 0x38, R4, 0xf8, !PT ;  /* 0x0000003877097812 */ /* 0x000fe400078ef804 */
[CC--:B------:R-:W-:Y:S02]  /*1a90*/  LEA.HI R138, R0.reuse, R7.reuse, RZ, 0x3 ;  /* 0x00000007008a7211 */ /* 0x0c0fe400078f18ff */
[----:B------:R-:W-:Y:S02]  /*1aa0*/  LEA.HI R0, R0, R7, RZ, 0x6 ;  /* 0x0000000700007211 */ /* 0x000fe400078f30ff */
[----:B------:R-:W-:-:S02]  /*1ab0*/  LOP3.LUT R114, R9, R108, RZ, 0x3c, !PT ;  /* 0x0000006c09727212 */ /* 0x000fc400078e3cff */
[C---:B------:R-:W-:Y:S01]  /*1ac0*/  LOP3.LUT R7, R119.reuse, 0x38, R2, 0xf8, !PT ;  /* 0x0000003877077812 */ /* 0x040fe200078ef802 */
[----:B------:R-:W-:Y:S01]  /*1ad0*/  IMAD.SHL.U32 R0, R0, 0x40, RZ ;  /* 0x0000004000007824 */ /* 0x000fe200078e00ff */
[----:B------:R-:W-:Y:S02]  /*1ae0*/  IADD3 R114, R114, R5, R15 ;  /* 0x0000000572727210 */ /* 0x000fe40007ffe00f */
[----:B------:R-:W-:Y:S02]  /*1af0*/  LOP3.LUT R5, R119, 0x38, R138, 0xf8, !PT ;  /* 0x0000003877057812 */ /* 0x000fe400078ef88a */
[----:B------:R-:W-:Y:S02]  /*1b00*/  LOP3.LUT R0, R0, 0xfffff000, RZ, 0xc0, !PT ;  /* 0xfffff00000007812 */ /* 0x000fe400078ec0ff */
[-C--:B------:R-:W-:Y:S01]  /*1b10*/  LOP3.LUT R110, R5, R108.reuse, RZ, 0x3c, !PT ;  /* 0x0000006c056e7212 */ /* 0x080fe200078e3cff */
[----:B------:R-:W-:Y:S01]  /*1b20*/  IMAD R5, R83, c[0x0][0x210], RZ ;  /* 0x0000840053057a24 */ /* 0x000fe200078e02ff */
[----:B------:R-:W-:-:S02]  /*1b30*/  LOP3.LUT R112, R7, R108, RZ, 0x3c, !PT ;  /* 0x0000006c07707212 */ /* 0x000fc400078e3cff */
[--C-:B------:R-:W-:Y:S01]  /*1b40*/  IADD3 R110, R110, R0, R15.reuse ;  /* 0x000000006e6e7210 */ /* 0x100fe20007ffe00f */
[----:B------:R-:W-:Y:S01]  /*1b50*/  IMAD.MOV.U32 R0, RZ, RZ, c[0x0][0x280] ;  /* 0x0000a000ff007624 */ /* 0x000fe200078e00ff */
[----:B------:R-:W-:Y:S01]  /*1b60*/  IADD3 R112, R112, R3, R15 ;  /* 0x0000000370707210 */ /* 0x000fe20007ffe00f */
[----:B------:R-:W-:Y:S01]  /*1b70*/  IMAD R5, R190, c[0x0][0x214], R5 ;  /* 0x00008500be057a24 */ /* 0x000fe200078e0205 */
[----:B------:R-:W-:Y:S01]  /*1b80*/  LOP3.LUT R135, R138, 0xfffffff8, RZ, 0xc0, !PT ;  /* 0xfffffff88a877812 */ /* 0x000fe200078ec0ff */
[----:B------:R-:W-:Y:S01]  /*1b90*/  IMAD R3, R83, c[0x0][0x1e8], RZ ;  /* 0x00007a0053037a24 */ /* 0x000fe200078e02ff */
[C---:B------:R-:W-:Y:S01]  /*1ba0*/  SHF.L.U64.HI R99, R0.reuse, R99, c[0x0][0x284] ;  /* 0x0000a10000637619 */ /* 0x040fe20000010263 */
[----:B------:R-:W-:Y:S01]  /*1bb0*/  IMAD.SHL.U32 R101, R0, 0x40, RZ ;  /* 0x0000004000657824 */ /* 0x000fe200078e00ff */
[----:B------:R-:W-:Y:S01]  /*1bc0*/  SHF.R.S32.HI R0, RZ, 0x1f, R121 ;  /* 0x0000001fff007819 */ /* 0x000fe20000011479 */
[----:B------:R-:W-:Y:S01]  /*1bd0*/  IMAD.IADD R94, R165, 0x1, R5 ;  /* 0x00000001a55e7824 */ /* 0x000fe200078e0205 */
[----:B------:R-:W-:Y:S01]  /*1be0*/  SHF.R.S32.HI R5, RZ, 0x1f, R16 ;  /* 0x0000001fff057819 */ /* 0x000fe20000011410 */
[----:B------:R-:W-:Y:S01]  /*1bf0*/  IMAD R3, R190, c[0x0][0x1ec], R3 ;  /* 0x00007b00be037a24 */ /* 0x000fe200078e0203 */
[----:B------:R-:W-:-:S02]  /*1c00*/  LEA.HI R109, R0, R121, RZ, 0x3 ;  /* 0x00000079006d7211 */ /* 0x000fc400078f18ff */
[----:B------:R-:W-:Y:S01]  /*1c10*/  SHF.R.S32.HI R0, RZ, 0x1f, R17 ;  /* 0x0000001fff007819 */ /* 0x000fe20000011411 */
[----:B------:R-:W-:Y:S01]  /*1c20*/  IMAD.IADD R100, R163, 0x1, R3 ;  /* 0x00000001a3647824 */ /* 0x000fe200078e0203 */
[----:B------:R-:W-:Y:S01]  /*1c30*/  LEA.HI R116, R5, R16, RZ, 0x3 ;  /* 0x0000001005747211 */ /* 0x000fe200078f18ff */
[----:B------:R-:W-:Y:S01]  /*1c40*/  IMAD R3, R161, c[0x0][0x2b0], RZ ;  /* 0x0000ac00a1037a24 */ /* 0x000fe200078e02ff */
[----:B------:R-:W-:Y:S02]  /*1c50*/  LOP3.LUT R5, R119, 0x18, R24, 0xf8, !PT ;  /* 0x0000001877057812 */ /* 0x000fe400078ef818 */
[----:B------:R-:W-:Y:S01]  /*1c60*/  LEA.HI R117, R0, R17, RZ, 0x3 ;  /* 0x0000001100757211 */ /* 0x000fe200078f18ff */
[C---:B------:R-:W-:Y:S01]  /*1c70*/  IMAD R3, R160.reuse, c[0x0][0x2b4], R3 ;  /* 0x0000ad00a0037a24 */ /* 0x040fe200078e0203 */
[----:B------:R-:W-:Y:S01]  /*1c80*/  LOP3.LUT R0, R5, R108, RZ, 0x3c, !PT ;  /* 0x0000006c05007212 */ /* 0x000fe200078e3cff */
[----:B------:R-:W-:Y:S01]  /*1c90*/  IMAD.WIDE.U32 R160, R160, c[0x0][0x2b0], RZ ;  /* 0x0000ac00a0a07a25 */ /* 0x000fe200078e00ff */
[----:B------:R-:W-:-:S02]  /*1ca0*/  SHF.R.S32.HI R134, RZ, 0x1f, R135 ;  /* 0x0000001fff867819 */ /* 0x000fc40000011487 */
[----:B------:R-:W-:Y:S01]  /*1cb0*/  LOP3.LUT R109, R109, 0xfffffff8, RZ, 0xc0, !PT ;  /* 0xfffffff86d6d7812 */ /* 0x000fe200078ec0ff */
[----:B------:R-:W-:Y:S01]  /*1cc0*/  IMAD.IADD R92, R161, 0x1, R3 ;  /* 0x00000001a15c7824 */ /* 0x000fe200078e0203 */
[----:B------:R-:W-:Y:S01]  /*1cd0*/  LOP3.LUT R117, R117, 0xfffffff8, RZ, 0xc0, !PT ;  /* 0xfffffff875757812 */ /* 0x000fe200078ec0ff */
[----:B------:R-:W-:Y:S01]  /*1ce0*/  IMAD.IADD R0, R0, 0x1, R15 ;  /* 0x0000000100007824 */ /* 0x000fe200078e020f */
[----:B------:R-:W-:Y:S02]  /*1cf0*/  LOP3.LUT R116, R116, 0xfffffff8, RZ, 0xc0, !PT ;  /* 0xfffffff874747812 */ /* 0x000fe400078ec0ff */
[C---:B------:R-:W-:Y:S01]  /*1d00*/  SHF.L.U64.HI R134, R135.reuse, 0x1, R134 ;  /* 0x0000000187867819 */ /* 0x040fe20000010286 */
[----:B------:R-:W-:Y:S01]  /*1d10*/  IMAD.SHL.U32 R135, R135, 0x2, RZ ;  /* 0x0000000287877824 */ /* 0x000fe200078e00ff */
[----:B------:R-:W-:Y:S02]  /*1d20*/  SHF.R.S32.HI R102, RZ, 0x1f, R109 ;  /* 0x0000001fff667819 */ /* 0x000fe4000001146d */
[----:B------:R-:W-:-:S02]  /*1d30*/  SHF.R.S32.HI R136, RZ, 0x1f, R117 ;  /* 0x0000001fff887819 */ /* 0x000fc40000011475 */
[----:B------:R-:W-:Y:S02]  /*1d40*/  SHF.R.S32.HI R137, RZ, 0x1f, R116 ;  /* 0x0000001fff897819 */ /* 0x000fe40000011474 */
[----:B------:R-:W-:Y:S02]  /*1d50*/  SHF.R.S32.HI R138, RZ, 0x3, R138 ;  /* 0x00000003ff8a7819 */ /* 0x000fe4000001148a */
[----:B------:R-:W-:Y:S02]  /*1d60*/  @P0 LOP3.LUT R84, R84, 0x40, RZ, 0xfc, !PT ;  /* 0x0000004054540812 */ /* 0x000fe400078efcff */
.L_x_1413:
[----:B------:R-:W-:Y:S01]  /*1d70*/  ISETP.NE.AND P1, PT, R129, c[0x0][0x2b8], PT ;  /* 0x0000ae0081007a0c */ /* 0x000fe20003f25270 */
[----:B-1----:R-:W-:Y:S01]  /*1d80*/  IMAD.SHL.U32 R7, R18, 0x40, RZ ;  /* 0x0000004012077824 */ /* 0x002fe200078e00ff */
        /* <DEDUP_REMOVED lines=17> */
[C---:B------:R-:W-:Y:S04]  /*1ea0*/  @!P0 IADD3 R5, P1, R3.reuse, R160, RZ ;  /* 0x000000a003058210 */ /* 0x040fe80007f3e0ff */
        /* <DEDUP_REMOVED lines=10> */
[----:B-----5:R-:W-:Y:S02]  /*1f50*/  SHF.R.S32.HI R145, RZ, 0x1f, R141 ;  /* 0x0000001fff917819 */ /* 0x020fe4000001148d */
[----:B------:R-:W-:Y:S01]  /*1f60*/  IADD3 R142, -R7, R86, RZ ;  /* 0x00000056078e7210 */ /* 0x000fe20007ffe1ff */
        /* <DEDUP_REMOVED lines=81> */
.L_x_1393:
[----:B------:R-:W-:Y:S05]  /*2480*/  BSYNC B0 ;  /* 0x0000000000007941 */ /* 0x000fea0003800000 */
.L_x_1392:
        /* <DEDUP_REMOVED lines=93> */
.L_x_1396:
[----:B------:R-:W-:Y:S05]  /*2a60*/  BSYNC B0 ;  /* 0x0000000000007941 */ /* 0x000fea0003800000 */
.L_x_1395:
        /* <DEDUP_REMOVED lines=58> */
.L_x_1398:
[----:B------:R-:W-:Y:S05]  /*2e10*/  BSYNC B0 ;  /* 0x0000000000007941 */ /* 0x000fea0003800000 */
.L_x_1397:
        /* <DEDUP_REMOVED lines=58> */
.L_x_1400:
[----:B------:R-:W-:Y:S05]  /*31c0*/  BSYNC B0 ;  /* 0x0000000000007941 */ /* 0x000fea0003800000 */
.L_x_1399:
        /* <DEDUP_REMOVED lines=58> */
.L_x_1402:
[----:B------:R-:W-:Y:S05]  /*3570*/  BSYNC B0 ;  /* 0x0000000000007941 */ /* 0x000fea0003800000 */
.L_x_1401:
        /* <DEDUP_REMOVED lines=58> */
.L_x_1404:
[----:B------:R-:W-:Y:S05]  /*3920*/  BSYNC B0 ;  /* 0x0000000000007941 */ /* 0x000fea0003800000 */
.L_x_1403:
        /* <DEDUP_REMOVED lines=58> */
.L_x_1391:
        /* <DEDUP_REMOVED lines=47> */
.L_x_1406:
[----:B------:R-:W-:Y:S05]  /*3fc0*/  BSYNC B0 ;  /* 0x0000000000007941 */ /* 0x000fea0003800000 */
.L_x_1405:
[----:B------:R2:W3:Y:S04]  /*3fd0*/  SHFL.IDX PT, R171, R4, RZ, 0x1c1f ;  /* 0x001c1fff04ab7589 */ /* 0x0004e800000e0000 */
[----:B------:R2:W4:Y:S01]  /*3fe0*/  SHFL.IDX PT, R170, R66, RZ, 0x1c1f ;  /* 0x001c1fff42aa7589 */ /* 0x00052200000e0000 */
[----:B------:R-:W-:-:S05]  /*3ff0*/  @P1 BRA `(.L_x_1394) ;  /* 0x00001d2000001947 */ /* 0x000fca0003800000 */
[----:B------:R-:W-:Y:S01]  /*4000*/  ISETP.GE.AND P0, PT, R24, c[0x0][0x1d4], PT ;  /* 0x0000750018007a0c */ /* 0x000fe20003f06270 */
[----:B-----5:R-:W-:Y:S01]  /*4010*/  IMAD.MOV.U32 R9, RZ, RZ, R70 ;  /* 0x000000ffff097224 */ /* 0x020fe200078e0046 */
[----:B------:R-:W-:Y:S01]  /*4020*/  MOV R6, R69 ;  /* 0x0000004500067202 */ /* 0x000fe20000000f00 */
[----:B------:R-:W-:Y:S01]  /*4030*/  IMAD.MOV.U32 R8, RZ, RZ, R71 ;  /* 0x000000ffff087224 */ /* 0x000fe200078e0047 */
[----:B--2---:R-:W-:Y:S01]  /*4040*/  MOV R4, R31 ;  /* 0x0000001f00047202 */ /* 0x004fe20000000f00 */
[----:B------:R-:W-:Y:S01]  /*4050*/  IMAD.MOV.U32 R7, RZ, RZ, R68 ;  /* 0x000000ffff077224 */ /* 0x000fe200078e0044 */
[----:B------:R-:W-:Y:S01]  /*4060*/  IADD3 R172, -R107, c[0x0][0x1d4], RZ ;  /* 0x000075006bac7a10 */ /* 0x000fe20007ffe1ff */
[----:B------:R-:W-:Y:S01]  /*4070*/  IMAD.MOV.U32 R5, RZ, RZ, R30 ;  /* 0x000000ffff057224 */ /* 0x000fe200078e001e */
[----:B------:R-:W-:Y:S01]  /*4080*/  PRMT R64, R9, 0x5410, R8 ;  /* 0x0000541009407816 */ /* 0x000fe20000000008 */
[----:B-1----:R-:W-:Y:S01]  /*4090*/  IMAD.MOV.U32 R3, RZ, RZ, R28 ;  /* 0x000000ffff037224 */ /* 0x002fe200078e001c */
        /* <DEDUP_REMOVED lines=149> */
.L_x_1408:
[----:B------:R-:W-:Y:S05]  /*49f0*/  BSYNC B0 ;  /* 0x0000000000007941 */ /* 0x000fea0003800000 */
.L_x_1407:
        /* <DEDUP_REMOVED lines=11> */
[----:B-1----:R-:W-:Y:S01]  /*4ab0*/  LEA.HI.SX32 R76, R58, R139, 0x1c ;  /* 0x0000008b3a4c7211 */ /* 0x002fe200078fe2ff */
        /* <DEDUP_REMOVED lines=114> */
.L_x_1410:
[----:B------:R-:W-:Y:S05]  /*51e0*/  BSYNC B0 ;  /* 0x0000000000007941 */ /* 0x000fea0003800000 */
.L_x_1409:
        /* <DEDUP_REMOVED lines=10> */
[----:B------:R-:W-:Y:S04]  /*5290*/  LEA.HI.SX32 R52, R51, R138, 0x1c ;  /* 0x0000008a33347211 */ /* 0x000fe800078fe2ff */
[----:B-1----:R-:W-:Y:S01]  /*52a0*/  SHF.R.S32.HI R61, RZ, 0x1f, R52 ;  /* 0x0000001fff3d7819 */ /* 0x002fe20000011434 */
        /* <DEDUP_REMOVED lines=117> */
.L_x_1390:
        /* <DEDUP_REMOVED lines=50> */
.L_x_1394:
[----:B------:R-:W-:Y:S05]  /*5d20*/  BSYNC B1 ;  /* 0x0000000000017941 */ /* 0x000fea0003800000 */
.L_x_1389:
[----:B------:R-:W-:Y:S01]  /*5d30*/  ISETP.GT.AND P0, PT, R18, R11, PT ;  /* 0x0000000b1200720c */ /* 0x000fe20003f04270 */
[----:B------:R-:W-:Y:S01]  /*5d40*/  BSSY B0, `(.L_x_1411) ;  /* 0x000004d000007945 */ /* 0x000fe20003800000 */
[C---:B------:R-:W-:Y:S02]  /*5d50*/  ISETP.GE.AND P1, PT, R67.reuse, 0x1, PT ;  /* 0x000000014300780c */ /* 0x040fe40003f26270 */
[C---:B-12---:R-:W-:Y:S02]  /*5d60*/  IADD3 R3, R67.reuse, 0x1, RZ ;  /* 0x0000000143037810 */ /* 0x046fe40007ffe0ff */
        /* <DEDUP_REMOVED lines=27> */
[----:B------:R-:W-:Y:S04]  /*5f20*/  IADD3 R4, P1, R164, R8, RZ ;  /* 0x00000008a4047210 */ /* 0x000fe80007f3e0ff */
[----:B------:R-:W-:Y:S02]  /*5f30*/  IADD3.X R3, R94, R9, R3, P1, !PT ;  /* 0x000000095e037210 */ /* 0x000fe40000ffe403 */
        /* <DEDUP_REMOVED lines=45> */
.L_x_1412:
[----:B-12-4-:R-:W-:Y:S05]  /*6210*/  BSYNC B0 ;  /* 0x0000000000007941 */ /* 0x016fea0003800000 */
.L_x_1411:
        /* <DEDUP_REMOVED lines=34> */
.L_x_1388:
[----:B-1-3--:R-:W-:Y:S01]  /*6440*/  UIADD3 UR6, UR13, 0x7f, URZ ;  /* 0x0000007f0d067890 */ /* 0x00afe2000fffe03f */
[----:B------:R-:W-:Y:S01]  /*6450*/  PLOP3.LUT P2, PT, PT, PT, PT, 0x80, 0x0 ;  /* 0x000000000000781c */ /* 0x000fe20003f4f070 */
[----:B------:R-:W-:Y:S01]  /*6460*/  ULDC.64 UR4, c[0x0][0x2c8] ;  /* 0x0000b20000047ab9 */ /* 0x000fe20000000a00 */
[----:B------:R-:W-:Y:S01]  /*6470*/  CS2R R98, SRZ ;  /* 0x0000000000627805 */ /* 0x000fe2000001ff00 */
[----:B------:R-:W-:Y:S01]  /*6480*/  UIMAD.WIDE.U32 UR18, UR6, UR4, URZ ;  /* 0x00000004061272a5 */ /* 0x000fe2000f8e003f */
[----:B------:R-:W-:Y:S01]  /*6490*/  IMAD.MOV.U32 R5, RZ, RZ, RZ ;  /* 0x000000ffff057224 */ /* 0x000fe200078e00ff */
[----:B------:R-:W-:Y:S01]  /*64a0*/  CS2R R94, SRZ ;  /* 0x00000000005e7805 */ /* 0x000fe2000001ff00 */
[----:B------:R-:W-:Y:S01]  /*64b0*/  IMAD.MOV.U32 R96, RZ, RZ, RZ ;  /* 0x000000ffff607224 */ /* 0x000fe200078e00ff */
[----:B------:R-:W-:Y:S01]  /*64c0*/  @UP2 USHF.R.U32.HI UR6, URZ, UR5, UR19 ;  /* 0x000000053f062299 */ /* 0x000fe20008011613 */
[----:B-----5:R-:W-:Y:S01]  /*64d0*/  CS2R R92, SRZ ;  /* 0x00000000005c7805 */ /* 0x020fe2000001ff00 */
[----:B------:R-:W-:Y:S01]  /*64e0*/  CS2R R90, SRZ ;  /* 0x00000000005a7805 */ /* 0x000fe2000001ff00 */
[----:B------:R-:W-:Y:S01]  /*64f0*/  CS2R R88, SRZ ;  /* 0x0000000000587805 */ /* 0x000fe2000001ff00 */
[----:B------:R-:W-:Y:S01]  /*6500*/  UIADD3 UR6, UR15, UR6, URZ ;  /* 0x000000060f067290 */ /* 0x000fe2000fffe03f */
[----:B------:R-:W-:Y:S01]  /*6510*/  CS2R R86, SRZ ;  /* 0x0000000000567805 */ /* 0x000fe2000001ff00 */
[----:B------:R-:W-:Y:S01]  /*6520*/  CS2R R8, SRZ ;  /* 0x0000000000087805 */ /* 0x000fe2000001ff00 */
[----:B------:R-:W-:Y:S01]  /*6530*/  MOV R7, RZ ;  /* 0x000000ff00077202 */ /* 0x000fe20000000f00 */
[----:B------:R-:W-:Y:S01]  /*6540*/  USHF.R.S32.HI UR4, URZ, 0x1f, UR6 ;  /* 0x0000001f3f047899 */ /* 0x000fe20008011406 */
[----:B------:R-:W-:Y:S01]  /*6550*/  CS2R R10, SRZ ;  /* 0x00000000000a7805 */ /* 0x000fe2000001ff00 */
[----:B------:R-:W-:Y:S01]  /*6560*/  CS2R R80, SRZ ;  /* 0x0000000000507805 */ /* 0x000fe2000001ff00 */
[----:B------:R-:W-:Y:S01]  /*6570*/  CS2R R78, SRZ ;  /* 0x00000000004e7805 */ /* 0x000fe2000001ff00 */
[----:B------:R-:W-:Y:S01]  /*6580*/  ULEA.HI UR4, UR4, UR6, URZ, 0x6 ;  /* 0x0000000604047291 */ /* 0x000fe2000f8f303f */
[----:B------:R-:W-:Y:S01]  /*6590*/  CS2R R76, SRZ ;  /* 0x00000000004c7805 */ /* 0x000fe2000001ff00 */
[----:B------:R-:W-:Y:S01]  /*65a0*/  CS2R R74, SRZ ;  /* 0x00000000004a7805 */ /* 0x000fe2000001ff00 */
        /* <DEDUP_REMOVED lines=48> */
[----:B------:R-:W-:Y:S01]  /*68b0*/  IMAD.WIDE.U32 R16, R85, c[0x0][0x178], RZ ;  /* 0x00005e0055107a25 */ /* 0x000fe200078e00ff */
[----:B------:R-:W-:Y:S01]  /*68c0*/  SHF.R.S32.HI R0, RZ, 0x1f, R85 ;  /* 0x0000001fff007819 */ /* 0x000fe20000011455 */
[----:B------:R-:W-:Y:S01]  /*68d0*/  ULDC UR19, c[0x0][0x2c4] ;  /* 0x0000b10000137ab9 */ /* 0x000fe20000000800 */
[-C--:B------:R-:W-:Y:S01]  /*68e0*/  LEA.HI R2, R7, R82.reuse, RZ, 0x3 ;  /* 0x0000005207027211 */ /* 0x080fe200078f18ff */
[----:B------:R-:W-:Y:S01]  /*68f0*/  UIMAD UR19, UR12, UR19, URZ ;  /* 0x000000130c1372a4 */ /* 0x000fe2000f8e023f */
[----:B------:R-:W-:Y:S01]  /*6900*/  PLOP3.LUT P1, PT, PT, PT, UP2, 0x80, 0x0 ;  /* 0x000000000000781c */ /* 0x000fe20003f2f028 */
[----:B------:R-:W-:Y:S01]  /*6910*/  IMAD R0, R0, c[0x0][0x178], RZ ;  /* 0x00005e0000007a24 */ /* 0x000fe200078e02ff */
[----:B------:R-:W-:Y:S01]  /*6920*/  LOP3.LUT R3, R2, 0xfffffff8, RZ, 0xc0, !PT ;  /* 0xfffffff802037812 */ /* 0x000fe200078ec0ff */
[----:B------:R-:W-:Y:S01]  /*6930*/  BSSY B0, `(.L_x_1415) ;  /* 0x0000070000007945 */ /* 0x000fe20003800000 */
[----:B------:R-:W-:Y:S01]  /*6940*/  SHF.R.S32.HI R11, RZ, 0x3, R2 ;  /* 0x00000003ff0b7819 */ /* 0x000fe20000011402 */
[----:B------:R-:W-:Y:S01]  /*6950*/  IMAD R85, R85, c[0x0][0x17c], R0 ;  /* 0x00005f0055557a24 */ /* 0x000fe200078e0200 */
[----:B------:R-:W-:Y:S01]  /*6960*/  PLOP3.LUT P0, PT, PT, PT, UP2, 0x80, 0x0 ;  /* 0x000000000000781c */ /* 0x000fe20003f0f028 */
[----:B------:R-:W-:Y:S01]  /*6970*/  IMAD.IADD R132, R82, 0x1, -R3 ;  /* 0x0000000152847824 */ /* 0x000fe200078e0a03 */
[----:B------:R-:W-:Y:S01]  /*6980*/  ISETP.NE.U32.AND P2, PT, RZ, c[0x0][0x348], PT ;  /* 0x0000d200ff007a0c */ /* 0x000fe20003f45070 */
[----:B------:R-:W-:Y:S01]  /*6990*/  IMAD.IADD R17, R17, 0x1, R85 ;  /* 0x0000000111117824 */ /* 0x000fe200078e0255 */
[----:B------:R-:W-:Y:S01]  /*69a0*/  SHF.R.S32.HI R13, RZ, 0x1f, R191 ;  /* 0x0000001fff0d7819 */ /* 0x000fe200000114bf */
[----:B------:R-:W-:Y:S01]  /*69b0*/  IMAD R200, R132, 0x20, R11 ;  /* 0x0000002084c87824 */ /* 0x000fe200078e020b */
[----:B------:R-:W-:Y:S01]  /*69c0*/  ISETP.NE.AND.EX P2, PT, RZ, c[0x0][0x34c], PT, P2 ;  /* 0x0000d300ff007a0c */ /* 0x000fe20003f45320 */
[----:B------:R-:W-:Y:S01]  /*69d0*/  IMAD R3, R83, c[0x0][0x1b8], RZ ;  /* 0x00006e0053037a24 */ /* 0x000fe200078e02ff */
[----:B------:R-:W-:Y:S01]  /*69e0*/  LEA.HI R9, R7, R82, RZ, 0x4 ;  /* 0x0000005207097211 */ /* 0x000fe200078f20ff */
[----:B------:R-:W-:Y:S01]  /*69f0*/  IMAD.WIDE.U32 R16, R190, c[0x0][0x1b8], R16 ;  /* 0x00006e00be107a25 */ /* 0x000fe200078e0010 */
[----:B------:R-:W-:-:S02]  /*6a00*/  IADD3 R4, R200, UR13, RZ ;  /* 0x0000000dc8047c10 */ /* 0x000fc4000fffe0ff */
[----:B------:R-:W-:Y:S01]  /*6a10*/  SEL R13, R13, RZ, !P2 ;  /* 0x000000ff0d0d7207 */ /* 0x000fe20005000000 */
[----:B------:R-:W-:Y:S01]  /*6a20*/  IMAD R3, R190, c[0x0][0x1bc], R3 ;  /* 0x00006f00be037a24 */ /* 0x000fe200078e0203 */
[----:B------:R-:W-:Y:S01]  /*6a30*/  SEL R14, R191, RZ, !P2 ;  /* 0x000000ffbf0e7207 */ /* 0x000fe20005000000 */
[----:B------:R-:W-:Y:S01]  /*6a40*/  @P1 IMAD.HI.U32 R0, R4, c[0x0][0x2c8], RZ ;  /* 0x0000b20004001a27 */ /* 0x000fe200078e00ff */
[----:B------:R-:W-:Y:S02]  /*6a50*/  SHF.R.S32.HI R6, RZ, 0x4, R9 ;  /* 0x00000004ff067819 */ /* 0x000fe40000011409 */
[----:B------:R-:W-:Y:S01]  /*6a60*/  LOP3.LUT R84, R84, 0xfffffffb, RZ, 0xc0, !PT ;  /* 0xfffffffb54547812 */ /* 0x000fe200078ec0ff */
[----:B------:R-:W-:Y:S01]  /*6a70*/  IMAD.MOV.U32 R12, RZ, RZ, R4 ;  /* 0x000000ffff0c7224 */ /* 0x000fe200078e0004 */
[----:B------:R-:W-:Y:S01]  /*6a80*/  @P0 SHF.R.U32.HI R12, RZ, c[0x0][0x2cc], R0 ;  /* 0x0000b300ff0c0a19 */ /* 0x000fe20000011600 */
[----:B------:R-:W-:Y:S01]  /*6a90*/  IMAD R13, R13, c[0x0][0x1c0], RZ ;  /* 0x000070000d0d7a24 */ /* 0x000fe200078e02ff */
[----:B------:R-:W-:Y:S01]  /*6aa0*/  LEA.HI R0, R9, R6, RZ, 0x1 ;  /* 0x0000000609007211 */ /* 0x000fe200078f08ff */
[----:B------:R-:W-:Y:S01]  /*6ab0*/  IMAD.IADD R17, R17, 0x1, R3 ;  /* 0x0000000111117824 */ /* 0x000fe200078e0203 */
[----:B------:R-:W-:Y:S01]  /*6ac0*/  SHF.R.S32.HI R3, RZ, 0x1f, R12 ;  /* 0x0000001fff037819 */ /* 0x000fe2000001140c */
[C---:B------:R-:W-:Y:S01]  /*6ad0*/  IMAD R13, R14.reuse, c[0x0][0x1c4], R13 ;  /* 0x000071000e0d7a24 */ /* 0x040fe200078e020d */
[----:B------:R-:W-:Y:S01]  /*6ae0*/  LOP3.LUT R9, R9, 0xfffffff0, RZ, 0xc0, !PT ;  /* 0xfffffff009097812 */ /* 0x000fe200078ec0ff */
[----:B------:R-:W-:Y:S01]  /*6af0*/  IMAD.WIDE.U32 R14, R14, c[0x0][0x1c0], R16 ;  /* 0x000070000e0e7a25 */ /* 0x000fe200078e0010 */
[----:B------:R-:W-:-:S02]  /*6b00*/  LOP3.LUT R0, R0, 0xfffffffe, RZ, 0xc0, !PT ;  /* 0xfffffffe00007812 */ /* 0x000fc400078ec0ff */
[C---:B------:R-:W-:Y:S01]  /*6b10*/  LOP3.LUT P0, RZ, R132.reuse, 0x2, RZ, 0xc0, !PT ;  /* 0x0000000284ff7812 */ /* 0x040fe2000780c0ff */
[----:B------:R-:W-:Y:S01]  /*6b20*/  IMAD R3, R3, c[0x0][0x1b0], RZ ;  /* 0x00006c0003037a24 */ /* 0x000fe200078e02ff */
[----:B------:R-:W-:Y:S01]  /*6b30*/  LEA.HI R199, R7, R82, RZ, 0x6 ;  /* 0x0000005207c77211 */ /* 0x000fe200078f30ff */
[----:B------:R-:W-:Y:S01]  /*6b40*/  IMAD.MOV R5, RZ, RZ, -R12 ;  /* 0x000000ffff057224 */ /* 0x000fe200078e0a0c */
[----:B------:R-:W-:Y:S01]  /*6b50*/  LOP3.LUT P1, RZ, R132, 0x4, RZ, 0xc0, !PT ;  /* 0x0000000484ff7812 */ /* 0x000fe2000782c0ff */
[----:B------:R-:W-:Y:S02]  /*6b60*/  IMAD.IADD R15, R15, 0x1, R13 ;  /* 0x000000010f0f7824 */ /* 0x000fe400078e020d */
[----:B------:R-:W-:Y:S02]  /*6b70*/  IMAD R3, R12, c[0x0][0x1b4], R3 ;  /* 0x00006d000c037a24 */ /* 0x000fe400078e0203 */
[----:B------:R-:W-:Y:S02]  /*6b80*/  IMAD R4, R5, c[0x0][0x2c4], R4 ;  /* 0x0000b10005047a24 */ /* 0x000fe400078e0204 */
[----:B------:R-:W-:-:S02]  /*6b90*/  IMAD.IADD R9, R82, 0x1, -R9 ;  /* 0x0000000152097824 */ /* 0x000fc400078e0a09 */
[----:B------:R-:W-:Y:S01]  /*6ba0*/  IMAD.WIDE.U32 R12, R12, c[0x0][0x1b0], R14 ;  /* 0x00006c000c0c7a25 */ /* 0x000fe200078e000e */
[----:B------:R-:W-:-:S03]  /*6bb0*/  @P0 LOP3.LUT R84, R84, 0x4, RZ, 0xfc, !PT ;  /* 0x0000000454540812 */ /* 0x000fc600078efcff */
[----:B------:R-:W-:Y:S01]  /*6bc0*/  IMAD.IADD R0, R6, 0x1, -R0 ;  /* 0x0000000106007824 */ /* 0x000fe200078e0a00 */
[----:B------:R-:W-:Y:S01]  /*6bd0*/  SHF.R.S32.HI R6, RZ, 0x1f, R9 ;  /* 0x0000001fff067819 */ /* 0x000fe20000011409 */
[----:B------:R-:W-:Y:S01]  /*6be0*/  IMAD.IADD R13, R13, 0x1, R3 ;  /* 0x000000010d0d7824 */ /* 0x000fe200078e0203 */
[----:B------:R-:W-:Y:S01]  /*6bf0*/  SHF.R.S32.HI R3, RZ, 0x1f, R4 ;  /* 0x0000001fff037819 */ /* 0x000fe20000011404 */
[----:B------:R-:W-:Y:S01]  /*6c00*/  IMAD.SHL.U32 R5, R132, 0x40, RZ ;  /* 0x0000004084057824 */ /* 0x000fe200078e00ff */
[----:B------:R-:W-:Y:S01]  /*6c10*/  LEA.HI R15, R6, R9, RZ, 0x3 ;  /* 0x00000009060f7211 */ /* 0x000fe200078f18ff */
[----:B------:R-:W-:-:S03]  /*6c20*/  IMAD.WIDE.U32 R12, R4, c[0x0][0x1a8], R12 ;  /* 0x00006a00040c7a25 */ /* 0x000fc600078e000c */
[----:B------:R-:W-:Y:S01]  /*6c30*/  LOP3.LUT R6, R15, 0xfffffff8, RZ, 0xc0, !PT ;  /* 0xfffffff80f067812 */ /* 0x000fe200078ec0ff */
[----:B------:R-:W-:Y:S01]  /*6c40*/  IMAD R3, R3, c[0x0][0x1a8], RZ ;  /* 0x00006a0003037a24 */ /* 0x000fe200078e02ff */
[----:B------:R-:W-:Y:S01]  /*6c50*/  LOP3.LUT R5, R5, 0x1c0, RZ, 0xc0, !PT ;  /* 0x000001c005057812 */ /* 0x000fe200078ec0ff */
[----:B------:R-:W-:Y:S01]  /*6c60*/  IMAD.SHL.U32 R17, R11, 0x40, RZ ;  /* 0x000000400b117824 */ /* 0x000fe200078e00ff */
[----:B------:R-:W-:Y:S01]  /*6c70*/  LEA R14, P0, R12, c[0x0][0x160], 0x1 ;  /* 0x000058000c0e7a11 */ /* 0x000fe200078008ff */
[----:B------:R-:W-:Y:S01]  /*6c80*/  IMAD R3, R4, c[0x0][0x1ac], R3 ;  /* 0x00006b0004037a24 */ /* 0x000fe200078e0203 */
[----:B------:R-:W-:Y:S01]  /*6c90*/  LOP3.LUT R2, R5, 0x8, R2, 0xf8, !PT ;  /* 0x0000000805027812 */ /* 0x000fe200078ef802 */
[----:B------:R-:W-:Y:S01]  /*6ca0*/  IMAD.IADD R6, R9, 0x1, -R6 ;  /* 0x0000000109067824 */ /* 0x000fe200078e0a06 */
[----:B------:R-:W-:Y:S01]  /*6cb0*/  SHF.R.U32.HI R5, RZ, 0x3, R5 ;  /* 0x00000003ff057819 */ /* 0x000fe20000011605 */
[----:B------:R-:W-:Y:S01]  /*6cc0*/  IMAD.IADD R3, R13, 0x1, R3 ;  /* 0x000000010d037824 */ /* 0x000fe200078e0203 */
[----:B------:R-:W-:Y:S01]  /*6cd0*/  LOP3.LUT R17, R17, 0x1c0, RZ, 0xc0, !PT ;  /* 0x000001c011117812 */ /* 0x000fe200078ec0ff */
[----:B------:R-:W-:Y:S01]  /*6ce0*/  IMAD.SHL.U32 R8, R6, 0x40, RZ ;  /* 0x0000004006087824 */ /* 0x000fe200078e00ff */
[----:B------:R-:W-:Y:S01]  /*6cf0*/  LOP3.LUT R5, R2, R5, RZ, 0x3c, !PT ;  /* 0x0000000502057212 */ /* 0x000fe200078e3cff */
[----:B------:R-:W-:Y:S01]  /*6d00*/  IMAD.SHL.U32 R2, R0, 0x8, RZ ;  /* 0x0000000800027824 */ /* 0x000fe200078e00ff */
[----:B------:R-:W-:Y:S01]  /*6d10*/  LEA.HI.X R13, R12, c[0x0][0x164], R3, 0x1, P0 ;  /* 0x000059000c0d7a11 */ /* 0x000fe200000f0c03 */
[----:B------:R-:W-:Y:S01]  /*6d20*/  IMAD.SHL.U32 R212, R132, 0x8, RZ ;  /* 0x0000000884d47824 */ /* 0x000fe200078e00ff */
[----:B------:R-:W-:Y:S01]  /*6d30*/  IADD3 R12, R11, UR13, RZ ;  /* 0x0000000d0b0c7c10 */ /* 0x000fe2000fffe0ff */
[----:B------:R-:W-:Y:S01]  /*6d40*/  IMAD.SHL.U32 R15, R15, 0x40, RZ ;  /* 0x000000400f0f7824 */ /* 0x000fe200078e00ff */
[----:B------:R-:W-:Y:S01]  /*6d50*/  LOP3.LUT R9, R8, 0x1c0, RZ, 0xc0, !PT ;  /* 0x000001c008097812 */ /* 0x000fe200078ec0ff */
[----:B------:R-:W-:Y:S01]  /*6d60*/  IMAD.SHL.U32 R199, R199, 0x8, RZ ;  /* 0x00000008c7c77824 */ /* 0x000fe200078e00ff */
[C---:B------:R-:W-:Y:S01]  /*6d70*/  LOP3.LUT P5, RZ, R6.reuse, 0x4, RZ, 0xc0, !PT ;  /* 0x0000000406ff7812 */ /* 0x040fe200078ac0ff */
[----:B------:R-:W-:Y:S01]  /*6d80*/  IMAD.MOV.U32 R3, RZ, RZ, 0x20 ;  /* 0x00000020ff037424 */ /* 0x000fe200078e00ff */
[----:B------:R-:W-:Y:S01]  /*6d90*/  LOP3.LUT P4, RZ, R6, 0x2, RZ, 0xc0, !PT ;  /* 0x0000000206ff7812 */ /* 0x000fe2000788c0ff */
[----:B------:R1:W2:Y:S01]  /*6da0*/  SHFL.IDX PT, R18, R14, RZ, 0x181f ;  /* 0x00181fff0e127589 */ /* 0x0002a200000e0000 */
[----:B------:R-:W-:Y:S01]  /*6db0*/  ISETP.GE.AND P0, PT, R12, UR19, PT ;  /* 0x000000130c007c0c */ /* 0x000fe2000bf06270 */
[----:B------:R-:W-:Y:S01]  /*6dc0*/  IMAD R5, R0, 0x200, R5 ;  /* 0x0000020000057824 */ /* 0x000fe200078e0205 */
[----:B------:R-:W-:Y:S01]  /*6dd0*/  LEA.HI R6, R7, R82, RZ, 0x5 ;  /* 0x0000005207067211 */ /* 0x000fe200078f28ff */
[----:B------:R1:W3:Y:S01]  /*6de0*/  SHFL.IDX PT, R19, R13, RZ, 0x181f ;  /* 0x00181fff0d137589 */ /* 0x0002e200000e0000 */
[----:B------:R-:W-:-:S02]  /*6df0*/  LOP3.LUT R2, R9, 0x8, R2, 0xf8, !PT ;  /* 0x0000000809027812 */ /* 0x000fc400078ef802 */
[----:B------:R-:W-:Y:S02]  /*6e00*/  SHF.R.U32.HI R10, RZ, 0x3, R17 ;  /* 0x00000003ff0a7819 */ /* 0x000fe40000011611 */
[----:B------:R-:W-:Y:S02]  /*6e10*/  SHF.R.U32.HI R9, RZ, 0x3, R9 ;  /* 0x00000003ff097819 */ /* 0x000fe40000011609 */
[----:B------:R-:W-:Y:S02]  /*6e20*/  LOP3.LUT R17, R17, 0x38, R212, 0xf8, !PT ;  /* 0x0000003811117812 */ /* 0x000fe400078ef8d4 */
[----:B------:R-:W-:Y:S02]  /*6e30*/  SHF.R.S32.HI R80, RZ, 0x5, R6 ;  /* 0x00000005ff507819 */ /* 0x000fe40000011406 */
[----:B------:R-:W-:Y:S02]  /*6e40*/  LOP3.LUT R15, R15, 0xfffffe00, RZ, 0xc0, !PT ;  /* 0xfffffe000f0f7812 */ /* 0x000fe400078ec0ff */
[----:B------:R-:W-:Y:S01]  /*6e50*/  LOP3.LUT R4, R2, R9, RZ, 0x3c, !PT ;  /* 0x0000000902047212 */ /* 0x000fe200078e3cff */
[----:B------:R-:W-:Y:S01]  /*6e60*/  IMAD.MOV.U32 R2, RZ, RZ, 0x10 ;  /* 0x00000010ff027424 */ /* 0x000fe200078e00ff */
[----:B------:R-:W-:Y:S01]  /*6e70*/  LOP3.LUT R10, R17, R10, RZ, 0x3c, !PT ;  /* 0x0000000a110a7212 */ /* 0x000fe200078e3cff */
[----:B------:R-:W-:Y:S01]  /*6e80*/  IMAD R17, R80, 0x400, R15 ;  /* 0x0000040050117824 */ /* 0x000fe200078e020f */
[----:B------:R-:W-:-:S02]  /*6e90*/  IADD3 R9, R212, 0x40, RZ ;  /* 0x00000040d4097810 */ /* 0x000fc40007ffe0ff */
[----:B------:R-:W-:Y:S01]  /*6ea0*/  IADD3 R8, R212, 0x80, RZ ;  /* 0x00000080d4087810 */ /* 0x000fe20007ffe0ff */
[----:B------:R-:W-:Y:S01]  /*6eb0*/  IMAD.IADD R0, R17, 0x1, R4 ;  /* 0x0000000111007824 */ /* 0x000fe200078e0204 */
[----:B------:R-:W-:Y:S02]  /*6ec0*/  SEL R2, R2, 0xfffffff0, !P4 ;  /* 0xfffffff002027807 */ /* 0x000fe40006000000 */
[----:B------:R-:W-:Y:S02]  /*6ed0*/  ISETP.GE.AND P2, PT, R212, c[0x0][0x198], PT ;  /* 0x00006600d4007a0c */ /* 0x000fe40003f46270 */
[----:B------:R-:W-:Y:S02]  /*6ee0*/  ISETP.GE.AND P4, PT, R8, c[0x0][0x198], PT ;  /* 0x0000660008007a0c */ /* 0x000fe40003f86270 */
[----:B------:R-:W-:Y:S02]  /*6ef0*/  LOP3.LUT R199, R10, 0xfffffe00, R199, 0xf8, !PT ;  /* 0xfffffe000ac77812 */ /* 0x000fe400078ef8c7 */
[----:B------:R-:W-:-:S02]  /*6f00*/  LOP3.LUT R4, R4, R15, RZ, 0xfc, !PT ;  /* 0x0000000f04047212 */ /* 0x000fc400078efcff */
[----:B------:R-:W-:Y:S01]  /*6f10*/  SEL R3, R3, 0xffffffe0, !P5 ;  /* 0xffffffe003037807 */ /* 0x000fe20006800000 */
[----:B------:R-:W-:Y:S01]  /*6f20*/  @!P3 IMAD.MOV.U32 R204, RZ, RZ, R191 ;  /* 0x000000ffffccb224 */ /* 0x000fe200078e00bf */
[----:B------:R-:W-:Y:S01]  /*6f30*/  ISETP.GE.AND P3, PT, R9, c[0x0][0x198], PT ;  /* 0x0000660009007a0c */ /* 0x000fe20003f66270 */
[----:B------:R-:W-:Y:S07]  /*6f40*/  @P0 BRA `(.L_x_1416) ;  /* 0x000000e000000947 */ /* 0x000fee0003800000 */
[----:B-123--:R-:W-:Y:S01]  /*6f50*/  SHF.R.S32.HI R10, RZ, 0x1f, R9 ;  /* 0x0000001fff0a7819 */ /* 0x00efe20000011409 */
        /* <DEDUP_REMOVED lines=13> */
.L_x_1416:
[----:B-123--:R-:W-:Y:S05]  /*7030*/  BSYNC B0 ;  /* 0x0000000000007941 */ /* 0x00efea0003800000 */
.L_x_1415:
        /* <DEDUP_REMOVED lines=20> */
.L_x_1418:
[----:B------:R-:W-:Y:S05]  /*7180*/  BSYNC B0 ;  /* 0x0000000000007941 */ /* 0x000fea0003800000 */
.L_x_1417:
        /* <DEDUP_REMOVED lines=20> */
.L_x_1420:
[----:B------:R-:W-:Y:S05]  /*72d0*/  BSYNC B0 ;  /* 0x0000000000007941 */ /* 0x000fea0003800000 */
.L_x_1419:
[----:B---3--:R-:W-:Y:S01]  /*72e0*/  SHFL.IDX PT, R16, R14, 0x3, 0x181f ;  /* 0x00781f000e107f89 */ /* 0x008fe200000e0000 */
[----:B------:R-:W-:Y:S01]  /*72f0*/  IADD3 R12, R12, 0x60, RZ ;  /* 0x000000600c0c7810 */ /* 0x000fe20007ffe0ff */
[----:B------:R-:W-:Y:S01]  /*7300*/  IMAD.U32 R15, RZ, RZ, UR15 ;  /* 0x0000000fff0f7e24 */ /* 0x000fe2000f8e00ff */
[----:B------:R-:W-:Y:S01]  /*7310*/  SHF.R.S32.HI R208, RZ, 0x1f, R9 ;  /* 0x0000001fffd07819 */ /* 0x000fe20000011409 */
[----:B------:R-:W3:Y:S01]  /*7320*/  SHFL.IDX PT, R17, R13, 0x3, 0x181f ;  /* 0x00781f000d117f89 */ /* 0x000ee200000e0000 */
[----:B------:R-:W-:Y:S01]  /*7330*/  ISETP.GE.AND P0, PT, R12, UR19, PT ;  /* 0x000000130c007c0c */ /* 0x000fe2000bf06270 */
[----:B------:R-:W-:Y:S01]  /*7340*/  IMAD.MOV.U32 R195, RZ, RZ, c[0x0][0x2b8] ;  /* 0x0000ae00ffc37624 */ /* 0x000fe200078e00ff */
[----:B------:R-:W-:Y:S01]  /*7350*/  SHF.R.S32.HI R207, RZ, 0x1f, R8 ;  /* 0x0000001fffcf7819 */ /* 0x000fe20000011408 */
[----:B------:R-:W-:Y:S01]  /*7360*/  IMAD R198, R15, 0x40, R200 ;  /* 0x000000400fc67824 */ /* 0x000fe200078e02c8 */
[----:B------:R-:W-:Y:S01]  /*7370*/  LEA.HI R208, R208, R9, RZ, 0x3 ;  /* 0x00000009d0d07211 */ /* 0x000fe200078f18ff */
[----:B------:R-:W-:Y:S01]  /*7380*/  IMAD.SHL.U32 R48, R199, 0x2, RZ ;  /* 0x00000002c7307824 */ /* 0x000fe200078e00ff */
[----:B------:R-:W-:Y:S01]  /*7390*/  LEA.HI R207, R207, R8, RZ, 0x3 ;  /* 0x00000008cfcf7211 */ /* 0x000fe200078f18ff */
[----:B------:R-:W-:Y:S01]  /*73a0*/  IMAD.MOV.U32 R197, RZ, RZ, RZ ;  /* 0x000000ffffc57224 */ /* 0x000fe200078e00ff */
[----:B------:R-:W-:-:S02]  /*73b0*/  LOP3.LUT R208, R208, 0xfffffff8, RZ, 0xc0, !PT ;  /* 0xfffffff8d0d07812 */ /* 0x000fc400078ec0ff */
[----:B------:R-:W-:Y:S02]  /*73c0*/  ISETP.NE.AND P5, PT, R195, 0x1, PT ;  /* 0x00000001c300780c */ /* 0x000fe40003fa5270 */
[----:B------:R-:W-:Y:S02]  /*73d0*/  LOP3.LUT R207, R207, 0xfffffff8, RZ, 0xc0, !PT ;  /* 0xfffffff8cfcf7812 */ /* 0x000fe400078ec0ff */
[----:B------:R-:W-:Y:S02]  /*73e0*/  IADD3 R198, R198, -0x40, RZ ;  /* 0xffffffc0c6c67810 */ /* 0x000fe40007ffe0ff */
[----:B-----5:R-:W-:Y:S02]  /*73f0*/  SHF.R.S32.HI R15, RZ, 0x1f, R204 ;  /* 0x0000001fff0f7819 */ /* 0x020fe400000114cc */
[----:B------:R-:W-:Y:S02]  /*7400*/  LOP3.LUT R84, R84, 0xfffffffd, RZ, 0xc0, !PT ;  /* 0xfffffffd54547812 */ /* 0x000fe400078ec0ff */
[----:B------:R-:W-:Y:S01]  /*7410*/  P2R R10, PR, RZ, 0x2 ;  /* 0x00000002ff0a7803 */ /* 0x000fe20000000000 */
[----:B------:R-:W-:-:S02]  /*7420*/  IMAD R15, R15, c[0x0][0x2b0], RZ ;  /* 0x0000ac000f0f7a24 */ /* 0x000fc400078e02ff */
[----:B---34-:R-:W-:-:S04]  /*7430*/  @!P0 IMAD.WIDE R18, R212, 0x2, R16 ;  /* 0x00000002d4128825 */ /* 0x018fc800078e0210 */
[----:B------:R-:W-:Y:S01]  /*7440*/  IMAD R193, R83, c[0x0][0x1e8], RZ ;  /* 0x00007a0053c17a24 */ /* 0x000fe200078e02ff */
[----:B------:R-:W-:Y:S01]  /*7450*/  @!PT LDS RZ, [RZ] ;  /* 0x00000000fffff984 */ /* 0x000fe20000000800 */
[----:B------:R3:W-:Y:S01]  /*7460*/  @!P0 LDGSTS.E.BYPASS.LTC128B.128 [R48+0x1b100], [R18.64], !P2 ;  /* 0x1b10000012308fae */ /* 0x0007e2000d101d4a */
[C---:B------:R-:W-:Y:S01]  /*7470*/  ISETP.GE.AND P2, PT, R198.reuse, UR9, PT ;  /* 0x00000009c6007c0c */ /* 0x040fe2000bf46270 */
[----:B------:R-:W-:Y:S01]  /*7480*/  @!P0 IMAD.WIDE R22, R207, 0x2, R16 ;  /* 0x00000002cf168825 */ /* 0x000fe200078e0210 */
[----:B------:R-:W-:Y:S02]  /*7490*/  IADD3 R198, R198, UR8, RZ ;  /* 0x00000008c6c67c10 */ /* 0x000fe4000fffe0ff */
[----:B------:R-:W-:Y:S01]  /*74a0*/  ISETP.GT.OR P2, PT, R200, 0x3f, P2 ;  /* 0x0000003fc800780c */ /* 0x000fe20001744670 */
[----:B------:R-:W-:Y:S02]  /*74b0*/  IMAD R15, R204, c[0x0][0x2b4], R15 ;  /* 0x0000ad00cc0f7a24 */ /* 0x000fe400078e020f */
[----:B------:R-:W-:Y:S01]  /*74c0*/  IMAD.WIDE.U32 R202, R190, c[0x0][0x1e8], RZ ;  /* 0x00007a00beca7a25 */ /* 0x000fe200078e00ff */
[----:B------:R-:W-:Y:S01]  /*74d0*/  ULEA UR18, UR15, 0xffffffc0, 0x6 ;  /* 0xffffffc00f127891 */ /* 0x000fe2000f8e303f */
[----:B------:R-:W-:-:S02]  /*74e0*/  @P5 LOP3.LUT R84, R84, 0x2, RZ, 0xfc, !PT ;  /* 0x0000000254545812 */ /* 0x000fc400078efcff */
[----:B------:R-:W-:-:S04]  /*74f0*/  @P5 IMAD.HI.U32 R12, R198, c[0x0][0x2bc], RZ ;  /* 0x0000af00c60c5a27 */ /* 0x000fc800078e00ff */
[----:B-12---:R-:W-:Y:S01]  /*7500*/  IMAD.MOV.U32 R13, RZ, RZ, R198 ;  /* 0x000000ffff0d7224 */ /* 0x006fe200078e00c6 */
[----:B------:R-:W-:Y:S01]  /*7510*/  @P5 SHF.R.U32.HI R13, RZ, c[0x0][0x2c0], R12 ;  /* 0x0000b000ff0d5a19 */ /* 0x000fe2000001160c */
[----:B------:R-:W-:-:S04]  /*7520*/  IMAD.WIDE.U32 R204, R204, c[0x0][0x2b0], RZ ;  /* 0x0000ac00cccc7a25 */ /* 0x000fc800078e00ff */
[----:B------:R-:W-:Y:S02]  /*7530*/  IMAD.IADD R194, R205, 0x1, R15 ;  /* 0x00000001cdc27824 */ /* 0x000fe400078e020f */
[----:B---3--:R-:W-:-:S05]  /*7540*/  @!P0 IMAD.WIDE R18, R208, 0x2, R16 ;  /* 0x00000002d0128825 */ /* 0x008fca00078e0210 */
        /* <DEDUP_REMOVED lines=8> */
[----:B------:R-:W3:Y:S01]  /*75d0*/  @!P2 LDG.E R197, [R20.64] ;  /* 0x0000000a14c5a981 */ /* 0x000ee2000c1e1900 */
[----:B------:R-:W-:Y:S01]  /*75e0*/  IMAD.MOV R13, RZ, RZ, -R13 ;  /* 0x000000ffff0d7224 */ /* 0x000fe200078e0a0d */
[----:B------:R-:W-:Y:S01]  /*75f0*/  UIADD3 UR18, UR9, -UR18, URZ ;  /* 0x8000001209127290 */ /* 0x000fe2000fffe03f */
[----:B------:R-:W-:Y:S01]  /*7600*/  IMAD R193, R190, c[0x0][0x1ec], R193 ;  /* 0x00007b00bec17a24 */ /* 0x000fe200078e02c1 */
[----:B------:R-:W-:Y:S01]  /*7610*/  ISETP.GE.AND P5, PT, R212, c[0x0][0x1d4], PT ;  /* 0x00007500d4007a0c */ /* 0x000fe20003fa6270 */
[----:B------:R-:W-:Y:S01]  /*7620*/  IMAD R198, R13, c[0x0][0x2b8], R198 ;  /* 0x0000ae000dc67a24 */ /* 0x000fe200078e02c6 */
[----:B------:R-:W-:Y:S01]  /*7630*/  ISETP.GE.AND P4, PT, R9, c[0x0][0x1d4], PT ;  /* 0x0000750009007a0c */ /* 0x000fe20003f86270 */
[----:B------:R-:W-:Y:S01]  /*7640*/  IMAD.IADD R193, R203, 0x1, R193 ;  /* 0x00000001cbc17824 */ /* 0x000fe200078e02c1 */
[----:B------:R-:W-:Y:S01]  /*7650*/  IADD3 R11, -R11, UR18, RZ ;  /* 0x000000120b0b7c10 */ /* 0x000fe2000fffe1ff */
[----:B------:R-:W-:Y:S01]  /*7660*/  IMAD.WIDE.U32 R14, R198, c[0x0][0x1e0], RZ ;  /* 0x00007800c60e7a25 */ /* 0x000fe200078e00ff */
[----:B------:R-:W-:Y:S01]  /*7670*/  SHF.R.S32.HI R13, RZ, 0x1f, R198 ;  /* 0x0000001fff0d7819 */ /* 0x000fe200000114c6 */
[----:B------:R-:W-:Y:S01]  /*7680*/  UISETP.GE.AND UP1, UPT, UR15, 0x2, UPT ;  /* 0x000000020f00788c */ /* 0x000fe2000bf26270 */
[----:B------:R-:W-:Y:S01]  /*7690*/  ISETP.GE.AND P6, PT, R8, c[0x0][0x1d4], PT ;  /* 0x0000750008007a0c */ /* 0x000fe20003fc6270 */
[----:B------:R-:W-:Y:S01]  /*76a0*/  IMAD.WIDE.U32 R50, R190, c[0x0][0x210], RZ ;  /* 0x00008400be327a25 */ /* 0x000fe200078e00ff */
[----:B------:R-:W-:-:S02]  /*76b0*/  ISETP.GE.AND P3, PT, R212, c[0x0][0x1d4], PT ;  /* 0x00007500d4007a0c */ /* 0x000fc40003f66270 */
[----:B------:R-:W-:Y:S01]  /*76c0*/  ISETP.GE.AND P2, PT, R9, c[0x0][0x1d4], PT ;  /* 0x0000750009007a0c */ /* 0x000fe20003f46270 */
[C---:B------:R-:W-:Y:S01]  /*76d0*/  IMAD R17, R13.reuse, c[0x0][0x1e0], RZ ;  /* 0x000078000d117a24 */ /* 0x040fe200078e02ff */
[----:B------:R-:W-:Y:S01]  /*76e0*/  SHF.R.S32.HI R209, RZ, 0x1f, R212 ;  /* 0x0000001fffd17819 */ /* 0x000fe200000114d4 */
[----:B------:R-:W-:Y:S01]  /*76f0*/  IMAD R13, R13, c[0x0][0x208], RZ ;  /* 0x000082000d0d7a24 */ /* 0x000fe200078e02ff */
[----:B------:R-:W-:Y:S01]  /*7700*/  SEL R210, RZ, 0x10, P6 ;  /* 0x00000010ffd27807 */ /* 0x000fe20003000000 */
[----:B-1----:R-:W-:Y:S01]  /*7710*/  IMAD R18, R198, c[0x0][0x1e4], R17 ;  /* 0x00007900c6127a24 */ /* 0x002fe200078e0211 */
[----:B------:R-:W-:Y:S02]  /*7720*/  IADD3 R196, R48, 0x100, RZ ;  /* 0x0000010030c47810 */ /* 0x000fe40007ffe0ff */
[----:B------:R-:W-:Y:S01]  /*7730*/  SHF.R.S32.HI R211, RZ, 0x1f, R208 ;  /* 0x0000001fffd37819 */ /* 0x000fe200000114d0 */
[----:B------:R-:W-:Y:S01]  /*7740*/  IMAD.IADD R19, R15, 0x1, R18 ;  /* 0x000000010f137824 */ /* 0x000fe200078e0212 */
[----:B------:R-:W-:Y:S01]  /*7750*/  SHF.R.S32.HI R144, RZ, 0x1f, R207 ;  /* 0x0000001fff907819 */ /* 0x000fe200000114cf */
[----:B------:R-:W-:Y:S01]  /*7760*/  IMAD.MOV.U32 R18, RZ, RZ, R14 ;  /* 0x000000ffff127224 */ /* 0x000fe200078e000e */
[----:B---3--:R-:W-:-:S03]  /*7770*/  SHF.R.S32.HI R12, RZ, 0x1f, R197 ;  /* 0x0000001fff0c7819 */ /* 0x008fc600000114c5 */
[----:B------:R-:W-:-:S04]  /*7780*/  IMAD.WIDE.U32 R18, R197, c[0x0][0x1f0], R18 ;  /* 0x00007c00c5127a25 */ /* 0x000fc800078e0012 */
[----:B------:R-:W-:Y:S01]  /*7790*/  IMAD R14, R12, c[0x0][0x1f0], RZ ;  /* 0x00007c000c0e7a24 */ /* 0x000fe200078e02ff */
[----:B------:R-:W-:Y:S01]  /*77a0*/  IADD3 R17, P0, R202, R18, RZ ;  /* 0x00000012ca117210 */ /* 0x000fe20007f1e0ff */
[----:B------:R-:W-:Y:S02]  /*77b0*/  IMAD R12, R12, c[0x0][0x218], RZ ;  /* 0x000086000c0c7a24 */ /* 0x000fe400078e02ff */
[----:B------:R-:W-:-:S05]  /*77c0*/  IMAD R14, R197, c[0x0][0x1f4], R14 ;  /* 0x00007d00c50e7a24 */ /* 0x000fca00078e020e */
[----:B------:R-:W-:Y:S01]  /*77d0*/  IADD3.X R14, R193, R19, R14, P0, !PT ;  /* 0x00000013c10e7210 */ /* 0x000fe200007fe40e */
[----:B------:R-:W-:Y:S01]  /*77e0*/  IMAD.WIDE.U32 R18, R198, c[0x0][0x208], RZ ;  /* 0x00008200c6127a25 */ /* 0x000fe200078e00ff */
[----:B------:R-:W-:-:S04]  /*77f0*/  LEA R20, P0, R17, c[0x0][0x1c8], 0x1 ;  /* 0x0000720011147a11 */ /* 0x000fc800078008ff */
[----:B------:R-:W-:Y:S01]  /*7800*/  LEA.HI.X R17, R17, c[0x0][0x1cc], R14, 0x1, P0 ;  /* 0x0000730011117a11 */ /* 0x000fe200000f0c0e */
[----:B--2---:R-:W-:Y:S01]  /*7810*/  SHFL.IDX PT, R22, R20, RZ, 0x181f ;  /* 0x00181fff14167589 */ /* 0x004fe200000e0000 */
[----:B------:R-:W-:Y:S01]  /*7820*/  ISETP.GE.AND P0, PT, R11, 0x1, PT ;  /* 0x000000010b00780c */ /* 0x000fe20003f06270 */
[----:B------:R-:W-:Y:S02]  /*7830*/  IMAD R14, R198, c[0x0][0x20c], R13 ;  /* 0x00008300c60e7a24 */ /* 0x000fe400078e020d */
[----:B------:R-:W1:Y:S01]  /*7840*/  SHFL.IDX PT, R23, R17, RZ, 0x181f ;  /* 0x00181fff11177589 */ /* 0x000e6200000e0000 */
[----:B------:R-:W-:Y:S02]  /*7850*/  IMAD R13, R83, c[0x0][0x210], RZ ;  /* 0x00008400530d7a24 */ /* 0x000fe400078e02ff */
[----:B------:R-:W-:Y:S01]  /*7860*/  IMAD.IADD R15, R19, 0x1, R14 ;  /* 0x00000001130f7824 */ /* 0x000fe200078e020e */
[----:B------:R-:W-:Y:S01]  /*7870*/  SHFL.IDX PT, R16, R20, 0x1, 0x181f ;  /* 0x00381f0014107f89 */ /* 0x000fe200000e0000 */
[----:B------:R-:W-:-:S02]  /*7880*/  IMAD.MOV.U32 R14, RZ, RZ, R18 ;  /* 0x000000ffff0e7224 */ /* 0x000fc400078e0012 */
[----:B------:R-:W-:Y:S01]  /*7890*/  IMAD R13, R190, c[0x0][0x214], R13 ;  /* 0x00008500be0d7a24 */ /* 0x000fe200078e020d */
[----:B------:R-:W2:Y:S01]  /*78a0*/  SHFL.IDX PT, R17, R17, 0x1, 0x181f ;  /* 0x00381f0011117f89 */ /* 0x000ea200000e0000 */
[----:B------:R-:W-:-:S04]  /*78b0*/  IMAD.WIDE.U32 R14, R197, c[0x0][0x218], R14 ;  /* 0x00008600c50e7a25 */ /* 0x000fc800078e000e */
[----:B------:R-:W-:Y:S02]  /*78c0*/  IMAD.IADD R192, R51, 0x1, R13 ;  /* 0x0000000133c07824 */ /* 0x000fe400078e020d */
[----:B------:R-:W-:Y:S02]  /*78d0*/  IMAD R13, R197, c[0x0][0x21c], R12 ;  /* 0x00008700c50d7a24 */ /* 0x000fe400078e020c */
[----:B-1----:R-:W-:-:S04]  /*78e0*/  @P0 IMAD.WIDE R26, R212, 0x2, R22 ;  /* 0x00000002d41a0825 */ /* 0x002fc800078e0216 */
[--C-:B------:R-:W-:Y:S01]  /*78f0*/  @P0 IMAD.WIDE R24, R208, 0x2, R22.reuse ;  /* 0x00000002d0180825 */ /* 0x100fe200078e0216 */
[----:B------:R1:W-:Y:S03]  /*7900*/  @P0 LDGSTS.E.BYPASS.LTC128B.128 [R48+0xc100], [R26.64], !P5 ;  /* 0x0c1000001a300fae */ /* 0x0003e6000e901d4a */
[----:B------:R-:W-:Y:S01]  /*7910*/  @P0 IMAD.WIDE R22, R207, 0x2, R22 ;  /* 0x00000002cf160825 */ /* 0x000fe200078e0216 */
[----:B------:R3:W-:Y:S04]  /*7920*/  @P0 LDGSTS.E.BYPASS.LTC128B.128 [R48+0xe100], [R24.64], !P4 ;  /* 0x0e10000018300fae */ /* 0x0007e8000e101d4a */
[----:B------:R4:W-:Y:S01]  /*7930*/  @P0 LDGSTS.E.BYPASS.LTC128B.128 [R48+0x10100], [R22.64], !P6 ;  /* 0x1010000016300fae */ /* 0x0009e2000f101d4a */
[----:B------:R-:W-:-:S04]  /*7940*/  IADD3 R18, P0, R50, R14, RZ ;  /* 0x0000000e32127210 */ /* 0x000fc80007f1e0ff */
[----:B------:R-:W-:Y:S02]  /*7950*/  IADD3.X R13, R192, R15, R13, P0, !PT ;  /* 0x0000000fc00d7210 */ /* 0x000fe400007fe40d */
[----:B------:R-:W-:-:S04]  /*7960*/  LEA R19, P0, R18, c[0x0][0x1f8], 0x1 ;  /* 0x00007e0012137a11 */ /* 0x000fc800078008ff */
[----:B------:R-:W-:Y:S01]  /*7970*/  LEA.HI.X R18, R18, c[0x0][0x1fc], R13, 0x1, P0 ;  /* 0x00007f0012127a11 */ /* 0x000fe200000f0c0d */
[----:B------:R-:W4:Y:S01]  /*7980*/  SHFL.IDX PT, R14, R19, RZ, 0x181f ;  /* 0x00181fff130e7589 */ /* 0x000f2200000e0000 */
[----:B------:R-:W-:-:S03]  /*7990*/  ISETP.GT.AND P0, PT, R11, 0x20, PT ;  /* 0x000000200b00780c */ /* 0x000fc60003f04270 */
[----:B------:R-:W4:Y:S04]  /*79a0*/  SHFL.IDX PT, R15, R18, RZ, 0x181f ;  /* 0x00181fff120f7589 */ /* 0x000f2800000e0000 */
[----:B------:R-:W4:Y:S01]  /*79b0*/  SHFL.IDX PT, R12, R19, 0x1, 0x181f ;  /* 0x00381f00130c7f89 */ /* 0x000f2200000e0000 */
[----:B---3--:R-:W-:-:S03]  /*79c0*/  IMAD.WIDE R24, R208, 0x2, RZ ;  /* 0x00000002d0187825 */ /* 0x008fc600078e02ff */
[----:B------:R3:W3:Y:S02]  /*79d0*/  SHFL.IDX PT, R13, R18, 0x1, 0x181f ;  /* 0x00381f00120d7f89 */ /* 0x0006e400000e0000 */
[----:B--2---:R-:W-:-:S04]  /*79e0*/  @P0 IMAD.WIDE R28, R212, 0x2, R16 ;  /* 0x00000002d41c0825 */ /* 0x004fc800078e0210 */
[--C-:B-1----:R-:W-:Y:S01]  /*79f0*/  @P0 IMAD.WIDE R26, R208, 0x2, R16.reuse ;  /* 0x00000002d01a0825 */ /* 0x102fe200078e0210 */
[----:B------:R1:W-:Y:S03]  /*7a00*/  @P0 LDGSTS.E.BYPASS.LTC128B.128 [R48+0xd100], [R28.64], !P5 ;  /* 0x0d1000001c300fae */ /* 0x0003e6000e901d4a */
[C---:B------:R-:W-:Y:S01]  /*7a10*/  @P0 IMAD.WIDE R30, R207.reuse, 0x2, R16 ;  /* 0x00000002cf1e0825 */ /* 0x040fe200078e0210 */
[----:B------:R1:W-:Y:S03]  /*7a20*/  @P0 LDGSTS.E.BYPASS.LTC128B.128 [R48+0xf100], [R26.64], !P4 ;  /* 0x0f1000001a300fae */ /* 0x0003e6000e101d4a */
[----:B------:R-:W-:Y:S01]  /*7a30*/  IMAD.WIDE R16, R212, 0x2, RZ ;  /* 0x00000002d4107825 */ /* 0x000fe200078e02ff */
[----:B------:R1:W-:Y:S03]  /*7a40*/  @P0 LDGSTS.E.BYPASS.LTC128B.128 [R48+0x11100], [R30.64], !P6 ;  /* 0x111000001e300fae */ /* 0x0003e6000f101d4a */
[----:B----4-:R-:W-:Y:S01]  /*7a50*/  IMAD.WIDE R22, R207, 0x2, RZ ;  /* 0x00000002cf167825 */ /* 0x010fe200078e02ff */
[C---:B------:R-:W-:Y:S01]  /*7a60*/  IADD3 R20, P0, R14.reuse, R16, RZ ;  /* 0x000000100e147210 */ /* 0x040fe20007f1e0ff */
[----:B------:R-:W0:Y:S04]  /*7a70*/  LDGDEPBAR ;  /* 0x00000000000079af */ /* 0x000e280000000000 */
[----:B------:R-:W-:Y:S01]  /*7a80*/  IMAD.X R21, R15, 0x1, R17, P0 ;  /* 0x000000010f157824 */ /* 0x000fe200000e0611 */
[----:B---3--:R-:W-:-:S05]  /*7a90*/  IADD3 R18, P0, R14, R24, RZ ;  /* 0x000000180e127210 */ /* 0x008fca0007f1e0ff */
[----:B------:R-:W-:Y:S01]  /*7aa0*/  IMAD.X R19, R15, 0x1, R25, P0 ;  /* 0x000000010f137824 */ /* 0x000fe200000e0619 */
[----:B------:R-:W-:-:S05]  /*7ab0*/  IADD3 R16, P0, R16, R12, RZ ;  /* 0x0000000c10107210 */ /* 0x000fca0007f1e0ff */
[----:B------:R-:W-:Y:S01]  /*7ac0*/  IMAD.X R17, R17, 0x1, R13, P0 ;  /* 0x0000000111117824 */ /* 0x000fe200000e060d */
        /* <DEDUP_REMOVED lines=32> */
[----:B------:R-:W-:-:S04]  /*7cd0*/  @!P3 IADD3 R11, P0, R9, R204, RZ ;  /* 0x000000cc090bb210 */ /* 0x000fc80007f1e0ff */
[----:B------:R-:W-:Y:S02]  /*7ce0*/  @!P3 LEA.HI.X.SX32 R8, R9, R194, 0x1, P0 ;  /* 0x000000c20908b211 */ /* 0x000fe400000f0eff */
[----:B-1----:R-:W-:-:S04]  /*7cf0*/  @!P3 LEA R12, P0, R11, c[0x0][0x2a0], 0x2 ;  /* 0x0000a8000b0cba11 */ /* 0x002fc800078010ff */
[----:B------:R-:W-:-:S05]  /*7d00*/  @!P3 LEA.HI.X R13, R11, c[0x0][0x2a4], R8, 0x2, P0 ;  /* 0x0000a9000b0dba11 */ /* 0x000fca00000f1408 */
[----:B------:R1:W2:Y:S01]  /*7d10*/  @!P3 LDG.E R197, [R12.64] ;  /* 0x0000000a0cc5b981 */ /* 0x0002a2000c1e1900 */
        /* <DEDUP_REMOVED lines=11> */
[----:B-1----:R-:W-:Y:S02]  /*7dd0*/  SEL R13, RZ, 0x10, P5 ;  /* 0x00000010ff0d7807 */ /* 0x002fe40002800000 */
[----:B------:R-:W-:Y:S02]  /*7de0*/  SHF.L.U64.HI R12, R208, 0x1, R211 ;  /* 0x00000001d00c7819 */ /* 0x000fe400000102d3 */
[----:B------:R-:W-:-:S04]  /*7df0*/  IADD3 R25, -R13, 0x10, RZ ;  /* 0x000000100d197810 */ /* 0x000fc80007ffe1ff */
[----:B------:R-:W-:Y:S02]  /*7e00*/  LOP3.LUT R25, R25, 0xf, RZ, 0xc0, !PT ;  /* 0x0000000f19197812 */ /* 0x000fe400078ec0ff */
[----:B--2---:R-:W-:Y:S01]  /*7e10*/  SHF.R.S32.HI R8, RZ, 0x1f, R197 ;  /* 0x0000001fff087819 */ /* 0x004fe200000114c5 */
[----:B------:R-:W-:-:S04]  /*7e20*/  IMAD.WIDE.U32 R10, R197, c[0x0][0x1f0], R10 ;  /* 0x00007c00c50a7a25 */ /* 0x000fc800078e000a */
[----:B------:R-:W-:Y:S01]  /*7e30*/  IMAD R8, R8, c[0x0][0x1f0], RZ ;  /* 0x00007c0008087a24 */ /* 0x000fe200078e02ff */
[----:B------:R-:W-:Y:S02]  /*7e40*/  IADD3 R9, P0, R202, R10, RZ ;  /* 0x0000000aca097210 */ /* 0x000fe40007f1e0ff */
[----:B------:R-:W-:Y:S01]  /*7e50*/  SEL R10, RZ, 0x10, P4 ;  /* 0x00000010ff0a7807 */ /* 0x000fe20002000000 */
[----:B------:R-:W-:Y:S02]  /*7e60*/  IMAD R16, R197, c[0x0][0x1f4], R8 ;  /* 0x00007d00c5107a24 */ /* 0x000fe400078e0208 */
[----:B------:R-:W-:Y:S01]  /*7e70*/  IMAD.SHL.U32 R8, R207, 0x2, RZ ;  /* 0x00000002cf087824 */ /* 0x000fe200078e00ff */
[----:B------:R-:W-:Y:S02]  /*7e80*/  IADD3 R22, -R10, 0x10, RZ ;  /* 0x000000100a167810 */ /* 0x000fe40007ffe1ff */
[----:B------:R-:W-:Y:S01]  /*7e90*/  IADD3.X R16, R193, R11, R16, P0, !PT ;  /* 0x0000000bc1107210 */ /* 0x000fe200007fe410 */
[----:B------:R-:W-:Y:S01]  /*7ea0*/  IMAD.SHL.U32 R11, R208, 0x2, RZ ;  /* 0x00000002d00b7824 */ /* 0x000fe200078e00ff */
[----:B------:R-:W-:-:S02]  /*7eb0*/  LEA R17, P0, R9, c[0x0][0x1c8], 0x1 ;  /* 0x0000720009117a11 */ /* 0x000fc400078008ff */
[----:B------:R-:W-:Y:S02]  /*7ec0*/  LOP3.LUT R22, R22, 0xf, RZ, 0xc0, !PT ;  /* 0x0000000f16167812 */ /* 0x000fe400078ec0ff */
[----:B------:R-:W-:Y:S01]  /*7ed0*/  LEA.HI.X R16, R9, c[0x0][0x1cc], R16, 0x1, P0 ;  /* 0x0000730009107a11 */ /* 0x000fe200000f0c10 */
[----:B------:R-:W1:Y:S01]  /*7ee0*/  SHFL.IDX PT, R18, R17, 0x1, 0x181f ;  /* 0x00381f0011127f89 */ /* 0x000e6200000e0000 */
[----:B------:R-:W-:-:S03]  /*7ef0*/  SHF.L.U64.HI R9, R207, 0x1, R144 ;  /* 0x00000001cf097819 */ /* 0x000fc60000010290 */
        /* <DEDUP_REMOVED lines=24> */
.L_x_1421:
[----:B------:R-:W-:Y:S01]  /*8080*/  ISETP.LT.AND P0, PT, RZ, c[0x0][0x27c], PT ;  /* 0x00009f00ff007a0c */ /* 0x000fe20003f01270 */
[----:B------:R-:W0:-:S12]  /*8090*/  LDGDEPBAR ;  /* 0x00000000000079af */ /* 0x000e180000000000 */
[----:B------:R-:W-:Y:S05]  /*80a0*/  @P0 BRA `(.L_x_1422) ;  /* 0x0000002000000947 */ /* 0x000fea0003800000 */
[----:B------:R-:W-:-:S04]  /*80b0*/  DEPBAR.LE SB0, 0x3 ;  /* 0x000080c00000791a */ /* 0x000fc80000000000 */
[----:B------:R-:W-:Y:S05]  /*80c0*/  BRA `(.L_x_1423) ;  /* 0x00006ef000007947 */ /* 0x000fea0003800000 */
.L_x_1422:
[----:B------:R-:W-:Y:S01]  /*80d0*/  USHF.R.S32.HI UR17, URZ, 0x1f, UR14 ;  /* 0x0000001f3f117899 */ /* 0x000fe2000801140e */
[----:B------:R-:W-:Y:S01]  /*80e0*/  LEA.HI R81, R7, R82, RZ, 0x2 ;  /* 0x0000005207517211 */ /* 0x000fe200078f10ff */
[----:B------:R-:W-:Y:S01]  /*80f0*/  ULDC.64 UR6, c[0x0][0x280] ;  /* 0x0000a00000067ab9 */ /* 0x000fe20000000a00 */
[----:B------:R-:W-:Y:S01]  /*8100*/  BSSY B2, `(.L_x_1423) ;  /* 0x00006eb000027945 */ /* 0x000fe20003800000 */
[----:B------:R-:W-:Y:S01]  /*8110*/  ULDC.64 UR4, c[0x0][0x290] ;  /* 0x0000a40000047ab9 */ /* 0x000fe20000000a00 */
[----:B------:R-:W-:Y:S01]  /*8120*/  LOP3.LUT R83, R81, 0xfffffffc, RZ, 0xc0, !PT ;  /* 0xfffffffc51537812 */ /* 0x000fe200078ec0ff */
[----:B------:R-:W-:Y:S01]  /*8130*/  UIMAD UR16, UR17, UR6, URZ ;  /* 0x00000006111072a4 */ /* 0x000fe2000f8e023f */
[----:B------:R-:W-:Y:S01]  /*8140*/  SHF.R.S32.HI R81, RZ, 0x2, R81 ;  /* 0x00000002ff517819 */ /* 0x000fe20000011451 */
[----:B------:R-:W-:Y:S02]  /*8150*/  UIMAD UR17, UR17, UR4, URZ ;  /* 0x00000004111172a4 */ /* 0x000fe4000f8e023f */
[----:B------:R-:W-:Y:S01]  /*8160*/  UIMAD.WIDE.U32 UR22, UR14, UR4, URZ ;  /* 0x000000040e1672a5 */ /* 0x000fe2000f8e003f */
[----:B-1----:R-:W-:Y:S01]  /*8170*/  IADD3 R8, R81, UR13, RZ ;  /* 0x0000000d51087c10 */ /* 0x002fe2000fffe0ff */
[----:B------:R-:W-:Y:S01]  /*8180*/  UIMAD.WIDE.U32 UR20, UR14, UR6, URZ ;  /* 0x000000060e1472a5 */ /* 0x000fe2000f8e003f */
[----:B------:R-:W-:Y:S01]  /*8190*/  IMAD.IADD R83, R82, 0x1, -R83 ;  /* 0x0000000152537824 */ /* 0x000fe200078e0a53 */
[----:B------:R-:W-:-:S02]  /*81a0*/  ULDC.U8 UR4, c[0x0][0x298] ;  /* 0x0000a60000047ab9 */ /* 0x000fc40000000000 */
[----:B------:R-:W-:Y:S01]  /*81b0*/  ISETP.NE.AND P0, PT, RZ, UR4, PT ;  /* 0x00000004ff007c0c */ /* 0x000fe2000bf05270 */
[----:B------:R-:W-:Y:S01]  /*81c0*/  UIMAD UR7, UR14, UR7, UR16 ;  /* 0x000000070e0772a4 */ /* 0x000fe2000f8e0210 */
[C---:B------:R-:W-:Y:S01]  /*81d0*/  IMAD.SHL.U32 R55, R83.reuse, 0x8, RZ ;  /* 0x0000000853377824 */ /* 0x040fe200078e00ff */
[----:B------:R-:W-:Y:S01]  /*81e0*/  UIMAD UR5, UR14, UR5, UR17 ;  /* 0x000000050e0572a4 */ /* 0x000fe2000f8e0211 */
[----:B------:R-:W-:Y:S01]  /*81f0*/  IMAD R9, R83, 0x40, R8 ;  /* 0x0000004053097824 */ /* 0x000fe200078e0208 */
[----:B------:R-:W-:Y:S02]  /*8200*/  UIADD3 UR7, UR7, UR21, URZ ;  /* 0x0000001507077290 */ /* 0x000fe4000fffe03f */
[----:B------:R-:W-:-:S06]  /*8210*/  UIADD3 UR5, UR5, UR23, URZ ;  /* 0x0000001705057290 */ /* 0x000fcc000fffe03f */
[----:B------:R-:W-:Y:S05]  /*8220*/  @!P0 BRA `(.L_x_1424) ;  /* 0x0000359000008947 */ /* 0x000fea0003800000 */
[----:B------:R-:W-:Y:S01]  /*8230*/  PLOP3.LUT P0, PT, PT, PT, UP2, 0x80, 0x0 ;  /* 0x000000000000781c */ /* 0x000fe20003f0f028 */
[----:B------:R-:W-:Y:S01]  /*8240*/  IMAD.U32 R14, RZ, RZ, UR20 ;  /* 0x00000014ff0e7e24 */ /* 0x000fe2000f8e00ff */
[----:B------:R-:W-:Y:S01]  /*8250*/  MOV R15, UR21 ;  /* 0x00000015000f7c02 */ /* 0x000fe20008000f00 */
[----:B------:R-:W-:Y:S01]  /*8260*/  IMAD.U32 R17, RZ, RZ, UR7 ;  /* 0x00000007ff117e24 */ /* 0x000fe2000f8e00ff */
        /* <DEDUP_REMOVED lines=13> */
[----:B------:R-:W-:Y:S01]  /*8340*/  CS2R R74, SRZ ;  /* 0x00000000004a7805 */ /* 0x000fe2000001ff00 */
[----:B------:R-:W-:Y:S01]  /*8350*/  CS2R R90, SRZ ;  /* 0x00000000005a7805 */ /* 0x000fe2000001ff00 */
[----:B------:R-:W-:Y:S01]  /*8360*/  CS2R R100, SRZ ;  /* 0x0000000000647805 */ /* 0x000fe2000001ff00 */
[----:B------:R-:W-:-:S07]  /*8370*/  CS2R R84, SRZ ;  /* 0x0000000000547805 */ /* 0x000fce000001ff00 */
[----:B------:R-:W-:-:S04]  /*8380*/  @P0 SHF.R.U32.HI R9, RZ, c[0x0][0x2cc], R10 ;  /* 0x0000b300ff090a19 */ /* 0x000fc8000001160a */
[----:B------:R-:W-:Y:S01]  /*8390*/  SHF.R.S32.HI R10, RZ, 0x1f, R9 ;  /* 0x0000001fff0a7819 */ /* 0x000fe20000011409 */
[----:B------:R-:W-:Y:S01]  /*83a0*/  IMAD.WIDE.U32 R14, R9, c[0x0][0x280], R16 ;  /* 0x0000a000090e7a25 */ /* 0x000fe200078e0010 */
[----:B------:R-:W-:-:S03]  /*83b0*/  MOV R17, UR5 ;  /* 0x0000000500117c02 */ /* 0x000fc60008000f00 */
[C---:B------:R-:W-:Y:S02]  /*83c0*/  IMAD R12, R10.reuse, c[0x0][0x280], RZ ;  /* 0x0000a0000a0c7a24 */ /* 0x040fe400078e02ff */
[----:B------:R-:W-:Y:S02]  /*83d0*/  IMAD R10, R10, c[0x0][0x290], RZ ;  /* 0x0000a4000a0a7a24 */ /* 0x000fe400078e02ff */
[C---:B------:R-:W-:Y:S01]  /*83e0*/  IMAD R19, R9.reuse, c[0x0][0x284], R12 ;  /* 0x0000a10009137a24 */ /* 0x040fe200078e020c */
[C---:B------:R-:W-:Y:S01]  /*83f0*/  LEA R12, P0, R14.reuse, c[0x0][0x270], 0x1 ;  /* 0x00009c000e0c7a11 */ /* 0x040fe200078008ff */
[----:B------:R-:W-:Y:S02]  /*8400*/  IMAD R10, R9, c[0x0][0x294], R10 ;  /* 0x0000a500090a7a24 */ /* 0x000fe400078e020a */
[----:B------:R-:W-:Y:S01]  /*8410*/  IMAD.IADD R19, R15, 0x1, R19 ;  /* 0x000000010f137824 */ /* 0x000fe200078e0213 */
[----:B------:R-:W-:Y:S01]  /*8420*/  MOV R15, UR23 ;  /* 0x00000017000f7c02 */ /* 0x000fe20008000f00 */
[----:B------:R1:W2:Y:S03]  /*8430*/  SHFL.IDX PT, R22, R12, RZ, 0x1c1f ;  /* 0x001c1fff0c167589 */ /* 0x0002a600000e0000 */
[----:B------:R-:W-:Y:S01]  /*8440*/  LEA.HI.X R19, R14, c[0x0][0x274], R19, 0x1, P0 ;  /* 0x00009d000e137a11 */ /* 0x000fe200000f0c13 */
[----:B------:R-:W-:-:S04]  /*8450*/  IMAD.U32 R14, RZ, RZ, UR22 ;  /* 0x00000016ff0e7e24 */ /* 0x000fc8000f8e00ff */
[----:B------:R-:W-:Y:S01]  /*8460*/  IMAD.MOV.U32 R16, RZ, RZ, R14 ;  /* 0x000000ffff107224 */ /* 0x000fe200078e000e */
[----:B------:R1:W3:Y:S03]  /*8470*/  SHFL.IDX PT, R23, R19, RZ, 0x1c1f ;  /* 0x001c1fff13177589 */ /* 0x0002e600000e0000 */
[----:B------:R-:W-:-:S05]  /*8480*/  IMAD.WIDE.U32 R14, R9, c[0x0][0x290], R16 ;  /* 0x0000a400090e7a25 */ /* 0x000fca00078e0010 */
[----:B------:R-:W-:Y:S02]  /*8490*/  IADD3 R18, R15, R10, RZ ;  /* 0x0000000a0f127210 */ /* 0x000fe40007ffe0ff */
[C---:B------:R-:W-:Y:S02]  /*84a0*/  LEA R10, P0, R14.reuse, c[0x0][0x288], 0x1 ;  /* 0x0000a2000e0a7a11 */ /* 0x040fe400078008ff */
[----:B------:R-:W-:Y:S02]  /*84b0*/  LEA.HI R15, R7, R82, RZ, 0x2 ;  /* 0x00000052070f7211 */ /* 0x000fe400078f10ff */
[----:B------:R-:W-:Y:S01]  /*84c0*/  LEA.HI.X R18, R14, c[0x0][0x28c], R18, 0x1, P0 ;  /* 0x0000a3000e127a11 */ /* 0x000fe200000f0c12 */
[----:B------:R1:W4:Y:S01]  /*84d0*/  SHFL.IDX PT, R16, R10, RZ, 0x1c1f ;  /* 0x001c1fff0a107589 */ /* 0x00032200000e0000 */
[----:B------:R-:W-:Y:S02]  /*84e0*/  ISETP.GE.AND P0, PT, R8, UR19, PT ;  /* 0x0000001308007c0c */ /* 0x000fe4000bf06270 */
[----:B------:R-:W-:Y:S01]  /*84f0*/  LOP3.LUT R15, R15, 0xfffffffc, RZ, 0xc0, !PT ;  /* 0xfffffffc0f0f7812 */ /* 0x000fe200078ec0ff */
[----:B------:R1:W1:Y:S04]  /*8500*/  SHFL.IDX PT, R17, R18, RZ, 0x1c1f ;  /* 0x001c1fff12117589 */ /* 0x00026800000e0000 */
[----:B------:R-:W-:-:S05]  /*8510*/  IMAD.IADD R15, R82, 0x1, -R15 ;  /* 0x00000001520f7824 */ /* 0x000fca00078e0a0f */
[----:B------:R-:W-:Y:S01]  /*8520*/  SHF.L.U32 R15, R15, 0x2, RZ ;  /* 0x000000020f0f7819 */ /* 0x000fe200000006ff */
[----:B------:R-:W-:Y:S05]  /*8530*/  @P0 BRA `(.L_x_1426) ;  /* 0x000003e000000947 */ /* 0x000fea0003800000 */
[C---:B--23--:R-:W-:Y:S01]  /*8540*/  ISETP.GE.AND P0, PT, R15.reuse, c[0x0][0x27c], PT ;  /* 0x00009f000f007a0c */ /* 0x04cfe20003f06270 */
[----:B------:R-:W-:Y:S01]  /*8550*/  CS2R R86, SRZ ;  /* 0x0000000000567805 */ /* 0x000fe2000001ff00 */
[----:B------:R-:W-:Y:S01]  /*8560*/  CS2R R84, SRZ ;  /* 0x0000000000547805 */ /* 0x000fe2000001ff00 */
[----:B------:R-:W-:-:S10]  /*8570*/  IADD3 R9, R15, 0x10, RZ ;  /* 0x000000100f097810 */ /* 0x000fd40007ffe0ff */
[----:B------:R-:W-:-:S04]  /*8580*/  @!P0 IMAD.WIDE R26, R15, 0x2, R22 ;  /* 0x000000020f1a8825 */ /* 0x000fc800078e0216 */
        /* <DEDUP_REMOVED lines=20> */
[----:B--2---:R-:W-:-:S04]  /*86d0*/  @!P0 IMAD.WIDE R24, R9, 0x2, R22 ;  /* 0x0000000209188825 */ /* 0x004fc800078e0216 */
[----:B-1----:R-:W-:Y:S01]  /*86e0*/  @!P0 IMAD.WIDE R26, R9, 0x2, R16 ;  /* 0x00000002091a8825 */ /* 0x002fe200078e0210 */
        /* <DEDUP_REMOVED lines=9> */
[----:B---3--:R-:W-:-:S04]  /*8780*/  @!P0 IMAD.WIDE R28, R9, 0x2, R22 ;  /* 0x00000002091c8825 */ /* 0x008fc800078e0216 */
[----:B----4-:R-:W-:Y:S01]  /*8790*/  @!P0 IMAD.WIDE R30, R9, 0x2, R16 ;  /* 0x00000002091e8825 */ /* 0x010fe200078e0210 */
        /* <DEDUP_REMOVED lines=24> */
.L_x_1426:
[----:B--23--:R-:W-:Y:S05]  /*8920*/  BSYNC B0 ;  /* 0x0000000000007941 */ /* 0x00cfea0003800000 */
.L_x_1425:
[----:B-----5:R-:W-:Y:S01]  /*8930*/  IMAD.MOV.U32 R11, RZ, RZ, R64 ;  /* 0x000000ffff0b7224 */ /* 0x020fe200078e0040 */
[----:B------:R-:W-:Y:S01]  /*8940*/  IADD3 R8, R8, 0x40, RZ ;  /* 0x0000004008087810 */ /* 0x000fe20007ffe0ff */
[----:B------:R-:W-:Y:S01]  /*8950*/  IMAD.MOV.U32 R9, RZ, RZ, R65 ;  /* 0x000000ffff097224 */ /* 0x000fe200078e0041 */
[----:B-1----:R-:W1:Y:S01]  /*8960*/  SHFL.IDX PT, R12, R12, 0x1, 0x1c1f ;  /* 0x003c1f000c0c7f89 */ /* 0x002e6200000e0000 */
[----:B------:R-:W-:Y:S01]  /*8970*/  IMAD.MOV.U32 R14, RZ, RZ, R70 ;  /* 0x000000ffff0e7224 */ /* 0x000fe200078e0046 */
[----:B------:R-:W-:Y:S01]  /*8980*/  ISETP.GE.AND P0, PT, R8, UR19, PT ;  /* 0x0000001308007c0c */ /* 0x000fe2000bf06270 */
        /* <DEDUP_REMOVED lines=15> */
[----:B------:R-:W-:Y:S01]  /*8a80*/  PRMT R72, R9, 0x5410, R11 ;  /* 0x0000541009487816 */ /* 0x000fe2000000000b */
[----:B------:R-:W-:Y:S01]  /*8a90*/  IMAD.MOV.U32 R13, RZ, RZ, R87 ;  /* 0x000000ffff0d7224 */ /* 0x000fe200078e0057 */
[----:B------:R-:W-:Y:S01]  /*8aa0*/  MOV R11, R62 ;  /* 0x0000003e000b7202 */ /* 0x000fe20000000f00 */
[----:B------:R-:W-:Y:S01]  /*8ab0*/  IMAD.MOV.U32 R9, RZ, RZ, R63 ;  /* 0x000000ffff097224 */ /* 0x000fe200078e003f */
[----:B------:R-:W-:Y:S01]  /*8ac0*/  BSSY B0, `(.L_x_1427) ;  /* 0x000005c000007945 */ /* 0x000fe20003800000 */
        /* <DEDUP_REMOVED lines=13> */
[----:B------:R3:W4:Y:S01]  /*8ba0*/  SHFL.IDX PT, R13, R19, 0x1, 0x1c1f ;  /* 0x003c1f00130d7f89 */ /* 0x00072200000e0000 */
[----:B------:R-:W-:Y:S01]  /*8bb0*/  MOV R9, R91 ;  /* 0x0000005b00097202 */ /* 0x000fe20000000f00 */
[----:B------:R-:W-:Y:S01]  /*8bc0*/  CS2R R46, SRZ ;  /* 0x00000000002e7805 */ /* 0x000fe2000001ff00 */
[----:B------:R-:W-:Y:S01]  /*8bd0*/  CS2R R56, SRZ ;  /* 0x0000000000387805 */ /* 0x000fe2000001ff00 */
[----:B------:R3:W1:Y:S01]  /*8be0*/  SHFL.IDX PT, R11, R18, 0x1, 0x1c1f ;  /* 0x003c1f00120b7f89 */ /* 0x00066200000e0000 */
        /* <DEDUP_REMOVED lines=8> */
[----:B------:R-:W-:Y:S01]  /*8c70*/  CS2R R44, SRZ ;  /* 0x00000000002c7805 */ /* 0x000fe2000001ff00 */
[----:B------:R-:W-:Y:S01]  /*8c80*/  CS2R R52, SRZ ;  /* 0x0000000000347805 */ /* 0x000fe2000001ff00 */
[----:B------:R-:W-:Y:S05]  /*8c90*/  @P0 BRA `(.L_x_1428) ;  /* 0x000003e000000947 */ /* 0x000fea0003800000 */
[C---:B--2---:R-:W-:Y:S01]  /*8ca0*/  ISETP.GE.AND P0, PT, R15.reuse, c[0x0][0x27c], PT ;  /* 0x00009f000f007a0c */ /* 0x044fe20003f06270 */
[----:B------:R-:W-:Y:S01]  /*8cb0*/  CS2R R56, SRZ ;  /* 0x0000000000387805 */ /* 0x000fe2000001ff00 */
[----:B------:R-:W-:Y:S01]  /*8cc0*/  CS2R R52, SRZ ;  /* 0x0000000000347805 */ /* 0x000fe2000001ff00 */
[----:B------:R-:W-:-:S10]  /*8cd0*/  IADD3 R9, R15, 0x10, RZ ;  /* 0x000000100f097810 */ /* 0x000fd40007ffe0ff */
[----:B-1--4-:R-:W-:-:S04]  /*8ce0*/  @!P0 IMAD.WIDE R22, R15, 0x2, R12 ;  /* 0x000000020f168825 */ /* 0x012fc800078e020c */
[----:B---3--:R-:W-:Y:S01]  /*8cf0*/  @!P0 IMAD.WIDE R18, R15, 0x2, R10 ;  /* 0x000000020f128825 */ /* 0x008fe200078e020a */
        /* <DEDUP_REMOVED lines=42> */
[----:B-1----:R-:W-:-:S04]  /*8fa0*/  @!P0 IMAD.WIDE R18, R8, 0x2, R12 ;  /* 0x0000000208128825 */ /* 0x002fc800078e020c */
[----:B--2---:R-:W-:Y:S01]  /*8fb0*/  @!P0 IMAD.WIDE R22, R8, 0x2, R10 ;  /* 0x0000000208168825 */ /* 0x004fe200078e020a */
        /* <DEDUP_REMOVED lines=12> */
.L_x_1428:
[----:B--2---:R-:W-:Y:S05]  /*9080*/  BSYNC B0 ;  /* 0x0000000000007941 */ /* 0x004fea0003800000 */
.L_x_1427:
[----:B-1----:R-:W-:Y:S01]  /*9090*/  SHF.R.S32.HI R8, RZ, 0x1f, R81 ;  /* 0x0000001fff087819 */ /* 0x002fe20000011451 */
[----:B-----5:R-:W-:Y:S01]  /*90a0*/  IMAD.MOV.U32 R11, RZ, RZ, R21 ;  /* 0x000000ffff0b7224 */ /* 0x020fe200078e0015 */
[----:B------:R-:W-:Y:S01]  /*90b0*/  UIADD3 UR4, -UR13, UR19, URZ ;  /* 0x000000130d047290 */ /* 0x000fe2000fffe13f */
[----:B------:R-:W-:Y:S01]  /*90c0*/  IMAD.MOV.U32 R9, RZ, RZ, R27 ;  /* 0x000000ffff097224 */ /* 0x000fe200078e001b */
[----:B------:R-:W-:Y:S01]  /*90d0*/  LEA.HI R8, R8, R81, RZ, 0x3 ;  /* 0x0000005108087211 */ /* 0x000fe200078f18ff */
[----:B------:R-:W-:-:S04]  /*90e0*/  DEPBAR.LE SB0, 0x3 ;  /* 0x000080c00000791a */ /* 0x000fc80000000000 */
[----:B------:R-:W-:Y:S01]  /*90f0*/  LOP3.LUT R8, R8, 0xfffffff8, RZ, 0xc0, !PT ;  /* 0xfffffff808087812 */ /* 0x000fe200078ec0ff */
[----:B------:R-:W-:Y:S01]  /*9100*/  UISETP.LT.AND UP0, UPT, UR4, 0x80, UPT ;  /* 0x000000800400788c */ /* 0x000fe2000bf01270 */
[----:B------:R-:W-:Y:S03]  /*9110*/  BSSY B1, `(.L_x_1429) ;  /* 0x000014f000017945 */ /* 0x000fe60003800000 */
[----:B------:R-:W-:Y:S01]  /*9120*/  IMAD.IADD R8, R81, 0x1, -R8 ;  /* 0x0000000151087824 */ /* 0x000fe200078e0a08 */
[----:B------:R-:W-:-:S03]  /*9130*/  USEL UR4, UR4, 0x80, UP0 ;  /* 0x0000008004047887 */ /* 0x000fc60008000000 */
        /* <DEDUP_REMOVED lines=22> */
[----:B----4-:R-:W-:Y:S01]  /*92a0*/  PRMT R13, R13, 0x5410, R8 ;  /* 0x000054100d0d7816 */ /* 0x010fe20000000008 */
[----:B---3--:R-:W-:-:S02]  /*92b0*/  IMAD R18, R80, 0x200, R55 ;  /* 0x0000020050127824 */ /* 0x008fc400078e0237 */
[----:B------:R-:W-:Y:S01]  /*92c0*/  IMAD.MOV.U32 R8, RZ, RZ, R30 ;  /* 0x000000ffff087224 */ /* 0x000fe200078e001e */
[----:B------:R-:W-:Y:S01]  /*92d0*/  PRMT R32, R9, 0x5410, R10 ;  /* 0x0000541009207816 */ /* 0x000fe2000000000a */
[----:B------:R-:W-:Y:S01]  /*92e0*/  IMAD.MOV.U32 R10, RZ, RZ, R56 ;  /* 0x000000ffff0a7224 */ /* 0x000fe200078e0038 */
[C---:B------:R-:W-:Y:S01]  /*92f0*/  IADD3 R12, R18.reuse, 0x20, RZ ;  /* 0x00000020120c7810 */ /* 0x040fe20007ffe0ff */
[----:B------:R-:W-:Y:S01]  /*9300*/  IMAD.MOV.U32 R9, RZ, RZ, R57 ;  /* 0x000000ffff097224 */ /* 0x000fe200078e0039 */
[C---:B------:R-:W-:Y:S01]  /*9310*/  @P0 IADD3 R12, R18.reuse, -0x20, RZ ;  /* 0xffffffe0120c0810 */ /* 0x040fe20007ffe0ff */
[----:B------:R-:W-:Y:S01]  /*9320*/  IMAD.MOV.U32 R11, RZ, RZ, R17 ;  /* 0x000000ffff0b7224 */ /* 0x000fe200078e0011 */
[----:B------:R-:W-:Y:S02]  /*9330*/  ISETP.GE.AND P0, PT, R81, UR4, PT ;  /* 0x0000000451007c0c */ /* 0x000fe4000bf06270 */
[----:B------:R-:W-:Y:S01]  /*9340*/  PRMT R42, R9, 0x5410, R10 ;  /* 0x00005410092a7816 */ /* 0x000fe2000000000a */
[----:B------:R-:W-:Y:S01]  /*9350*/  IMAD.MOV.U32 R10, RZ, RZ, R24 ;  /* 0x000000ffff0a7224 */ /* 0x000fe200078e0018 */
[----:B------:R-:W-:Y:S01]  /*9360*/  PRMT R23, R23, 0x5410, R8 ;  /* 0x0000541017177816 */ /* 0x000fe20000000008 */
[----:B------:R-:W-:Y:S01]  /*9370*/  IMAD.MOV.U32 R9, RZ, RZ, R25 ;  /* 0x000000ffff097224 */ /* 0x000fe200078e0019 */
[----:B------:R-:W-:Y:S01]  /*9380*/  PRMT R13, R11, 0x7610, R13 ;  /* 0x000076100b0d7816 */ /* 0x000fe2000000000d */
[----:B------:R-:W-:Y:S01]  /*9390*/  IMAD.MOV.U32 R8, RZ, RZ, R44 ;  /* 0x000000ffff087224 */ /* 0x000fe200078e002c */
[----:B------:R-:W-:Y:S01]  /*93a0*/  LEA R18, R18, 0x18100, 0x1 ;  /* 0x0001810012127811 */ /* 0x000fe200078e08ff */
[----:B------:R-:W-:Y:S01]  /*93b0*/  IMAD.MOV.U32 R11, RZ, RZ, R31 ;  /* 0x000000ffff0b7224 */ /* 0x000fe200078e001f */
        /* <DEDUP_REMOVED lines=8> */
[----:B------:R-:W-:Y:S02]  /*9440*/  IMAD.MOV.U32 R10, RZ, RZ, R45 ;  /* 0x000000ffff0a7224 */ /* 0x000fe400078e002d */
[----:B------:R-:W-:-:S03]  /*9450*/  IMAD.MOV.U32 R9, RZ, RZ, R52 ;  /* 0x000000ffff097224 */ /* 0x000fc600078e0034 */
[----:B------:R-:W-:Y:S02]  /*9460*/  PRMT R33, R10, 0x7610, R33 ;  /* 0x000076100a217816 */ /* 0x000fe40000000021 */
[----:B------:R-:W-:Y:S01]  /*9470*/  PRMT R37, R8, 0x5410, R9 ;  /* 0x0000541008257816 */ /* 0x000fe20000000009 */
[----:B------:R-:W-:Y:S05]  /*9480*/  @P0 BRA `(.L_x_1430) ;  /* 0x0000117000000947 */ /* 0x000fea0003800000 */
[----:B------:R-:W-:Y:S01]  /*9490*/  ISETP.GE.AND P0, PT, R15, c[0x0][0x27c], PT ;  /* 0x00009f000f007a0c */ /* 0x000fe20003f06270 */
[----:B------:R-:W-:-:S12]  /*94a0*/  BSSY B0, `(.L_x_1431) ;  /* 0x000002c000007945 */ /* 0x000fd80003800000 */
[----:B------:R-:W-:Y:S05]  /*94b0*/  @P0 BRA `(.L_x_1432) ;  /* 0x000002a000000947 */ /* 0x000fea0003800000 */
[----:B------:R-:W1:Y:S01]  /*94c0*/  LDS.128 R8, [R18] ;  /* 0x0000000012087984 */ /* 0x000e620000000c00 */
[--C-:B------:R-:W-:Y:S01]  /*94d0*/  SHF.R.U64 R83, R84, 0x10, R85.reuse ;  /* 0x0000001054537819 */ /* 0x100fe20000001255 */
[--C-:B------:R-:W-:Y:S01]  /*94e0*/  HADD2.F32 R89, -RZ, R73.reuse.H1_H1 ;  /* 0x30000049ff597230 */ /* 0x100fe20000004100 */
[----:B------:R-:W-:Y:S01]  /*94f0*/  SHF.R.U32.HI R84, RZ, 0x10, R85 ;  /* 0x00000010ff547819 */ /* 0x000fe20000011655 */
        /* <DEDUP_REMOVED lines=9> */
[--C-:B------:R-:W-:Y:S01]  /*9590*/  HADD2.F32 R85, -RZ, R11.reuse.H0_H0 ;  /* 0x2000000bff557230 */ /* 0x100fe20000004100 */
[CC--:B------:R-:W-:Y:S01]  /*95a0*/  FMUL.FTZ R98, R86.reuse, R89.reuse ;  /* 0x0000005956627220 */ /* 0x0c0fe20000410000 */
[----:B------:R-:W-:Y:S01]  /*95b0*/  HADD2.F32 R11, -RZ, R11.H1_H1 ;  /* 0x3000000bff0b7230 */ /* 0x000fe20000004100 */
[C---:B------:R-:W-:Y:S01]  /*95c0*/  FMUL.FTZ R95, R87.reuse, R89 ;  /* 0x00000059575f7220 */ /* 0x040fe20000410000 */
[--C-:B------:R-:W-:Y:S01]  /*95d0*/  HADD2.F32 R8, -RZ, R10.reuse.H0_H0 ;  /* 0x2000000aff087230 */ /* 0x100fe20000004100 */
[-C--:B------:R-:W-:Y:S01]  /*95e0*/  FFMA.FTZ R98, R87, R79.reuse, R98 ;  /* 0x0000004f57627223 */ /* 0x080fe20000010062 */
        /* <DEDUP_REMOVED lines=22> */
[----:B------:R1:W-:Y:S02]  /*9750*/  STS.128 [R18], R8 ;  /* 0x0000000812007388 */ /* 0x0003e40000000c00 */
.L_x_1432:
[----:B------:R-:W-:Y:S05]  /*9760*/  BSYNC B0 ;  /* 0x0000000000007941 */ /* 0x000fea0003800000 */
.L_x_1431:
        /* <DEDUP_REMOVED lines=45> */
[----:B------:R1:W-:Y:S02]  /*9a40*/  STS.128 [R12], R8 ;  /* 0x000000080c007388 */ /* 0x0003e40000000c00 */
.L_x_1434:
[----:B------:R-:W-:Y:S05]  /*9a50*/  BSYNC B0 ;  /* 0x0000000000007941 */ /* 0x000fea0003800000 */
.L_x_1433:
        /* <DEDUP_REMOVED lines=46> */
.L_x_1436:
[----:B------:R-:W-:Y:S05]  /*9d40*/  BSYNC B0 ;  /* 0x0000000000007941 */ /* 0x000fea0003800000 */
.L_x_1435:
        /* <DEDUP_REMOVED lines=46> */
.L_x_1438:
[----:B------:R-:W-:Y:S05]  /*a030*/  BSYNC B0 ;  /* 0x0000000000007941 */ /* 0x000fea0003800000 */
.L_x_1437:
        /* <DEDUP_REMOVED lines=25> */
[CC--:B------:R-:W-:Y:S01]  /*a1d0*/  FMUL.FTZ R73, R66.reuse, R69.reuse ;  /* 0x0000004542497220 */ /* 0x0c0fe20000410000 */
        /* <DEDUP_REMOVED lines=20> */
.L_x_1440:
[----:B------:R-:W-:Y:S05]  /*a320*/  BSYNC B0 ;  /* 0x0000000000007941 */ /* 0x000fea0003800000 */
.L_x_1439:
        /* <DEDUP_REMOVED lines=45> */
.L_x_1430:
[----:B------:R-:W-:Y:S05]  /*a600*/  BSYNC B1 ;  /* 0x0000000000017941 */ /* 0x000fea0003800000 */
.L_x_1429:
        /* <DEDUP_REMOVED lines=32> */
[----:B------:R-:W-:Y:S01]  /*a810*/  FMUL.FTZ R42, R10, R37 ;  /* 0x000000250a2a7220 */ /* 0x000fe20000410000 */
[----:B------:R-:W-:Y:S01]  /*a820*/  HADD2.F32 R54, -RZ, R43.H0_H0 ;  /* 0x2000002bff367230 */ /* 0x000fe20000004100 */
[----:B------:R-:W-:-:S02]  /*a830*/  FMUL.FTZ R43, R9, R52 ;  /* 0x00000034092b7220 */ /* 0x000fc40000410000 */
[C---:B------:R-:W-:Y:S02]  /*a840*/  FMUL.FTZ R37, R8.reuse, R37 ;  /* 0x0000002508257220 */ /* 0x040fe40000410000 */
[----:B------:R-:W-:Y:S02]  /*a850*/  FMUL.FTZ R52, R57, R52 ;  /* 0x0000003439347220 */ /* 0x000fe40000410000 */
[----:B------:R-:W-:Y:S02]  /*a860*/  FFMA.FTZ R56, R53, R60, -R56 ;  /* 0x0000003c35387223 */ /* 0x000fe40000010838 */
        /* <DEDUP_REMOVED lines=10> */
.L_x_1443:
[----:B------:R-:W-:Y:S05]  /*a910*/  BSYNC B0 ;  /* 0x0000000000007941 */ /* 0x000fea0003800000 */
.L_x_1442:
        /* <DEDUP_REMOVED lines=34> */
[C---:B------:R-:W-:Y:S02]  /*ab40*/  FMUL.FTZ R33, R8.reuse, R33 ;  /* 0x0000002108217220 */ /* 0x040fe40000410000 */
        /* <DEDUP_REMOVED lines=11> */
.L_x_1445:
[----:B------:R-:W-:Y:S05]  /*ac00*/  BSYNC B0 ;  /* 0x0000000000007941 */ /* 0x000fea0003800000 */
.L_x_1444:
        /* <DEDUP_REMOVED lines=31> */
[----:B------:R-:W-:Y:S01]  /*ae00*/  F2FP.PACK_AB R11, R11, R40 ;  /* 0x000000280b0b723e */ /* 0x000fe200000000ff */
[----:B------:R-:W-:-:S02]  /*ae10*/  FMUL.FTZ R38, R9, R36 ;  /* 0x0000002409267220 */ /* 0x000fc40000410000 */
[C---:B------:R-:W-:Y:S02]  /*ae20*/  FMUL.FTZ R44, R39.reuse, R44 ;  /* 0x0000002c272c7220 */ /* 0x040fe40000410000 */
[----:B------:R-:W-:Y:S02]  /*ae30*/  FMUL.FTZ R29, R8, R29 ;  /* 0x0000001d081d7220 */ /* 0x000fe40000410000 */
[----:B------:R-:W-:Y:S02]  /*ae40*/  FMUL.FTZ R36, R42, R36 ;  /* 0x000000242a247220 */ /* 0x000fe40000410000 */
[-C--:B------:R-:W-:Y:S02]  /*ae50*/  FFMA.FTZ R43, R39, R52.reuse, -R43 ;  /* 0x00000034272b7223 */ /* 0x080fe4000001082b */
[----:B------:R-:W-:Y:S02]  /*ae60*/  FFMA.FTZ R44, R41, R52, R44 ;  /* 0x00000034292c7223 */ /* 0x000fe4000001002c */
[----:B------:R-:W-:-:S02]  /*ae70*/  FFMA.FTZ R32, R8, R37, -R32 ;  /* 0x0000002508207223 */ /* 0x000fc40000010820 */
[----:B------:R-:W-:Y:S01]  /*ae80*/  FFMA.FTZ R29, R10, R37, R29 ;  /* 0x000000250a1d7223 */ /* 0x000fe2000001001d */
[----:B------:R-:W-:Y:S01]  /*ae90*/  F2FP.PACK_AB R8, R44, R43 ;  /* 0x0000002b2c08723e */ /* 0x000fe200000000ff */
[-C--:B------:R-:W-:Y:S02]  /*aea0*/  FFMA.FTZ R38, R42, R33.reuse, -R38 ;  /* 0x000000212a267223 */ /* 0x080fe40000010826 */
[----:B------:R-:W-:Y:S01]  /*aeb0*/  FFMA.FTZ R9, R9, R33, R36 ;  /* 0x0000002109097223 */ /* 0x000fe20000010024 */
[----:B------:R-:W-:-:S04]  /*aec0*/  F2FP.PACK_AB R10, R29, R32 ;  /* 0x000000201d0a723e */ /* 0x000fc800000000ff */
[----:B------:R-:W-:-:S05]  /*aed0*/  F2FP.PACK_AB R9, R9, R38 ;  /* 0x000000260909723e */ /* 0x000fca00000000ff */
[----:B------:R1:W-:Y:S02]  /*aee0*/  STS.128 [R18+0x6000], R8 ;  /* 0x0060000812007388 */ /* 0x0003e40000000c00 */
.L_x_1447:
[----:B------:R-:W-:Y:S05]  /*aef0*/  BSYNC B0 ;  /* 0x0000000000007941 */ /* 0x000fea0003800000 */
.L_x_1446:
        /* <DEDUP_REMOVED lines=30> */
[----:B------:R-:W-:-:S02]  /*b0e0*/  FMUL.FTZ R28, R10, R23 ;  /* 0x000000170a1c7220 */ /* 0x000fc40000410000 */
[----:B------:R-:W-:Y:S02]  /*b0f0*/  FMUL.FTZ R31, R9, R30 ;  /* 0x0000001e091f7220 */ /* 0x000fe40000410000 */
[C---:B------:R-:W-:Y:S02]  /*b100*/  FMUL.FTZ R38, R33.reuse, R38 ;  /* 0x0000002621267220 */ /* 0x040fe40000410000 */
[----:B------:R-:W-:Y:S02]  /*b110*/  FMUL.FTZ R23, R8, R23 ;  /* 0x0000001708177220 */ /* 0x000fe40000410000 */
[----:B------:R-:W-:Y:S02]  /*b120*/  FMUL.FTZ R30, R36, R30 ;  /* 0x0000001e241e7220 */ /* 0x000fe40000410000 */
[-C--:B------:R-:W-:Y:S02]  /*b130*/  FFMA.FTZ R39, R33, R40.reuse, -R39 ;  /* 0x0000002821277223 */ /* 0x080fe40000010827 */
[----:B------:R-:W-:-:S02]  /*b140*/  FFMA.FTZ R38, R35, R40, R38 ;  /* 0x0000002823267223 */ /* 0x000fc40000010026 */
        /* <DEDUP_REMOVED lines=9> */
.L_x_1449:
[----:B------:R-:W-:Y:S05]  /*b1e0*/  BSYNC B0 ;  /* 0x0000000000007941 */ /* 0x000fea0003800000 */
.L_x_1448:
        /* <DEDUP_REMOVED lines=46> */
.L_x_1451:
[----:B------:R-:W-:Y:S05]  /*b4d0*/  BSYNC B0 ;  /* 0x0000000000007941 */ /* 0x000fea0003800000 */
.L_x_1450:
[----:B------:R-:W-:-:S04]  /*b4e0*/  IADD3 R15, R15, 0x50, RZ ;  /* 0x000000500f0f7810 */ /* 0x000fc80007ffe0ff */
[----:B------:R-:W-:-:S13]  /*b4f0*/  ISETP.GE.AND P0, PT, R15, c[0x0][0x27c], PT ;  /* 0x00009f000f007a0c */ /* 0x000fda0003f06270 */
[----:B------:R-:W-:Y:S05]  /*b500*/  @P0 BRA `(.L_x_1441) ;  /* 0x00003aa000000947 */ /* 0x000fea0003800000 */
[----:B-1----:R-:W1:Y:S01]  /*b510*/  LDS.128 R8, [R12+0xa000] ;  /* 0x00a000000c087984 */ /* 0x002e620000000c00 */
        /* <DEDUP_REMOVED lines=40> */
[----:B------:R1:W-:Y:S01]  /*b7a0*/  STS.128 [R12+0xa000], R8 ;  /* 0x00a000080c007388 */ /* 0x0003e20000000c00 */
[----:B------:R-:W-:Y:S05]  /*b7b0*/  BRA `(.L_x_1441) ;  /* 0x000037f000007947 */ /* 0x000fea0003800000 */
.L_x_1424:
[----:B------:R-:W-:Y:S01]  /*b7c0*/  PLOP3.LUT P0, PT, PT, PT, UP2, 0x80, 0x0 ;  /* 0x000000000000781c */ /* 0x000fe20003f0f028 */
[----:B------:R-:W-:Y:S01]  /*b7d0*/  IMAD.U32 R12, RZ, RZ, UR20 ;  /* 0x00000014ff0c7e24 */ /* 0x000fe2000f8e00ff */
[----:B------:R-:W-:Y:S01]  /*b7e0*/  MOV R13, UR21 ;  /* 0x00000015000d7c02 */ /* 0x000fe20008000f00 */
[----:B------:R-:W-:Y:S01]  /*b7f0*/  IMAD.U32 R15, RZ, RZ, UR7 ;  /* 0x00000007ff0f7e24 */ /* 0x000fe2000f8e00ff */
[----:B------:R-:W-:Y:S01]  /*b800*/  BSSY B0, `(.L_x_1452) ;  /* 0x000004c000007945 */ /* 0x000fe20003800000 */
[----:B------:R-:W-:Y:S01]  /*b810*/  IMAD.MOV.U32 R14, RZ, RZ, R12 ;  /* 0x000000ffff0e7224 */ /* 0x000fe200078e000c */
[----:B------:R-:W-:Y:S01]  /*b820*/  CS2R R30, SRZ ;  /* 0x00000000001e7805 */ /* 0x000fe2000001ff00 */
[----:B------:R-:W-:Y:S01]  /*b830*/  IMAD.U32 R17, RZ, RZ, UR5 ;  /* 0x00000005ff117e24 */ /* 0x000fe2000f8e00ff */
        /* <DEDUP_REMOVED lines=12> */
[----:B------:R-:W-:Y:S01]  /*b900*/  CS2R R70, SRZ ;  /* 0x0000000000467805 */ /* 0x000fe2000001ff00 */
[----:B------:R-:W-:-:S06]  /*b910*/  CS2R R68, SRZ ;  /* 0x0000000000447805 */ /* 0x000fcc000001ff00 */
[----:B------:R-:W-:-:S04]  /*b920*/  @P0 SHF.R.U32.HI R9, RZ, c[0x0][0x2cc], R10 ;  /* 0x0000b300ff090a19 */ /* 0x000fc8000001160a */
[----:B------:R-:W-:Y:S01]  /*b930*/  SHF.R.S32.HI R10, RZ, 0x1f, R9 ;  /* 0x0000001fff0a7819 */ /* 0x000fe20000011409 */
[----:B------:R-:W-:-:S04]  /*b940*/  IMAD.WIDE.U32 R14, R9, c[0x0][0x280], R14 ;  /* 0x0000a000090e7a25 */ /* 0x000fc800078e000e */
[----:B------:R-:W-:Y:S01]  /*b950*/  IMAD R18, R10, c[0x0][0x280], RZ ;  /* 0x0000a0000a127a24 */ /* 0x000fe200078e02ff */
[----:B------:R-:W-:Y:S01]  /*b960*/  LEA R12, P0, R14, c[0x0][0x270], 0x1 ;  /* 0x00009c000e0c7a11 */ /* 0x000fe200078008ff */
[----:B------:R-:W-:Y:S02]  /*b970*/  IMAD R10, R10, c[0x0][0x290], RZ ;  /* 0x0000a4000a0a7a24 */ /* 0x000fe400078e02ff */
[C---:B------:R-:W-:Y:S02]  /*b980*/  IMAD R18, R9.reuse, c[0x0][0x284], R18 ;  /* 0x0000a10009127a24 */ /* 0x040fe400078e0212 */
[----:B------:R-:W-:Y:S01]  /*b990*/  IMAD R10, R9, c[0x0][0x294], R10 ;  /* 0x0000a500090a7a24 */ /* 0x000fe200078e020a */
[----:B------:R1:W2:Y:S02]  /*b9a0*/  SHFL.IDX PT, R22, R12, RZ, 0x1c1f ;  /* 0x001c1fff0c167589 */ /* 0x0002a400000e0000 */
[----:B------:R-:W-:Y:S01]  /*b9b0*/  IADD3 R18, R15, R18, RZ ;  /* 0x000000120f127210 */ /* 0x000fe20007ffe0ff */
[----:B------:R-:W-:-:S03]  /*b9c0*/  IMAD.U32 R15, RZ, RZ, UR23 ;  /* 0x00000017ff0f7e24 */ /* 0x000fc6000f8e00ff */
[----:B------:R-:W-:Y:S02]  /*b9d0*/  LEA.HI.X R18, R14, c[0x0][0x274], R18, 0x1, P0 ;  /* 0x00009d000e127a11 */ /* 0x000fe400000f0c12 */
[----:B------:R-:W-:-:S03]  /*b9e0*/  MOV R14, UR22 ;  /* 0x00000016000e7c02 */ /* 0x000fc60008000f00 */
[----:B------:R1:W3:Y:S01]  /*b9f0*/  SHFL.IDX PT, R23, R18, RZ, 0x1c1f ;  /* 0x001c1fff12177589 */ /* 0x0002e200000e0000 */
[----:B------:R-:W-:-:S05]  /*ba00*/  MOV R16, R14 ;  /* 0x0000000e00107202 */ /* 0x000fca0000000f00 */
[----:B------:R-:W-:-:S04]  /*ba10*/  IMAD.WIDE.U32 R14, R9, c[0x0][0x290], R16 ;  /* 0x0000a400090e7a25 */ /* 0x000fc800078e0010 */
[----:B------:R-:W-:Y:S01]  /*ba20*/  IMAD.IADD R17, R15, 0x1, R10 ;  /* 0x000000010f117824 */ /* 0x000fe200078e020a */
[----:B------:R-:W-:-:S04]  /*ba30*/  LEA R10, P0, R14, c[0x0][0x288], 0x1 ;  /* 0x0000a2000e0a7a11 */ /* 0x000fc800078008ff */
[----:B------:R-:W-:Y:S01]  /*ba40*/  LEA.HI.X R17, R14, c[0x0][0x28c], R17, 0x1, P0 ;  /* 0x0000a3000e117a11 */ /* 0x000fe200000f0c11 */
[----:B------:R1:W4:Y:S01]  /*ba50*/  SHFL.IDX PT, R20, R10, RZ, 0x1c1f ;  /* 0x001c1fff0a147589 */ /* 0x00032200000e0000 */
[----:B------:R-:W-:-:S03]  /*ba60*/  ISETP.GE.AND P0, PT, R8, UR19, PT ;  /* 0x0000001308007c0c */ /* 0x000fc6000bf06270 */
[----:B------:R1:W1:Y:S10]  /*ba70*/  SHFL.IDX PT, R21, R17, RZ, 0x1c1f ;  /* 0x001c1fff11157589 */ /* 0x00027400000e0000 */
[----:B------:R-:W-:Y:S05]  /*ba80*/  @P0 BRA `(.L_x_1453) ;  /* 0x0000023000000947 */ /* 0x000fea0003800000 */
[C---:B--23--:R-:W-:Y:S01]  /*ba90*/  ISETP.GE.AND P0, PT, R55.reuse, c[0x0][0x27c], PT ;  /* 0x00009f0037007a0c */ /* 0x04cfe20003f06270 */
[----:B------:R-:W-:Y:S01]  /*baa0*/  CS2R R74, SRZ ;  /* 0x00000000004a7805 */ /* 0x000fe2000001ff00 */
[----:B------:R-:W-:Y:S01]  /*bab0*/  CS2R R72, SRZ ;  /* 0x0000000000487805 */ /* 0x000fe2000001ff00 */
[----:B------:R-:W-:Y:S01]  /*bac0*/  CS2R R70, SRZ ;  /* 0x0000000000467805 */ /* 0x000fe2000001ff00 */
[----:B------:R-:W-:Y:S01]  /*bad0*/  CS2R R68, SRZ ;  /* 0x0000000000447805 */ /* 0x000fe2000001ff00 */
[----:B------:R-:W-:-:S08]  /*bae0*/  IADD3 R14, R55, 0x20, RZ ;  /* 0x00000020370e7810 */ /* 0x000fd00007ffe0ff */
[----:B------:R-:W-:-:S04]  /*baf0*/  @!P0 IMAD.WIDE R24, R55, 0x2, R22 ;  /* 0x0000000237188825 */ /* 0x000fc800078e0216 */
        /* <DEDUP_REMOVED lines=28> */
.L_x_1453:
[----:B--23--:R-:W-:Y:S05]  /*bcc0*/  BSYNC B0 ;  /* 0x0000000000007941 */ /* 0x00cfea0003800000 */
.L_x_1452:
        /* <DEDUP_REMOVED lines=18> */
[----:B------:R-:W-:Y:S01]  /*bdf0*/  IMAD.MOV.U32 R15, RZ, RZ, R71 ;  /* 0x000000ffff0f7224 */ /* 0x000fe200078e0047 */
        /* <DEDUP_REMOVED lines=24> */
[----:B------:R1:W2:Y:S01]  /*bf80*/  SHFL.IDX PT, R11, R17, 0x1, 0x1c1f ;  /* 0x003c1f00110b7f89 */ /* 0x0002a200000e0000 */
[----:B------:R-:W-:Y:S01]  /*bf90*/  PRMT R88, R9, 0x5410, R14 ;  /* 0x0000541009587816 */ /* 0x000fe2000000000e */
[----:B------:R-:W-:Y:S01]  /*bfa0*/  IMAD.MOV.U32 R9, RZ, RZ, R69 ;  /* 0x000000ffff097224 */ /* 0x000fe200078e0045 */
[----:B------:R-:W-:Y:S01]  /*bfb0*/  MOV R14, R68 ;  /* 0x00000044000e7202 */ /* 0x000fe20000000f00 */
[----:B------:R-:W-:Y:S01]  /*bfc0*/  CS2R R22, SRZ ;  /* 0x0000000000167805 */ /* 0x000fe2000001ff00 */
[----:B----4-:R-:W-:Y:S01]  /*bfd0*/  CS2R R20, SRZ ;  /* 0x0000000000147805 */ /* 0x010fe2000001ff00 */
[----:B------:R-:W-:Y:S01]  /*bfe0*/  CS2R R34, SRZ ;  /* 0x0000000000227805 */ /* 0x000fe2000001ff00 */
[----:B------:R-:W-:Y:S01]  /*bff0*/  PRMT R94, R9, 0x5410, R14 ;  /* 0x00005410095e7816 */ /* 0x000fe2000000000e */
[----:B------:R-:W-:Y:S01]  /*c000*/  CS2R R32, SRZ ;  /* 0x0000000000207805 */ /* 0x000fe2000001ff00 */
[----:B---3--:R-:W-:Y:S01]  /*c010*/  CS2R R18, SRZ ;  /* 0x0000000000127805 */ /* 0x008fe2000001ff00 */
[----:B-1----:R-:W-:Y:S01]  /*c020*/  CS2R R16, SRZ ;  /* 0x0000000000107805 */ /* 0x002fe2000001ff00 */
[----:B------:R-:W-:Y:S05]  /*c030*/  @P0 BRA `(.L_x_1455) ;  /* 0x0000023000000947 */ /* 0x000fea0003800000 */
[C---:B--2---:R-:W-:Y:S01]  /*c040*/  ISETP.GE.AND P0, PT, R55.reuse, c[0x0][0x27c], PT ;  /* 0x00009f0037007a0c */ /* 0x044fe20003f06270 */
        /* <DEDUP_REMOVED lines=28> */
[----:B------:R-:W-:Y:S01]  /*c210*/  @!P0 LOP3.LUT R8, R8, 0xfffffff8, RZ, 0xc0, !PT ;  /* 0xfffffff808088812 */ /* 0x000fe200078ec0ff */
[----:B--2---:R-:W-:-:S04]  /*c220*/  CS2R R20, SRZ ;  /* 0x0000000000147805 */ /* 0x004fc8000001ff00 */
[----:B------:R-:W-:-:S04]  /*c230*/  @!P0 IMAD.WIDE R12, R8, 0x2, R12 ;  /* 0x00000002080c8825 */ /* 0x000fc800078e020c */
[----:B------:R-:W-:Y:S01]  /*c240*/  @!P0 IMAD.WIDE R8, R8, 0x2, R10 ;  /* 0x0000000208088825 */ /* 0x000fe200078e020a */
[----:B------:R1:W5:Y:S04]  /*c250*/  @!P0 LD.E.128 R28, [R12.64] ;  /* 0x0000000a0c1c8980 */ /* 0x000368000c101d00 */
[----:B------:R1:W5:Y:S02]  /*c260*/  @!P0 LD.E.128 R20, [R8.64] ;  /* 0x0000000a08148980 */ /* 0x000364000c101d00 */
.L_x_1455:
[----:B--2---:R-:W-:Y:S05]  /*c270*/  BSYNC B0 ;  /* 0x0000000000007941 */ /* 0x004fea0003800000 */
.L_x_1454:
[----:B-----5:R-:W-:Y:S01]  /*c280*/  IMAD.MOV.U32 R11, RZ, RZ, R30 ;  /* 0x000000ffff0b7224 */ /* 0x020fe200078e001e */
[----:B-1----:R-:W-:Y:S01]  /*c290*/  MOV R8, R29 ;  /* 0x0000001d00087202 */ /* 0x002fe20000000f00 */
[----:B------:R-:W-:Y:S01]  /*c2a0*/  IMAD.MOV.U32 R10, RZ, RZ, R31 ;  /* 0x000000ffff0a7224 */ /* 0x000fe200078e001f */
[----:B------:R-:W-:Y:S01]  /*c2b0*/  UIADD3 UR4, -UR13, UR19, URZ ;  /* 0x000000130d047290 */ /* 0x000fe2000fffe13f */
[----:B------:R-:W-:Y:S01]  /*c2c0*/  IMAD.MOV.U32 R9, RZ, RZ, R28 ;  /* 0x000000ffff097224 */ /* 0x000fe200078e001c */
[----:B------:R-:W-:-:S04]  /*c2d0*/  DEPBAR.LE SB0, 0x3 ;  /* 0x000080c00000791a */ /* 0x000fc80000000000 */
[----:B------:R-:W-:Y:S01]  /*c2e0*/  PRMT R54, R10, 0x5410, R11 ;  /* 0x000054100a367816 */ /* 0x000fe2000000000b */
[----:B------:R-:W-:Y:S01]  /*c2f0*/  IMAD.MOV.U32 R11, RZ, RZ, R26 ;  /* 0x000000ffff0b7224 */ /* 0x000fe200078e001a */
[----:B------:R-:W-:Y:S01]  /*c300*/  PRMT R53, R8, 0x5410, R9 ;  /* 0x0000541008357816 */ /* 0x000fe20000000009 */
[----:B------:R-:W-:Y:S01]  /*c310*/  IMAD.MOV.U32 R10, RZ, RZ, R27 ;  /* 0x000000ffff0a7224 */ /* 0x000fe200078e001b */
[----:B------:R-:W-:Y:S01]  /*c320*/  MOV R8, R25 ;  /* 0x0000001900087202 */ /* 0x000fe20000000f00 */
[----:B------:R-:W-:Y:S01]  /*c330*/  IMAD.MOV.U32 R9, RZ, RZ, R24 ;  /* 0x000000ffff097224 */ /* 0x000fe200078e0018 */
[----:B------:R-:W-:Y:S01]  /*c340*/  UISETP.LT.AND UP0, UPT, UR4, 0x80, UPT ;  /* 0x000000800400788c */ /* 0x000fe2000bf01270 */
[----:B------:R-:W-:Y:S01]  /*c350*/  BSSY B1, `(.L_x_1456) ;  /* 0x000016d000017945 */ /* 0x000fe20003800000 */
[----:B------:R-:W-:Y:S01]  /*c360*/  PRMT R67, R10, 0x5410, R11 ;  /* 0x000054100a437816 */ /* 0x000fe2000000000b */
[----:B------:R-:W-:Y:S01]  /*c370*/  IMAD.MOV.U32 R11, RZ, RZ, R38 ;  /* 0x000000ffff0b7224 */ /* 0x000fe200078e0026 */
[----:B------:R-:W-:Y:S01]  /*c380*/  PRMT R66, R8, 0x5410, R9 ;  /* 0x0000541008427816 */ /* 0x000fe20000000009 */
[----:B------:R-:W-:Y:S01]  /*c390*/  IMAD.MOV.U32 R10, RZ, RZ, R39 ;  /* 0x000000ffff0a7224 */ /* 0x000fe200078e0027 */
[----:B------:R-:W-:Y:S01]  /*c3a0*/  MOV R9, R36 ;  /* 0x0000002400097202 */ /* 0x000fe20000000f00 */
[----:B------:R-:W-:Y:S01]  /*c3b0*/  IMAD.MOV.U32 R8, RZ, RZ, R37 ;  /* 0x000000ffff087224 */ /* 0x000fe200078e0025 */
[----:B------:R-:W-:-:S02]  /*c3c0*/  USEL UR4, UR4, 0x80, UP0 ;  /* 0x0000008004047887 */ /* 0x000fc40008000000 */
        /* <DEDUP_REMOVED lines=12> */
[----:B------:R-:W-:-:S02]  /*c490*/  MOV R11, R18 ;  /* 0x00000012000b7202 */ /* 0x000fc40000000f00 */
[----:B------:R-:W-:Y:S02]  /*c4a0*/  MOV R8, R17 ;  /* 0x0000001100087202 */ /* 0x000fe40000000f00 */
[----:B------:R-:W-:Y:S01]  /*c4b0*/  PRMT R65, R10, 0x5410, R11 ;  /* 0x000054100a417816 */ /* 0x000fe2000000000b */
[----:B------:R-:W-:Y:S01]  /*c4c0*/  IMAD.MOV.U32 R11, RZ, RZ, R34 ;  /* 0x000000ffff0b7224 */ /* 0x000fe200078e0022 */
[----:B------:R-:W-:Y:S01]  /*c4d0*/  PRMT R64, R8, 0x5410, R9 ;  /* 0x0000541008407816 */ /* 0x000fe20000000009 */
[----:B------:R-:W-:Y:S01]  /*c4e0*/  IMAD.MOV.U32 R10, RZ, RZ, R35 ;  /* 0x000000ffff0a7224 */ /* 0x000fe200078e0023 */
[----:B------:R-:W-:Y:S01]  /*c4f0*/  MOV R9, R32 ;  /* 0x0000002000097202 */ /* 0x000fe20000000f00 */
[----:B------:R-:W-:-:S03]  /*c500*/  IMAD.MOV.U32 R8, RZ, RZ, R33 ;  /* 0x000000ffff087224 */ /* 0x000fc600078e0021 */
        /* <DEDUP_REMOVED lines=108> */
.L_x_1459:
[----:B------:R-:W-:Y:S05]  /*cbd0*/  BSYNC B0 ;  /* 0x0000000000007941 */ /* 0x000fea0003800000 */
.L_x_1458:
        /* <DEDUP_REMOVED lines=114> */
.L_x_1461:
[----:B------:R-:W-:Y:S05]  /*d300*/  BSYNC B0 ;  /* 0x0000000000007941 */ /* 0x000fea0003800000 */
.L_x_1460:
[----:B-1----:R-:W-:-:S04]  /*d310*/  IADD3 R12, R55, 0x40, RZ ;  /* 0x00000040370c7810 */ /* 0x002fc80007ffe0ff */
        /* <DEDUP_REMOVED lines=112> */
.L_x_1457:
[----:B------:R-:W-:Y:S05]  /*da20*/  BSYNC B1 ;  /* 0x0000000000017941 */ /* 0x000fea0003800000 */
.L_x_1456:
        /* <DEDUP_REMOVED lines=111> */
.L_x_1463:
[----:B------:R-:W-:Y:S05]  /*e120*/  BSYNC B0 ;  /* 0x0000000000007941 */ /* 0x000fea0003800000 */
.L_x_1462:
        /* <DEDUP_REMOVED lines=16> */
[----:B------:R-:W-:Y:S01]  /*e230*/  LEA.HI R13, R13, R10, RZ, 0x1d ;  /* 0x0000000a0d0d7211 */ /* 0x000fe200078fe8ff */
[--C-:B------:R-:W-:Y:S01]  /*e240*/  HADD2.F32 R46, -RZ, R66.reuse.H0_H0 ;  /* 0x20000042ff2e7230 */ /* 0x100fe20000004100 */
[----:B------:R-:W-:Y:S01]  /*e250*/  LOP3.LUT R14, R14, 0x1c0, RZ, 0xc0, !PT ;  /* 0x000001c00e0e7812 */ /* 0x000fe200078ec0ff */
[----:B------:R-:W-:Y:S01]  /*e260*/  IMAD.SHL.U32 R9, R9, 0x40, RZ ;  /* 0x0000004009097824 */ /* 0x000fe200078e00ff */
        /* <DEDUP_REMOVED lines=96> */
.L_x_1465:
[----:B------:R-:W-:Y:S05]  /*e870*/  BSYNC B0 ;  /* 0x0000000000007941 */ /* 0x000fea0003800000 */
.L_x_1464:
[----:B-1----:R-:W-:-:S04]  /*e880*/  IADD3 R14, R55, 0x40, RZ ;  /* 0x00000040370e7810 */ /* 0x002fc80007ffe0ff */
[----:B------:R-:W-:-:S13]  /*e890*/  ISETP.GE.AND P0, PT, R14, c[0x0][0x27c], PT ;  /* 0x00009f000e007a0c */ /* 0x000fda0003f06270 */
[----:B------:R-:W-:Y:S05]  /*e8a0*/  @P0 BRA `(.L_x_1441) ;  /* 0x0000070000000947 */ /* 0x000fea0003800000 */
[----:B------:R-:W-:Y:S01]  /*e8b0*/  SHF.R.S32.HI R13, RZ, 0x1f, R14 ;  /* 0x0000001fff0d7819 */ /* 0x000fe2000001140e */
        /* <DEDUP_REMOVED lines=12> */
[----:B------:R-:W-:Y:S01]  /*e980*/  HADD2.F32 R49, -RZ, R49.H1_H1 ;  /* 0x30000031ff317230 */ /* 0x000fe20000004100 */
[----:B------:R-:W-:Y:S01]  /*e990*/  LEA.HI R13, R13, R14, RZ, 0x6 ;  /* 0x0000000e0d0d7211 */ /* 0x000fe200078f30ff */
[----:B------:R-:W-:Y:S01]  /*e9a0*/  HADD2.F32 R53, -RZ, R53.H1_H1 ;  /* 0x30000035ff357230 */ /* 0x000fe20000004100 */
        /* <DEDUP_REMOVED lines=96> */
.L_x_1441:
[----:B------:R-:W-:Y:S05]  /*efb0*/  BSYNC B2 ;  /* 0x0000000000027941 */ /* 0x000fea0003800000 */
.L_x_1423:
[----:B------:R-:W-:-:S04]  /*efc0*/  DEPBAR.LE SB0, 0x2 ;  /* 0x000080800000791a */ /* 0x000fc80000000000 */
[----:B------:R-:W-:Y:S01]  /*efd0*/  IMAD.MOV.U32 R182, RZ, RZ, 0x20 ;  /* 0x00000020ffb67424 */ /* 0x000fe200078e00ff */
[----:B------:R-:W-:Y:S01]  /*efe0*/  BAR.SYNC.DEFER_BLOCKING 0x0 ;  /* 0x0000000000007b1d */ /* 0x000fe20000010000 */
[----:B------:R-:W-:Y:S01]  /*eff0*/  LOP3.LUT P0, RZ, R132, 0x2, RZ, 0xc0, !PT ;  /* 0x0000000284ff7812 */ /* 0x000fe2000780c0ff */
[----:B------:R-:W-:Y:S01]  /*f000*/  IMAD.SHL.U32 R185, R5, 0x2, RZ ;  /* 0x0000000205b97824 */ /* 0x000fe200078e00ff */
[----:B------:R-:W-:Y:S01]  /*f010*/  LEA R184, R0, 0x18100, 0x1 ;  /* 0x0001810000b87811 */ /* 0x000fe200078e08ff */
[----:B------:R-:W-:Y:S01]  /*f020*/  IMAD.SHL.U32 R183, R2, 0x2, RZ ;  /* 0x0000000202b77824 */ /* 0x000fe200078e00ff */
[----:B------:R-:W-:Y:S02]  /*f030*/  SEL R182, R182, 0xffffffe0, !P0 ;  /* 0xffffffe0b6b67807 */ /* 0x000fe40004000000 */
[----:B------:R-:W-:Y:S02]  /*f040*/  PLOP3.LUT P0, PT, PT, PT, UP1, 0x40, 0x0 ;  /* 0x000000000000781c */ /* 0x000fe40003f0e818 */
[----:B------:R-:W-:Y:S01]  /*f050*/  SHF.L.U32 R40, R0, 0x1, RZ ;  /* 0x0000000100287819 */ /* 0x000fe200000006ff */
[----:B------:R-:W-:Y:S01]  /*f060*/  IMAD.IADD R0, R184, 0x1, R183 ;  /* 0x00000001b8007824 */ /* 0x000fe200078e02b7 */
[----:B------:R-:W-:-:S04]  /*f070*/  IADD3 R88, R185, R182, RZ ;  /* 0x000000b6b9587210 */ /* 0x000fc80007ffe0ff */
        /* <DEDUP_REMOVED lines=24> */
[----:B------:R-:W-:Y:S01]  /*f200*/  SHF.L.U64.HI R14, R208, 0x1, R211 ;  /* 0x00000001d00e7819 */ /* 0x000fe200000102d3 */
[----:B------:R-:W-:Y:S01]  /*f210*/  IMAD R5, R197, c[0x0][0x21c], R2 ;  /* 0x00008700c5057a24 */ /* 0x000fe200078e0202 */
[----:B------:R-:W-:Y:S01]  /*f220*/  LOP3.LUT R29, R29, 0xf, RZ, 0xc0, !PT ;  /* 0x0000000f1d1d7812 */ /* 0x000fe200078ec0ff */
[----:B------:R-:W-:-:S04]  /*f230*/  IMAD.WIDE.U32 R12, R197, c[0x0][0x218], R12 ;  /* 0x00008600c50c7a25 */ /* 0x000fc800078e000c */
[----:B------:R-:W-:Y:S01]  /*f240*/  IMAD.SHL.U32 R2, R207, 0x2, RZ ;  /* 0x00000002cf027824 */ /* 0x000fe200078e00ff */
[----:B------:R-:W-:Y:S02]  /*f250*/  IADD3 R22, P0, R50, R12, RZ ;  /* 0x0000000c32167210 */ /* 0x000fe40007f1e0ff */
[----:B------:R-:W-:Y:S02]  /*f260*/  SEL R12, RZ, 0x10, P4 ;  /* 0x00000010ff0c7807 */ /* 0x000fe40002000000 */
[----:B------:R-:W-:Y:S01]  /*f270*/  IADD3.X R5, R192, R13, R5, P0, !PT ;  /* 0x0000000dc0057210 */ /* 0x000fe200007fe405 */
[----:B------:R-:W-:Y:S01]  /*f280*/  IMAD.SHL.U32 R13, R208, 0x2, RZ ;  /* 0x00000002d00d7824 */ /* 0x000fe200078e00ff */
[----:B------:R-:W-:Y:S02]  /*f290*/  LEA R23, P0, R22, c[0x0][0x1f8], 0x1 ;  /* 0x00007e0016177a11 */ /* 0x000fe400078008ff */
[----:B------:R-:W-:Y:S02]  /*f2a0*/  IADD3 R32, -R12, 0x10, RZ ;  /* 0x000000100c207810 */ /* 0x000fe40007ffe1ff */
[----:B------:R-:W-:Y:S01]  /*f2b0*/  LEA.HI.X R22, R22, c[0x0][0x1fc], R5, 0x1, P0 ;  /* 0x00007f0016167a11 */ /* 0x000fe200000f0c05 */
[----:B------:R-:W5:Y:S01]  /*f2c0*/  SHFL.IDX PT, R28, R23, 0x1, 0x181f ;  /* 0x00381f00171c7f89 */ /* 0x000f6200000e0000 */
[----:B------:R-:W-:-:S02]  /*f2d0*/  LOP3.LUT R32, R32, 0xf, RZ, 0xc0, !PT ;  /* 0x0000000f20207812 */ /* 0x000fc400078ec0ff */
[----:B------:R-:W-:Y:S01]  /*f2e0*/  SHF.L.U64.HI R5, R207, 0x1, R144 ;  /* 0x00000001cf057819 */ /* 0x000fe20000010290 */
[----:B------:R-:W4:Y:S04]  /*f2f0*/  SHFL.IDX PT, R30, R22, 0x1, 0x181f ;  /* 0x00381f00161e7f89 */ /* 0x000f2800000e0000 */
[----:B------:R-:W3:Y:S04]  /*f300*/  SHFL.IDX PT, R23, R23, RZ, 0x181f ;  /* 0x00181fff17177589 */ /* 0x000ee800000e0000 */
        /* <DEDUP_REMOVED lines=22> */
.L_x_1466:
[----:B------:R-:W-:Y:S01]  /*f470*/  IMAD.MOV.U32 R2, RZ, RZ, 0x40 ;  /* 0x00000040ff027424 */ /* 0x000fe200078e00ff */
[C---:B--23--:R-:W-:Y:S01]  /*f480*/  HMMA.16816.F32 R20, R40.reuse, R16, RZ ;  /* 0x000000102814723c */ /* 0x04cfe200000018ff */
[----:B------:R-:W-:Y:S01]  /*f490*/  IMAD R181, R3, 0x2, R184 ;  /* 0x0000000203b57824 */ /* 0x000fe200078e02b8 */
[----:B------:R-:W-:Y:S01]  /*f4a0*/  LEA.HI R7, R7, R82, RZ, 0x2 ;  /* 0x0000005207077211 */ /* 0x000fe200078f10ff */
[----:B------:R-:W-:Y:S01]  /*f4b0*/  IMAD R180, R3, 0x2, R0 ;  /* 0x0000000203b47824 */ /* 0x000fe200078e0200 */
[----:B------:R-:W-:Y:S01]  /*f4c0*/  SEL R187, R2, 0xffffffc0, !P1 ;  /* 0xffffffc002bb7807 */ /* 0x000fe20004800000 */
[----:B------:R-:W-:Y:S01]  /*f4d0*/  UMOV UR4, 0xffffffc0 ;  /* 0xffffffc000047882 */ /* 0x000fe20000000000 */
[----:B------:R-:W-:Y:S01]  /*f4e0*/  LDSM.16.M88.4 R12, [R181] ;  /* 0x00000000b50c783b */ /* 0x000fe20000000200 */
        /* <DEDUP_REMOVED lines=9> */
[----:B----4-:R-:W-:Y:S01]  /*f580*/  HMMA.16816.F32 R64, R40, R60, RZ ;  /* 0x0000003c2840723c */ /* 0x010fe200000018ff */
[----:B------:R-:W-:Y:S01]  /*f590*/  UISETP.GE.AND UP0, UPT, UR15, 0x3, UPT ;  /* 0x000000030f00788c */ /* 0x000fe2000bf06270 */
[----:B------:R-:W-:Y:S01]  /*f5a0*/  LDSM.16.M88.4 R32, [R5+0xc900] ;  /* 0x00c900000520783b */ /* 0x000fe20000000200 */
[----:B------:R-:W-:-:S02]  /*f5b0*/  IMAD R134, R3, 0x2, R135 ;  /* 0x0000000203867824 */ /* 0x000fc400078e0287 */
[C---:B------:R-:W-:Y:S01]  /*f5c0*/  IMAD.IADD R188, R183.reuse, 0x1, R135 ;  /* 0x00000001b7bc7824 */ /* 0x040fe200078e0287 */
[----:B------:R-:W-:Y:S01]  /*f5d0*/  LDSM.16.M88.4 R28, [R5+0xd100] ;  /* 0x00d10000051c783b */ /* 0x000fe20000000200 */
[----:B------:R-:W-:Y:S01]  /*f5e0*/  IMAD.IADD R143, R183, 0x1, R134 ;  /* 0x00000001b78f7824 */ /* 0x000fe200078e0286 */
[----:B-1----:R-:W-:Y:S01]  /*f5f0*/  HMMA.16816.F32 R56, R40, R52, RZ ;  /* 0x000000342838723c */ /* 0x002fe200000018ff */
[----:B------:R-:W-:Y:S01]  /*f600*/  IMAD R3, R3, 0x2, R188 ;  /* 0x0000000203037824 */ /* 0x000fe200078e02bc */
[----:B------:R-:W0:Y:S01]  /*f610*/  LDGDEPBAR ;  /* 0x00000000000079af */ /* 0x000e220000000000 */
[----:B------:R-:W-:-:S05]  /*f620*/  IMAD.IADD R171, R183, 0x1, R134 ;  /* 0x00000001b7ab7824 */ /* 0x000fca00078e0286 */
        /* <DEDUP_REMOVED lines=80> */
[----:B------:R-:W3:Y:S03]  /*fb30*/  LDSM.16.M88.4 R68, [R185+0x11100] ;  /* 0x01110000b944783b */ /* 0x000ee60000000200 */
        /* <DEDUP_REMOVED lines=17> */
[C---:B------:R-:W-:Y:S01]  /*fc50*/  HMMA.16816.F32 R16, R40.reuse, R34, R16 ;  /* 0x000000222810723c */ /* 0x040fe20000001810 */
[----:B------:R-:W-:Y:S07]  /*fc60*/  LDSM.16.M88.4 R32, [R88+0x11900] ;  /* 0x011900005820783b */ /* 0x000fee0000000200 */
[C---:B------:R-:W-:Y:S08]  /*fc70*/  HMMA.16816.F32 R56, R40.reuse, R68, R56 ;  /* 0x000000442838723c */ /* 0x040ff00000001838 */
[C---:B------:R-:W-:Y:S08]  /*fc80*/  HMMA.16816.F32 R72, R40.reuse, R70, R72 ;  /* 0x000000462848723c */ /* 0x040ff00000001848 */
[C---:B-1----:R-:W-:Y:S01]  /*fc90*/  HMMA.16816.F32 R68, R40.reuse, R24, R48 ;  /* 0x000000182844723c */ /* 0x042fe20000001830 */
[----:B------:R-:W-:Y:S07]  /*fca0*/  LDSM.16.M88.4 R48, [R181+0x8000] ;  /* 0x00800000b530783b */ /* 0x000fee0000000200 */
[----:B------:R-:W-:Y:S01]  /*fcb0*/  HMMA.16816.F32 R44, R40, R26, R44 ;  /* 0x0000001a282c723c */ /* 0x000fe2000000182c */
[----:B------:R-:W1:Y:S07]  /*fcc0*/  LDSM.16.M88.4 R24, [R5+0x10900] ;  /* 0x010900000518783b */ /* 0x000e6e0000000200 */
[C---:B--2---:R-:W-:Y:S08]  /*fcd0*/  HMMA.16816.F32 R64, R36.reuse, R28, R64 ;  /* 0x0000001c2440723c */ /* 0x044ff00000001840 */
[C---:B------:R-:W-:Y:S07]  /*fce0*/  HMMA.16816.F32 R20, R36.reuse, R12, R20 ;  /* 0x0000000c2414723c */ /* 0x040fee0000001814 */
[----:B------:R-:W-:Y:S01]  /*fcf0*/  SHF.R.S32.HI R13, RZ, 0x1f, R80 ;  /* 0x0000001fff0d7819 */ /* 0x000fe20000011450 */
[----:B------:R-:W-:Y:S03]  /*fd00*/  HMMA.16816.F32 R16, R36, R14, R16 ;  /* 0x0000000e2410723c */ /* 0x000fe60000001810 */
[----:B------:R-:W-:-:S04]  /*fd10*/  LEA.HI R13, R13, R80, RZ, 0x3 ;  /* 0x000000500d0d7211 */ /* 0x000fc800078f18ff */
[----:B------:R-:W-:Y:S01]  /*fd20*/  LOP3.LUT R15, R6, 0xffffffe0, RZ, 0xc0, !PT ;  /* 0xffffffe0060f7812 */ /* 0x000fe200078ec0ff */
[----:B------:R-:W-:Y:S01]  /*fd30*/  HMMA.16816.F32 R56, R36, R8, R56 ;  /* 0x000000082438723c */ /* 0x000fe20000001838 */
[----:B------:R-:W-:-:S03]  /*fd40*/  LOP3.LUT R29, R13, 0xffffff8, RZ, 0xc0, !PT ;  /* 0x0ffffff80d1d7812 */ /* 0x000fc600078ec0ff */
[C---:B------:R-:W-:Y:S02]  /*fd50*/  IMAD.IADD R6, R82.reuse, 0x1, -R15 ;  /* 0x0000000152067824 */ /* 0x040fe400078e0a0f */
[----:B------:R-:W-:Y:S01]  /*fd60*/  IMAD.IADD R82, R82, 0x1, -R7 ;  /* 0x0000000152527824 */ /* 0x000fe200078e0a07 */
[----:B------:R-:W-:Y:S01]  /*fd70*/  LDSM.16.M88.4 R12, [R5+0x11900] ;  /* 0x01190000050c783b */ /* 0x000fe20000000200 */
[----:B------:R-:W-:Y:S01]  /*fd80*/  HMMA.16816.F32 R72, R36, R10, R72 ;  /* 0x0000000a2448723c */ /* 0x000fe20000001848 */
[----:B------:R-:W-:Y:S01]  /*fd90*/  SHF.R.S32.HI R7, RZ, 0x1f, R6 ;  /* 0x0000001fff077819 */ /* 0x000fe20000011406 */
[----:B------:R-:W-:Y:S01]  /*fda0*/  IMAD.IADD R80, R80, 0x1, -R29 ;  /* 0x0000000150507824 */ /* 0x000fe200078e0a1d */
[----:B------:R2:W3:Y:S01]  /*fdb0*/  LDSM.16.M88.4 R8, [R5+0x11100] ;  /* 0x011100000508783b */ /* 0x0004e20000000200 */
[----:B------:R-:W-:Y:S02]  /*fdc0*/  LEA.HI R213, R82, R82, RZ, 0x1 ;  /* 0x0000005252d57211 */ /* 0x000fe400078f08ff */
[----:B------:R-:W-:-:S02]  /*fdd0*/  LEA.HI R7, R7, R6, RZ, 0x2 ;  /* 0x0000000607077211 */ /* 0x000fc400078f10ff */
[----:B-1----:R-:W-:Y:S01]  /*fde0*/  HMMA.16816.F32 R64, R48, R24, R64 ;  /* 0x000000183040723c */ /* 0x002fe20000001840 */
[----:B------:R-:W-:-:S05]  /*fdf0*/  LOP3.LUT R213, R213, 0x1ffffffe, RZ, 0xc0, !PT ;  /* 0x1ffffffed5d57812 */ /* 0x000fca00078ec0ff */
[----:B------:R-:W-:Y:S01]  /*fe00*/  IMAD.IADD R213, R82, 0x1, -R213 ;  /* 0x0000000152d57824 */ /* 0x000fe200078e0ad5 */
[C---:B------:R-:W-:Y:S01]  /*fe10*/  LEA.HI.SX32 R25, R7.reuse, UR13, 0x1e ;  /* 0x0000000d07197c11 */ /* 0x040fe2000f8ff2ff */
[----:B------:R-:W-:Y:S01]  /*fe20*/  HMMA.16816.F32 R60, R36, R30, R60 ;  /* 0x0000001e243c723c */ /* 0x000fe2000000183c */
[----:B------:R-:W-:Y:S01]  /*fe30*/  LDSM.16.M88.4 R28, [R180+0x8000] ;  /* 0x00800000b41c783b */ /* 0x000fe20000000200 */
[----:B------:R-:W-:Y:S02]  /*fe40*/  LOP3.LUT R7, R7, 0x7ffffffc, RZ, 0xc0, !PT ;  /* 0x7ffffffc07077812 */ /* 0x000fe400078ec0ff */
[----:B------:R-:W-:-:S03]  /*fe50*/  IMAD R80, R80, 0x10, R25 ;  /* 0x0000001050507824 */ /* 0x000fc600078e0219 */
[----:B------:R-:W-:Y:S01]  /*fe60*/  IMAD.IADD R7, R6, 0x1, -R7 ;  /* 0x0000000106077824 */ /* 0x000fe200078e0a07 */
[C---:B------:R-:W-:Y:S01]  /*fe70*/  HMMA.16816.F32 R68, R36.reuse, R32, R68 ;  /* 0x000000202444723c */ /* 0x040fe20000001844 */
[----:B------:R-:W-:Y:S02]  /*fe80*/  IMAD R213, R213, 0x8, R80 ;  /* 0x00000008d5d57824 */ /* 0x000fe400078e0250 */
[----:B------:R-:W-:Y:S02]  /*fe90*/  IMAD.SHL.U32 R214, R7, 0x2, RZ ;  /* 0x0000000207d67824 */ /* 0x000fe400078e00ff */
[----:B--2---:R-:W-:Y:S01]  /*fea0*/  @P0 IMAD.HI.U32 R5, R213, c[0x0][0x2c8], RZ ;  /* 0x0000b200d5050a27 */ /* 0x004fe200078e00ff */
[----:B------:R-:W-:Y:S02]  /*feb0*/  PLOP3.LUT P0, PT, PT, PT, UP2, 0x80, 0x0 ;  /* 0x000000000000781c */ /* 0x000fe40003f0f028 */
[----:B------:R-:W-:Y:S01]  /*fec0*/  HMMA.16816.F32 R44, R36, R34, R44 ;  /* 0x00000022242c723c */ /* 0x000fe2000000182c */
[----:B------:R-:W1:Y:S01]  /*fed0*/  LDSM.16.M88.4 R32, [R2+0x10100] ;  /* 0x010100000220783b */ /* 0x000e620000000200 */
[----:B------:R-:W-:-:S06]  /*fee0*/  IMAD.MOV.U32 R0, RZ, RZ, R213 ;  /* 0x000000ffff007224 */ /* 0x000fcc00078e00d5 */
[----:B------:R-:W-:Y:S03]  /*fef0*/  HMMA.16816.F32 R20, R48, R52, R20 ;  /* 0x000000343014723c */ /* 0x000fe60000001814 */
[----:B------:R-:W-:Y:S01]  /*ff00*/  @P0 SHF.R.U32.HI R0, RZ, c[0x0][0x2cc], R5 ;  /* 0x0000b300ff000a19 */ /* 0x000fe20000011605 */
[----:B------:R-:W-:-:S04]  /*ff10*/  IMAD.U32 R5, RZ, RZ, UR4 ;  /* 0x00000004ff057e24 */ /* 0x000fc8000f8e00ff */
[----:B---3--:R-:W-:Y:S01]  /*ff20*/  HMMA.16816.F32 R56, R48, R8, R56 ;  /* 0x000000083038723c */ /* 0x008fe20000001838 */
[----:B------:R-:W-:-:S04]  /*ff30*/  IADD3 R5, -R214, UR9, R5 ;  /* 0x00000009d6057c10 */ /* 0x000fc8000fffe105 */
[----:B------:R-:W-:-:S03]  /*ff40*/  IADD3 R5, R5, -UR12, RZ ;  /* 0x8000000c05057c10 */ /* 0x000fc6000fffe0ff */
[C---:B------:R-:W-:Y:S01]  /*ff50*/  HMMA.16816.F32 R72, R48.reuse, R10, R72 ;  /* 0x0000000a3048723c */ /* 0x040fe20000001848 */
[----:B------:R-:W-:Y:S07]  /*ff60*/  LDSM.16.M88.4 R8, [R2+0x10900] ;  /* 0x010900000208783b */ /* 0x000fee0000000200 */
[C---:B------:R-:W-:Y:S08]  /*ff70*/  HMMA.16816.F32 R16, R48.reuse, R54, R16 ;  /* 0x000000363010723c */ /* 0x040ff00000001810 */
[C---:B------:R-:W-:Y:S01]  /*ff80*/  HMMA.16816.F32 R68, R48.reuse, R12, R68 ;  /* 0x0000000c3044723c */ /* 0x040fe20000001844 */
[----:B------:R-:W2:Y:S04]  /*ff90*/  SHFL.IDX PT, R12, R0, RZ, 0x1c1f ;  /* 0x001c1fff000c7589 */ /* 0x000ea800000e0000 */
[----:B------:R-:W3:Y:S03]  /*ffa0*/  SHFL.IDX PT, R0, R0, 0x1, 0x1c1f ;  /* 0x003c1f0000007f89 */ /* 0x000ee600000e0000 */
[----:B------:R-:W-:Y:S01]  /*ffb0*/  HMMA.16816.F32 R60, R48, R26, R60 ;  /* 0x0000001a303c723c */ /* 0x000fe2000000183c */
[----:B------:R-:W4:Y:S07]  /*ffc0*/  LDSM.16.M88.4 R24, [R2+0x11100] ;  /* 0x011100000218783b */ /* 0x000f2e0000000200 */
[C---:B-1----:R-:W-:Y:S07]  /*ffd0*/  HMMA.16816.F32 R20, R28.reuse, R32, R20 ;  /* 0x000000201c14723c */ /* 0x042fee0000001814 */
[----:B------:R-:W-:Y:S01]  /*ffe0*/  IADD3 R33, -R214, UR18, RZ ;  /* 0x00000012d6217c10 */ /* 0x000fe2000fffe1ff */
[----:B------:R-:W-:Y:S01]  /*fff0*/  HMMA.16816.F32 R16, R28, R34, R16 ;  /* 0x000000221c10723c */ /* 0x000fe20000001810 */
[----:B--2---:R-:W-:-:S02]  /*10000*/  IMAD.IADD R12, R5, 0x1, R12 ;  /* 0x00000001050c7824 */ /* 0x004fc400078e020c */
[----:B---3--:R-:W-:-:S03]  /*10010*/  IMAD.IADD R0, R5, 0x1, R0 ;  /* 0x0000000105007824 */ /* 0x008fc600078e0200 */
[----:B------:R-:W-:Y:S02]  /*10020*/  IMNMX R7, R33, R12, PT ;  /* 0x0000000c21077217 */ /* 0x000fe40003800200 */
[----:B------:R-:W-:Y:S01]  /*10030*/  HMMA.16816.F32 R44, R48, R14, R44 ;  /* 0x0000000e302c723c */ /* 0x000fe2000000182c */
[----:B------:R-:W1:Y:S01]  /*10040*/  LDSM.16.M88.4 R12, [R2+0x11900] ;  /* 0x01190000020c783b */ /* 0x000e620000000200 */
[----:B------:R-:W-:Y:S01]  /*10050*/  ISETP.GT.AND P0, PT, R7, RZ, PT ;  /* 0x000000ff0700720c */ /* 0x000fe20003f04270 */
[----:B------:R-:W-:-:S04]  /*10060*/  DEPBAR.LE SB0, 0x2 ;  /* 0x000080800000791a */ /* 0x000fc80000000000 */
[----:B------:R-:W-:Y:S01]  /*10070*/  IMNMX R33, R33, R0, PT ;  /* 0x0000000021217217 */ /* 0x000fe20003800200 */
[----:B------:R-:W-:Y:S01]  /*10080*/  HMMA.16816.F32 R64, R28, R8, R64 ;  /* 0x000000081c40723c */ /* 0x000fe20000001840 */
[----:B------:R-:W-:Y:S01]  /*10090*/  FSEL R32, R20, -INF , P0 ;  /* 0xff80000014207808 */ /* 0x000fe20000000000 */
[----:B------:R-:W-:Y:S01]  /*100a0*/  BAR.SYNC.DEFER_BLOCKING 0x0 ;  /* 0x0000000000007b1d */ /* 0x000fe20000010000 */
[----:B------:R-:W-:-:S04]  /*100b0*/  ISETP.GT.AND P0, PT, R7, 0x1, PT ;  /* 0x000000010700780c */ /* 0x000fc80003f04270 */
[----:B------:R-:W-:Y:S01]  /*100c0*/  FSEL R21, R21, -INF , P0 ;  /* 0xff80000015157808 */ /* 0x000fe20000000000 */
[----:B------:R-:W-:Y:S01]  /*100d0*/  HMMA.16816.F32 R60, R28, R10, R60 ;  /* 0x0000000a1c3c723c */ /* 0x000fe2000000183c */
[----:B------:R-:W-:-:S04]  /*100e0*/  ISETP.GT.AND P0, PT, R7, 0x8, PT ;  /* 0x000000080700780c */ /* 0x000fc80003f04270 */
[----:B------:R-:W-:Y:S02]  /*100f0*/  FSEL R34, R16, -INF , P0 ;  /* 0xff80000010227808 */ /* 0x000fe40000000000 */
[----:B------:R-:W-:Y:S01]  /*10100*/  ISETP.GT.AND P0, PT, R7, 0x9, PT ;  /* 0x000000090700780c */ /* 0x000fe20003f04270 */
[C---:B----4-:R-:W-:Y:S07]  /*10110*/  HMMA.16816.F32 R56, R28.reuse, R24, R56 ;  /* 0x000000181c38723c */ /* 0x050fee0000001838 */
[----:B------:R-:W-:Y:S01]  /*10120*/  FSEL R24, R17, -INF , P0 ;  /* 0xff80000011187808 */ /* 0x000fe20000000000 */
[C---:B------:R-:W-:Y:S01]  /*10130*/  HMMA.16816.F32 R72, R28.reuse, R26, R72 ;  /* 0x0000001a1c48723c */ /* 0x040fe20000001848 */
[C---:B------:R-:W-:Y:S01]  /*10140*/  ISETP.GT.AND P0, PT, R7.reuse, 0x10, PT ;  /* 0x000000100700780c */ /* 0x040fe20003f04270 */
[----:B------:R-:W-:Y:S03]  /*10150*/  LDSM.16.MT88.4 R112, [R134+0x100] ;  /* 0x000100008670783b */ /* 0x000fe60000004200 */
[----:B------:R-:W-:Y:S01]  /*10160*/  FSEL R16, R64, -INF , P0 ;  /* 0xff80000040107808 */ /* 0x000fe20000000000 */
[----:B------:R-:W-:Y:S01]  /*10170*/  LDSM.16.MT88.4 R40, [R135+0x2100] ;  /* 0x002100008728783b */ /* 0x000fe20000004200 */
[----:B------:R-:W-:Y:S01]  /*10180*/  ISETP.GT.AND P0, PT, R7, 0x11, PT ;  /* 0x000000110700780c */ /* 0x000fe20003f04270 */
[----:B-1----:R-:W-:Y:S02]  /*10190*/  HMMA.16816.F32 R68, R28, R12, R68 ;  /* 0x0000000c1c44723c */ /* 0x002fe40000001844 */
[----:B------:R-:W-:Y:S01]  /*101a0*/  LDSM.16.MT88.4 R104, [R188+0x100] ;  /* 0x00010000bc68783b */ /* 0x000fe20000004200 */
[----:B------:R-:W-:-:S02]  /*101b0*/  FSEL R20, R65, -INF , P0 ;  /* 0xff80000041147808 */ /* 0x000fc40000000000 */
[C---:B------:R-:W-:Y:S01]  /*101c0*/  ISETP.GT.AND P0, PT, R7.reuse, 0x18, PT ;  /* 0x000000180700780c */ /* 0x040fe20003f04270 */
[----:B------:R-:W-:Y:S03]  /*101d0*/  LDSM.16.MT88.4 R48, [R188+0x2100] ;  /* 0x00210000bc30783b */ /* 0x000fe60000004200 */
[----:B------:R-:W-:Y:S01]  /*101e0*/  FSEL R60, R60, -INF , P0 ;  /* 0xff8000003c3c7808 */ /* 0x000fe20000000000 */
[----:B------:R-:W-:Y:S01]  /*101f0*/  HMMA.16816.F32 R44, R28, R14, R44 ;  /* 0x0000000e1c2c723c */ /* 0x000fe2000000182c */
[----:B------:R-:W-:Y:S01]  /*10200*/  ISETP.GT.AND P0, PT, R7, 0x19, PT ;  /* 0x000000190700780c */ /* 0x000fe20003f04270 */
[----:B------:R-:W-:Y:S03]  /*10210*/  LDSM.16.MT88.4 R80, [R188+0x4100] ;  /* 0x00410000bc50783b */ /* 0x000fe60000004200 */
[----:B------:R-:W-:Y:S01]  /*10220*/  FSEL R6, R61, -INF , P0 ;  /* 0xff8000003d067808 */ /* 0x000fe20000000000 */
[----:B------:R-:W-:Y:S01]  /*10230*/  LDSM.16.MT88.4 R124, [R135+0x100] ;  /* 0x00010000877c783b */ /* 0x000fe20000004200 */
[----:B------:R-:W-:-:S03]  /*10240*/  ISETP.GT.AND P0, PT, R7, 0x20, PT ;  /* 0x000000200700780c */ /* 0x000fc60003f04270 */
[----:B------:R-:W-:Y:S01]  /*10250*/  LDSM.16.MT88.4 R120, [R3+0x100] ;  /* 0x000100000378783b */ /* 0x000fe20000004200 */
[----:B------:R-:W-:Y:S02]  /*10260*/  FSEL R162, R56, -INF , P0 ;  /* 0xff80000038a27808 */ /* 0x000fe40000000000 */
[----:B------:R-:W-:Y:S01]  /*10270*/  ISETP.GT.AND P0, PT, R7, 0x21, PT ;  /* 0x000000210700780c */ /* 0x000fe20003f04270 */
[----:B------:R-:W-:Y:S03]  /*10280*/  LDSM.16.MT88.4 R88, [R134+0x4100] ;  /* 0x004100008658783b */ /* 0x000fe60000004200 */
[----:B------:R-:W-:Y:S01]  /*10290*/  FSEL R220, R57, -INF , P0 ;  /* 0xff80000039dc7808 */ /* 0x000fe20000000000 */
[----:B------:R-:W-:Y:S01]  /*102a0*/  LDSM.16.MT88.4 R136, [R188+0x2900] ;  /* 0x00290000bc88783b */ /* 0x000fe20000004200 */
[----:B------:R-:W-:-:S03]  /*102b0*/  ISETP.GT.AND P0, PT, R7, 0x28, PT ;  /* 0x000000280700780c */ /* 0x000fc60003f04270 */
[----:B------:R-:W-:Y:S01]  /*102c0*/  LDSM.16.MT88.4 R28, [R135+0x900] ;  /* 0x00090000871c783b */ /* 0x000fe20000004200 */
[----:B------:R-:W-:Y:S02]  /*102d0*/  FSEL R218, R72, -INF , P0 ;  /* 0xff80000048da7808 */ /* 0x000fe40000000000 */
[----:B------:R-:W-:-:S04]  /*102e0*/  ISETP.GT.AND P0, PT, R7, 0x29, PT ;  /* 0x000000290700780c */ /* 0x000fc80003f04270 */
[----:B------:R-:W-:Y:S02]  /*102f0*/  FSEL R164, R73, -INF , P0 ;  /* 0xff80000049a47808 */ /* 0x000fe40000000000 */
[----:B------:R-:W-:-:S04]  /*10300*/  ISETP.GT.AND P0, PT, R7, 0x30, PT ;  /* 0x000000300700780c */ /* 0x000fc80003f04270 */
[----:B------:R-:W-:Y:S02]  /*10310*/  FSEL R186, R68, -INF , P0 ;  /* 0xff80000044ba7808 */ /* 0x000fe40000000000 */
[----:B------:R-:W-:-:S04]  /*10320*/  ISETP.GT.AND P0, PT, R7, 0x31, PT ;  /* 0x000000310700780c */ /* 0x000fc80003f04270 */
[----:B------:R-:W-:Y:S02]  /*10330*/  FSEL R178, R69, -INF , P0 ;  /* 0xff80000045b27808 */ /* 0x000fe40000000000 */
[----:B------:R-:W-:-:S04]  /*10340*/  ISETP.GT.AND P0, PT, R7, 0x38, PT ;  /* 0x000000380700780c */ /* 0x000fc80003f04270 */
[----:B------:R-:W-:Y:S02]  /*10350*/  FSEL R176, R44, -INF , P0 ;  /* 0xff8000002cb07808 */ /* 0x000fe40000000000 */
[----:B------:R-:W-:Y:S02]  /*10360*/  ISETP.GT.AND P0, PT, R7, 0x39, PT ;  /* 0x000000390700780c */ /* 0x000fe40003f04270 */
[----:B------:R-:W-:Y:S02]  /*10370*/  FMNMX.FTZ R7, R32, R21, !PT ;  /* 0x0000001520077209 */ /* 0x000fe40007810000 */
[----:B------:R-:W-:Y:S02]  /*10380*/  FSEL R174, R45, -INF , P0 ;  /* 0xff8000002dae7808 */ /* 0x000fe40000000000 */
[----:B------:R-:W-:Y:S02]  /*10390*/  ISETP.GT.AND P0, PT, R33, RZ, PT ;  /* 0x000000ff2100720c */ /* 0x000fe40003f04270 */
[----:B------:R-:W-:-:S02]  /*103a0*/  FMNMX.FTZ R7, R34, R7, !PT ;  /* 0x0000000722077209 */ /* 0x000fc40007810000 */
[----:B------:R-:W-:Y:S02]  /*103b0*/  FSEL R5, R22, -INF , P0 ;  /* 0xff80000016057808 */ /* 0x000fe40000000000 */
[----:B------:R-:W-:Y:S02]  /*103c0*/  ISETP.GT.AND P0, PT, R33, 0x1, PT ;  /* 0x000000012100780c */ /* 0x000fe40003f04270 */
[----:B------:R-:W-:Y:S02]  /*103d0*/  FMNMX.FTZ R7, R24, R7, !PT ;  /* 0x0000000718077209 */ /* 0x000fe40007810000 */
[----:B------:R-:W-:Y:S02]  /*103e0*/  FSEL R26, R23, -INF , P0 ;  /* 0xff800000171a7808 */ /* 0x000fe40000000000 */
[----:B------:R-:W-:Y:S02]  /*103f0*/  ISETP.GT.AND P0, PT, R33, 0x8, PT ;  /* 0x000000082100780c */ /* 0x000fe40003f04270 */
        /* <DEDUP_REMOVED lines=10> */
[----:B------:R-:W-:Y:S02]  /*104a0*/  FMNMX.FTZ R7, R6, R7, !PT ;  /* 0x0000000706077209 */ /* 0x000fe40007810000 */
[----:B------:R-:W-:Y:S02]  /*104b0*/  FSEL R12, R67, -INF , P0 ;  /* 0xff800000430c7808 */ /* 0x000fe40000000000 */
[----:B------:R-:W-:Y:S01]  /*104c0*/  FMNMX.FTZ R9, R22, R9, !PT ;  /* 0x0000000916097209 */ /* 0x000fe20007810000 */
[----:B------:R-:W-:Y:S01]  /*104d0*/  LDSM.16.MT88.4 R64, [R143+0x2100] ;  /* 0x002100008f40783b */ /* 0x000fe20000004200 */
[----:B------:R-:W-:-:S02]  /*104e0*/  ISETP.GT.AND P0, PT, R33, 0x18, PT ;  /* 0x000000182100780c */ /* 0x000fc40003f04270 */
[----:B------:R-:W-:Y:S02]  /*104f0*/  FMNMX.FTZ R7, R162, R7, !PT ;  /* 0x00000007a2077209 */ /* 0x000fe40007810000 */
[----:B------:R-:W-:Y:S02]  /*10500*/  FMNMX.FTZ R9, R18, R9, !PT ;  /* 0x0000000912097209 */ /* 0x000fe40007810000 */
[----:B------:R-:W-:Y:S02]  /*10510*/  FSEL R10, R62, -INF , P0 ;  /* 0xff8000003e0a7808 */ /* 0x000fe40000000000 */
[----:B------:R-:W-:Y:S02]  /*10520*/  FMNMX.FTZ R7, R220, R7, !PT ;  /* 0x00000007dc077209 */ /* 0x000fe40007810000 */
[----:B------:R-:W-:Y:S02]  /*10530*/  ISETP.GT.AND P0, PT, R33, 0x19, PT ;  /* 0x000000192100780c */ /* 0x000fe40003f04270 */
[----:B------:R-:W-:-:S02]  /*10540*/  FMNMX.FTZ R9, R14, R9, !PT ;  /* 0x000000090e097209 */ /* 0x000fc40007810000 */
[----:B------:R-:W-:Y:S02]  /*10550*/  FMNMX.FTZ R7, R218, R7, !PT ;  /* 0x00000007da077209 */ /* 0x000fe40007810000 */
[----:B------:R-:W-:Y:S02]  /*10560*/  FSEL R8, R63, -INF , P0 ;  /* 0xff8000003f087808 */ /* 0x000fe40000000000 */
[----:B------:R-:W-:Y:S02]  /*10570*/  ISETP.GT.AND P0, PT, R33, 0x20, PT ;  /* 0x000000202100780c */ /* 0x000fe40003f04270 */
[----:B------:R-:W-:Y:S02]  /*10580*/  FMNMX.FTZ R9, R12, R9, !PT ;  /* 0x000000090c097209 */ /* 0x000fe40007810000 */
[----:B------:R-:W-:Y:S02]  /*10590*/  FMNMX.FTZ R7, R164, R7, !PT ;  /* 0x00000007a4077209 */ /* 0x000fe40007810000 */
[----:B------:R-:W-:-:S02]  /*105a0*/  FSEL R216, R58, -INF , P0 ;  /* 0xff8000003ad87808 */ /* 0x000fc40000000000 */
        /* <DEDUP_REMOVED lines=15> */
[C---:B------:R-:W-:Y:S01]  /*106a0*/  ISETP.GT.AND P0, PT, R33.reuse, 0x30, PT ;  /* 0x000000302100780c */ /* 0x040fe20003f04270 */
[----:B------:R-:W-:Y:S01]  /*106b0*/  LDSM.16.MT88.4 R72, [R135+0x4100] ;  /* 0x004100008748783b */ /* 0x000fe20000004200 */
[----:B------:R-:W-:Y:S02]  /*106c0*/  FMNMX.FTZ R9, R206, R7, !PT ;  /* 0x00000007ce097209 */ /* 0x000fe40007810000 */
[----:B------:R-:W-:Y:S01]  /*106d0*/  FSEL R172, R70, -INF , P0 ;  /* 0xff80000046ac7808 */ /* 0x000fe20000000000 */
[----:B------:R-:W1:Y:S01]  /*106e0*/  SHFL.BFLY PT, R7, R0, 0x2, 0x1f ;  /* 0x0c401f0000077f89 */ /* 0x000e6200000e0000 */
[----:B------:R-:W-:-:S02]  /*106f0*/  ISETP.GT.AND P0, PT, R33, 0x31, PT ;  /* 0x000000312100780c */ /* 0x000fc40003f04270 */
[----:B------:R-:W-:Y:S02]  /*10700*/  FMNMX.FTZ R9, R170, R9, !PT ;  /* 0x00000009aa097209 */ /* 0x000fe40007810000 */
[----:B------:R-:W-:Y:S02]  /*10710*/  FSEL R142, R71, -INF , P0 ;  /* 0xff800000478e7808 */ /* 0x000fe40000000000 */
[C---:B------:R-:W-:Y:S02]  /*10720*/  ISETP.GT.AND P0, PT, R33.reuse, 0x38, PT ;  /* 0x000000382100780c */ /* 0x040fe40003f04270 */
[----:B------:R-:W-:Y:S02]  /*10730*/  FMNMX.FTZ R9, R172, R9, !PT ;  /* 0x00000009ac097209 */ /* 0x000fe40007810000 */
[----:B------:R-:W-:Y:S02]  /*10740*/  FSEL R140, R46, -INF , P0 ;  /* 0xff8000002e8c7808 */ /* 0x000fe40000000000 */
[----:B------:R-:W-:-:S02]  /*10750*/  ISETP.GT.AND P0, PT, R33, 0x39, PT ;  /* 0x000000392100780c */ /* 0x000fc40003f04270 */
[----:B------:R-:W-:Y:S02]  /*10760*/  FMNMX.FTZ R9, R142, R9, !PT ;  /* 0x000000098e097209 */ /* 0x000fe40007810000 */
[----:B------:R-:W-:Y:S02]  /*10770*/  FSEL R166, R47, -INF , P0 ;  /* 0xff8000002fa67808 */ /* 0x000fe40000000000 */
[----:B------:R-:W-:-:S04]  /*10780*/  FMNMX.FTZ R9, R140, R9, !PT ;  /* 0x000000098c097209 */ /* 0x000fc80007810000 */
[----:B------:R-:W-:Y:S02]  /*10790*/  FMNMX.FTZ R9, R166, R9, !PT ;  /* 0x00000009a6097209 */ /* 0x000fe40007810000 */
[----:B-1----:R-:W-:-:S03]  /*107a0*/  FMNMX.FTZ R11, R0, R7, !PT ;  /* 0x00000007000b7209 */ /* 0x002fc60007810000 */
[----:B------:R-:W1:Y:S04]  /*107b0*/  SHFL.BFLY PT, R0, R9, 0x2, 0x1f ;  /* 0x0c401f0009007f89 */ /* 0x000e6800000e0000 */
[----:B------:R-:W2:Y:S01]  /*107c0*/  SHFL.BFLY PT, R2, R11, 0x1, 0x1f ;  /* 0x0c201f000b027f89 */ /* 0x000ea200000e0000 */
[----:B-1----:R-:W-:Y:S02]  /*107d0*/  FMNMX.FTZ R7, R9, R0, !PT ;  /* 0x0000000009077209 */ /* 0x002fe40007810000 */
[----:B--2---:R-:W-:-:S03]  /*107e0*/  FMNMX.FTZ R2, R11, R2, !PT ;  /* 0x000000020b027209 */ /* 0x004fc60007810000 */
[----:B------:R-:W1:Y:S01]  /*107f0*/  SHFL.BFLY PT, R0, R7, 0x1, 0x1f ;  /* 0x0c201f0007007f89 */ /* 0x000e6200000e0000 */
        /* <DEDUP_REMOVED lines=10> */
[----:B-1----:R-:W-:Y:S01]  /*108a0*/  FMNMX.FTZ R0, R7, R0, !PT ;  /* 0x0000000007007209 */ /* 0x002fe20007810000 */
[----:B------:R-:W-:-:S02]  /*108b0*/  FFMA.FTZ R154, R16, c[0x0][0x2d0], -R141 ;  /* 0x0000b400109a7a23 */ /* 0x000fc4000001088d */
[--C-:B------:R-:W-:Y:S01]  /*108c0*/  FFMA.FTZ R147, R20, c[0x0][0x2d0], -R141.reuse ;  /* 0x0000b40014937a23 */ /* 0x100fe2000001088d */
[C---:B------:R-:W-:Y:S01]  /*108d0*/  FSETP.NEU.FTZ.AND P0, PT, R0.reuse, -INF , PT ;  /* 0xff8000000000780b */ /* 0x040fe20003f1d000 */
[----:B------:R-:W-:Y:S01]  /*108e0*/  FMUL.FTZ R161, R0, c[0x0][0x2d0] ;  /* 0x0000b40000a17a20 */ /* 0x000fe20000410000 */
[----:B------:R-:W1:Y:S01]  /*108f0*/  MUFU.EX2 R151, R151 ;  /* 0x0000009700977308 */ /* 0x000e620000000800 */
        /* <DEDUP_REMOVED lines=9> */
[----:B------:R2:W3:Y:S01]  /*10990*/  LDSM.16.MT88.4 R4, [R3+0x4100] ;  /* 0x004100000304783b */ /* 0x0004e20000004200 */
[--C-:B------:R-:W-:Y:S02]  /*109a0*/  FFMA.FTZ R153, R22, c[0x0][0x2d0], -R161.reuse ;  /* 0x0000b40016997a23 */ /* 0x100fe400000108a1 */
[--C-:B------:R-:W-:Y:S01]  /*109b0*/  FFMA.FTZ R150, R18, c[0x0][0x2d0], -R161.reuse ;  /* 0x0000b40012967a23 */ /* 0x100fe200000108a1 */
[----:B------:R-:W4:Y:S01]  /*109c0*/  MUFU.EX2 R149, R149 ;  /* 0x0000009500957308 */ /* 0x000f220000000800 */
[--C-:B------:R-:W-:Y:S01]  /*109d0*/  FFMA.FTZ R146, R10, c[0x0][0x2d0], -R161.reuse ;  /* 0x0000b4000a927a23 */ /* 0x100fe200000108a1 */
[----:B------:R-:W-:Y:S01]  /*109e0*/  LDSM.16.MT88.4 R16, [R135+0x2900] ;  /* 0x002900008710783b */ /* 0x000fe20000004200 */
[----:B-1----:R-:W-:Y:S01]  /*109f0*/  F2FP.PACK_AB R96, R151, R158 ;  /* 0x0000009e9760723e */ /* 0x002fe200000000ff */
[--C-:B------:R-:W-:Y:S02]  /*10a00*/  FFMA.FTZ R152, R14, c[0x0][0x2d0], -R161.reuse ;  /* 0x0000b4000e987a23 */ /* 0x100fe400000108a1 */
[----:B------:R-:W-:Y:S01]  /*10a10*/  FFMA.FTZ R145, R12, c[0x0][0x2d0], -R161 ;  /* 0x0000b4000c917a23 */ /* 0x000fe200000108a1 */
[----:B------:R-:W-:Y:S01]  /*10a20*/  LDSM.16.MT88.4 R20, [R188+0x900] ;  /* 0x00090000bc14783b */ /* 0x000fe20000004200 */
[----:B------:R-:W-:Y:S01]  /*10a30*/  MUFU.EX2 R160, R160 ;  /* 0x000000a000a07308 */ /* 0x000fe20000000800 */
[----:B------:R-:W-:-:S02]  /*10a40*/  FFMA.FTZ R164, R164, c[0x0][0x2d0], -R141 ;  /* 0x0000b400a4a47a23 */ /* 0x000fc4000001088d */
[----:B------:R-:W-:Y:S01]  /*10a50*/  LDSM.16.MT88.4 R12, [R134+0x2900] ;  /* 0x00290000860c783b */ /* 0x000fe20000004200 */
[--C-:B------:R-:W-:Y:S02]  /*10a60*/  FFMA.FTZ R163, R216, c[0x0][0x2d0], -R161.reuse ;  /* 0x0000b400d8a37a23 */ /* 0x100fe400000108a1 */
[--C-:B------:R-:W-:Y:S01]  /*10a70*/  FFMA.FTZ R168, R168, c[0x0][0x2d0], -R161.reuse ;  /* 0x0000b400a8a87a23 */ /* 0x100fe200000108a1 */
[----:B------:R-:W-:Y:S01]  /*10a80*/  LDSM.16.MT88.4 R24, [R143+0x900] ;  /* 0x000900008f18783b */ /* 0x000fe20000004200 */
[----:B------:R-:W1:Y:S01]  /*10a90*/  MUFU.EX2 R155, R155 ;  /* 0x0000009b009b7308 */ /* 0x000e620000000800 */
[----:B----4-:R-:W-:Y:S01]  /*10aa0*/  F2FP.PACK_AB R98, R149, R156 ;  /* 0x0000009c9562723e */ /* 0x010fe200000000ff */
[--C-:B------:R-:W-:Y:S02]  /*10ab0*/  FFMA.FTZ R165, R206, c[0x0][0x2d0], -R161.reuse ;  /* 0x0000b400cea57a23 */ /* 0x100fe400000108a1 */
[--C-:B--2---:R-:W-:Y:S02]  /*10ac0*/  FFMA.FTZ R3, R8, c[0x0][0x2d0], -R161.reuse ;  /* 0x0000b40008037a23 */ /* 0x104fe400000108a1 */
[----:B------:R-:W2:Y:S01]  /*10ad0*/  LDSM.16.MT88.4 R8, [R134+0x900] ;  /* 0x000900008608783b */ /* 0x000ea20000004200 */
[----:B------:R-:W-:Y:S01]  /*10ae0*/  FFMA.FTZ R170, R170, c[0x0][0x2d0], -R161 ;  /* 0x0000b400aaaa7a23 */ /* 0x000fe200000108a1 */
[----:B------:R-:W-:Y:S01]  /*10af0*/  MUFU.EX2 R153, R153 ;  /* 0x0000009900997308 */ /* 0x000fe20000000800 */
[----:B------:R-:W-:-:S02]  /*10b00*/  FFMA.FTZ R169, R176, c[0x0][0x2d0], -R141 ;  /* 0x0000b400b0a97a23 */ /* 0x000fc4000001088d */
[----:B------:R-:W-:Y:S02]  /*10b10*/  IMAD.IADD R176, R183, 0x1, R135 ;  /* 0x00000001b7b07824 */ /* 0x000fe400078e0287 */
[--C-:B------:R-:W-:Y:S02]  /*10b20*/  FFMA.FTZ R167, R186, c[0x0][0x2d0], -R141.reuse ;  /* 0x0000b400baa77a23 */ /* 0x100fe4000001088d */
[--C-:B------:R-:W-:Y:S01]  /*10b30*/  FFMA.FTZ R178, R178, c[0x0][0x2d0], -R141.reuse ;  /* 0x0000b400b2b27a23 */ /* 0x100fe2000001088d */
[----:B------:R-:W4:Y:S01]  /*10b40*/  MUFU.EX2 R150, R150 ;  /* 0x0000009600967308 */ /* 0x000f220000000800 */
[----:B-1----:R-:W-:Y:S01]  /*10b50*/  F2FP.PACK_AB R97, R155, R160 ;  /* 0x000000a09b61723e */ /* 0x002fe200000000ff */
[----:B------:R-:W-:Y:S02]  /*10b60*/  FFMA.FTZ R174, R174, c[0x0][0x2d0], -R141 ;  /* 0x0000b400aeae7a23 */ /* 0x000fe4000001088d */
[--C-:B------:R-:W-:Y:S02]  /*10b70*/  FFMA.FTZ R172, R172, c[0x0][0x2d0], -R161.reuse ;  /* 0x0000b400acac7a23 */ /* 0x100fe400000108a1 */
[----:B------:R-:W-:-:S02]  /*10b80*/  FFMA.FTZ R173, R142, c[0x0][0x2d0], -R161 ;  /* 0x0000b4008ead7a23 */ /* 0x000fc400000108a1 */
[----:B------:R-:W-:Y:S01]  /*10b90*/  MUFU.EX2 R154, R154 ;  /* 0x0000009a009a7308 */ /* 0x000fe20000000800 */
[--C-:B------:R-:W-:Y:S02]  /*10ba0*/  FFMA.FTZ R175, R140, c[0x0][0x2d0], -R161.reuse ;  /* 0x0000b4008caf7a23 */ /* 0x100fe400000108a1 */
[----:B------:R-:W-:Y:S02]  /*10bb0*/  FFMA.FTZ R206, R166, c[0x0][0x2d0], -R161 ;  /* 0x0000b400a6ce7a23 */ /* 0x000fe400000108a1 */
[----:B------:R-:W-:Y:S02]  /*10bc0*/  FADD.FTZ R151, R158, R151 ;  /* 0x000000979e977221 */ /* 0x000fe40000010000 */
[----:B------:R-:W-:Y:S01]  /*10bd0*/  FADD.FTZ R160, R160, R155 ;  /* 0x0000009ba0a07221 */ /* 0x000fe20000010000 */
[----:B----4-:R-:W-:Y:S01]  /*10be0*/  F2FP.PACK_AB R99, R150, R153 ;  /* 0x000000999663723e */ /* 0x010fe200000000ff */
[----:B------:R-:W1:Y:S01]  /*10bf0*/  MUFU.EX2 R147, R147 ;  /* 0x0000009300937308 */ /* 0x000e620000000800 */
        /* <DEDUP_REMOVED lines=48> */
[C---:B---3--:R-:W-:Y:S07]  /*10f00*/  HMMA.16816.F32 R92, R96.reuse, R4, RZ ;  /* 0x00000004605c723c */ /* 0x048fee00000018ff */
        /* <DEDUP_REMOVED lines=12> */
[----:B--2---:R-:W-:Y:S01]  /*10fd0*/  HMMA.16816.F32 R108, R4, R8, R108 ;  /* 0x00000008046c723c */ /* 0x004fe2000000186c */
        /* <DEDUP_REMOVED lines=35> */
[----:B------:R-:W3:Y:S04]  /*11210*/  LDSM.16.MT88.4 R12, [R143+0x3100] ;  /* 0x003100008f0c783b */ /* 0x000ee80000004200 */
[----:B------:R-:W-:Y:S02]  /*11220*/  LDSM.16.MT88.4 R140, [R176+0x3900] ;  /* 0x00390000b08c783b */ /* 0x000fe40000004200 */
        /* <DEDUP_REMOVED lines=102> */
[----:B------:R-:W-:Y:S02]  /*11890*/  SHF.L.U64.HI R10, R212, 0x1, R209 ;  /* 0x00000001d40a7819 */ /* 0x000fe400000102d1 */
[----:B------:R-:W-:Y:S01]  /*118a0*/  IADD3 R14, -R210, 0x10, RZ ;  /* 0x00000010d20e7810 */ /* 0x000fe20007ffe1ff */
        /* <DEDUP_REMOVED lines=8> */
[----:B-1----:R-:W-:Y:S01]  /*11930*/  SEL R8, RZ, 0x10, P5 ;  /* 0x00000010ff087807 */ /* 0x002fe20002800000 */
[----:B------:R-:W-:Y:S02]  /*11940*/  IMAD.SHL.U32 R9, R212, 0x2, RZ ;  /* 0x00000002d4097824 */ /* 0x000fe400078e00ff */
[----:B------:R-:W-:Y:S01]  /*11950*/  IMAD.SHL.U32 R3, R207, 0x2, RZ ;  /* 0x00000002cf037824 */ /* 0x000fe200078e00ff */
[----:B------:R-:W-:-:S04]  /*11960*/  IADD3 R18, -R8, 0x10, RZ ;  /* 0x0000001008127810 */ /* 0x000fc80007ffe1ff */
[----:B------:R-:W-:Y:S02]  /*11970*/  LOP3.LUT R18, R18, 0xf, RZ, 0xc0, !PT ;  /* 0x0000000f12127812 */ /* 0x000fe400078ec0ff */
[----:B--2---:R-:W-:Y:S01]  /*11980*/  SHF.R.S32.HI R6, RZ, 0x1f, R197 ;  /* 0x0000001fff067819 */ /* 0x004fe200000114c5 */
[----:B------:R-:W-:-:S04]  /*11990*/  IMAD.WIDE.U32 R4, R197, c[0x0][0x1f0], R4 ;  /* 0x00007c00c5047a25 */ /* 0x000fc800078e0004 */
[----:B------:R-:W-:Y:S01]  /*119a0*/  IMAD R6, R6, c[0x0][0x1f0], RZ ;  /* 0x00007c0006067a24 */ /* 0x000fe200078e02ff */
[----:B------:R-:W-:-:S03]  /*119b0*/  IADD3 R4, P0, R202, R4, RZ ;  /* 0x00000004ca047210 */ /* 0x000fc60007f1e0ff */
[----:B------:R-:W-:-:S05]  /*119c0*/  IMAD R6, R197, c[0x0][0x1f4], R6 ;  /* 0x00007d00c5067a24 */ /* 0x000fca00078e0206 */
[----:B------:R-:W-:Y:S01]  /*119d0*/  IADD3.X R11, R193, R5, R6, P0, !PT ;  /* 0x00000005c10b7210 */ /* 0x000fe200007fe406 */
[----:B------:R-:W-:Y:S01]  /*119e0*/  IMAD.SHL.U32 R6, R208, 0x2, RZ ;  /* 0x00000002d0067824 */ /* 0x000fe200078e00ff */
        /* <DEDUP_REMOVED lines=32> */
.L_x_1467:
[----:B------:R-:W-:Y:S01]  /*11bf0*/  ULDC.64 UR4, c[0x0][0x2c8] ;  /* 0x0000b20000047ab9 */ /* 0x000fe20000000a00 */
[----:B------:R-:W0:Y:S01]  /*11c00*/  LDGDEPBAR ;  /* 0x00000000000079af */ /* 0x000e220000000000 */
[----:B------:R-:W-:-:S04]  /*11c10*/  UIMAD.WIDE.U32 UR6, UR13, UR4, URZ ;  /* 0x000000040d0672a5 */ /* 0x000fc8000f8e003f */
[----:B------:R-:W-:-:S03]  /*11c20*/  @UP2 USHF.R.U32.HI UR13, URZ, UR5, UR7 ;  /* 0x000000053f0d2299 */ /* 0x000fc60008011607 */
[----:B------:R-:W-:Y:S02]  /*11c30*/  UMOV UR6, URZ ;  /* 0x0000003f00067c82 */ /* 0x000fe40008000000 */
[----:B------:R-:W-:Y:S02]  /*11c40*/  UIADD3 UR13, UR13, UR9, -UR12 ;  /* 0x000000090d0d7290 */ /* 0x000fe4000fffe80c */
[----:B------:R-:W-:Y:S02]  /*11c50*/  UMOV UR5, 0x1 ;  /* 0x0000000100057882 */ /* 0x000fe40000000000 */
[----:B------:R-:W-:-:S04]  /*11c60*/  USHF.R.S32.HI UR4, URZ, 0x1f, UR13 ;  /* 0x0000001f3f047899 */ /* 0x000fc8000801140d */
[----:B------:R-:W-:Y:S02]  /*11c70*/  ULEA.HI UR4, UR4, UR13, URZ, 0x6 ;  /* 0x0000000d04047291 */ /* 0x000fe4000f8f303f */
[----:B------:R-:W-:Y:S02]  /*11c80*/  UIADD3 UR13, UR15, -0x2, URZ ;  /* 0xfffffffe0f0d7890 */ /* 0x000fe4000fffe03f */
        /* <DEDUP_REMOVED lines=10> */
[----:B------:R-:W-:Y:S01]  /*11d30*/  IMAD.SHL.U32 R215, R207, 0x2, RZ ;  /* 0x00000002cfd77824 */ /* 0x000fe200078e00ff */
[----:B-1----:R-:W-:Y:S01]  /*11d40*/  MOV R3, R2 ;  /* 0x0000000200037202 */ /* 0x002fe20000000f00 */
[----:B------:R-:W-:Y:S01]  /*11d50*/  UMOV UR6, URZ ;  /* 0x0000003f00067c82 */ /* 0x000fe20008000000 */
[----:B------:R-:W-:Y:S01]  /*11d60*/  SEL R182, R182, 0xffffffe0, !P1 ;  /* 0xffffffe0b6b67807 */ /* 0x000fe20004800000 */
[----:B------:R-:W-:Y:S01]  /*11d70*/  UMOV UR5, 0x1 ;  /* 0x0000000100057882 */ /* 0x000fe20000000000 */
[----:B------:R-:W-:Y:S02]  /*11d80*/  IADD3 R186, R185, 0xc100, RZ ;  /* 0x0000c100b9ba7810 */ /* 0x000fe40007ffe0ff */
[----:B------:R-:W-:-:S02]  /*11d90*/  IADD3 R133, R184, R183, RZ ;  /* 0x000000b7b8857210 */ /* 0x000fc40007ffe0ff */
.L_x_1471:
        /* <DEDUP_REMOVED lines=8> */
[----:B-1----:R1:W2:Y:S04]  /*11e20*/  LDSM.16.M88.4 R140, [R0+0xc100] ;  /* 0x00c10000008c783b */ /* 0x0022a80000000200 */
[----:B------:R1:W3:Y:S04]  /*11e30*/  LDSM.16.M88.4 R144, [R0+0xc900] ;  /* 0x00c900000090783b */ /* 0x0002e80000000200 */
        /* <DEDUP_REMOVED lines=12> */
[----:B------:R-:W-:Y:S01]  /*11f00*/  SHF.L.U64.HI R6, R212, 0x1, R209 ;  /* 0x00000001d4067819 */ /* 0x000fe200000102d1 */
[----:B------:R-:W-:Y:S02]  /*11f10*/  IMAD R5, R5, c[0x0][0x208], RZ ;  /* 0x0000820005057a24 */ /* 0x000fe400078e02ff */
[----:B------:R-:W-:Y:S02]  /*11f20*/  IMAD R7, R7, c[0x0][0x218], RZ ;  /* 0x0000860007077a24 */ /* 0x000fe400078e02ff */
[----:B------:R-:W-:Y:S02]  /*11f30*/  IMAD R5, R198, c[0x0][0x20c], R5 ;  /* 0x00008300c6057a24 */ /* 0x000fe400078e0205 */
[----:B------:R-:W-:Y:S02]  /*11f40*/  IMAD R7, R197, c[0x0][0x21c], R7 ;  /* 0x00008700c5077a24 */ /* 0x000fe400078e0207 */
[----:B------:R-:W-:Y:S02]  /*11f50*/  IMAD.IADD R9, R9, 0x1, R5 ;  /* 0x0000000109097824 */ /* 0x000fe400078e0205 */
[----:B------:R-:W-:Y:S02]  /*11f60*/  IMAD R5, R190, c[0x0][0x210], RZ ;  /* 0x00008400be057a24 */ /* 0x000fe400078e02ff */
[----:B------:R-:W-:Y:S04]  /*11f70*/  IMAD.WIDE.U32 R8, R197, c[0x0][0x218], R8 ;  /* 0x00008600c5087a25 */ /* 0x000fe800078e0008 */
[----:B------:R-:W-:Y:S01]  /*11f80*/  IMAD.SHL.U32 R2, R208, 0x2, RZ ;  /* 0x00000002d0027824 */ /* 0x000fe200078e00ff */
[----:B------:R-:W-:Y:S02]  /*11f90*/  IADD3 R5, P0, R5, R8, RZ ;  /* 0x0000000805057210 */ /* 0x000fe40007f1e0ff */
[----:B------:R-:W-:Y:S02]  /*11fa0*/  IADD3 R8, -R210, 0x10, RZ ;  /* 0x00000010d2087810 */ /* 0x000fe40007ffe1ff */
[----:B-1----:R-:W-:Y:S01]  /*11fb0*/  IADD3.X R0, R192, R9, R7, P0, !PT ;  /* 0x00000009c0007210 */ /* 0x002fe200007fe407 */
[----:B------:R-:W-:Y:S01]  /*11fc0*/  IMAD.SHL.U32 R7, R212, 0x2, RZ ;  /* 0x00000002d4077824 */ /* 0x000fe200078e00ff */
[C---:B------:R-:W-:Y:S02]  /*11fd0*/  LEA R4, P0, R5.reuse, c[0x0][0x1f8], 0x1 ;  /* 0x00007e0005047a11 */ /* 0x040fe400078008ff */
[----:B------:R-:W-:Y:S02]  /*11fe0*/  LOP3.LUT R8, R8, 0xf, RZ, 0xc0, !PT ;  /* 0x0000000f08087812 */ /* 0x000fe400078ec0ff */
[----:B------:R-:W-:Y:S01]  /*11ff0*/  LEA.HI.X R18, R5, c[0x0][0x1fc], R0, 0x1, P0 ;  /* 0x00007f0005127a11 */ /* 0x000fe200000f0c00 */
[----:B------:R-:W1:Y:S01]  /*12000*/  SHFL.IDX PT, R10, R4, 0x1, 0x181f ;  /* 0x00381f00040a7f89 */ /* 0x000e6200000e0000 */
[----:B------:R-:W-:Y:S02]  /*12010*/  SEL R5, RZ, 0x10, P5 ;  /* 0x00000010ff057807 */ /* 0x000fe40002800000 */
[----:B------:R-:W-:Y:S01]  /*12020*/  SEL R0, RZ, 0x10, P4 ;  /* 0x00000010ff007807 */ /* 0x000fe20002000000 */
[----:B------:R-:W5:Y:S01]  /*12030*/  SHFL.IDX PT, R11, R18, 0x1, 0x181f ;  /* 0x00381f00120b7f89 */ /* 0x000f6200000e0000 */
[C---:B------:R-:W-:Y:S02]  /*12040*/  IADD3 R14, -R5.reuse, 0x10, RZ ;  /* 0x00000010050e7810 */ /* 0x040fe40007ffe1ff */
[----:B------:R-:W-:Y:S01]  /*12050*/  ISETP.NE.U32.AND P2, PT, R5, RZ, PT ;  /* 0x000000ff0500720c */ /* 0x000fe20003f45070 */
[----:B------:R4:W3:Y:S01]  /*12060*/  SHFL.IDX PT, R12, R4, RZ, 0x181f ;  /* 0x00181fff040c7589 */ /* 0x0008e200000e0000 */
[----:B------:R-:W-:Y:S02]  /*12070*/  LOP3.LUT R14, R14, 0xf, RZ, 0xc0, !PT ;  /* 0x0000000f0e0e7812 */ /* 0x000fe400078ec0ff */
[----:B------:R-:W-:Y:S01]  /*12080*/  IADD3 R9, -R0, 0x10, RZ ;  /* 0x0000001000097810 */ /* 0x000fe20007ffe1ff */
[----:B------:R2:W2:Y:S03]  /*12090*/  SHFL.IDX PT, R13, R18, RZ, 0x181f ;  /* 0x00181fff120d7589 */ /* 0x0004a600000e0000 */
[----:B------:R-:W-:Y:S02]  /*120a0*/  LOP3.LUT R9, R9, 0xf, RZ, 0xc0, !PT ;  /* 0x0000000f09097812 */ /* 0x000fe400078ec0ff */
[----:B----4-:R-:W-:Y:S02]  /*120b0*/  SHF.L.U64.HI R4, R208, 0x1, R211 ;  /* 0x00000001d0047819 */ /* 0x010fe400000102d3 */
[-C--:B-1----:R-:W-:Y:S04]  /*120c0*/  IADD3 R14, P1, P0, R14, R10.reuse, R7 ;  /* 0x0000000a0e0e7210 */ /* 0x082fe8000783e007 */
[-C--:B-----5:R-:W-:Y:S02]  /*120d0*/  IADD3.X R15, RZ, R11.reuse, R6, P1, P0 ;  /* 0x0000000bff0f7210 */ /* 0x0a0fe40000fe0406 */
[-C--:B------:R-:W-:Y:S04]  /*120e0*/  IADD3 R16, P1, P0, R9, R10.reuse, R2 ;  /* 0x0000000a09107210 */ /* 0x080fe8000783e002 */
[-C--:B------:R-:W-:Y:S02]  /*120f0*/  IADD3.X R17, RZ, R11.reuse, R4, P1, P0 ;  /* 0x0000000bff117210 */ /* 0x080fe40000fe0404 */
[----:B------:R-:W-:Y:S04]  /*12100*/  IADD3 R8, P1, P0, R8, R10, R215 ;  /* 0x0000000a08087210 */ /* 0x000fe8000783e0d7 */
[----:B------:R-:W-:Y:S02]  /*12110*/  IADD3.X R9, RZ, R11, R216, P1, P0 ;  /* 0x0000000bff097210 */ /* 0x000fe40000fe04d8 */
[C---:B---3--:R-:W-:Y:S01]  /*12120*/  IADD3 R10, P1, R12.reuse, R7, RZ ;  /* 0x000000070c0a7210 */ /* 0x048fe20007f3e0ff */
[----:B------:R-:W-:Y:S01]  /*12130*/  IMAD.U32 R7, RZ, RZ, UR6 ;  /* 0x00000006ff077e24 */ /* 0x000fe2000f8e00ff */
[----:B--2---:R-:W-:Y:S03]  /*12140*/  IADD3 R18, P0, R12, R2, RZ ;  /* 0x000000020c127210 */ /* 0x004fe60007f1e0ff */
[----:B------:R-:W-:Y:S01]  /*12150*/  IMAD.X R11, R13, 0x1, R6, P1 ;  /* 0x000000010d0b7824 */ /* 0x000fe200008e0606 */
[----:B------:R-:W-:Y:S01]  /*12160*/  ISETP.NE.U32.AND P1, PT, R0, RZ, PT ;  /* 0x000000ff0000720c */ /* 0x000fe20003f25070 */
[----:B------:R-:W-:Y:S02]  /*12170*/  IMAD R5, R7, 0x6000, R196 ;  /* 0x0000600007057824 */ /* 0x000fe400078e02c4 */
        /* <DEDUP_REMOVED lines=10> */
.L_x_1469:
[C---:B-12---:R-:W-:Y:S01]  /*12220*/  HMMA.16816.F32 R4, R136.reuse, R140, RZ ;  /* 0x0000008c8804723c */ /* 0x046fe200000018ff */
[----:B------:R-:W-:Y:S01]  /*12230*/  LDSM.16.M88.4 R172, [R184+0x4000] ;  /* 0x00400000b8ac783b */ /* 0x000fe20000000200 */
[----:B------:R-:W-:Y:S01]  /*12240*/  UIMAD UR4, UR5, 0x6000, URZ ;  /* 0x00006000050478a4 */ /* 0x000fe2000f8e023f */
[----:B------:R-:W-:Y:S01]  /*12250*/  PLOP3.LUT P1, PT, PT, PT, UP2, 0x80, 0x0 ;  /* 0x000000000000781c */ /* 0x000fe20003f2f028 */
[----:B------:R-:W-:Y:S01]  /*12260*/  USHF.L.U32 UR14, UR13, 0x6, URZ ;  /* 0x000000060d0e7899 */ /* 0x000fe2000800063f */
[CC--:B------:R-:W-:Y:S01]  /*12270*/  IADD3 R0, R187.reuse, R189.reuse, RZ ;  /* 0x000000bdbb007210 */ /* 0x0c0fe20007ffe0ff */
[----:B------:R-:W-:Y:S01]  /*12280*/  UISETP.GE.AND UP0, UPT, UR13, 0x2, UPT ;  /* 0x000000020d00788c */ /* 0x000fe2000bf06270 */
[----:B------:R-:W-:Y:S01]  /*12290*/  IADD3 R2, R187, R188, RZ ;  /* 0x000000bcbb027210 */ /* 0x000fe20007ffe0ff */
[C---:B------:R-:W-:Y:S01]  /*122a0*/  HMMA.16816.F32 R8, R136.reuse, R142, RZ ;  /* 0x0000008e8808723c */ /* 0x040fe200000018ff */
[----:B------:R-:W-:Y:S01]  /*122b0*/  LDSM.16.M88.4 R140, [R181] ;  /* 0x00000000b58c783b */ /* 0x000fe20000000200 */
[----:B------:R-:W-:Y:S01]  /*122c0*/  PLOP3.LUT P0, PT, PT, PT, UP2, 0x80, 0x0 ;  /* 0x000000000000781c */ /* 0x000fe20003f0f028 */
[----:B------:R-:W-:Y:S05]  /*122d0*/  UISETP.GE.AND UP1, UPT, UR6, 0x1, UPT ;  /* 0x000000010600788c */ /* 0x000fea000bf26270 */
[C---:B---3--:R-:W-:Y:S01]  /*122e0*/  HMMA.16816.F32 R12, R136.reuse, R144, RZ ;  /* 0x00000090880c723c */ /* 0x048fe200000018ff */
[----:B------:R-:W-:Y:S07]  /*122f0*/  LDSM.16.M88.4 R168, [R0+0x800] ;  /* 0x0008000000a8783b */ /* 0x000fee0000000200 */
[C---:B------:R-:W-:Y:S01]  /*12300*/  HMMA.16816.F32 R16, R136.reuse, R146, RZ ;  /* 0x000000928810723c */ /* 0x040fe200000018ff */
[----:B------:R-:W1:Y:S07]  /*12310*/  LDSM.16.M88.4 R144, [R0] ;  /* 0x000000000090783b */ /* 0x000e6e0000000200 */
[C---:B----4-:R-:W-:Y:S01]  /*12320*/  HMMA.16816.F32 R20, R136.reuse, R24, RZ ;  /* 0x000000188814723c */ /* 0x050fe200000018ff */
[----:B------:R-:W-:Y:S07]  /*12330*/  LDSM.16.M88.4 R176, [R189+0x2000] ;  /* 0x00200000bdb0783b */ /* 0x000fee0000000200 */
[C---:B------:R-:W-:Y:S01]  /*12340*/  HMMA.16816.F32 R24, R136.reuse, R26, RZ ;  /* 0x0000001a8818723c */ /* 0x040fe200000018ff */
[----:B------:R-:W0:Y:S07]  /*12350*/  LDGDEPBAR ;  /* 0x00000000000079af */ /* 0x000e2e0000000000 */
[C---:B------:R-:W-:Y:S08]  /*12360*/  HMMA.16816.F32 R28, R136.reuse, R32, RZ ;  /* 0x00000020881c723c */ /* 0x040ff000000018ff */
[----:B------:R-:W-:Y:S01]  /*12370*/  HMMA.16816.F32 R32, R136, R34, RZ ;  /* 0x000000228820723c */ /* 0x000fe200000018ff */
[----:B------:R-:W2:Y:S07]  /*12380*/  LDSM.16.M88.4 R136, [R0+0x1000] ;  /* 0x001000000088783b */ /* 0x000eae0000000200 */
        /* <DEDUP_REMOVED lines=8> */
[----:B------:R-:W4:Y:S07]  /*12410*/  LDSM.16.M88.4 R160, [R2] ;  /* 0x0000000002a0783b */ /* 0x000f2e0000000200 */
        /* <DEDUP_REMOVED lines=9> */
[----:B------:R-:W-:Y:S07]  /*124b0*/  LDSM.16.M88.4 R168, [R188+0x4000] ;  /* 0x00400000bca8783b */ /* 0x000fee0000000200 */
[C---:B--2---:R-:W-:Y:S08]  /*124c0*/  HMMA.16816.F32 R20, R140.reuse, R136, R20 ;  /* 0x000000888c14723c */ /* 0x044ff00000001814 */
[C---:B------:R-:W-:Y:S01]  /*124d0*/  HMMA.16816.F32 R24, R140.reuse, R138, R24 ;  /* 0x0000008a8c18723c */ /* 0x040fe20000001818 */
[----:B------:R-:W2:Y:S07]  /*124e0*/  LDSM.16.M88.4 R136, [R189+0x2800] ;  /* 0x00280000bd88783b */ /* 0x000eae0000000200 */
[C---:B---3--:R-:W-:Y:S08]  /*124f0*/  HMMA.16816.F32 R28, R140.reuse, R152, R28 ;  /* 0x000000988c1c723c */ /* 0x048ff0000000181c */
[----:B------:R-:W-:Y:S01]  /*12500*/  HMMA.16816.F32 R32, R140, R154, R32 ;  /* 0x0000009a8c20723c */ /* 0x000fe20000001820 */
[----:B------:R-:W3:Y:S07]  /*12510*/  LDSM.16.M88.4 R140, [R189+0x3000] ;  /* 0x00300000bd8c783b */ /* 0x000eee0000000200 */
[C---:B----4-:R-:W-:Y:S01]  /*12520*/  HMMA.16816.F32 R4, R156.reuse, R160, R4 ;  /* 0x000000a09c04723c */ /* 0x050fe20000001804 */
[----:B------:R-:W-:Y:S07]  /*12530*/  LDSM.16.M88.4 R152, [R188+0x2000] ;  /* 0x00200000bc98783b */ /* 0x000fee0000000200 */
[C---:B------:R-:W-:Y:S08]  /*12540*/  HMMA.16816.F32 R8, R156.reuse, R162, R8 ;  /* 0x000000a29c08723c */ /* 0x040ff00000001808 */
[C---:B-----5:R-:W-:Y:S08]  /*12550*/  HMMA.16816.F32 R12, R156.reuse, R148, R12 ;  /* 0x000000949c0c723c */ /* 0x060ff0000000180c */
[C---:B------:R-:W-:Y:S01]  /*12560*/  HMMA.16816.F32 R16, R156.reuse, R150, R16 ;  /* 0x000000969c10723c */ /* 0x040fe20000001810 */
[----:B------:R-:W4:Y:S07]  /*12570*/  LDSM.16.M88.4 R148, [R189+0x3800] ;  /* 0x00380000bd94783b */ /* 0x000f2e0000000200 */
[C---:B-1----:R-:W-:Y:S08]  /*12580*/  HMMA.16816.F32 R20, R156.reuse, R144, R20 ;  /* 0x000000909c14723c */ /* 0x042ff00000001814 */
[C---:B------:R-:W-:Y:S01]  /*12590*/  HMMA.16816.F32 R24, R156.reuse, R146, R24 ;  /* 0x000000929c18723c */ /* 0x040fe20000001818 */
[----:B------:R-:W1:Y:S07]  /*125a0*/  LDSM.16.M88.4 R144, [R133+0x4000] ;  /* 0x004000008590783b */ /* 0x000e6e0000000200 */
[C---:B------:R-:W-:Y:S08]  /*125b0*/  HMMA.16816.F32 R28, R156.reuse, R164, R28 ;  /* 0x000000a49c1c723c */ /* 0x040ff0000000181c */
[----:B------:R-:W-:Y:S08]  /*125c0*/  HMMA.16816.F32 R32, R156, R166, R32 ;  /* 0x000000a69c20723c */ /* 0x000ff00000001820 */
[C---:B------:R-:W-:Y:S07]  /*125d0*/  HMMA.16816.F32 R4, R172.reuse, R176, R4 ;  /* 0x000000b0ac04723c */ /* 0x040fee0000001804 */
[CC--:B------:R-:W-:Y:S01]  /*125e0*/  IADD3 R177, R182.reuse, R189.reuse, RZ ;  /* 0x000000bdb6b17210 */ /* 0x0c0fe20007ffe0ff */
[C---:B------:R-:W-:Y:S04]  /*125f0*/  HMMA.16816.F32 R8, R172.reuse, R178, R8 ;  /* 0x000000b2ac08723c */ /* 0x040fe80000001808 */
[----:B------:R-:W5:Y:S01]  /*12600*/  LDSM.16.M88.4 R156, [R177+0x2800] ;  /* 0x00280000b19c783b */ /* 0x000f620000000200 */
[----:B------:R-:W-:Y:S03]  /*12610*/  IADD3 R176, R182, R189, R187 ;  /* 0x000000bdb6b07210 */ /* 0x000fe60007ffe0bb */
[C---:B--2---:R-:W-:Y:S04]  /*12620*/  HMMA.16816.F32 R12, R172.reuse, R136, R12 ;  /* 0x00000088ac0c723c */ /* 0x044fe8000000180c */
[----:B------:R-:W2:Y:S04]  /*12630*/  LDSM.16.M88.4 R160, [R177+0x3000] ;  /* 0x00300000b1a0783b */ /* 0x000ea80000000200 */
[C---:B------:R-:W-:Y:S04]  /*12640*/  HMMA.16816.F32 R16, R172.reuse, R138, R16 ;  /* 0x0000008aac10723c */ /* 0x040fe80000001810 */
[----:B------:R-:W2:Y:S04]  /*12650*/  LDSM.16.M88.4 R164, [R177+0x3800] ;  /* 0x00380000b1a4783b */ /* 0x000ea80000000200 */
[C---:B---3--:R-:W-:Y:S04]  /*12660*/  HMMA.16816.F32 R20, R172.reuse, R140, R20 ;  /* 0x0000008cac14723c */ /* 0x048fe80000001814 */
[----:B------:R-:W-:Y:S04]  /*12670*/  LDSM.16.M88.4 R136, [R181+0x4000] ;  /* 0x00400000b588783b */ /* 0x000fe80000000200 */
[C---:B------:R-:W-:Y:S04]  /*12680*/  HMMA.16816.F32 R24, R172.reuse, R142, R24 ;  /* 0x0000008eac18723c */ /* 0x040fe80000001818 */
[----:B------:R-:W3:Y:S04]  /*12690*/  LDSM.16.M88.4 R140, [R0+0x2000] ;  /* 0x00200000008c783b */ /* 0x000ee80000000200 */
[C---:B----4-:R-:W-:Y:S08]  /*126a0*/  HMMA.16816.F32 R28, R172.reuse, R148, R28 ;  /* 0x00000094ac1c723c */ /* 0x050ff0000000181c */
[----:B------:R-:W-:Y:S01]  /*126b0*/  HMMA.16816.F32 R32, R172, R150, R32 ;  /* 0x00000096ac20723c */ /* 0x000fe20000001820 */
[----:B------:R-:W4:Y:S07]  /*126c0*/  LDSM.16.M88.4 R148, [R0+0x2800] ;  /* 0x002800000094783b */ /* 0x000f2e0000000200 */
        /* <DEDUP_REMOVED lines=10> */
[C---:B------:R-:W-:Y:S08]  /*12770*/  HMMA.16816.F32 R28, R144.reuse, R164, R28 ;  /* 0x000000a4901c723c */ /* 0x040ff0000000181c */
[----:B------:R-:W-:Y:S01]  /*12780*/  HMMA.16816.F32 R32, R144, R166, R32 ;  /* 0x000000a69020723c */ /* 0x000fe20000001820 */
[----:B------:R-:W2:Y:S07]  /*12790*/  LDSM.16.M88.4 R144, [R0+0x3800] ;  /* 0x003800000090783b */ /* 0x000eae0000000200 */
[C---:B---3--:R-:W-:Y:S01]  /*127a0*/  HMMA.16816.F32 R4, R136.reuse, R140, R4 ;  /* 0x0000008c8804723c */ /* 0x048fe20000001804 */
[----:B------:R-:W-:Y:S07]  /*127b0*/  LDSM.16.M88.4 R164, [R176+0x3000] ;  /* 0x00300000b0a4783b */ /* 0x000fee0000000200 */
[C---:B------:R-:W-:Y:S01]  /*127c0*/  HMMA.16816.F32 R8, R136.reuse, R142, R8 ;  /* 0x0000008e8808723c */ /* 0x040fe20000001808 */
[----:B------:R-:W3:Y:S07]  /*127d0*/  LDSM.16.M88.4 R140, [R176+0x2800] ;  /* 0x00280000b08c783b */ /* 0x000eee0000000200 */
[C---:B----4-:R-:W-:Y:S08]  /*127e0*/  HMMA.16816.F32 R12, R136.reuse, R148, R12 ;  /* 0x00000094880c723c */ /* 0x050ff0000000180c */
        /* <DEDUP_REMOVED lines=35> */
[----:B------:R5:W1:Y:S07]  /*12a20*/  LDSM.16.M88.4 R140, [R0+0x5800] ;  /* 0x00580000008c783b */ /* 0x000a6e0000000200 */
[C---:B------:R-:W-:Y:S08]  /*12a30*/  HMMA.16816.F32 R8, R164.reuse, R170, R8 ;  /* 0x000000aaa408723c */ /* 0x040ff00000001808 */
[C---:B------:R-:W-:Y:S08]  /*12a40*/  HMMA.16816.F32 R12, R164.reuse, R172, R12 ;  /* 0x000000aca40c723c */ /* 0x040ff0000000180c */
[C---:B------:R-:W-:Y:S04]  /*12a50*/  HMMA.16816.F32 R16, R164.reuse, R174, R16 ;  /* 0x000000aea410723c */ /* 0x040fe80000001810 */
[----:B-----5:R-:W-:Y:S04]  /*12a60*/  MOV R0, R213 ;  /* 0x000000d500007202 */ /* 0x020fe80000000f00 */
[C---:B----4-:R-:W-:Y:S08]  /*12a70*/  HMMA.16816.F32 R20, R164.reuse, R148, R20 ;  /* 0x00000094a414723c */ /* 0x050ff00000001814 */
[C---:B------:R-:W-:Y:S01]  /*12a80*/  HMMA.16816.F32 R24, R164.reuse, R150, R24 ;  /* 0x00000096a418723c */ /* 0x040fe20000001818 */
[----:B------:R4:W-:Y:S07]  /*12a90*/  LDSM.16.M88.4 R148, [R2+0x4000] ;  /* 0x004000000294783b */ /* 0x0009ee0000000200 */
[C---:B-1----:R-:W-:Y:S08]  /*12aa0*/  HMMA.16816.F32 R28, R164.reuse, R144, R28 ;  /* 0x00000090a41c723c */ /* 0x042ff0000000181c */
[----:B------:R-:W-:Y:S01]  /*12ab0*/  HMMA.16816.F32 R32, R164, R146, R32 ;  /* 0x00000092a420723c */ /* 0x000fe20000001820 */
[----:B------:R-:W1:Y:S07]  /*12ac0*/  LDSM.16.M88.4 R144, [R180+0x8000] ;  /* 0x00800000b490783b */ /* 0x000e6e0000000200 */
[C---:B------:R-:W-:Y:S05]  /*12ad0*/  HMMA.16816.F32 R4, R152.reuse, R156, R4 ;  /* 0x0000009c9804723c */ /* 0x040fea0000001804 */
[----:B----4-:R-:W-:Y:S03]  /*12ae0*/  @P1 IMAD.HI.U32 R2, R213, c[0x0][0x2c8], RZ ;  /* 0x0000b200d5021a27 */ /* 0x010fe600078e00ff */
[C---:B------:R-:W-:Y:S04]  /*12af0*/  HMMA.16816.F32 R8, R152.reuse, R158, R8 ;  /* 0x0000009e9808723c */ /* 0x040fe80000001808 */
[----:B------:R-:W-:Y:S04]  /*12b00*/  @P0 SHF.R.U32.HI R0, RZ, c[0x0][0x2cc], R2 ;  /* 0x0000b300ff000a19 */ /* 0x000fe80000011602 */
[C---:B--2---:R-:W-:Y:S01]  /*12b10*/  HMMA.16816.F32 R12, R152.reuse, R160, R12 ;  /* 0x000000a0980c723c */ /* 0x044fe2000000180c */
[----:B------:R-:W-:Y:S07]  /*12b20*/  SHFL.IDX PT, R2, R0, RZ, 0x1c1f ;  /* 0x001c1fff00027589 */ /* 0x000fee00000e0000 */
[C---:B------:R-:W-:Y:S08]  /*12b30*/  HMMA.16816.F32 R16, R152.reuse, R162, R16 ;  /* 0x000000a29810723c */ /* 0x040ff00000001810 */
[C---:B---3--:R-:W-:Y:S08]  /*12b40*/  HMMA.16816.F32 R20, R152.reuse, R136, R20 ;  /* 0x000000889814723c */ /* 0x048ff00000001814 */
[C---:B------:R-:W-:Y:S01]  /*12b50*/  HMMA.16816.F32 R24, R152.reuse, R138, R24 ;  /* 0x0000008a9818723c */ /* 0x040fe20000001818 */
[----:B------:R-:W2:Y:S07]  /*12b60*/  LDSM.16.M88.4 R136, [R176+0x4800] ;  /* 0x00480000b088783b */ /* 0x000eae0000000200 */
[C---:B------:R-:W-:Y:S08]  /*12b70*/  HMMA.16816.F32 R28, R152.reuse, R140, R28 ;  /* 0x0000008c981c723c */ /* 0x040ff0000000181c */
[----:B------:R-:W-:Y:S01]  /*12b80*/  HMMA.16816.F32 R32, R152, R142, R32 ;  /* 0x0000008e9820723c */ /* 0x000fe20000001820 */
[----:B------:R-:W-:Y:S06]  /*12b90*/  LDSM.16.M88.4 R140, [R176+0x5000] ;  /* 0x00500000b08c783b */ /* 0x000fec0000000200 */
[----:B------:R-:W-:Y:S01]  /*12ba0*/  MOV R153, UR12 ;  /* 0x0000000c00997c02 */ /* 0x000fe20008000f00 */
[C---:B-1----:R-:W-:Y:S01]  /*12bb0*/  HMMA.16816.F32 R4, R144.reuse, R148, R4 ;  /* 0x000000949004723c */ /* 0x042fe20000001804 */
[----:B------:R-:W1:Y:S06]  /*12bc0*/  SHFL.IDX PT, R152, R0, 0x1, 0x1c1f ;  /* 0x003c1f0000987f89 */ /* 0x000e6c00000e0000 */
[----:B------:R-:W-:Y:S01]  /*12bd0*/  MOV R149, UR14 ;  /* 0x0000000e00957c02 */ /* 0x000fe20008000f00 */
[C---:B------:R-:W-:Y:S01]  /*12be0*/  HMMA.16816.F32 R8, R144.reuse, R150, R8 ;  /* 0x000000969008723c */ /* 0x040fe20000001808 */
[----:B------:R-:W-:Y:S03]  /*12bf0*/  UIADD3 UR14, UR6, 0x1, URZ ;  /* 0x00000001060e7890 */ /* 0x000fe6000fffe03f */
[----:B------:R-:W-:Y:S01]  /*12c00*/  IADD3 R148, -R214, 0x1, -R149 ;  /* 0x00000001d6947810 */ /* 0x000fe20007ffe995 */
[----:B------:R-:W-:Y:S03]  /*12c10*/  USEL UR6, UR14, URZ, !UP1 ;  /* 0x0000003f0e067287 */ /* 0x000fe6000c800000 */
[----:B------:R-:W-:Y:S01]  /*12c20*/  IADD3 R153, -R153, UR9, R148 ;  /* 0x0000000999997c10 */ /* 0x000fe2000fffe194 */
[C---:B--2---:R-:W-:Y:S01]  /*12c30*/  HMMA.16816.F32 R12, R144.reuse, R136, R12 ;  /* 0x00000088900c723c */ /* 0x044fe2000000180c */
[----:B------:R-:W2:Y:S01]  /*12c40*/  LDSM.16.M88.4 R148, [R176+0x5800] ;  /* 0x00580000b094783b */ /* 0x000ea20000000200 */
[----:B------:R-:W-:Y:S04]  /*12c50*/  DEPBAR.LE SB0, 0x2 ;  /* 0x000080800000791a */ /* 0x000fe80000000000 */
[C---:B------:R-:W-:Y:S02]  /*12c60*/  IADD3 R2, R153.reuse, R2, RZ ;  /* 0x0000000299027210 */ /* 0x040fe40007ffe0ff */
[C---:B------:R-:W-:Y:S01]  /*12c70*/  HMMA.16816.F32 R16, R144.reuse, R138, R16 ;  /* 0x0000008a9010723c */ /* 0x040fe20000001810 */
[----:B------:R-:W-:Y:S04]  /*12c80*/  BAR.SYNC.DEFER_BLOCKING 0x0 ;  /* 0x0000000000007b1d */ /* 0x000fe80000010000 */
[----:B------:R-:W-:Y:S02]  /*12c90*/  ISETP.GT.AND P0, PT, R2, RZ, PT ;  /* 0x000000ff0200720c */ /* 0x000fe40003f04270 */
[----:B-1----:R-:W-:Y:S01]  /*12ca0*/  IADD3 R0, R153, R152, RZ ;  /* 0x0000009899007210 */ /* 0x002fe20007ffe0ff */
[C---:B------:R-:W-:Y:S03]  /*12cb0*/  HMMA.16816.F32 R20, R144.reuse, R140, R20 ;  /* 0x0000008c9014723c */ /* 0x040fe60000001814 */
[----:B------:R-:W-:Y:S02]  /*12cc0*/  ISETP.GT.AND P1, PT, R0, RZ, PT ;  /* 0x000000ff0000720c */ /* 0x000fe40003f24270 */
[----:B------:R-:W-:Y:S02]  /*12cd0*/  FSEL R166, R4, -INF , P0 ;  /* 0xff80000004a67808 */ /* 0x000fe40000000000 */
[----:B------:R-:W-:Y:S01]  /*12ce0*/  ISETP.GT.AND P0, PT, R0, 0x1, PT ;  /* 0x000000010000780c */ /* 0x000fe20003f04270 */
[C---:B------:R-:W-:Y:S03]  /*12cf0*/  HMMA.16816.F32 R24, R144.reuse, R142, R24 ;  /* 0x0000008e9018723c */ /* 0x040fe60000001818 */
[C---:B------:R-:W-:Y:S02]  /*12d00*/  ISETP.GT.AND P2, PT, R2.reuse, 0x1, PT ;  /* 0x000000010200780c */ /* 0x040fe40003f44270 */
[----:B------:R-:W-:Y:S02]  /*12d10*/  FSEL R165, R7, -INF , P0 ;  /* 0xff80000007a57808 */ /* 0x000fe40000000000 */
[----:B------:R-:W-:Y:S01]  /*12d20*/  ISETP.GT.AND P0, PT, R2, 0x9, PT ;  /* 0x000000090200780c */ /* 0x000fe20003f04270 */
[----:B------:R-:W-:Y:S04]  /*12d30*/  LDSM.16.MT88.4 R140, [R134+UR4+0x2900] ;  /* 0x00290004868c783b */ /* 0x000fe80008004200 */
[----:B------:R-:W-:Y:S02]  /*12d40*/  FSEL R168, R9, -INF , P0 ;  /* 0xff80000009a87808 */ /* 0x000fe40000000000 */
[----:B------:R-:W-:Y:S02]  /*12d50*/  ISETP.GT.AND P0, PT, R0, 0x9, PT ;  /* 0x000000090000780c */ /* 0x000fe40003f04270 */
[----:B------:R-:W-:Y:S01]  /*12d60*/  FSEL R167, R6, -INF , P1 ;  /* 0xff80000006a77808 */ /* 0x000fe20000800000 */
[C---:B--2---:R-:W-:Y:S03]  /*12d70*/  HMMA.16816.F32 R28, R144.reuse, R148, R28 ;  /* 0x00000094901c723c */ /* 0x044fe6000000181c */
[----:B------:R-:W-:Y:S02]  /*12d80*/  FSEL R175, R11, -INF , P0 ;  /* 0xff8000000baf7808 */ /* 0x000fe40000000000 */
[C---:B------:R-:W-:Y:S02]  /*12d90*/  ISETP.GT.AND P0, PT, R2.reuse, 0x11, PT ;  /* 0x000000110200780c */ /* 0x040fe40003f04270 */
[----:B------:R-:W-:Y:S01]  /*12da0*/  ISETP.GT.AND P1, PT, R2, 0x8, PT ;  /* 0x000000080200780c */ /* 0x000fe20003f24270 */
[----:B------:R-:W-:Y:S04]  /*12db0*/  HMMA.16816.F32 R32, R144, R150, R32 ;  /* 0x000000969020723c */ /* 0x000fe80000001820 */
[----:B------:R-:W-:Y:S02]  /*12dc0*/  FSEL R176, R13, -INF , P0 ;  /* 0xff8000000db07808 */ /* 0x000fe40000000000 */
[----:B------:R-:W-:Y:S02]  /*12dd0*/  ISETP.GT.AND P0, PT, R0, 0x11, PT ;  /* 0x000000110000780c */ /* 0x000fe40003f04270 */
[----:B------:R-:W-:Y:S02]  /*12de0*/  FSEL R164, R5, -INF , P2 ;  /* 0xff80000005a47808 */ /* 0x000fe40001000000 */
[C---:B------:R-:W-:Y:S02]  /*12df0*/  ISETP.GT.AND P2, PT, R2.reuse, 0x19, PT ;  /* 0x000000190200780c */ /* 0x040fe40003f44270 */
[----:B------:R-:W-:Y:S02]  /*12e00*/  FSEL R177, R15, -INF , P0 ;  /* 0xff8000000fb17808 */ /* 0x000fe40000000000 */
[----:B------:R-:W-:Y:S02]  /*12e10*/  ISETP.GT.AND P0, PT, R2, 0x18, PT ;  /* 0x000000180200780c */ /* 0x000fe40003f04270 */
[----:B------:R-:W-:Y:S02]  /*12e20*/  FMNMX.FTZ R153, R166, R3, !PT ;  /* 0x00000003a6997209 */ /* 0x000fe40007810000 */
[----:B------:R-:W-:Y:S02]  /*12e30*/  FSEL R178, R16, -INF , P0 ;  /* 0xff80000010b27808 */ /* 0x000fe40000000000 */
[----:B------:R-:W-:Y:S02]  /*12e40*/  ISETP.GT.AND P0, PT, R0, 0x19, PT ;  /* 0x000000190000780c */ /* 0x000fe40003f04270 */
[----:B------:R-:W-:Y:S02]  /*12e50*/  FSEL R170, R8, -INF , P1 ;  /* 0xff80000008aa7808 */ /* 0x000fe40000800000 */
[----:B------:R-:W-:Y:S02]  /*12e60*/  FSEL R189, R19, -INF , P0 ;  /* 0xff80000013bd7808 */ /* 0x000fe40000000000 */
[----:B------:R-:W-:Y:S02]  /*12e70*/  ISETP.GT.AND P0, PT, R2, 0x20, PT ;  /* 0x000000200200780c */ /* 0x000fe40003f04270 */
        /* <DEDUP_REMOVED lines=14> */
[----:B------:R-:W-:Y:S02]  /*12f60*/  FMNMX.FTZ R149, R174, R149, !PT ;  /* 0x00000095ae957209 */ /* 0x000fe40007810000 */
[----:B------:R-:W-:Y:S02]  /*12f70*/  ISETP.GT.AND P1, PT, R0, 0x18, PT ;  /* 0x000000180000780c */ /* 0x000fe40003f24270 */
[----:B------:R-:W-:Y:S02]  /*12f80*/  FMNMX.FTZ R20, R179, R20, !PT ;  /* 0x00000014b3147209 */ /* 0x000fe40007810000 */
[----:B------:R-:W-:Y:S02]  /*12f90*/  FSEL R188, R17, -INF , P2 ;  /* 0xff80000011bc7808 */ /* 0x000fe40001000000 */
[----:B------:R-:W-:Y:S02]  /*12fa0*/  ISETP.GT.AND P2, PT, R2, 0x21, PT ;  /* 0x000000210200780c */ /* 0x000fe40003f44270 */
[----:B------:R-:W-:Y:S02]  /*12fb0*/  FMNMX.FTZ R149, R176, R149, !PT ;  /* 0x00000095b0957209 */ /* 0x000fe40007810000 */
[----:B------:R-:W-:Y:S02]  /*12fc0*/  FSEL R219, R18, -INF , P1 ;  /* 0xff80000012db7808 */ /* 0x000fe40000800000 */
[C---:B------:R-:W-:Y:S02]  /*12fd0*/  ISETP.GT.AND P1, PT, R0.reuse, 0x20, PT ;  /* 0x000000200000780c */ /* 0x040fe40003f24270 */
        /* <DEDUP_REMOVED lines=19> */
[----:B------:R-:W-:Y:S02]  /*13110*/  ISETP.GT.AND P1, PT, R0, 0x28, PT ;  /* 0x000000280000780c */ /* 0x000fe40003f24270 */
[----:B------:R-:W-:Y:S02]  /*13120*/  FMNMX.FTZ R20, R217, R20, !PT ;  /* 0x00000014d9147209 */ /* 0x000fe40007810000 */
[----:B------:R-:W-:Y:S02]  /*13130*/  FMNMX.FTZ R21, R162, R21, !PT ;  /* 0x00000015a2157209 */ /* 0x000fe40007810000 */
[----:B------:R-:W-:Y:S02]  /*13140*/  FSEL R152, R32, -INF , P0 ;  /* 0xff80000020987808 */ /* 0x000fe40000000000 */
        /* <DEDUP_REMOVED lines=13> */
[----:B------:R-:W-:Y:S01]  /*13220*/  FMNMX.FTZ R20, R157, R20, !PT ;  /* 0x000000149d147209 */ /* 0x000fe20007810000 */
[----:B------:R-:W-:Y:S01]  /*13230*/  LDSM.16.MT88.4 R28, [R134+UR4+0x100] ;  /* 0x00010004861c783b */ /* 0x000fe20008004200 */
[----:B------:R-:W-:Y:S02]  /*13240*/  ISETP.GT.AND P1, PT, R0, 0x38, PT ;  /* 0x000000380000780c */ /* 0x000fe40003f24270 */
[----:B------:R-:W-:Y:S02]  /*13250*/  FMNMX.FTZ R21, R154, R21, !PT ;  /* 0x000000159a157209 */ /* 0x000fe40007810000 */
[----:B------:R-:W-:Y:S02]  /*13260*/  ISETP.GT.AND P2, PT, R2, 0x39, PT ;  /* 0x000000390200780c */ /* 0x000fe40003f44270 */
[----:B------:R-:W-:Y:S02]  /*13270*/  FSEL R151, R34, -INF , P1 ;  /* 0xff80000022977808 */ /* 0x000fe40000800000 */
[----:B------:R-:W-:Y:S02]  /*13280*/  FMNMX.FTZ R20, R155, R20, !PT ;  /* 0x000000149b147209 */ /* 0x000fe40007810000 */
[----:B------:R-:W-:Y:S02]  /*13290*/  ISETP.GT.AND P0, PT, R0, 0x39, PT ;  /* 0x000000390000780c */ /* 0x000fe40003f04270 */
[----:B------:R-:W-:Y:S02]  /*132a0*/  FSEL R150, R33, -INF , P2 ;  /* 0xff80000021967808 */ /* 0x000fe40001000000 */
[----:B------:R-:W-:Y:S02]  /*132b0*/  FMNMX.FTZ R21, R152, R21, !PT ;  /* 0x0000001598157209 */ /* 0x000fe40007810000 */
[----:B------:R-:W-:Y:S02]  /*132c0*/  FSEL R149, R35, -INF , P0 ;  /* 0xff80000023957808 */ /* 0x000fe40000000000 */
[----:B------:R-:W-:Y:S02]  /*132d0*/  FMNMX.FTZ R20, R151, R20, !PT ;  /* 0x0000001497147209 */ /* 0x000fe40007810000 */
[----:B------:R-:W-:Y:S02]  /*132e0*/  FMNMX.FTZ R2, R150, R21, !PT ;  /* 0x0000001596027209 */ /* 0x000fe40007810000 */
[----:B------:R-:W-:Y:S02]  /*132f0*/  FMNMX.FTZ R22, R149, R20, !PT ;  /* 0x0000001495167209 */ /* 0x000fe40007810000 */
[----:B------:R-:W-:Y:S01]  /*13300*/  IADD3 R24, R135, UR4, RZ ;  /* 0x0000000487187c10 */ /* 0x000fe2000fffe0ff */
[----:B------:R-:W1:Y:S08]  /*13310*/  SHFL.BFLY PT, R21, R2, 0x2, 0x1f ;  /* 0x0c401f0002157f89 */ /* 0x000e7000000e0000 */
[----:B------:R-:W2:Y:S01]  /*13320*/  SHFL.BFLY PT, R25, R22, 0x2, 0x1f ;  /* 0x0c401f0016197f89 */ /* 0x000ea200000e0000 */
[----:B-1----:R-:W-:Y:S07]  /*13330*/  FMNMX.FTZ R23, R2, R21, !PT ;  /* 0x0000001502177209 */ /* 0x002fee0007810000 */
[----:B------:R-:W1:Y:S01]  /*13340*/  SHFL.BFLY PT, R2, R23, 0x1, 0x1f ;  /* 0x0c201f0017027f89 */ /* 0x000e6200000e0000 */
[----:B--2---:R-:W-:Y:S07]  /*13350*/  FMNMX.FTZ R21, R22, R25, !PT ;  /* 0x0000001916157209 */ /* 0x004fee0007810000 */
[----:B------:R-:W2:Y:S01]  /*13360*/  SHFL.BFLY PT, R0, R21, 0x1, 0x1f ;  /* 0x0c201f0015007f89 */ /* 0x000ea200000e0000 */
[----:B-1----:R-:W-:Y:S04]  /*13370*/  FMNMX.FTZ R2, R23, R2, !PT ;  /* 0x0000000217027209 */ /* 0x002fe80007810000 */
[C---:B------:R-:W-:Y:S01]  /*13380*/  FSETP.NEU.FTZ.AND P1, PT, R2.reuse, -INF , PT ;  /* 0xff8000000200780b */ /* 0x040fe20003f3d000 */
[C---:B------:R-:W-:Y:S01]  /*13390*/  FMUL.FTZ R153, R2.reuse, c[0x0][0x2d0] ;  /* 0x0000b40002997a20 */ /* 0x040fe20000410000 */
[----:B--2---:R-:W-:Y:S02]  /*133a0*/  FMNMX.FTZ R0, R21, R0, !PT ;  /* 0x0000000015007209 */ /* 0x004fe40007810000 */
[----:B------:R-:W-:Y:S01]  /*133b0*/  FSEL R4, R2, RZ, P1 ;  /* 0x000000ff02047208 */ /* 0x000fe20000800000 */
[----:B------:R-:W1:Y:S01]  /*133c0*/  LDSM.16.MT88.4 R20, [R135+UR4+0x100] ;  /* 0x000100048714783b */ /* 0x000e620008004200 */
[C---:B------:R-:W-:Y:S01]  /*133d0*/  FSETP.NEU.FTZ.AND P0, PT, R0.reuse, -INF , PT ;  /* 0xff8000000000780b */ /* 0x040fe20003f1d000 */
[----:B------:R-:W-:Y:S01]  /*133e0*/  FMUL.FTZ R148, R0, c[0x0][0x2d0] ;  /* 0x0000b40000947a20 */ /* 0x000fe20000410000 */
[----:B------:R-:W-:Y:S01]  /*133f0*/  FSEL R153, R153, RZ, P1 ;  /* 0x000000ff99997208 */ /* 0x000fe20000800000 */
[----:B------:R-:W-:Y:S01]  /*13400*/  FADD.FTZ R4, -R4, R3 ;  /* 0x0000000304047221 */ /* 0x000fe20000010100 */
[----:B------:R-:W-:Y:S02]  /*13410*/  FSEL R5, R0, RZ, P0 ;  /* 0x000000ff00057208 */ /* 0x000fe40000000000 */
[----:B------:R-:W-:Y:S01]  /*13420*/  FSEL R148, R148, RZ, P0 ;  /* 0x000000ff94947208 */ /* 0x000fe20000000000 */
[--C-:B------:R-:W-:Y:S01]  /*13430*/  FFMA.FTZ R173, R166, c[0x0][0x2d0], -R153.reuse ;  /* 0x0000b400a6ad7a23 */ /* 0x100fe20000010899 */
[----:B------:R-:W-:Y:S01]  /*13440*/  PLOP3.LUT P0, PT, PT, PT, UP0, 0x80, 0x0 ;  /* 0x000000000000781c */ /* 0x000fe20003f0f008 */
[----:B------:R-:W-:Y:S02]  /*13450*/  FADD.FTZ R3, -R5, R132 ;  /* 0x0000008405037221 */ /* 0x000fe40000010100 */
[--C-:B------:R-:W-:Y:S01]  /*13460*/  FFMA.FTZ R172, R164, c[0x0][0x2d0], -R153.reuse ;  /* 0x0000b400a4ac7a23 */ /* 0x100fe20000010899 */
[----:B------:R-:W-:Y:S01]  /*13470*/  IADD3 R164, R183, R24, RZ ;  /* 0x00000018b7a47210 */ /* 0x000fe20007ffe0ff */
[--C-:B------:R-:W-:Y:S01]  /*13480*/  FFMA.FTZ R171, R170, c[0x0][0x2d0], -R153.reuse ;  /* 0x0000b400aaab7a23 */ /* 0x100fe20000010899 */
[----:B------:R-:W-:Y:S01]  /*13490*/  MUFU.EX2 R173, R173 ;  /* 0x000000ad00ad7308 */ /* 0x000fe20000000800 */
[--C-:B------:R-:W-:Y:S02]  /*134a0*/  FFMA.FTZ R170, R168, c[0x0][0x2d0], -R153.reuse ;  /* 0x0000b400a8aa7a23 */ /* 0x100fe40000010899 */
[--C-:B------:R-:W-:Y:S01]  /*134b0*/  FFMA.FTZ R169, R167, c[0x0][0x2d0], -R148.reuse ;  /* 0x0000b400a7a97a23 */ /* 0x100fe20000010894 */
[----:B------:R-:W2:Y:S01]  /*134c0*/  LDSM.16.MT88.4 R24, [R164+0x100] ;  /* 0x00010000a418783b */ /* 0x000ea20000004200 */
[--C-:B------:R-:W-:Y:S02]  /*134d0*/  FFMA.FTZ R168, R165, c[0x0][0x2d0], -R148.reuse ;  /* 0x0000b400a5a87a23 */ /* 0x100fe40000010894 */
[--C-:B------:R-:W-:Y:S02]  /*134e0*/  FFMA.FTZ R167, R221, c[0x0][0x2d0], -R148.reuse ;  /* 0x0000b400dda77a23 */ /* 0x100fe40000010894 */
[--C-:B------:R-:W-:Y:S01]  /*134f0*/  FFMA.FTZ R166, R175, c[0x0][0x2d0], -R148.reuse ;  /* 0x0000b400afa67a23 */ /* 0x100fe20000010894 */
[----:B------:R-:W3:Y:S01]  /*13500*/  MUFU.EX2 R172, R172 ;  /* 0x000000ac00ac7308 */ /* 0x000ee20000000800 */
[----:B------:R-:W-:Y:S01]  /*13510*/  FMUL.FTZ R132, R4, c[0x0][0x2d0] ;  /* 0x0000b40004847a20 */ /* 0x000fe20000410000 */
[----:B------:R-:W-:Y:S01]  /*13520*/  LDSM.16.MT88.4 R144, [R164+0x3900] ;  /* 0x00390000a490783b */ /* 0x000fe20000004200 */
[----:B------:R-:W-:Y:S02]  /*13530*/  FMUL.FTZ R7, R3, c[0x0][0x2d0] ;  /* 0x0000b40003077a20 */ /* 0x000fe40000410000 */
        /* <DEDUP_REMOVED lines=8> */
[--C-:B------:R-:W-:Y:S01]  /*135c0*/  FFMA.FTZ R227, R157, c[0x0][0x2d0], -R148.reuse ;  /* 0x0000b4009de37a23 */ /* 0x100fe20000010894 */
[----:B------:R-:W5:Y:S01]  /*135d0*/  MUFU.EX2 R3, R7 ;  /* 0x0000000700037308 */ /* 0x000f620000000800 */
[----:B------:R-:W-:Y:S01]  /*135e0*/  LDSM.16.MT88.4 R156, [R135+UR4+0x5900] ;  /* 0x00590004879c783b */ /* 0x000fe20008004200 */
[--C-:B------:R-:W-:Y:S01]  /*135f0*/  FFMA.FTZ R228, R155, c[0x0][0x2d0], -R148.reuse ;  /* 0x0000b4009be47a23 */ /* 0x100fe20000010894 */
[----:B---3--:R-:W-:Y:S01]  /*13600*/  F2FP.PACK_AB R136, R172, R173 ;  /* 0x000000adac88723e */ /* 0x008fe200000000ff */
[--C-:B------:R-:W-:Y:S02]  /*13610*/  FFMA.FTZ R229, R152, c[0x0][0x2d0], -R153.reuse ;  /* 0x0000b40098e57a23 */ /* 0x100fe40000010899 */
[--C-:B------:R-:W-:Y:S02]  /*13620*/  FFMA.FTZ R231, R151, c[0x0][0x2d0], -R148.reuse ;  /* 0x0000b40097e77a23 */ /* 0x100fe40000010894 */
[--C-:B------:R-:W-:Y:S02]  /*13630*/  FFMA.FTZ R174, R174, c[0x0][0x2d0], -R153.reuse ;  /* 0x0000b400aeae7a23 */ /* 0x100fe40000010899 */
[----:B------:R-:W-:Y:S01]  /*13640*/  MUFU.EX2 R171, R171 ;  /* 0x000000ab00ab7308 */ /* 0x000fe20000000800 */
[--C-:B------:R-:W-:Y:S02]  /*13650*/  FFMA.FTZ R175, R176, c[0x0][0x2d0], -R153.reuse ;  /* 0x0000b400b0af7a23 */ /* 0x100fe40000010899 */
[--C-:B------:R-:W-:Y:S02]  /*13660*/  FFMA.FTZ R176, R179, c[0x0][0x2d0], -R148.reuse ;  /* 0x0000b400b3b07a23 */ /* 0x100fe40000010894 */
[C---:B----4-:R-:W-:Y:S02]  /*13670*/  FMUL.FTZ R4, R132.reuse, R128 ;  /* 0x0000008084047220 */ /* 0x050fe40000410000 */
[C---:B------:R-:W-:Y:S02]  /*13680*/  FMUL.FTZ R5, R132.reuse, R129 ;  /* 0x0000008184057220 */ /* 0x040fe40000410000 */
[C---:B------:R-:W-:Y:S01]  /*13690*/  FMUL.FTZ R8, R132.reuse, R124 ;  /* 0x0000007c84087220 */ /* 0x040fe20000410000 */
[----:B------:R-:W3:Y:S01]  /*136a0*/  MUFU.EX2 R170, R170 ;  /* 0x000000aa00aa7308 */ /* 0x000ee20000000800 */
[C---:B------:R-:W-:Y:S02]  /*136b0*/  FMUL.FTZ R9, R132.reuse, R125 ;  /* 0x0000007d84097220 */ /* 0x040fe40000410000 */
[C---:B------:R-:W-:Y:S02]  /*136c0*/  FMUL.FTZ R12, R132.reuse, R100 ;  /* 0x00000064840c7220 */ /* 0x040fe40000410000 */
        /* <DEDUP_REMOVED lines=11> */
[----:B------:R-:W-:Y:S01]  /*13780*/  FMUL.FTZ R17, R132, R105 ;  /* 0x0000006984117220 */ /* 0x000fe20000410000 */
[----:B------:R-:W-:Y:S01]  /*13790*/  LDSM.16.MT88.4 R124, [R135+UR4+0x2900] ;  /* 0x00290004877c783b */ /* 0x000fe20008004200 */
[C---:B------:R-:W-:Y:S01]  /*137a0*/  FMUL.FTZ R18, R3.reuse, R106 ;  /* 0x0000006a03127220 */ /* 0x040fe20000410000 */
[----:B---3--:R-:W-:Y:S01]  /*137b0*/  F2FP.PACK_AB R138, R170, R171 ;  /* 0x000000abaa8a723e */ /* 0x008fe200000000ff */
[C---:B------:R-:W-:Y:S02]  /*137c0*/  FMUL.FTZ R19, R3.reuse, R107 ;  /* 0x0000006b03137220 */ /* 0x040fe40000410000 */
[C---:B------:R-:W-:Y:S02]  /*137d0*/  FMUL.FTZ R32, R132.reuse, R120 ;  /* 0x0000007884207220 */ /* 0x040fe40000410000 */
[C---:B------:R-:W-:Y:S01]  /*137e0*/  FMUL.FTZ R33, R132.reuse, R121 ;  /* 0x0000007984217220 */ /* 0x040fe20000410000 */
[----:B------:R-:W-:Y:S01]  /*137f0*/  MUFU.EX2 R167, R167 ;  /* 0x000000a700a77308 */ /* 0x000fe20000000800 */
[----:B------:R-:W-:Y:S01]  /*13800*/  LDSM.16.MT88.4 R104, [R135+UR4+0x2100] ;  /* 0x002100048768783b */ /* 0x000fe20008004200 */
[C---:B------:R-:W-:Y:S02]  /*13810*/  FMUL.FTZ R34, R3.reuse, R122 ;  /* 0x0000007a03227220 */ /* 0x040fe40000410000 */
[C---:B------:R-:W-:Y:S02]  /*13820*/  FMUL.FTZ R35, R3.reuse, R123 ;  /* 0x0000007b03237220 */ /* 0x040fe40000410000 */
[C---:B------:R-:W-:Y:S02]  /*13830*/  FMUL.FTZ R36, R132.reuse, R36 ;  /* 0x0000002484247220 */ /* 0x040fe40000410000 */
[----:B------:R-:W-:Y:S02]  /*13840*/  FMUL.FTZ R37, R132, R37 ;  /* 0x0000002584257220 */ /* 0x000fe40000410000 */
[----:B------:R-:W3:Y:S01]  /*13850*/  MUFU.EX2 R166, R166 ;  /* 0x000000a600a67308 */ /* 0x000ee20000000800 */
[C---:B------:R-:W-:Y:S02]  /*13860*/  FMUL.FTZ R38, R3.reuse, R38 ;  /* 0x0000002603267220 */ /* 0x040fe40000410000 */
[C---:B------:R-:W-:Y:S01]  /*13870*/  FMUL.FTZ R39, R3.reuse, R39 ;  /* 0x0000002703277220 */ /* 0x040fe20000410000 */
[----:B----4-:R-:W-:Y:S01]  /*13880*/  F2FP.PACK_AB R137, R168, R169 ;  /* 0x000000a9a889723e */ /* 0x010fe200000000ff */
        /* <DEDUP_REMOVED lines=19> */
[----:B------:R-:W-:Y:S01]  /*139c0*/  IADD3 R20, R134, UR4, RZ ;  /* 0x0000000486147c10 */ /* 0x000fe2000fffe0ff */
[C---:B------:R-:W-:Y:S01]  /*139d0*/  HMMA.16816.F32 R8, R136.reuse, R22, R8 ;  /* 0x000000168808723c */ /* 0x040fe20000001808 */
[----:B------:R-:W-:Y:S03]  /*139e0*/  MUFU.EX2 R220, R220 ;  /* 0x000000dc00dc7308 */ /* 0x000fe60000000800 */
[----:B------:R-:W-:Y:S01]  /*139f0*/  IADD3 R165, R183, R20, RZ ;  /* 0x00000014b7a57210 */ /* 0x000fe20007ffe0ff */
[C---:B------:R-:W-:Y:S02]  /*13a00*/  FMUL.FTZ R20, R132.reuse, R108 ;  /* 0x0000006c84147220 */ /* 0x040fe40000410000 */
[C---:B------:R-:W-:Y:S01]  /*13a10*/  FMUL.FTZ R21, R132.reuse, R109 ;  /* 0x0000006d84157220 */ /* 0x040fe20000410000 */
[C---:B--2---:R-:W-:Y:S01]  /*13a20*/  HMMA.16816.F32 R12, R136.reuse, R24, R12 ;  /* 0x00000018880c723c */ /* 0x044fe2000000180c */
[----:B------:R-:W1:Y:S02]  /*13a30*/  LDSM.16.MT88.4 R100, [R165+0x100] ;  /* 0x00010000a564783b */ /* 0x000e640000004200 */
[----:B------:R-:W-:Y:S01]  /*13a40*/  MUFU.EX2 R221, R221 ;  /* 0x000000dd00dd7308 */ /* 0x000fe20000000800 */
[C---:B------:R-:W-:Y:S02]  /*13a50*/  FMUL.FTZ R22, R3.reuse, R110 ;  /* 0x0000006e03167220 */ /* 0x040fe40000410000 */
[C---:B------:R-:W-:Y:S02]  /*13a60*/  FMUL.FTZ R23, R3.reuse, R111 ;  /* 0x0000006f03177220 */ /* 0x040fe40000410000 */
[C---:B------:R-:W-:Y:S01]  /*13a70*/  HMMA.16816.F32 R16, R136.reuse, R26, R16 ;  /* 0x0000001a8810723c */ /* 0x040fe20000001810 */
[----:B------:R-:W2:Y:S03]  /*13a80*/  LDSM.16.MT88.4 R108, [R164+0x2100] ;  /* 0x00210000a46c783b */ /* 0x000ea60000004200 */
[C---:B------:R-:W-:Y:S01]  /*13a90*/  FMUL.FTZ R24, R132.reuse, R112 ;  /* 0x0000007084187220 */ /* 0x040fe20000410000 */
[----:B------:R-:W-:Y:S01]  /*13aa0*/  MUFU.EX2 R222, R222 ;  /* 0x000000de00de7308 */ /* 0x000fe20000000800 */
[C---:B------:R-:W-:Y:S02]  /*13ab0*/  FMUL.FTZ R25, R132.reuse, R113 ;  /* 0x0000007184197220 */ /* 0x040fe40000410000 */
[C---:B------:R-:W-:Y:S01]  /*13ac0*/  HMMA.16816.F32 R20, R136.reuse, R28, R20 ;  /* 0x0000001c8814723c */ /* 0x040fe20000001814 */
[----:B------:R-:W-:Y:S03]  /*13ad0*/  LDSM.16.MT88.4 R120, [R165+0x900] ;  /* 0x00090000a578783b */ /* 0x000fe60000004200 */
[C---:B------:R-:W-:Y:S02]  /*13ae0*/  FMUL.FTZ R26, R3.reuse, R114 ;  /* 0x00000072031a7220 */ /* 0x040fe40000410000 */
[C---:B------:R-:W-:Y:S01]  /*13af0*/  FMUL.FTZ R27, R3.reuse, R115 ;  /* 0x00000073031b7220 */ /* 0x040fe20000410000 */
[----:B------:R-:W-:Y:S01]  /*13b00*/  MUFU.EX2 R223, R223 ;  /* 0x000000df00df7308 */ /* 0x000fe20000000800 */
[C---:B------:R-:W-:Y:S01]  /*13b10*/  FMUL.FTZ R28, R132.reuse, R116 ;  /* 0x00000074841c7220 */ /* 0x040fe20000410000 */
[----:B------:R-:W-:Y:S03]  /*13b20*/  LDSM.16.MT88.4 R112, [R135+UR4+0x900] ;  /* 0x000900048770783b */ /* 0x000fe60008004200 */
[C---:B------:R-:W-:Y:S01]  /*13b30*/  FMUL.FTZ R29, R132.reuse, R117 ;  /* 0x00000075841d7220 */ /* 0x040fe20000410000 */
[C---:B------:R-:W-:Y:S03]  /*13b40*/  HMMA.16816.F32 R24, R136.reuse, R30, R24 ;  /* 0x0000001e8818723c */ /* 0x040fe60000001818 */
[C---:B------:R-:W-:Y:S01]  /*13b50*/  FMUL.FTZ R54, R3.reuse, R54 ;  /* 0x0000003603367220 */ /* 0x040fe20000410000 */
[----:B------:R-:W-:Y:S01]  /*13b60*/  MUFU.EX2 R224, R224 ;  /* 0x000000e000e07308 */ /* 0x000fe20000000800 */
[C---:B------:R-:W-:Y:S02]  /*13b70*/  FMUL.FTZ R55, R3.reuse, R55 ;  /* 0x0000003703377220 */ /* 0x040fe40000410000 */
[C---:B------:R-:W-:Y:S02]  /*13b80*/  FMUL.FTZ R30, R3.reuse, R118 ;  /* 0x00000076031e7220 */ /* 0x040fe40000410000 */
[C---:B------:R-:W-:Y:S02]  /*13b90*/  FMUL.FTZ R31, R3.reuse, R119 ;  /* 0x00000077031f7220 */ /* 0x040fe40000410000 */
[----:B------:R-:W-:Y:S01]  /*13ba0*/  LDSM.16.MT88.4 R116, [R134+UR4+0x900] ;  /* 0x000900048674783b */ /* 0x000fe20008004200 */
[C---:B------:R-:W-:Y:S02]  /*13bb0*/  FMUL.FTZ R56, R132.reuse, R56 ;  /* 0x0000003884387220 */ /* 0x040fe40000410000 */
[C---:B------:R-:W-:Y:S01]  /*13bc0*/  FMUL.FTZ R57, R132.reuse, R57 ;  /* 0x0000003984397220 */ /* 0x040fe20000410000 */
[----:B------:R-:W-:Y:S01]  /*13bd0*/  MUFU.EX2 R225, R225 ;  /* 0x000000e100e17308 */ /* 0x000fe20000000800 */
[C---:B-1----:R-:W-:Y:S03]  /*13be0*/  HMMA.16816.F32 R28, R136.reuse, R100, R28 ;  /* 0x00000064881c723c */ /* 0x042fe6000000181c */
[C---:B------:R-:W-:Y:S02]  /*13bf0*/  FMUL.FTZ R58, R3.reuse, R58 ;  /* 0x0000003a033a7220 */ /* 0x040fe40000410000 */
[C---:B------:R-:W-:Y:S02]  /*13c00*/  FMUL.FTZ R59, R3.reuse, R59 ;  /* 0x0000003b033b7220 */ /* 0x040fe40000410000 */
[C---:B------:R-:W-:Y:S01]  /*13c10*/  FMUL.FTZ R60, R132.reuse, R60 ;  /* 0x0000003c843c7220 */ /* 0x040fe20000410000 */
[C---:B------:R-:W-:Y:S01]  /*13c20*/  HMMA.16816.F32 R32, R136.reuse, R102, R32 ;  /* 0x000000668820723c */ /* 0x040fe20000001820 */
[----:B------:R-:W1:Y:S01]  /*13c30*/  LDSM.16.MT88.4 R100, [R134+UR4+0x2100] ;  /* 0x002100048664783b */ /* 0x000e620008004200 */
        /* <DEDUP_REMOVED lines=8> */
[----:B------:R-:W3:Y:S03]  /*13cc0*/  LDSM.16.MT88.4 R104, [R165+0x2100] ;  /* 0x00210000a568783b */ /* 0x000ee60000004200 */
[C---:B------:R-:W-:Y:S02]  /*13cd0*/  FMUL.FTZ R65, R132.reuse, R65 ;  /* 0x0000004184417220 */ /* 0x040fe40000410000 */
[C---:B------:R-:W-:Y:S01]  /*13ce0*/  FMUL.FTZ R66, R3.reuse, R66 ;  /* 0x0000004203427220 */ /* 0x040fe20000410000 */
[----:B------:R-:W-:Y:S01]  /*13cf0*/  MUFU.EX2 R228, R228 ;  /* 0x000000e400e47308 */ /* 0x000fe20000000800 */
[C---:B--2---:R-:W-:Y:S04]  /*13d00*/  HMMA.16816.F32 R44, R136.reuse, R108, R44 ;  /* 0x0000006c882c723c */ /* 0x044fe8000000182c */
[C---:B------:R-:W-:Y:S02]  /*13d10*/  FMUL.FTZ R67, R3.reuse, R67 ;  /* 0x0000004303437220 */ /* 0x040fe40000410000 */
[C---:B------:R-:W-:Y:S02]  /*13d20*/  FMUL.FTZ R68, R132.reuse, R68 ;  /* 0x0000004484447220 */ /* 0x040fe40000410000 */
[C---:B------:R-:W-:Y:S01]  /*13d30*/  HMMA.16816.F32 R48, R136.reuse, R110, R48 ;  /* 0x0000006e8830723c */ /* 0x040fe20000001830 */
[----:B------:R-:W2:Y:S01]  /*13d40*/  LDSM.16.MT88.4 R108, [R135+UR4+0x4100] ;  /* 0x00410004876c783b */ /* 0x000ea20008004200 */
[----:B------:R-:W-:Y:S02]  /*13d50*/  MUFU.EX2 R229, R229 ;  /* 0x000000e500e57308 */ /* 0x000fe40000000800 */
[C---:B------:R-:W-:Y:S02]  /*13d60*/  FMUL.FTZ R69, R132.reuse, R69 ;  /* 0x0000004584457220 */ /* 0x040fe40000410000 */
[C---:B------:R-:W-:Y:S02]  /*13d70*/  FMUL.FTZ R70, R3.reuse, R70 ;  /* 0x0000004603467220 */ /* 0x040fe40000410000 */
[C---:B------:R-:W-:Y:S01]  /*13d80*/  FMUL.FTZ R71, R3.reuse, R71 ;  /* 0x0000004703477220 */ /* 0x040fe20000410000 */
        /* <DEDUP_REMOVED lines=16> */
[C---:B--2---:R-:W-:Y:S04]  /*13e90*/  HMMA.16816.F32 R68, R136.reuse, R108, R68 ;  /* 0x0000006c8844723c */ /* 0x044fe80000001844 */
[--C-:B------:R-:W-:Y:S01]  /*13ea0*/  FFMA.FTZ R178, R178, c[0x0][0x2d0], -R153.reuse ;  /* 0x0000b400b2b27a23 */ /* 0x100fe20000010899 */
[----:B------:R-:W2:Y:S01]  /*13eb0*/  MUFU.EX2 R177, R177 ;  /* 0x000000b100b17308 */ /* 0x000ea20000000800 */
[--C-:B------:R-:W-:Y:S02]  /*13ec0*/  FFMA.FTZ R179, R188, c[0x0][0x2d0], -R153.reuse ;  /* 0x0000b400bcb37a23 */ /* 0x100fe40000010899 */
[C---:B------:R-:W-:Y:S01]  /*13ed0*/  HMMA.16816.F32 R72, R136.reuse, R110, R72 ;  /* 0x0000006e8848723c */ /* 0x040fe20000001848 */
[----:B------:R-:W5:Y:S03]  /*13ee0*/  LDSM.16.MT88.4 R108, [R165+0x4100] ;  /* 0x00410000a56c783b */ /* 0x000f660000004200 */
[C---:B------:R-:W-:Y:S02]  /*13ef0*/  FMUL.FTZ R76, R132.reuse, R76 ;  /* 0x0000004c844c7220 */ /* 0x040fe40000410000 */
[----:B------:R-:W-:Y:S01]  /*13f00*/  FMUL.FTZ R77, R132, R77 ;  /* 0x0000004d844d7220 */ /* 0x000fe20000410000 */
[----:B------:R-:W-:Y:S01]  /*13f10*/  MUFU.EX2 R178, R178 ;  /* 0x000000b200b27308 */ /* 0x000fe20000000800 */
[C---:B------:R-:W-:Y:S04]  /*13f20*/  FMUL.FTZ R78, R3.reuse, R78 ;  /* 0x0000004e034e7220 */ /* 0x040fe80000410000 */
[----:B------:R-:W-:Y:S02]  /*13f30*/  FMUL.FTZ R79, R3, R79 ;  /* 0x0000004f034f7220 */ /* 0x000fe40000410000 */
[--C-:B------:R-:W-:Y:S02]  /*13f40*/  FFMA.FTZ R188, R219, c[0x0][0x2d0], -R148.reuse ;  /* 0x0000b400dbbc7a23 */ /* 0x100fe40000010894 */
[--C-:B------:R-:W-:Y:S01]  /*13f50*/  FFMA.FTZ R219, R162, c[0x0][0x2d0], -R153.reuse ;  /* 0x0000b400a2db7a23 */ /* 0x100fe20000010899 */
[----:B------:R-:W3:Y:S01]  /*13f60*/  MUFU.EX2 R179, R179 ;  /* 0x000000b300b37308 */ /* 0x000ee20000000800 */
[----:B------:R-:W-:Y:S01]  /*13f70*/  LDSM.16.MT88.4 R160, [R164+0x5900] ;  /* 0x00590000a4a0783b */ /* 0x000fe20000004200 */
[C---:B-1----:R-:W-:Y:S03]  /*13f80*/  HMMA.16816.F32 R76, R136.reuse, R100, R76 ;  /* 0x00000064884c723c */ /* 0x042fe6000000184c */
[C---:B------:R-:W-:Y:S02]  /*13f90*/  FMUL.FTZ R80, R132.reuse, R80 ;  /* 0x0000005084507220 */ /* 0x040fe40000410000 */
[C---:B------:R-:W-:Y:S02]  /*13fa0*/  FMUL.FTZ R81, R132.reuse, R81 ;  /* 0x0000005184517220 */ /* 0x040fe40000410000 */
[C---:B------:R-:W-:Y:S01]  /*13fb0*/  FMUL.FTZ R82, R3.reuse, R82 ;  /* 0x0000005203527220 */ /* 0x040fe20000410000 */
[----:B------:R-:W-:Y:S01]  /*13fc0*/  MUFU.EX2 R188, R188 ;  /* 0x000000bc00bc7308 */ /* 0x000fe20000000800 */
[----:B------:R-:W-:Y:S03]  /*13fd0*/  FMUL.FTZ R83, R3, R83 ;  /* 0x0000005303537220 */ /* 0x000fe60000410000 */
[--C-:B------:R-:W-:Y:S01]  /*13fe0*/  FFMA.FTZ R189, R189, c[0x0][0x2d0], -R148.reuse ;  /* 0x0000b400bdbd7a23 */ /* 0x100fe20000010894 */
[----:B----4-:R-:W-:Y:S01]  /*13ff0*/  F2FP.PACK_AB R100, R175, R174 ;  /* 0x000000aeaf64723e */ /* 0x010fe200000000ff */
[C---:B------:R-:W-:Y:S01]  /*14000*/  FMUL.FTZ R88, R132.reuse, R88 ;  /* 0x0000005884587220 */ /* 0x040fe20000410000 */
[----:B--2---:R-:W-:Y:S01]  /*14010*/  F2FP.PACK_AB R101, R177, R176 ;  /* 0x000000b0b165723e */ /* 0x004fe200000000ff */
[C---:B------:R-:W-:Y:S02]  /*14020*/  HMMA.16816.F32 R80, R136.reuse, R102, R80 ;  /* 0x000000668850723c */ /* 0x040fe40000001850 */
[----:B------:R-:W1:Y:S01]  /*14030*/  MUFU.EX2 R189, R189 ;  /* 0x000000bd00bd7308 */ /* 0x000e620000000800 */
[C---:B------:R-:W-:Y:S02]  /*14040*/  FMUL.FTZ R89, R132.reuse, R89 ;  /* 0x0000005984597220 */ /* 0x040fe40000410000 */
[C---:B------:R-:W-:Y:S02]  /*14050*/  FMUL.FTZ R90, R3.reuse, R90 ;  /* 0x0000005a035a7220 */ /* 0x040fe40000410000 */
[----:B------:R-:W-:Y:S01]  /*14060*/  FMUL.FTZ R91, R3, R91 ;  /* 0x0000005b035b7220 */ /* 0x000fe20000410000 */
[C---:B---3--:R-:W-:Y:S04]  /*14070*/  HMMA.16816.F32 R84, R136.reuse, R104, R84 ;  /* 0x000000688854723c */ /* 0x048fe80000001854 */
[C---:B------:R-:W-:Y:S01]  /*14080*/  FMUL.FTZ R92, R132.reuse, R92 ;  /* 0x0000005c845c7220 */ /* 0x040fe20000410000 */
[----:B------:R-:W-:Y:S01]  /*14090*/  F2FP.PACK_AB R102, R179, R178 ;  /* 0x000000b2b366723e */ /* 0x000fe200000000ff */
[C---:B------:R-:W-:Y:S01]  /*140a0*/  FMUL.FTZ R93, R132.reuse, R93 ;  /* 0x0000005d845d7220 */ /* 0x040fe20000410000 */
[----:B------:R-:W-:Y:S01]  /*140b0*/  MUFU.EX2 R219, R219 ;  /* 0x000000db00db7308 */ /* 0x000fe20000000800 */
[C---:B------:R-:W-:Y:S01]  /*140c0*/  HMMA.16816.F32 R88, R136.reuse, R106, R88 ;  /* 0x0000006a8858723c */ /* 0x040fe20000001858 */
[----:B------:R-:W2:Y:S03]  /*140d0*/  LDSM.16.MT88.4 R104, [R164+0x900] ;  /* 0x00090000a468783b */ /* 0x000ea60000004200 */
[C---:B------:R-:W-:Y:S02]  /*140e0*/  FMUL.FTZ R94, R3.reuse, R94 ;  /* 0x0000005e035e7220 */ /* 0x040fe40000410000 */
[C---:B------:R-:W-:Y:S02]  /*140f0*/  FMUL.FTZ R95, R3.reuse, R95 ;  /* 0x0000005f035f7220 */ /* 0x040fe40000410000 */
[C---:B------:R-:W-:Y:S04]  /*14100*/  FMUL.FTZ R96, R132.reuse, R96 ;  /* 0x0000006084607220 */ /* 0x040fe80000410000 */
[----:B------:R-:W-:Y:S01]  /*14110*/  FMUL.FTZ R97, R132, R97 ;  /* 0x0000006184617220 */ /* 0x000fe20000410000 */
[C---:B-----5:R-:W-:Y:S03]  /*14120*/  HMMA.16816.F32 R92, R136.reuse, R108, R92 ;  /* 0x0000006c885c723c */ /* 0x060fe6000000185c */
[----:B------:R-:W-:Y:S01]  /*14130*/  FMUL.FTZ R98, R3, R98 ;  /* 0x0000006203627220 */ /* 0x000fe20000410000 */
[----:B-1----:R-:W-:Y:S01]  /*14140*/  F2FP.PACK_AB R103, R189, R188 ;  /* 0x000000bcbd67723e */ /* 0x002fe200000000ff */
[----:B------:R-:W-:Y:S02]  /*14150*/  FMUL.FTZ R99, R3, R99 ;  /* 0x0000006303637220 */ /* 0x000fe40000410000 */
[--C-:B------:R-:W-:Y:S02]  /*14160*/  FFMA.FTZ R218, R218, c[0x0][0x2d0], -R153.reuse ;  /* 0x0000b400dada7a23 */ /* 0x100fe40000010899 */
[----:B------:R-:W-:Y:S03]  /*14170*/  FFMA.FTZ R153, R150, c[0x0][0x2d0], -R153 ;  /* 0x0000b40096997a23 */ /* 0x000fe60000010899 */
[----:B------:R-:W-:Y:S01]  /*14180*/  HMMA.16816.F32 R96, R136, R110, R96 ;  /* 0x0000006e8860723c */ /* 0x000fe20000001860 */
[----:B------:R-:W1:Y:S01]  /*14190*/  LDSM.16.MT88.4 R108, [R165+0x2900] ;  /* 0x00290000a56c783b */ /* 0x000e620000004200 */
[----:B------:R3:W4:Y:S01]  /*141a0*/  MUFU.EX2 R230, R153 ;  /* 0x0000009900e67308 */ /* 0x0007220000000800 */
[--C-:B------:R-:W-:Y:S02]  /*141b0*/  FFMA.FTZ R217, R217, c[0x0][0x2d0], -R148.reuse ;  /* 0x0000b400d9d97a23 */ /* 0x100fe40000010894 */
[----:B------:R-:W-:Y:S02]  /*141c0*/  FFMA.FTZ R148, R149, c[0x0][0x2d0], -R148 ;  /* 0x0000b40095947a23 */ /* 0x000fe40000010894 */
[----:B------:R-:W-:Y:S01]  /*141d0*/  F2FP.PACK_AB R136, R226, R225 ;  /* 0x000000e1e288723e */ /* 0x000fe200000000ff */
[C---:B------:R-:W-:Y:S04]  /*141e0*/  HMMA.16816.F32 R4, R100.reuse, R112, R4 ;  /* 0x000000706404723c */ /* 0x040fe80000001804 */
[----:B------:R-:W5:Y:S01]  /*141f0*/  MUFU.EX2 R232, R148 ;  /* 0x0000009400e87308 */ /* 0x000f620000000800 */
[----:B------:R-:W-:Y:S01]  /*14200*/  F2FP.PACK_AB R137, R228, R227 ;  /* 0x000000e3e489723e */ /* 0x000fe200000000ff */
[----:B------:R-:W-:Y:S02]  /*14210*/  FFMA.FTZ R173, R132, R201, R173 ;  /* 0x000000c984ad7223 */ /* 0x000fe400000100ad */
[C---:B------:R-:W-:Y:S01]  /*14220*/  HMMA.16816.F32 R8, R100.reuse, R114, R8 ;  /* 0x000000726408723c */ /* 0x040fe20000001808 */
[----:B------:R-:W-:Y:S03]  /*14230*/  LDSM.16.MT88.4 R112, [R164+0x4900] ;  /* 0x00490000a470783b */ /* 0x000fe60000004200 */
[----:B------:R-:W-:Y:S02]  /*14240*/  FFMA.FTZ R169, R3, R206, R169 ;  /* 0x000000ce03a97223 */ /* 0x000fe400000100a9 */
[----:B------:R-:W1:Y:S01]  /*14250*/  MUFU.EX2 R218, R218 ;  /* 0x000000da00da7308 */ /* 0x000e620000000800 */
[----:B------:R-:W-:Y:S01]  /*14260*/  FADD.FTZ R172, R172, R173 ;  /* 0x000000adacac7221 */ /* 0x000fe20000010000 */
[C---:B--2---:R-:W-:Y:S01]  /*14270*/  HMMA.16816.F32 R12, R100.reuse, R104, R12 ;  /* 0x00000068640c723c */ /* 0x044fe2000000180c */
[----:B---3--:R-:W-:Y:S03]  /*14280*/  LDSM.16.MT88.4 R152, [R165+0x3900] ;  /* 0x00390000a598783b */ /* 0x008fe60000004200 */
[----:B----4-:R-:W-:Y:S01]  /*14290*/  F2FP.PACK_AB R138, R230, R229 ;  /* 0x000000e5e68a723e */ /* 0x010fe200000000ff */
[----:B------:R-:W-:Y:S02]  /*142a0*/  FADD.FTZ R168, R168, R169 ;  /* 0x000000a9a8a87221 */ /* 0x000fe40000010000 */
[----:B------:R-:W-:Y:S01]  /*142b0*/  FADD.FTZ R3, R171, R172 ;  /* 0x000000acab037221 */ /* 0x000fe20000010000 */
[C---:B------:R-:W-:Y:S01]  /*142c0*/  HMMA.16816.F32 R16, R100.reuse, R106, R16 ;  /* 0x0000006a6410723c */ /* 0x040fe20000001810 */
[----:B------:R-:W2:Y:S01]  /*142d0*/  MUFU.EX2 R217, R217 ;  /* 0x000000d900d97308 */ /* 0x000ea20000000800 */
[----:B------:R-:W3:Y:S02]  /*142e0*/  LDSM.16.MT88.4 R104, [R135+UR4+0x4900] ;  /* 0x004900048768783b */ /* 0x000ee40008004200 */
[----:B-----5:R-:W-:Y:S01]  /*142f0*/  F2FP.PACK_AB R139, R232, R231 ;  /* 0x000000e7e88b723e */ /* 0x020fe200000000ff */
[----:B------:R-:W-:Y:S03]  /*14300*/  FADD.FTZ R3, R170, R3 ;  /* 0x00000003aa037221 */ /* 0x000fe60000010000 */
[C---:B------:R-:W-:Y:S02]  /*14310*/  HMMA.16816.F32 R20, R100.reuse, R116, R20 ;  /* 0x000000746414723c */ /* 0x040fe40000001814 */
[----:B------:R-:W-:Y:S02]  /*14320*/  LDSM.16.MT88.4 R148, [R134+UR4+0x3900] ;  /* 0x003900048694783b */ /* 0x000fe40008004200 */
[----:B------:R-:W-:Y:S04]  /*14330*/  FADD.FTZ R174, R174, R3 ;  /* 0x00000003aeae7221 */ /* 0x000fe80000010000 */
[C---:B------:R-:W-:Y:S02]  /*14340*/  HMMA.16816.F32 R24, R100.reuse, R118, R24 ;  /* 0x000000766418723c */ /* 0x040fe40000001818 */
[----:B------:R-:W-:Y:S02]  /*14350*/  LDSM.16.MT88.4 R116, [R165+0x4900] ;  /* 0x00490000a574783b */ /* 0x000fe40000004200 */
[----:B------:R-:W-:Y:S04]  /*14360*/  FADD.FTZ R175, R175, R174 ;  /* 0x000000aeafaf7221 */ /* 0x000fe80000010000 */
[C---:B------:R-:W-:Y:S04]  /*14370*/  HMMA.16816.F32 R28, R100.reuse, R120, R28 ;  /* 0x00000078641c723c */ /* 0x040fe8000000181c */
[----:B------:R-:W-:Y:S04]  /*14380*/  FADD.FTZ R178, R178, R175 ;  /* 0x000000afb2b27221 */ /* 0x000fe80000010000 */
[C---:B------:R-:W-:Y:S01]  /*14390*/  HMMA.16816.F32 R32, R100.reuse, R122, R32 ;  /* 0x0000007a6420723c */ /* 0x040fe20000001820 */
[----:B------:R-:W-:Y:S03]  /*143a0*/  LDSM.16.MT88.4 R120, [R164+0x1100] ;  /* 0x00110000a478783b */ /* 0x000fe60000004200 */
[----:B------:R-:W-:Y:S04]  /*143b0*/  FADD.FTZ R179, R179, R178 ;  /* 0x000000b2b3b37221 */ /* 0x000fe80000010000 */
        /* <DEDUP_REMOVED lines=8> */
[C---:B-1----:R-:W-:Y:S08]  /*14440*/  HMMA.16816.F32 R60, R100.reuse, R108, R60 ;  /* 0x0000006c643c723c */ /* 0x042ff0000000183c */
[C---:B------:R-:W-:Y:S01]  /*14450*/  HMMA.16816.F32 R64, R100.reuse, R110, R64 ;  /* 0x0000006e6440723c */ /* 0x040fe20000001840 */
[----:B------:R-:W1:Y:S07]  /*14460*/  LDSM.16.MT88.4 R108, [R134+UR4+0x4900] ;  /* 0x00490004866c783b */ /* 0x000e6e0008004200 */
[C---:B---3--:R-:W-:Y:S08]  /*14470*/  HMMA.16816.F32 R68, R100.reuse, R104, R68 ;  /* 0x000000686444723c */ /* 0x048ff00000001844 */
[C---:B------:R-:W-:Y:S01]  /*14480*/  HMMA.16816.F32 R72, R100.reuse, R106, R72 ;  /* 0x0000006a6448723c */ /* 0x040fe20000001848 */
[----:B------:R-:W3:Y:S07]  /*14490*/  LDSM.16.MT88.4 R104, [R135+UR4+0x1100] ;  /* 0x001100048768783b */ /* 0x000eee0008004200 */
[C---:B------:R-:W-:Y:S08]  /*144a0*/  HMMA.16816.F32 R76, R100.reuse, R112, R76 ;  /* 0x00000070644c723c */ /* 0x040ff0000000184c */
[C---:B------:R-:W-:Y:S01]  /*144b0*/  HMMA.16816.F32 R80, R100.reuse, R114, R80 ;  /* 0x000000726450723c */ /* 0x040fe20000001850 */
[----:B------:R-:W4:Y:S07]  /*144c0*/  LDSM.16.MT88.4 R112, [R134+UR4+0x1100] ;  /* 0x001100048670783b */ /* 0x000f2e0008004200 */
[C---:B-1----:R-:W-:Y:S08]  /*144d0*/  HMMA.16816.F32 R84, R100.reuse, R108, R84 ;  /* 0x0000006c6454723c */ /* 0x042ff00000001854 */
[C---:B------:R-:W-:Y:S01]  /*144e0*/  HMMA.16816.F32 R88, R100.reuse, R110, R88 ;  /* 0x0000006e6458723c */ /* 0x040fe20000001858 */
[----:B------:R-:W1:Y:S07]  /*144f0*/  LDSM.16.MT88.4 R108, [R135+UR4+0x3100] ;  /* 0x00310004876c783b */ /* 0x000e6e0008004200 */
[C---:B------:R-:W-:Y:S08]  /*14500*/  HMMA.16816.F32 R92, R100.reuse, R116, R92 ;  /* 0x00000074645c723c */ /* 0x040ff0000000185c */
[----:B------:R-:W-:Y:S01]  /*14510*/  HMMA.16816.F32 R96, R100, R118, R96 ;  /* 0x000000766460723c */ /* 0x000fe20000001860 */
[----:B------:R-:W5:Y:S06]  /*14520*/  LDSM.16.MT88.4 R116, [R164+0x3100] ;  /* 0x00310000a474783b */ /* 0x000f6c0000004200 */
[----:B------:R-:W-:Y:S01]  /*14530*/  F2FP.PACK_AB R100, R219, R218 ;  /* 0x000000dadb64723e */ /* 0x000fe200000000ff */
[----:B------:R-:W-:Y:S01]  /*14540*/  FADD.FTZ R218, R218, R179 ;  /* 0x000000b3dada7221 */ /* 0x000fe20000010000 */
[----:B--2---:R-:W-:Y:S03]  /*14550*/  F2FP.PACK_AB R101, R220, R217 ;  /* 0x000000d9dc65723e */ /* 0x004fe600000000ff */
[----:B------:R-:W-:Y:S02]  /*14560*/  F2FP.PACK_AB R102, R222, R221 ;  /* 0x000000ddde66723e */ /* 0x000fe400000000ff */
[----:B------:R-:W-:Y:S07]  /*14570*/  F2FP.PACK_AB R103, R224, R223 ;  /* 0x000000dfe067723e */ /* 0x000fee00000000ff */
[C---:B---3--:R-:W-:Y:S08]  /*14580*/  HMMA.16816.F32 R4, R100.reuse, R104, R4 ;  /* 0x000000686404723c */ /* 0x048ff00000001804 */
[C---:B------:R-:W-:Y:S01]  /*14590*/  HMMA.16816.F32 R8, R100.reuse, R106, R8 ;  /* 0x0000006a6408723c */ /* 0x040fe20000001808 */
[----:B------:R-:W2:Y:S07]  /*145a0*/  LDSM.16.MT88.4 R104, [R134+UR4+0x3100] ;  /* 0x003100048668783b */ /* 0x000eae0008004200 */
[C---:B------:R-:W-:Y:S08]  /*145b0*/  HMMA.16816.F32 R12, R100.reuse, R120, R12 ;  /* 0x00000078640c723c */ /* 0x040ff0000000180c */
[C---:B------:R-:W-:Y:S01]  /*145c0*/  HMMA.16816.F32 R16, R100.reuse, R122, R16 ;  /* 0x0000007a6410723c */ /* 0x040fe20000001810 */
[----:B------:R-:W-:Y:S07]  /*145d0*/  LDSM.16.MT88.4 R120, [R165+0x1900] ;  /* 0x00190000a578783b */ /* 0x000fee0000004200 */
[C---:B----4-:R-:W-:Y:S08]  /*145e0*/  HMMA.16816.F32 R20, R100.reuse, R112, R20 ;  /* 0x000000706414723c */ /* 0x050ff00000001814 */
[C---:B------:R-:W-:Y:S01]  /*145f0*/  HMMA.16816.F32 R24, R100.reuse, R114, R24 ;  /* 0x000000726418723c */ /* 0x040fe20000001818 */
[----:B------:R-:W3:Y:S07]  /*14600*/  LDSM.16.MT88.4 R112, [R165+0x3100] ;  /* 0x00310000a570783b */ /* 0x000eee0000004200 */
[C---:B------:R-:W-:Y:S08]  /*14610*/  HMMA.16816.F32 R28, R100.reuse, R124, R28 ;  /* 0x0000007c641c723c */ /* 0x040ff0000000181c */
[C---:B------:R-:W-:Y:S01]  /*14620*/  HMMA.16816.F32 R32, R100.reuse, R126, R32 ;  /* 0x0000007e6420723c */ /* 0x040fe20000001820 */
[----:B------:R-:W-:Y:S07]  /*14630*/  LDSM.16.MT88.4 R124, [R135+UR4+0x1900] ;  /* 0x00190004877c783b */ /* 0x000fee0008004200 */
        /* <DEDUP_REMOVED lines=12> */
[C---:B-1----:R-:W-:Y:S08]  /*14700*/  HMMA.16816.F32 R68, R100.reuse, R108, R68 ;  /* 0x0000006c6444723c */ /* 0x042ff00000001844 */
[C---:B------:R-:W-:Y:S01]  /*14710*/  HMMA.16816.F32 R72, R100.reuse, R110, R72 ;  /* 0x0000006e6448723c */ /* 0x040fe20000001848 */
[----:B------:R-:W1:Y:S07]  /*14720*/  LDSM.16.MT88.4 R108, [R164+0x1900] ;  /* 0x00190000a46c783b */ /* 0x000e6e0000004200 */
[C---:B----4-:R-:W-:Y:S08]  /*14730*/  HMMA.16816.F32 R76, R100.reuse, R116, R76 ;  /* 0x00000074644c723c */ /* 0x050ff0000000184c */
[C---:B------:R-:W-:Y:S01]  /*14740*/  HMMA.16816.F32 R80, R100.reuse, R118, R80 ;  /* 0x000000766450723c */ /* 0x040fe20000001850 */
[----:B------:R-:W4:Y:S07]  /*14750*/  LDSM.16.MT88.4 R116, [R134+UR4+0x1900] ;  /* 0x001900048674783b */ /* 0x000f2e0008004200 */
[C---:B--2---:R-:W-:Y:S08]  /*14760*/  HMMA.16816.F32 R84, R100.reuse, R104, R84 ;  /* 0x000000686454723c */ /* 0x044ff00000001854 */
[C---:B------:R-:W-:Y:S08]  /*14770*/  HMMA.16816.F32 R88, R100.reuse, R106, R88 ;  /* 0x0000006a6458723c */ /* 0x040ff00000001858 */
[C---:B---3--:R-:W-:Y:S08]  /*14780*/  HMMA.16816.F32 R92, R100.reuse, R112, R92 ;  /* 0x00000070645c723c */ /* 0x048ff0000000185c */
[----:B------:R-:W-:Y:S08]  /*14790*/  HMMA.16816.F32 R96, R100, R114, R96 ;  /* 0x000000726460723c */ /* 0x000ff00000001860 */
[C---:B------:R-:W-:Y:S08]  /*147a0*/  HMMA.16816.F32 R128, R136.reuse, R124, R4 ;  /* 0x0000007c8880723c */ /* 0x040ff00000001804 */
[C---:B------:R-:W-:Y:S08]  /*147b0*/  HMMA.16816.F32 R124, R136.reuse, R126, R8 ;  /* 0x0000007e887c723c */ /* 0x040ff00000001808 */
[C---:B-1----:R-:W-:Y:S08]  /*147c0*/  HMMA.16816.F32 R100, R136.reuse, R108, R12 ;  /* 0x0000006c8864723c */ /* 0x042ff0000000180c */
[C---:B------:R-:W-:Y:S08]  /*147d0*/  HMMA.16816.F32 R104, R136.reuse, R110, R16 ;  /* 0x0000006e8868723c */ /* 0x040ff00000001810 */
[C---:B----4-:R-:W-:Y:S01]  /*147e0*/  HMMA.16816.F32 R108, R136.reuse, R116, R20 ;  /* 0x00000074886c723c */ /* 0x050fe20000001814 */
[----:B------:R-:W1:Y:S07]  /*147f0*/  LDSM.16.MT88.4 R20, [R134+UR4+0x5900] ;  /* 0x005900048614783b */ /* 0x000e6e0008004200 */
[C---:B------:R-:W-:Y:S01]  /*14800*/  HMMA.16816.F32 R112, R136.reuse, R118, R24 ;  /* 0x000000768870723c */ /* 0x040fe20000001818 */
[----:B------:R-:W2:Y:S07]  /*14810*/  LDSM.16.MT88.4 R24, [R165+0x5900] ;  /* 0x00590000a518783b */ /* 0x000eae0000004200 */
        /* <DEDUP_REMOVED lines=34> */
[----:B------:R-:W-:Y:S02]  /*14a40*/  FADD.FTZ R228, R228, R227 ;  /* 0x000000e3e4e47221 */ /* 0x000fe40000010000 */
[----:B------:R-:W-:Y:S02]  /*14a50*/  FADD.FTZ R201, R229, R226 ;  /* 0x000000e2e5c97221 */ /* 0x000fe40000010000 */
[----:B------:R-:W-:Y:S02]  /*14a60*/  FADD.FTZ R231, R231, R228 ;  /* 0x000000e4e7e77221 */ /* 0x000fe40000010000 */
[----:B------:R-:W-:Y:S02]  /*14a70*/  FADD.FTZ R201, R230, R201 ;  /* 0x000000c9e6c97221 */ /* 0x000fe40000010000 */
[----:B------:R-:W-:Y:S01]  /*14a80*/  FADD.FTZ R206, R232, R231 ;  /* 0x000000e7e8ce7221 */ /* 0x000fe20000010000 */
[----:B------:R-:W-:-:S05]  /*14a90*/  @!P0 BRA `(.L_x_1470) ;  /* 0x0000045000008947 */ /* 0x000fca0003800000 */
[----:B------:R-:W-:Y:S01]  /*14aa0*/  ISETP.NE.AND P2, PT, R195, 0x1, PT ;  /* 0x00000001c300780c */ /* 0x000fe20003f45270 */
[----:B------:R-:W-:Y:S01]  /*14ab0*/  USHF.L.U32 UR4, UR13, 0x6, URZ ;  /* 0x000000060d047899 */ /* 0x000fe2000800063f */
[----:B------:R-:W-:Y:S01]  /*14ac0*/  IADD3 R9, -R210, 0x10, RZ ;  /* 0x00000010d2097810 */ /* 0x000fe20007ffe1ff */
[----:B------:R-:W-:Y:S03]  /*14ad0*/  IMAD.MOV.U32 R197, RZ, RZ, RZ ;  /* 0x000000ffffc57224 */ /* 0x000fe600078e00ff */
[----:B------:R-:W-:Y:S01]  /*14ae0*/  LOP3.LUT R9, R9, 0xf, RZ, 0xc0, !PT ;  /* 0x0000000f09097812 */ /* 0x000fe200078ec0ff */
[----:B------:R-:W-:Y:S05]  /*14af0*/  IMAD.U32 R3, RZ, RZ, UR4 ;  /* 0x00000004ff037e24 */ /* 0x000fea000f8e00ff */
[----:B------:R-:W-:Y:S04]  /*14b00*/  IADD3 R3, R200, UR8, R3 ;  /* 0x00000008c8037c10 */ /* 0x000fe8000fffe003 */
[----:B------:R-:W-:Y:S05]  /*14b10*/  IADD3 R198, R3, -0x80, RZ ;  /* 0xffffff8003c67810 */ /* 0x000fea0007ffe0ff */
[----:B------:R-:W-:Y:S04]  /*14b20*/  @P2 IMAD.HI.U32 R4, R198, c[0x0][0x2bc], RZ ;  /* 0x0000af00c6042a27 */ /* 0x000fe800078e00ff */
[----:B------:R-:W-:Y:S01]  /*14b30*/  IMAD.MOV.U32 R3, RZ, RZ, R198 ;  /* 0x000000ffff037224 */ /* 0x000fe200078e00c6 */
[----:B------:R-:W-:Y:S04]  /*14b40*/  @P2 SHF.R.U32.HI R3, RZ, c[0x0][0x2c0], R4 ;  /* 0x0000b000ff032a19 */ /* 0x000fe80000011604 */
[C---:B------:R-:W-:Y:S04]  /*14b50*/  @!P3 IADD3 R5, P0, R3.reuse, R204, RZ ;  /* 0x000000cc0305b210 */ /* 0x040fe80007f1e0ff */
[----:B------:R-:W-:Y:S01]  /*14b60*/  @!P3 LEA.HI.X.SX32 R4, R3, R194, 0x1, P0 ;  /* 0x000000c20304b211 */ /* 0x000fe200000f0eff */
[----:B------:R-:W-:Y:S01]  /*14b70*/  IMAD.MOV R3, RZ, RZ, -R3 ;  /* 0x000000ffff037224 */ /* 0x000fe200078e0a03 */
[----:B------:R-:W-:Y:S03]  /*14b80*/  @!P3 LEA R6, P0, R5, c[0x0][0x2a0], 0x2 ;  /* 0x0000a8000506ba11 */ /* 0x000fe600078010ff */
[----:B------:R-:W-:Y:S01]  /*14b90*/  IMAD R198, R3, c[0x0][0x2b8], R198 ;  /* 0x0000ae0003c67a24 */ /* 0x000fe200078e02c6 */
[----:B------:R-:W-:Y:S03]  /*14ba0*/  @!P3 LEA.HI.X R7, R5, c[0x0][0x2a4], R4, 0x2, P0 ;  /* 0x0000a9000507ba11 */ /* 0x000fe600000f1404 */
[C---:B------:R-:W-:Y:S01]  /*14bb0*/  IMAD.WIDE.U32 R4, R198.reuse, c[0x0][0x1e0], RZ ;  /* 0x00007800c6047a25 */ /* 0x040fe200078e00ff */
[----:B------:R-:W-:Y:S01]  /*14bc0*/  SHF.R.S32.HI R3, RZ, 0x1f, R198 ;  /* 0x0000001fff037819 */ /* 0x000fe200000114c6 */
[----:B------:R1:W2:Y:S04]  /*14bd0*/  @!P3 LDG.E R197, [R6.64] ;  /* 0x0000000a06c5b981 */ /* 0x0002a8000c1e1900 */
[----:B------:R-:W-:Y:S04]  /*14be0*/  IMAD R3, R3, c[0x0][0x1e0], RZ ;  /* 0x0000780003037a24 */ /* 0x000fe800078e02ff */
[----:B------:R-:W-:Y:S04]  /*14bf0*/  IMAD R3, R198, c[0x0][0x1e4], R3 ;  /* 0x00007900c6037a24 */ /* 0x000fe800078e0203 */
[----:B------:R-:W-:Y:S01]  /*14c00*/  IMAD.IADD R5, R5, 0x1, R3 ;  /* 0x0000000105057824 */ /* 0x000fe200078e0203 */
[----:B-1----:R-:W-:Y:S02]  /*14c10*/  SHF.L.U64.HI R7, R212, 0x1, R209 ;  /* 0x00000001d4077819 */ /* 0x002fe400000102d1 */
[----:B--2---:R-:W-:Y:S01]  /*14c20*/  SHF.R.S32.HI R8, RZ, 0x1f, R197 ;  /* 0x0000001fff087819 */ /* 0x004fe200000114c5 */
[C---:B------:R-:W-:Y:S04]  /*14c30*/  IMAD.WIDE.U32 R4, R197.reuse, c[0x0][0x1f0], R4 ;  /* 0x00007c00c5047a25 */ /* 0x040fe800078e0004 */
[----:B------:R-:W-:Y:S01]  /*14c40*/  IMAD R8, R8, c[0x0][0x1f0], RZ ;  /* 0x00007c0008087a24 */ /* 0x000fe200078e02ff */
[----:B------:R-:W-:Y:S03]  /*14c50*/  IADD3 R4, P0, R202, R4, RZ ;  /* 0x00000004ca047210 */ /* 0x000fe60007f1e0ff */
[----:B------:R-:W-:Y:S05]  /*14c60*/  IMAD R8, R197, c[0x0][0x1f4], R8 ;  /* 0x00007d00c5087a24 */ /* 0x000fea00078e0208 */
[----:B------:R-:W-:Y:S01]  /*14c70*/  IADD3.X R3, R193, R5, R8, P0, !PT ;  /* 0x00000005c1037210 */ /* 0x000fe200007fe408 */
[----:B------:R-:W-:Y:S01]  /*14c80*/  IMAD.SHL.U32 R5, R212, 0x2, RZ ;  /* 0x00000002d4057824 */ /* 0x000fe200078e00ff */
[C---:B------:R-:W-:Y:S02]  /*14c90*/  LEA R6, P0, R4.reuse, c[0x0][0x1c8], 0x1 ;  /* 0x0000720004067a11 */ /* 0x040fe400078008ff */
[----:B------:R-:W-:Y:S02]  /*14ca0*/  SEL R8, RZ, 0x10, P5 ;  /* 0x00000010ff087807 */ /* 0x000fe40002800000 */
[----:B------:R-:W-:Y:S01]  /*14cb0*/  LEA.HI.X R14, R4, c[0x0][0x1cc], R3, 0x1, P0 ;  /* 0x00007300040e7a11 */ /* 0x000fe200000f0c03 */
[----:B------:R-:W1:Y:S01]  /*14cc0*/  SHFL.IDX PT, R10, R6, 0x1, 0x181f ;  /* 0x00381f00060a7f89 */ /* 0x000e6200000e0000 */
[----:B------:R-:W-:Y:S01]  /*14cd0*/  ISETP.NE.U32.AND P2, PT, R8, RZ, PT ;  /* 0x000000ff0800720c */ /* 0x000fe20003f45070 */
[----:B------:R-:W-:Y:S01]  /*14ce0*/  IMAD.SHL.U32 R4, R208, 0x2, RZ ;  /* 0x00000002d0047824 */ /* 0x000fe200078e00ff */
[----:B------:R-:W-:Y:S01]  /*14cf0*/  SEL R3, RZ, 0x10, P4 ;  /* 0x00000010ff037807 */ /* 0x000fe20002000000 */
[----:B------:R-:W2:Y:S01]  /*14d00*/  SHFL.IDX PT, R13, R14, 0x1, 0x181f ;  /* 0x00381f000e0d7f89 */ /* 0x000ea200000e0000 */
[----:B------:R-:W-:Y:S02]  /*14d10*/  IADD3 R16, -R8, 0x10, RZ ;  /* 0x0000001008107810 */ /* 0x000fe40007ffe1ff */
[----:B------:R-:W-:Y:S01]  /*14d20*/  IADD3 R11, -R3, 0x10, RZ ;  /* 0x00000010030b7810 */ /* 0x000fe20007ffe1ff */
[----:B------:R3:W4:Y:S01]  /*14d30*/  SHFL.IDX PT, R12, R6, RZ, 0x181f ;  /* 0x00181fff060c7589 */ /* 0x00072200000e0000 */
[----:B------:R-:W-:Y:S02]  /*14d40*/  LOP3.LUT R16, R16, 0xf, RZ, 0xc0, !PT ;  /* 0x0000000f10107812 */ /* 0x000fe400078ec0ff */
[----:B------:R-:W-:Y:S01]  /*14d50*/  LOP3.LUT R11, R11, 0xf, RZ, 0xc0, !PT ;  /* 0x0000000f0b0b7812 */ /* 0x000fe200078ec0ff */
[----:B------:R-:W5:Y:S01]  /*14d60*/  SHFL.IDX PT, R15, R14, RZ, 0x181f ;  /* 0x00181fff0e0f7589 */ /* 0x000f6200000e0000 */
[-C--:B-1----:R-:W-:Y:S04]  /*14d70*/  IADD3 R16, P1, P0, R16, R10.reuse, R5 ;  /* 0x0000000a10107210 */ /* 0x082fe8000783e005 */
[-C--:B--2---:R-:W-:Y:S02]  /*14d80*/  IADD3.X R17, RZ, R13.reuse, R7, P1, P0 ;  /* 0x0000000dff117210 */ /* 0x084fe40000fe0407 */
[-C--:B------:R-:W-:Y:S02]  /*14d90*/  IADD3 R18, P1, P0, R11, R10.reuse, R4 ;  /* 0x0000000a0b127210 */ /* 0x080fe4000783e004 */
[----:B---3--:R-:W-:Y:S04]  /*14da0*/  SHF.L.U64.HI R6, R208, 0x1, R211 ;  /* 0x00000001d0067819 */ /* 0x008fe800000102d3 */
[-C--:B------:R-:W-:Y:S02]  /*14db0*/  IADD3.X R19, RZ, R13.reuse, R6, P1, P0 ;  /* 0x0000000dff137210 */ /* 0x080fe40000fe0406 */
[----:B------:R-:W-:Y:S01]  /*14dc0*/  IADD3 R20, P1, P0, R9, R10, R215 ;  /* 0x0000000a09147210 */ /* 0x000fe2000783e0d7 */
[----:B------:R-:W-:Y:S03]  /*14dd0*/  IMAD.U32 R10, RZ, RZ, UR6 ;  /* 0x00000006ff0a7e24 */ /* 0x000fe6000f8e00ff */
[----:B------:R-:W-:Y:S01]  /*14de0*/  IADD3.X R21, RZ, R13, R216, P1, P0 ;  /* 0x0000000dff157210 */ /* 0x000fe20000fe04d8 */
[----:B------:R-:W-:Y:S01]  /*14df0*/  IMAD R10, R10, 0x3000, R199 ;  /* 0x000030000a0a7824 */ /* 0x000fe200078e02c7 */
[C---:B----4-:R-:W-:Y:S02]  /*14e00*/  IADD3 R22, P1, R12.reuse, R5, RZ ;  /* 0x000000050c167210 */ /* 0x050fe40007f3e0ff */
[----:B------:R-:W-:Y:S01]  /*14e10*/  IADD3 R24, P0, R12, R4, RZ ;  /* 0x000000040c187210 */ /* 0x000fe20007f1e0ff */
[----:B------:R-:W-:Y:S02]  /*14e20*/  IMAD.SHL.U32 R5, R10, 0x2, RZ ;  /* 0x000000020a057824 */ /* 0x000fe400078e00ff */
        /* <DEDUP_REMOVED lines=12> */
.L_x_1470:
        /* <DEDUP_REMOVED lines=11> */
.L_x_1468:
[----:B------:R-:W-:-:S13]  /*14fa0*/  ISETP.LE.AND P0, PT, RZ, UR13, PT ;  /* 0x0000000dff007c0c */ /* 0x000fda000bf03270 */
[----:B------:R-:W-:Y:S05]  /*14fb0*/  @!P0 BRA `(.L_x_1472) ;  /* 0x00002bb000008947 */ /* 0x000fea0003800000 */
[----:B------:R-:W2:Y:S01]  /*14fc0*/  S2R R4, SR_TID.X ;  /* 0x0000000000047919 */ /* 0x000ea20000002100 */
[----:B------:R-:W-:Y:S01]  /*14fd0*/  IMAD.MOV.U32 R188, RZ, RZ, 0x40 ;  /* 0x00000040ffbc7424 */ /* 0x000fe200078e00ff */
[C---:B------:R-:W-:Y:S01]  /*14fe0*/  SHF.L.U64.HI R209, R212.reuse, 0x1, R209 ;  /* 0x00000001d4d17819 */ /* 0x040fe200000102d1 */
[----:B------:R-:W-:Y:S01]  /*14ff0*/  IMAD.SHL.U32 R212, R212, 0x2, RZ ;  /* 0x00000002d4d47824 */ /* 0x000fe200078e00ff */
[C---:B------:R-:W-:Y:S01]  /*15000*/  SHF.L.U64.HI R211, R208.reuse, 0x1, R211 ;  /* 0x00000001d0d37819 */ /* 0x040fe200000102d3 */
[----:B------:R-:W-:Y:S02]  /*15010*/  IMAD.SHL.U32 R208, R208, 0x2, RZ ;  /* 0x00000002d0d07824 */ /* 0x000fe400078e00ff */
[----:B------:R-:W-:Y:S02]  /*15020*/  IMAD.MOV.U32 R133, RZ, RZ, R2 ;  /* 0x000000ffff857224 */ /* 0x000fe400078e0002 */
[----:B------:R-:W-:Y:S01]  /*15030*/  IMAD.IADD R186, R184, 0x1, R183 ;  /* 0x00000001b8ba7824 */ /* 0x000fe200078e02b7 */
[----:B-12---:R-:W-:-:S04]  /*15040*/  SHF.R.S32.HI R3, RZ, 0x1f, R4 ;  /* 0x0000001fff037819 */ /* 0x006fc80000011404 */
[----:B------:R-:W-:-:S04]  /*15050*/  LEA.HI R3, R3, R4, RZ, 0x3 ;  /* 0x0000000403037211 */ /* 0x000fc800078f18ff */
[----:B------:R-:W-:-:S05]  /*15060*/  LOP3.LUT R3, R3, 0xfffffff8, RZ, 0xc0, !PT ;  /* 0xfffffff803037812 */ /* 0x000fca00078ec0ff */
[----:B------:R-:W-:Y:S01]  /*15070*/  IMAD.IADD R3, R4, 0x1, -R3 ;  /* 0x0000000104037824 */ /* 0x000fe200078e0a03 */
[----:B------:R-:W-:-:S04]  /*15080*/  SHF.R.S32.HI R4, RZ, 0x1f, R207 ;  /* 0x0000001fff047819 */ /* 0x000fc800000114cf */
[----:B------:R-:W-:Y:S01]  /*15090*/  LOP3.LUT P0, RZ, R3, 0x4, RZ, 0xc0, !PT ;  /* 0x0000000403ff7812 */ /* 0x000fe2000780c0ff */
[----:B------:R-:W-:Y:S01]  /*150a0*/  IMAD.MOV.U32 R3, RZ, RZ, R0 ;  /* 0x000000ffff037224 */ /* 0x000fe200078e0000 */
[C---:B------:R-:W-:Y:S01]  /*150b0*/  SHF.L.U64.HI R189, R207.reuse, 0x1, R4 ;  /* 0x00000001cfbd7819 */ /* 0x040fe20000010204 */
[----:B------:R-:W-:Y:S01]  /*150c0*/  IMAD.SHL.U32 R207, R207, 0x2, RZ ;  /* 0x00000002cfcf7824 */ /* 0x000fe200078e00ff */
[----:B------:R-:W-:Y:S02]  /*150d0*/  SEL R188, R188, 0xffffffc0, !P0 ;  /* 0xffffffc0bcbc7807 */ /* 0x000fe40004000000 */
.L_x_1475:
        /* <DEDUP_REMOVED lines=18> */
[C---:B------:R-:W-:Y:S01]  /*15200*/  IMAD.WIDE.U32 R8, R198.reuse, c[0x0][0x208], RZ ;  /* 0x00008200c6087a25 */ /* 0x040fe200078e00ff */
[----:B------:R-:W-:Y:S03]  /*15210*/  SHF.R.S32.HI R7, RZ, 0x1f, R197 ;  /* 0x0000001fff077819 */ /* 0x000fe600000114c5 */
        /* <DEDUP_REMOVED lines=9> */
[C---:B------:R-:W-:Y:S04]  /*152b0*/  LEA R20, P0, R5.reuse, c[0x0][0x1f8], 0x1 ;  /* 0x00007e0005147a11 */ /* 0x040fe800078008ff */
[----:B------:R-:W-:Y:S01]  /*152c0*/  LEA.HI.X R6, R5, c[0x0][0x1fc], R0, 0x1, P0 ;  /* 0x00007f0005067a11 */ /* 0x000fe200000f0c00 */
[----:B------:R-:W5:Y:S01]  /*152d0*/  SHFL.IDX PT, R9, R20, RZ, 0x181f ;  /* 0x00181fff14097589 */ /* 0x000f6200000e0000 */
[----:B------:R-:W-:Y:S03]  /*152e0*/  IMAD.U32 R5, RZ, RZ, UR6 ;  /* 0x00000006ff057e24 */ /* 0x000fe6000f8e00ff */
[----:B------:R-:W4:Y:S01]  /*152f0*/  SHFL.IDX PT, R2, R6, RZ, 0x181f ;  /* 0x00181fff06027589 */ /* 0x000f2200000e0000 */
[----:B------:R-:W-:Y:S03]  /*15300*/  IMAD R4, R5, 0x6000, R196 ;  /* 0x0000600005047824 */ /* 0x000fe600078e02c4 */
[----:B------:R-:W3:Y:S04]  /*15310*/  SHFL.IDX PT, R7, R20, 0x1, 0x181f ;  /* 0x00381f0014077f89 */ /* 0x000ee800000e0000 */
[----:B------:R2:W1:Y:S01]  /*15320*/  SHFL.IDX PT, R0, R6, 0x1, 0x181f ;  /* 0x00381f0006007f89 */ /* 0x00046200000e0000 */
[C---:B-----5:R-:W-:Y:S02]  /*15330*/  IADD3 R10, P0, R9.reuse, R212, RZ ;  /* 0x000000d4090a7210 */ /* 0x060fe40007f1e0ff */
[C---:B------:R-:W-:Y:S02]  /*15340*/  IADD3 R8, P1, R9.reuse, R208, RZ ;  /* 0x000000d009087210 */ /* 0x040fe40007f3e0ff */
[C---:B----4-:R-:W-:Y:S02]  /*15350*/  IADD3.X R11, R2.reuse, R209, RZ, P0, !PT ;  /* 0x000000d1020b7210 */ /* 0x050fe400007fe4ff */
[----:B------:R-:W-:Y:S01]  /*15360*/  IADD3 R14, P0, R9, R207, RZ ;  /* 0x000000cf090e7210 */ /* 0x000fe20007f1e0ff */
[C---:B------:R-:W-:Y:S01]  /*15370*/  IMAD.X R9, R2.reuse, 0x1, R211, P1 ;  /* 0x0000000102097824 */ /* 0x040fe200008e06d3 */
[C---:B---3--:R-:W-:Y:S01]  /*15380*/  IADD3 R12, P2, R7.reuse, R212, RZ ;  /* 0x000000d4070c7210 */ /* 0x048fe20007f5e0ff */
[----:B------:R3:W-:Y:S02]  /*15390*/  LDGSTS.E.BYPASS.LTC128B.128 [R4], [R10.64], !P5 ;  /* 0x000000000a047fae */ /* 0x0007e4000e901d4a */
[----:B------:R-:W-:Y:S01]  /*153a0*/  IMAD.X R15, R2, 0x1, R189, P0 ;  /* 0x00000001020f7824 */ /* 0x000fe200000e06bd */
[C---:B--2---:R-:W-:Y:S01]  /*153b0*/  IADD3 R6, P1, R7.reuse, R208, RZ ;  /* 0x000000d007067210 */ /* 0x044fe20007f3e0ff */
[----:B------:R3:W-:Y:S01]  /*153c0*/  LDGSTS.E.BYPASS.LTC128B.128 [R4+0x2000], [R8.64], !P4 ;  /* 0x0200000008047fae */ /* 0x0007e2000e101d4a */
[C---:B-1----:R-:W-:Y:S02]  /*153d0*/  IADD3.X R13, R0.reuse, R209, RZ, P2, !PT ;  /* 0x000000d1000d7210 */ /* 0x042fe400017fe4ff */
[----:B------:R-:W-:Y:S01]  /*153e0*/  IADD3 R20, P0, R7, R207, RZ ;  /* 0x000000cf07147210 */ /* 0x000fe20007f1e0ff */
[----:B------:R3:W-:Y:S01]  /*153f0*/  LDGSTS.E.BYPASS.LTC128B.128 [R4+0x4000], [R14.64], !P6 ;  /* 0x040000000e047fae */ /* 0x0007e2000f101d4a */
[C---:B------:R-:W-:Y:S02]  /*15400*/  IMAD.X R7, R0.reuse, 0x1, R211, P1 ;  /* 0x0000000100077824 */ /* 0x040fe400008e06d3 */
[----:B------:R-:W-:Y:S01]  /*15410*/  IADD3.X R21, R0, R189, RZ, P0, !PT ;  /* 0x000000bd00157210 */ /* 0x000fe200007fe4ff */
[----:B------:R3:W-:Y:S04]  /*15420*/  LDGSTS.E.BYPASS.LTC128B.128 [R4+0x1000], [R12.64], !P5 ;  /* 0x010000000c047fae */ /* 0x0007e8000e901d4a */
[----:B------:R3:W-:Y:S04]  /*15430*/  LDGSTS.E.BYPASS.LTC128B.128 [R4+0x3000], [R6.64], !P4 ;  /* 0x0300000006047fae */ /* 0x0007e8000e101d4a */
[----:B------:R3:W-:Y:S02]  /*15440*/  LDGSTS.E.BYPASS.LTC128B.128 [R4+0x5000], [R20.64], !P6 ;  /* 0x0500000014047fae */ /* 0x0007e4000f101d4a */
.L_x_1473:
        /* <DEDUP_REMOVED lines=210> */
[--C-:B------:R-:W-:Y:S01]  /*16170*/  FFMA.FTZ R159, R8, c[0x0][0x2d0], -R166.reuse ;  /* 0x0000b400089f7a23 */ /* 0x100fe200000108a6 */
[----:B------:R-:W-:Y:S01]  /*16180*/  IADD3 R8, R135, UR4, RZ ;  /* 0x0000000487087c10 */ /* 0x000fe2000fffe0ff */
[--C-:B------:R-:W-:Y:S02]  /*16190*/  FFMA.FTZ R160, R9, c[0x0][0x2d0], -R166.reuse ;  /* 0x0000b40009a07a23 */ /* 0x100fe400000108a6 */
        /* <DEDUP_REMOVED lines=368> */
[----:B------:R-:W-:Y:S05]  /*178a0*/  IMAD R3, R198, c[0x0][0x1e4], R3 ;  /* 0x00007900c6037a24 */ /* 0x000fea00078e0203 */
[----:B------:R-:W-:Y:S01]  /*178b0*/  IADD3 R5, R5, R3, RZ ;  /* 0x0000000305057210 */ /* 0x000fe20007ffe0ff */
[----:B-1----:R-:W-:Y:S04]  /*178c0*/  IMAD.U32 R8, RZ, RZ, UR6 ;  /* 0x00000006ff087e24 */ /* 0x002fe8000f8e00ff */
[----:B------:R-:W-:Y:S01]  /*178d0*/  IMAD R8, R8, 0x3000, R199 ;  /* 0x0000300008087824 */ /* 0x000fe200078e02c7 */
[----:B--2---:R-:W-:Y:S01]  /*178e0*/  SHF.R.S32.HI R6, RZ, 0x1f, R197 ;  /* 0x0000001fff067819 */ /* 0x004fe200000114c5 */
[C---:B------:R-:W-:Y:S04]  /*178f0*/  IMAD.WIDE.U32 R4, R197.reuse, c[0x0][0x1f0], R4 ;  /* 0x00007c00c5047a25 */ /* 0x040fe800078e0004 */
[----:B------:R-:W-:Y:S01]  /*17900*/  IMAD R6, R6, c[0x0][0x1f0], RZ ;  /* 0x00007c0006067a24 */ /* 0x000fe200078e02ff */
[----:B------:R-:W-:Y:S03]  /*17910*/  IADD3 R4, P0, R202, R4, RZ ;  /* 0x00000004ca047210 */ /* 0x000fe60007f1e0ff */
[----:B------:R-:W-:Y:S05]  /*17920*/  IMAD R6, R197, c[0x0][0x1f4], R6 ;  /* 0x00007d00c5067a24 */ /* 0x000fea00078e0206 */
[----:B------:R-:W-:Y:S02]  /*17930*/  IADD3.X R3, R193, R5, R6, P0, !PT ;  /* 0x00000005c1037210 */ /* 0x000fe400007fe406 */
[C---:B------:R-:W-:Y:S04]  /*17940*/  LEA R17, P0, R4.reuse, c[0x0][0x1c8], 0x1 ;  /* 0x0000720004117a11 */ /* 0x040fe800078008ff */
[----:B------:R-:W-:Y:S01]  /*17950*/  LEA.HI.X R16, R4, c[0x0][0x1cc], R3, 0x1, P0 ;  /* 0x0000730004107a11 */ /* 0x000fe200000f0c03 */
[----:B------:R-:W1:Y:S01]  /*17960*/  SHFL.IDX PT, R7, R17, RZ, 0x181f ;  /* 0x00181fff11077589 */ /* 0x000e6200000e0000 */
[----:B------:R-:W-:Y:S03]  /*17970*/  IMAD.SHL.U32 R3, R8, 0x2, RZ ;  /* 0x0000000208037824 */ /* 0x000fe600078e00ff */
[----:B------:R-:W2:Y:S04]  /*17980*/  SHFL.IDX PT, R6, R16, RZ, 0x181f ;  /* 0x00181fff10067589 */ /* 0x000ea800000e0000 */
[----:B------:R-:W3:Y:S04]  /*17990*/  SHFL.IDX PT, R5, R17, 0x1, 0x181f ;  /* 0x00381f0011057f89 */ /* 0x000ee800000e0000 */
[----:B------:R4:W5:Y:S01]  /*179a0*/  SHFL.IDX PT, R4, R16, 0x1, 0x181f ;  /* 0x00381f0010047f89 */ /* 0x00096200000e0000 */
[C---:B-1----:R-:W-:Y:S02]  /*179b0*/  IADD3 R12, P0, R7.reuse, R212, RZ ;  /* 0x000000d4070c7210 */ /* 0x042fe40007f1e0ff */
[C---:B------:R-:W-:Y:S03]  /*179c0*/  IADD3 R10, P1, R7.reuse, R208, RZ ;  /* 0x000000d0070a7210 */ /* 0x040fe60007f3e0ff */
[C---:B--2---:R-:W-:Y:S01]  /*179d0*/  IMAD.X R13, R6.reuse, 0x1, R209, P0 ;  /* 0x00000001060d7824 */ /* 0x044fe200000e06d1 */
[----:B------:R-:W-:Y:S02]  /*179e0*/  IADD3 R14, P0, R7, R207, RZ ;  /* 0x000000cf070e7210 */ /* 0x000fe40007f1e0ff */
[C---:B------:R-:W-:Y:S02]  /*179f0*/  IADD3.X R11, R6.reuse, R211, RZ, P1, !PT ;  /* 0x000000d3060b7210 */ /* 0x040fe40000ffe4ff */
[----:B------:R1:W-:Y:S01]  /*17a00*/  LDGSTS.E.BYPASS.LTC128B.128 [R3+0xc100], [R12.64], !P5 ;  /* 0x0c1000000c037fae */ /* 0x0003e2000e901d4a */
[C---:B---3--:R-:W-:Y:S01]  /*17a10*/  IADD3 R8, P2, R5.reuse, R212, RZ ;  /* 0x000000d405087210 */ /* 0x048fe20007f5e0ff */
[----:B------:R-:W-:Y:S01]  /*17a20*/  IMAD.X R15, R6, 0x1, R189, P0 ;  /* 0x00000001060f7824 */ /* 0x000fe200000e06bd */
        /* <DEDUP_REMOVED lines=10> */
.L_x_1474:
        /* <DEDUP_REMOVED lines=10> */
.L_x_1472:
[----:B------:R-:W2:Y:S01]  /*17b70*/  SHFL.BFLY PT, R4, R201, 0x2, 0x1f ;  /* 0x0c401f00c9047f89 */ /* 0x000ea200000e0000 */
[----:B------:R-:W-:-:S02]  /*17b80*/  MOV R11, 0xff800000 ;  /* 0xff800000000b7802 */ /* 0x000fc40000000f00 */
[----:B-1----:R-:W-:Y:S01]  /*17b90*/  MOV R12, 0xff800000 ;  /* 0xff800000000c7802 */ /* 0x002fe20000000f00 */
[----:B------:R-:W1:Y:S01]  /*17ba0*/  SHFL.BFLY PT, R3, R206, 0x2, 0x1f ;  /* 0x0c401f00ce037f89 */ /* 0x000e6200000e0000 */
[----:B------:R-:W-:Y:S01]  /*17bb0*/  PLOP3.LUT P2, PT, PT, PT, PT, 0x8, 0x0 ;  /* 0x000000000000781c */ /* 0x000fe20003f4e170 */
        /* <DEDUP_REMOVED lines=12> */
[----:B------:R-:W2:Y:S08]  /*17c80*/  @P1 MUFU.LG2 R6, R6 ;  /* 0x0000000600061308 */ /* 0x000eb00000000c00 */
[----:B------:R-:W-:Y:S01]  /*17c90*/  @P0 MUFU.RCP R4, R3 ;  /* 0x0000000300040308 */ /* 0x000fe20000001000 */
[C---:B-1----:R-:W-:Y:S02]  /*17ca0*/  FMUL.FTZ R128, R5.reuse, R128 ;  /* 0x0000008005807220 */ /* 0x042fe40000410000 */
[----:B------:R-:W-:-:S02]  /*17cb0*/  FMUL.FTZ R129, R5, R129 ;  /* 0x0000008105817220 */ /* 0x000fc40000410000 */
[C---:B------:R-:W-:Y:S02]  /*17cc0*/  FMUL.FTZ R124, R5.reuse, R124 ;  /* 0x0000007c057c7220 */ /* 0x040fe40000410000 */
[C---:B------:R-:W-:Y:S01]  /*17cd0*/  FMUL.FTZ R125, R5.reuse, R125 ;  /* 0x0000007d057d7220 */ /* 0x040fe20000410000 */
[----:B------:R-:W1:Y:S01]  /*17ce0*/  @P0 MUFU.LG2 R3, R3 ;  /* 0x0000000300030308 */ /* 0x000e620000000c00 */
[----:B--2---:R-:W-:Y:S02]  /*17cf0*/  @P1 FMUL.FTZ R13, R6, 0.69314718246459960938 ;  /* 0x3f317218060d1820 */ /* 0x004fe40000410000 */
[----:B------:R-:W-:Y:S02]  /*17d00*/  @P1 FMUL.FTZ R6, R14, c[0x0][0x2d0] ;  /* 0x0000b4000e061a20 */ /* 0x000fe40000410000 */
[C---:B------:R-:W-:Y:S02]  /*17d10*/  FMUL.FTZ R100, R5.reuse, R100 ;  /* 0x0000006405647220 */ /* 0x040fe40000410000 */
[----:B------:R-:W-:-:S02]  /*17d20*/  FMUL.FTZ R101, R5, R101 ;  /* 0x0000006505657220 */ /* 0x000fc40000410000 */
[C---:B------:R-:W-:Y:S02]  /*17d30*/  FMUL.FTZ R104, R5.reuse, R104 ;  /* 0x0000006805687220 */ /* 0x040fe40000410000 */
[C---:B------:R-:W-:Y:S02]  /*17d40*/  FMUL.FTZ R105, R5.reuse, R105 ;  /* 0x0000006905697220 */ /* 0x040fe40000410000 */
[C---:B------:R-:W-:Y:S02]  /*17d50*/  FMUL.FTZ R108, R5.reuse, R108 ;  /* 0x0000006c056c7220 */ /* 0x040fe40000410000 */
[----:B------:R-:W-:Y:S02]  /*17d60*/  FMUL.FTZ R109, R5, R109 ;  /* 0x0000006d056d7220 */ /* 0x000fe40000410000 */
[----:B-1----:R-:W-:Y:S02]  /*17d70*/  @P0 FMUL.FTZ R14, R3, 0.69314718246459960938 ;  /* 0x3f317218030e0820 */ /* 0x002fe40000410000 */
[----:B------:R-:W-:-:S02]  /*17d80*/  @P0 FMUL.FTZ R3, R15, c[0x0][0x2d0] ;  /* 0x0000b4000f030a20 */ /* 0x000fc40000410000 */
        /* <DEDUP_REMOVED lines=88> */
.L_x_1414:
[----:B------:R-:W-:Y:S01]  /*18310*/  SHF.R.S32.HI R0, RZ, 0x1f, R190 ;  /* 0x0000001fff007819 */ /* 0x000fe200000114be */
[----:B------:R-:W-:Y:S05]  /*18320*/  @P2 BRA `(.L_x_1476) ;  /* 0x0000169000002947 */ /* 0x000fea0003800000 */
[----:B------:R-:W1:Y:S01]  /*18330*/  S2R R2, SR_TID.X ;  /* 0x0000000000027919 */ /* 0x000e620000002100 */
[----:B------:R-:W-:Y:S02]  /*18340*/  F2FP.PACK_AB R7, R8, R7 ;  /* 0x000000070807723e */ /* 0x000fe400000000ff */
[----:B------:R-:W-:Y:S01]  /*18350*/  F2FP.PACK_AB R9, R10, R9 ;  /* 0x000000090a09723e */ /* 0x000fe200000000ff */
[----:B------:R-:W-:Y:S01]  /*18360*/  BAR.SYNC.DEFER_BLOCKING 0x1, 0x100 ;  /* 0x0044000000007b1d */ /* 0x000fe20000010000 */
[----:B------:R-:W-:Y:S01]  /*18370*/  F2FP.PACK_AB R96, R5, R96 ;  /* 0x000000600560723e */ /* 0x000fe200000000ff */
[----:B------:R-:W-:Y:S01]  /*18380*/  IMAD.MOV.U32 R10, RZ, RZ, 0x20 ;  /* 0x00000020ff0a7424 */ /* 0x000fe200078e00ff */
        /* <DEDUP_REMOVED lines=9> */
[----:B-1----:R-:W-:Y:S02]  /*18420*/  SHF.R.S32.HI R3, RZ, 0x1f, R2 ;  /* 0x0000001fff037819 */ /* 0x002fe40000011402 */
[----:B------:R-:W-:Y:S02]  /*18430*/  F2FP.PACK_AB R110, R111, R110 ;  /* 0x0000006e6f6e723e */ /* 0x000fe400000000ff */
[----:B------:R-:W-:Y:S02]  /*18440*/  LEA.HI R4, R3, R2, RZ, 0x2 ;  /* 0x0000000203047211 */ /* 0x000fe400078f10ff */
[----:B------:R-:W-:-:S02]  /*18450*/  F2FP.PACK_AB R112, R113, R112 ;  /* 0x000000707170723e */ /* 0x000fc400000000ff */
        /* <DEDUP_REMOVED lines=47> */
[----:B------:R-:W-:Y:S01]  /*18750*/  F2FP.PACK_AB R50, R51, R50 ;  /* 0x000000323332723e */ /* 0x000fe200000000ff */
[----:B------:R-:W-:Y:S01]  /*18760*/  IMAD.MOV.U32 R8, RZ, RZ, 0x4 ;  /* 0x00000004ff087424 */ /* 0x000fe200078e00ff */
[----:B------:R-:W-:Y:S01]  /*18770*/  STS [R13+0x480], R102 ;  /* 0x000480660d007388 */ /* 0x000fe20000000800 */
[----:B------:R-:W-:-:S02]  /*18780*/  F2FP.PACK_AB R52, R53, R52 ;  /* 0x000000343534723e */ /* 0x000fc400000000ff */
[----:B------:R-:W-:Y:S01]  /*18790*/  F2FP.PACK_AB R54, R55, R54 ;  /* 0x000000363736723e */ /* 0x000fe200000000ff */
[----:B------:R-:W-:Y:S01]  /*187a0*/  STS [R19], R104 ;  /* 0x0000006813007388 */ /* 0x000fe20000000800 */
[----:B------:R-:W-:Y:S01]  /*187b0*/  F2FP.PACK_AB R56, R57, R56 ;  /* 0x000000383938723e */ /* 0x000fe200000000ff */
[----:B------:R-:W-:Y:S01]  /*187c0*/  IMAD.WIDE R28, R191, R8, c[0x0][0x500] ;  /* 0x00014000bf1c7625 */ /* 0x000fe200078e0208 */
        /* <DEDUP_REMOVED lines=64> */
[----:B-1----:R-:W-:-:S02]  /*18bd0*/  IMAD.MOV.U32 R5, RZ, RZ, c[0x0][0x388] ;  /* 0x0000e200ff057624 */ /* 0x002fc400078e00ff */
[----:B--2---:R-:W-:-:S03]  /*18be0*/  @P1 IMAD.WIDE R8, R191, R8, c[0x0][0x508] ;  /* 0x00014200bf081625 */ /* 0x004fc600078e0208 */
[----:B---3--:R-:W2:Y:S04]  /*18bf0*/  @P0 LDG.E R7, [R28.64] ;  /* 0x0000000a1c070981 */ /* 0x008ea8000c1e1900 */
[----:B------:R4:W5:Y:S01]  /*18c00*/  @P1 LDG.E R5, [R8.64] ;  /* 0x0000000a08051981 */ /* 0x000962000c1e1900 */
[----:B------:R-:W-:Y:S02]  /*18c10*/  CS2R R16, SRZ ;  /* 0x0000000000107805 */ /* 0x000fe4000001ff00 */
[--C-:B--2---:R-:W-:Y:S01]  /*18c20*/  @P0 SHF.R.S32.HI R17, RZ, 0x1f, R7.reuse ;  /* 0x0000001fff110819 */ /* 0x104fe20000011407 */
[----:B------:R-:W-:Y:S01]  /*18c30*/  @P0 IMAD.MOV.U32 R16, RZ, RZ, R7 ;  /* 0x000000ffff100224 */ /* 0x000fe200078e0007 */
[----:B------:R-:W-:Y:S05]  /*18c40*/  @P1 BRA `(.L_x_1477) ;  /* 0x0000004000001947 */ /* 0x000fea0003800000 */
[----:B----4-:R-:W-:Y:S05]  /*18c50*/  @!P0 BRA `(.L_x_1477) ;  /* 0x0000003000008947 */ /* 0x010fea0003800000 */
[----:B-----5:R-:W2:Y:S04]  /*18c60*/  LDG.E R5, [R28.64] ;  /* 0x0000000a1c057981 */ /* 0x020ea8000c1e1900 */
[----:B------:R-:W2:Y:S02]  /*18c70*/  LDG.E R8, [R28.64+0x4] ;  /* 0x0000040a1c087981 */ /* 0x000ea4000c1e1900 */
[----:B--2---:R-:W-:-:S02]  /*18c80*/  IADD3 R5, -R5, R8, RZ ;  /* 0x0000000805057210 */ /* 0x004fc40007ffe1ff */
.L_x_1477:
[----:B----4-:R-:W-:Y:S01]  /*18c90*/  LOP3.LUT R7, R6, 0xffffffe0, RZ, 0xc0, !PT ;  /* 0xffffffe006077812 */ /* 0x010fe200078ec0ff */
        /* <DEDUP_REMOVED lines=13> */
[----:B------:R-:W-:Y:S01]  /*18d70*/  IADD3 R4, R4, -R13, RZ ;  /* 0x8000000d04047210 */ /* 0x000fe20007ffe0ff */
[----:B------:R-:W-:Y:S01]  /*18d80*/  IMAD R13, R17, c[0x0][0x3a0], RZ ;  /* 0x0000e800110d7a24 */ /* 0x000fe200078e02ff */
[----:B------:R-:W-:Y:S02]  /*18d90*/  SHF.R.S32.HI R7, RZ, 0x2, R7 ;  /* 0x00000002ff077819 */ /* 0x000fe40000011407 */
[----:B------:R-:W-:Y:S01]  /*18da0*/  ISETP.NE.AND P1, PT, R9, 0x1, PT ;  /* 0x000000010900780c */ /* 0x000fe20003f25270 */
[----:B------:R-:W-:Y:S01]  /*18db0*/  IMAD R13, R16, c[0x0][0x3a4], R13 ;  /* 0x0000e900100d7a24 */ /* 0x000fe200078e020d */
[----:B------:R-:W-:Y:S01]  /*18dc0*/  LOP3.LUT P2, RZ, R8, 0x3, RZ, 0xc0, !PT ;  /* 0x0000000308ff7812 */ /* 0x000fe2000784c0ff */
[----:B------:R-:W-:Y:S01]  /*18dd0*/  IMAD R4, R4, 0x10, R7 ;  /* 0x0000001004047824 */ /* 0x000fe200078e0207 */
[----:B------:R-:W-:Y:S01]  /*18de0*/  LEA.HI R8, R3, R2, RZ, 0x3 ;  /* 0x0000000203087211 */ /* 0x000fe200078f18ff */
[----:B------:R-:W-:Y:S01]  /*18df0*/  IMAD R7, R0, c[0x0][0x490], RZ ;  /* 0x0001240000077a24 */ /* 0x000fe200078e02ff */
[----:B------:R-:W-:Y:S01]  /*18e00*/  MOV R18, R16 ;  /* 0x0000001000127202 */ /* 0x000fe20000000f00 */
[----:B------:R-:W-:Y:S01]  /*18e10*/  IMAD R6, R15, 0x8, R4 ;  /* 0x000000080f067824 */ /* 0x000fe200078e0204 */
[----:B------:R-:W-:Y:S01]  /*18e20*/  LEA.HI R3, R3, R2, RZ, 0x6 ;  /* 0x0000000203037211 */ /* 0x000fe200078f30ff */
[----:B------:R-:W-:Y:S01]  /*18e30*/  IMAD R17, R190, c[0x0][0x494], R7 ;  /* 0x00012500be117a24 */ /* 0x000fe200078e0207 */
[----:B------:R-:W-:Y:S01]  /*18e40*/  LOP3.LUT R7, R8, 0xfffffff8, RZ, 0xc0, !PT ;  /* 0xfffffff808077812 */ /* 0x000fe200078ec0ff */
        /* <DEDUP_REMOVED lines=31> */
[----:B------:R-:W-:Y:S02]  /*19040*/  IMAD R17, R18, c[0x0][0x488], RZ ;  /* 0x0001220012117a24 */ /* 0x000fe400078e02ff */
[----:B------:R-:W-:Y:S01]  /*19050*/  IMAD.SHL.U32 R0, R8, 0x40, RZ ;  /* 0x0000004008007824 */ /* 0x000fe200078e00ff */
[----:B------:R-:W-:Y:S01]  /*19060*/  SHF.R.S32.HI R16, RZ, 0x1f, R6 ;  /* 0x0000001fff107819 */ /* 0x000fe20000011406 */
[----:B------:R-:W-:-:S03]  /*19070*/  IMAD.WIDE.U32 R20, R10, c[0x0][0x488], R20 ;  /* 0x000122000a147a25 */ /* 0x000fc600078e0014 */
[----:B------:R-:W-:Y:S01]  /*19080*/  LOP3.LUT R13, R0, 0x1c0, RZ, 0xc0, !PT ;  /* 0x000001c0000d7812 */ /* 0x000fe200078ec0ff */
        /* <DEDUP_REMOVED lines=11> */
[----:B------:R-:W-:Y:S01]  /*19140*/  SHFL.IDX PT, R50, R7, 0x1, 0x1c1f ;  /* 0x003c1f0007327f89 */ /* 0x000fe200000e0000 */
[----:B------:R-:W-:Y:S01]  /*19150*/  LOP3.LUT R13, R13, R2, RZ, 0x3c, !PT ;  /* 0x000000020d0d7212 */ /* 0x000fe200078e3cff */
[----:B------:R-:W-:-:S02]  /*19160*/  IMAD.MOV R2, RZ, RZ, -R6 ;  /* 0x000000ffff027224 */ /* 0x000fc400078e0a06 */
[----:B------:R-:W1:Y:S01]  /*19170*/  SHFL.IDX PT, R49, R17, RZ, 0x1c1f ;  /* 0x001c1fff11317589 */ /* 0x000e6200000e0000 */
[----:B------:R-:W-:Y:S02]  /*19180*/  IMAD.IADD R19, R15, 0x1, R10 ;  /* 0x000000010f137824 */ /* 0x000fe400078e020a */
[----:B------:R-:W-:Y:S01]  /*19190*/  IMAD R15, R2, c[0x0][0x4e8], R9 ;  /* 0x00013a00020f7a24 */ /* 0x000fe200078e0209 */
[----:B------:R-:W2:Y:S01]  /*191a0*/  SHFL.IDX PT, R51, R17, 0x1, 0x1c1f ;  /* 0x003c1f0011337f89 */ /* 0x000ea200000e0000 */
[----:B------:R-:W-:Y:S01]  /*191b0*/  LEA R9, R57, R4, 0x7 ;  /* 0x0000000439097211 */ /* 0x000fe200078e38ff */
[----:B-----5:R-:W-:Y:S01]  /*191c0*/  IMAD R2, R5, c[0x0][0x4e8], RZ ;  /* 0x00013a0005027a24 */ /* 0x020fe200078e02ff */
[----:B------:R-:W-:Y:S01]  /*191d0*/  LEA R57, R57, R8, 0x7 ;  /* 0x0000000839397211 */ /* 0x000fe200078e38ff */
[----:B------:R-:W-:Y:S01]  /*191e0*/  IMAD R21, R16, c[0x0][0x3e0], RZ ;  /* 0x0000f80010157a24 */ /* 0x000fe200078e02ff */
[C---:B------:R-:W-:Y:S01]  /*191f0*/  IADD3 R5, R9.reuse, 0x8, RZ ;  /* 0x0000000809057810 */ /* 0x040fe20007ffe0ff */
[----:B------:R-:W-:Y:S01]  /*19200*/  IMAD.MOV.U32 R18, RZ, RZ, R14 ;  /* 0x000000ffff127224 */ /* 0x000fe200078e000e */
[-C--:B------:R-:W-:Y:S01]  /*19210*/  ISETP.GE.OR P1, PT, R9, R2.reuse, P2 ;  /* 0x000000020900720c */ /* 0x080fe20001726670 */
[C---:B------:R-:W-:Y:S01]  /*19220*/  IMAD R21, R6.reuse, c[0x0][0x3e4], R21 ;  /* 0x0000f90006157a24 */ /* 0x040fe200078e0215 */
[----:B------:R-:W-:Y:S01]  /*19230*/  ISETP.GE.OR P0, PT, R5, R2, P2 ;  /* 0x000000020500720c */ /* 0x000fe20001706670 */
[----:B------:R-:W-:Y:S01]  /*19240*/  IMAD.WIDE.U32 R18, R6, c[0x0][0x3e0], R18 ;  /* 0x0000f80006127a25 */ /* 0x000fe200078e0012 */
[----:B------:R-:W-:-:S02]  /*19250*/  SHF.L.U32 R6, R3, 0x3, RZ ;  /* 0x0000000303067819 */ /* 0x000fc400000006ff */
[----:B------:R-:W-:Y:S01]  /*19260*/  SHF.R.S32.HI R4, RZ, 0x1f, R15 ;  /* 0x0000001fff047819 */ /* 0x000fe2000001140f */
[----:B------:R-:W-:Y:S01]  /*19270*/  IMAD.IADD R19, R19, 0x1, R21 ;  /* 0x0000000113137824 */ /* 0x000fe200078e0215 */
[----:B------:R-:W-:-:S03]  /*19280*/  LOP3.LUT R6, R13, 0x7ffffe00, R6, 0xf8, !PT ;  /* 0x7ffffe000d067812 */ /* 0x000fc600078ef806 */
[----:B------:R-:W-:Y:S01]  /*19290*/  IMAD R4, R4, c[0x0][0x3d8], RZ ;  /* 0x0000f60004047a24 */ /* 0x000fe200078e02ff */
[----:B------:R-:W-:Y:S01]  /*192a0*/  SHF.L.U32 R58, R6, 0x1, RZ ;  /* 0x00000001063a7819 */ /* 0x000fe200000006ff */
[----:B-1----:R1:W-:Y:S02]  /*192b0*/  @!P1 ST.E [R48.64], R11 ;  /* 0x0000000b30009985 */ /* 0x0023e4000c10190a */
        /* <DEDUP_REMOVED lines=39> */
.L_x_1479:
[----:B--2---:R-:W-:Y:S05]  /*19530*/  BSYNC B0 ;  /* 0x0000000000007941 */ /* 0x004fea0003800000 */
.L_x_1478:
        /* <DEDUP_REMOVED lines=23> */
.L_x_1481:
[----:B------:R-:W-:Y:S05]  /*196b0*/  BSYNC B0 ;  /* 0x0000000000007941 */ /* 0x000fea0003800000 */
.L_x_1480:
        /* <DEDUP_REMOVED lines=23> */
.L_x_1483:
[----:B------:R-:W-:Y:S05]  /*19830*/  BSYNC B0 ;  /* 0x0000000000007941 */ /* 0x000fea0003800000 */
.L_x_1482:
        /* <DEDUP_REMOVED lines=24> */
.L_x_1476:
        /* <DEDUP_REMOVED lines=18> */
.L_x_1484:
[----:B-1----:R-:W1:Y:S01]  /*19ae0*/  S2R R2, SR_TID.X ;  /* 0x0000000000027919 */ /* 0x002e620000002100 */
[----:B------:R-:W-:Y:S01]  /*19af0*/  SHF.R.S32.HI R5, RZ, 0x1f, R191 ;  /* 0x0000001fff057819 */ /* 0x000fe200000114bf */
[----:B------:R-:W-:Y:S01]  /*19b00*/  BSSY B0, `(.L_x_1485) ;  /* 0x0000026000007945 */ /* 0x000fe20003800000 */
[----:B------:R-:W-:-:S02]  /*19b10*/  SEL R191, R191, RZ, !P0 ;  /* 0x000000ffbfbf7207 */ /* 0x000fc40004000000 */
[----:B------:R-:W-:Y:S02]  /*19b20*/  SEL R5, R5, RZ, !P0 ;  /* 0x000000ff05057207 */ /* 0x000fe40004000000 */
[----:B-1----:R-:W-:-:S13]  /*19b30*/  ISETP.GT.AND P1, PT, R2, 0x7f, PT ;  /* 0x0000007f0200780c */ /* 0x002fda0003f24270 */
        /* <DEDUP_REMOVED lines=34> */
.L_x_1486:
[----:B------:R-:W-:Y:S05]  /*19d60*/  BSYNC B0 ;  /* 0x0000000000007941 */ /* 0x000fea0003800000 */
.L_x_1485:
        /* <DEDUP_REMOVED lines=64> */
.L_x_1488:
[----:B------:R-:W-:Y:S05]  /*1a170*/  BSYNC B0 ;  /* 0x0000000000007941 */ /* 0x000fea0003800000 */
.L_x_1487:
        /* <DEDUP_REMOVED lines=21> */
.L_x_1490:
[----:B------:R-:W-:Y:S05]  /*1a2d0*/  BSYNC B0 ;  /* 0x0000000000007941 */ /* 0x000fea0003800000 */
.L_x_1489:
        /* <DEDUP_REMOVED lines=21> */
.L_x_1492:
[----:B------:R-:W-:Y:S05]  /*1a430*/  BSYNC B0 ;  /* 0x0000000000007941 */ /* 0x000fea0003800000 */
.L_x_1491:
        /* <DEDUP_REMOVED lines=22> */
.L_x_1493:
        /* <DEDUP_REMOVED lines=14> */
.L_x_1515:


//--------------------- .nv.shared._ZN7cutlass13device_kernelIN5flash19enable_sm80_to_sm89INS1_16FlashAttnFwdSm80INS1_25CollectiveMainloopFwdSm80ILi8ELi1ELb0EN4cute5tupleIJNS5_1CILi128EEENS7_ILi64EEENS7_ILi192EEEEEELi192ENS_6half_tEfNS_4arch4Sm80ELb0ELb0ELb0ELb0ELb1ELb0ELb1ELb0EEENS1_21CollectiveEpilogueFwdINS6_IJS8_SA_S9_EEENS6_IJNS7_ILi1EEESI_SI_EEESC_SE_Li256ELb0ELb1ELb0ELb0EEENS1_19SingleTileSchedulerILb0ELb0ELb1ELi128EEEEEEEEEvNT_6ParamsE --------------------------
	.section	.nv.shared._ZN7cutlass13device_kernelIN5flash19enable_sm80_to_sm89INS1_16FlashAttnFwdSm80INS1_25CollectiveMainloopFwdSm80ILi8ELi1ELb0EN4cute5tupleIJNS5_1CILi128EEENS7_ILi64EEENS7_ILi192EEEEEELi192ENS_6half_tEfNS_4arch4Sm80ELb0ELb0ELb0ELb0ELb1ELb0ELb1ELb0EEENS1_21CollectiveEpilogueFwdINS6_IJS8_SA_S9_EEENS6_IJNS7_ILi1EEESI_SI_EEESC_SE_Li256ELb0ELb1ELb0ELb0EEENS1_19SingleTileSchedulerILb0ELb0ELb1ELi128EEEEEEEEEvNT_6ParamsE,"aw",@nobits
	.sectionflags	@""
	.align	16


//--------------------- .nv.global                --------------------------
	.section	.nv.global,"aw",@nobits
.nv.global:
	.type		_ZN72_INTERNAL_01b305d5_36_flash_fwd_hdim192_fp16_paged_sm80_cu_c0233546_31644cute1_E,@object
	.size		_ZN72_INTERNAL_01b305d5_36_flash_fwd_hdim192_fp16_paged_sm80_cu_c0233546_31644cute1_E,(_ZN72_INTERNAL_01b305d5_36_flash_fwd_hdim192_fp16_paged_sm80_cu_c0233546_31644cuda3std3__45__cpo6cbeginE - _ZN72_INTERNAL_01b305d5_36_flash_fwd_hdim192_fp16_paged_sm80_cu_c0233546_31644cute1_E)
_ZN72_INTERNAL_01b305d5_36_flash_fwd_hdim192_fp16_paged_sm80_cu_c0233546_31644cute1_E:
	.zero		1
	.type		_ZN72_INTERNAL_01b305d5_36_flash_fwd_hdim192_fp16_paged_sm80_cu_c0233546_31644cuda3std3__45__cpo6cbeginE,@object
	.size		_ZN72_INTERNAL_01b305d5_36_flash_fwd_hdim192_fp16_paged_sm80_cu_c0233546_31644cuda3std3__45__cpo6cbeginE,(_ZN72_INTERNAL_01b305d5_36_flash_fwd_hdim192_fp16_paged_sm80_cu_c0233546_31644cuda3std3__48in_placeE - _ZN72_INTERNAL_01b305d5_36_flash_fwd_hdim192_fp16_paged_sm80_cu_c0233546_31644cuda3std3__45__cpo6cbeginE)
_ZN72_INTERNAL_01b305d5_36_flash_fwd_hdim192_fp16_paged_sm80_cu_c0233546_31644cuda3std3__45__cpo6cbeginE:
	.zero		1
	.type		_ZN72_INTERNAL_01b305d5_36_flash_fwd_hdim192_fp16_paged_sm80_cu_c0233546_31644cuda3std3__48in_placeE,@object
	.size		_ZN72_INTERNAL_01b305d5_36_flash_fwd_hdim192_fp16_paged_sm80_cu_c0233546_31644cuda3std3__48in_placeE,(_ZN72_INTERNAL_01b305d5_36_flash_fwd_hdim192_fp16_paged_sm80_cu_c0233546_31644cuda3std6ranges3__45__cpo9iter_moveE - _ZN72_INTERNAL_01b305d5_36_flash_fwd_hdim192_fp16_paged_sm80_cu_c0233546_31644cuda3std3__48in_placeE)
_ZN72_INTERNAL_01b305d5_36_flash_fwd_hdim192_fp16_paged_sm80_cu_c0233546_31644cuda3std3__48in_placeE:
	.zero		1
	.type		_ZN72_INTERNAL_01b305d5_36_flash_fwd_hdim192_fp16_paged_sm80_cu_c0233546_31644cuda3std6ranges3__45__cpo9iter_moveE,@object
	.size		_ZN72_INTERNAL_01b305d5_36_flash_fwd_hdim192_fp16_paged_sm80_cu_c0233546_31644cuda3std6ranges3__45__cpo9iter_moveE,(_ZN72_INTERNAL_01b305d5_36_flash_fwd_hdim192_fp16_paged_sm80_cu_c0233546_31644cuda3std3__45__cpo5beginE - _ZN72_INTERNAL_01b305d5_36_flash_fwd_hdim192_fp16_paged_sm80_cu_c0233546_31644cuda3std6ranges3__45__cpo9iter_moveE)
_ZN72_INTERNAL_01b305d5_36_flash_fwd_hdim192_fp16_paged_sm80_cu_c0233546_31644cuda3std6ranges3__45__cpo9iter_moveE:
	.zero		1
	.type		_ZN72_INTERNAL_01b305d5_36_flash_fwd_hdim192_fp16_paged_sm80_cu_c0233546_31644cuda3std3__45__cpo5beginE,@object
	.size		_ZN72_INTERNAL_01b305d5_36_flash_fwd_hdim192_fp16_paged_sm80_cu_c0233546_31644cuda3std3__45__cpo5beginE,(_ZN72_INTERNAL_01b305d5_36_flash_fwd_hdim192_fp16_paged_sm80_cu_c0233546_31644cuda3std3__474_GLOBAL__N__01b305d5_36_flash_fwd_hdim192_fp16_paged_sm80_cu_c0233546_31646ignoreE - _ZN72_INTERNAL_01b305d5_36_flash_fwd_hdim192_fp16_paged_sm80_cu_c0233546_31644cuda3std3__45__cpo5beginE)
_ZN72_INTERNAL_01b305d5_36_flash_fwd_hdim192_fp16_paged_sm80_cu_c0233546_31644cuda3std3__45__cpo5beginE:
	.zero		1
	.type		_ZN72_INTERNAL_01b305d5_36_flash_fwd_hdim192_fp16_paged_sm80_cu_c0233546_31644cuda3std3__474_GLOBAL__N__01b305d5_36_flash_fwd_hdim192_fp16_paged_sm80_cu_c0233546_31646ignoreE,@object
	.size		_ZN72_INTERNAL_01b305d5_36_flash_fwd_hdim192_fp16_paged_sm80_cu_c0233546_31644cuda3std3__474_GLOBAL__N__01b305d5_36_flash_fwd_hdim192_fp16_paged_sm80_cu_c0233546_31646ignoreE,(_ZN72_INTERNAL_01b305d5_36_flash_fwd_hdim192_fp16_paged_sm80_cu_c0233546_31644cute7productE - _ZN72_INTERNAL_01b305d5_36_flash_fwd_hdim192_fp16_paged_sm80_cu_c0233546_31644cuda3std3__474_GLOBAL__N__01b305d5_36_flash_fwd_hdim192_fp16_paged_sm80_cu_c0233546_31646ignoreE)
_ZN72_INTERNAL_01b305d5_36_flash_fwd_hdim192_fp16_paged_sm80_cu_c0233546_31644cuda3std3__474_GLOBAL__N__01b305d5_36_flash_fwd_hdim192_fp16_paged_sm80_cu_c0233546_31646ignoreE:
	.zero		1
	.type		_ZN72_INTERNAL_01b305d5_36_flash_fwd_hdim192_fp16_paged_sm80_cu_c0233546_31644cute7productE,@object
	.size		_ZN72_INTERNAL_01b305d5_36_flash_fwd_hdim192_fp16_paged_sm80_cu_c0233546_31644cute7productE,(_ZN72_INTERNAL_01b305d5_36_flash_fwd_hdim192_fp16_paged_sm80_cu_c0233546_31644cuda3std3__45__cpo3endE - _ZN72_INTERNAL_01b305d5_36_flash_fwd_hdim192_fp16_paged_sm80_cu_c0233546_31644cute7productE)
_ZN72_INTERNAL_01b305d5_36_flash_fwd_hdim192_fp16_paged_sm80_cu_c0233546_31644cute7productE:
	.zero		1
	.type		_ZN72_INTERNAL_01b305d5_36_flash_fwd_hdim192_fp16_paged_sm80_cu_c0233546_31644cuda3std3__45__cpo3endE,@object
	.size		_ZN72_INTERNAL_01b305d5_36_flash_fwd_hdim192_fp16_paged_sm80_cu_c0233546_31644cuda3std3__45__cpo3endE,(_ZN72_INTERNAL_01b305d5_36_flash_fwd_hdim192_fp16_paged_sm80_cu_c0233546_31644cuda3std3__419piecewise_constructE - _ZN72_INTERNAL_01b305d5_36_flash_fwd_hdim192_fp16_paged_sm80_cu_c0233546_31644cuda3std3__45__cpo3endE)
_ZN72_INTERNAL_01b305d5_36_flash_fwd_hdim192_fp16_paged_sm80_cu_c0233546_31644cuda3std3__45__cpo3endE:
	.zero		1
	.type		_ZN72_INTERNAL_01b305d5_36_flash_fwd_hdim192_fp16_paged_sm80_cu_c0233546_31644cuda3std3__419piecewise_constructE,@object
	.size		_ZN72_INTERNAL_01b305d5_36_flash_fwd_hdim192_fp16_paged_sm80_cu_c0233546_31644cuda3std3__419piecewise_constructE,(_ZN72_INTERNAL_01b305d5_36_flash_fwd_hdim192_fp16_paged_sm80_cu_c0233546_31644cuda3std3__45__cpo4cendE - _ZN72_INTERNAL_01b305d5_36_flash_fwd_hdim192_fp16_paged_sm80_cu_c0233546_31644cuda3std3__419piecewise_constructE)
_ZN72_INTERNAL_01b305d5_36_flash_fwd_hdim192_fp16_paged_sm80_cu_c0233546_31644cuda3std3__419piecewise_constructE:
	.zero		1
	.type		_ZN72_INTERNAL_01b305d5_36_flash_fwd_hdim192_fp16_paged_sm80_cu_c0233546_31644cuda3std3__45__cpo4cendE,@object
	.size		_ZN72_INTERNAL_01b305d5_36_flash_fwd_hdim192_fp16_paged_sm80_cu_c0233546_31644cuda3std3__45__cpo4cendE,(_ZN72_INTERNAL_01b305d5_36_flash_fwd_hdim192_fp16_paged_sm80_cu_c0233546_31644cuda3std6ranges3__45__cpo4swapE - _ZN72_INTERNAL_01b305d5_36_flash_fwd_hdim192_fp16_paged_sm80_cu_c0233546_31644cuda3std3__45__cpo4cendE)
_ZN72_INTERNAL_01b305d5_36_flash_fwd_hdim192_fp16_paged_sm80_cu_c0233546_31644cuda3std3__45__cpo4cendE:
	.zero		1
	.type		_ZN72_INTERNAL_01b305d5_36_flash_fwd_hdim192_fp16_paged_sm80_cu_c0233546_31644cuda3std6ranges3__45__cpo4swapE,@object
	.size		_ZN72_INTERNAL_01b305d5_36_flash_fwd_hdim192_fp16_paged_sm80_cu_c0233546_31644cuda3std6ranges3__45__cpo4swapE,(.L_7 - _ZN72_INTERNAL_01b305d5_36_flash_fwd_hdim192_fp16_paged_sm80_cu_c0233546_31644cuda3std6ranges3__45__cpo4swapE)
_ZN72_INTERNAL_01b305d5_36_flash_fwd_hdim192_fp16_paged_sm80_cu_c0233546_31644cuda3std6ranges3__45__cpo4swapE:
	.zero		1
.L_7:


//--------------------- .nv.shared._ZN7cutlass13device_kernelIN5flash19enable_sm80_to_sm89INS1_16FlashAttnFwdSm80INS1_25CollectiveMainloopFwdSm80ILi8ELi1ELb0EN4cute5tupleIJNS5_1CILi128EEENS7_ILi64EEENS7_ILi192EEEEEELi192ENS_6half_tEfNS_4arch4Sm80ELb0ELb0ELb0ELb1ELb1ELb0ELb1ELb0EEENS1_21CollectiveEpilogueFwdINS6_IJS8_SA_S9_EEENS6_IJNS7_ILi1EEESI_SI_EEESC_SE_Li256ELb1ELb1ELb0ELb0EEENS1_19SingleTileSchedulerILb1ELb0ELb1ELi128EEEEEEEEEvNT_6ParamsE --------------------------
	.section	.nv.shared._ZN7cutlass13device_kernelIN5flash19enable_sm80_to_sm89INS1_16FlashAttnFwdSm80INS1_25CollectiveMainloopFwdSm80ILi8ELi1ELb0EN4cute5tupleIJNS5_1CILi128EEENS7_ILi64EEENS7_ILi192EEEEEELi192ENS_6half_tEfNS_4arch4Sm80ELb0ELb0ELb0ELb1ELb1ELb0ELb1ELb0EEENS1_21CollectiveEpilogueFwdINS6_IJS8_SA_S9_EEENS6_IJNS7_ILi1EEESI_SI_EEESC_SE_Li256ELb1ELb1ELb0ELb0EEENS1_19SingleTileSchedulerILb1ELb0ELb1ELi128EEEEEEEEEvNT_6ParamsE,"aw",@nobits
	.sectionflags	@""
	.align	16


//--------------------- .nv.shared._ZN7cutlass13device_kernelIN5flash19enable_sm80_to_sm89INS1_16FlashAttnFwdSm80INS1_25CollectiveMainloopFwdSm80ILi8ELi1ELb0EN4cute5tupleIJNS5_1CILi128EEENS7_ILi64EEENS7_ILi192EEEEEELi192ENS_6half_tEfNS_4arch4Sm80ELb0ELb0ELb0ELb1ELb1ELb1ELb1ELb0EEENS1_21CollectiveEpilogueFwdINS6_IJS8_SA_S9_EEENS6_IJNS7_ILi1EEESI_SI_EEESC_SE_Li256ELb1ELb1ELb0ELb0EEENS1_19SingleTileSchedulerILb1ELb0ELb1ELi128EEEEEEEEEvNT_6ParamsE --------------------------
	.section	.nv.shared._ZN7cutlass13device_kernelIN5flash19enable_sm80_to_sm89INS1_16FlashAttnFwdSm80INS1_25CollectiveMainloopFwdSm80ILi8ELi1ELb0EN4cute5tupleIJNS5_1CILi128EEENS7_ILi64EEENS7_ILi192EEEEEELi192ENS_6half_tEfNS_4arch4Sm80ELb0ELb0ELb0ELb1ELb1ELb1ELb1ELb0EEENS1_21CollectiveEpilogueFwdINS6_IJS8_SA_S9_EEENS6_IJNS7_ILi1EEESI_SI_EEESC_SE_Li256ELb1ELb1ELb0ELb0EEENS1_19SingleTileSchedulerILb1ELb0ELb1ELi128EEEEEEEEEvNT_6ParamsE,"aw",@nobits
	.sectionflags	@""
	.align	16


//--------------------- .nv.shared._ZN7cutlass13device_kernelIN5flash19enable_sm80_to_sm89INS1_16FlashAttnFwdSm80INS1_25CollectiveMainloopFwdSm80ILi8ELi1ELb0EN4cute5tupleIJNS5_1CILi128EEENS7_ILi64EEENS7_ILi192EEEEEELi192ENS_6half_tEfNS_4arch4Sm80ELb0ELb1ELb0ELb0ELb1ELb0ELb1ELb0EEENS1_21CollectiveEpilogueFwdINS6_IJS8_SA_S9_EEENS6_IJNS7_ILi1EEESI_SI_EEESC_SE_Li256ELb0ELb1ELb0ELb0EEENS1_19SingleTileSchedulerILb0ELb0ELb1ELi128EEEEEEEEEvNT_6ParamsE --------------------------
	.section	.nv.shared._ZN7cutlass13device_kernelIN5flash19enable_sm80_to_sm89INS1_16FlashAttnFwdSm80INS1_25CollectiveMainloopFwdSm80ILi8ELi1ELb0EN4cute5tupleIJNS5_1CILi128EEENS7_ILi64EEENS7_ILi192EEEEEELi192ENS_6half_tEfNS_4arch4Sm80ELb0ELb1ELb0ELb0ELb1ELb0ELb1ELb0EEENS1_21CollectiveEpilogueFwdINS6_IJS8_SA_S9_EEENS6_IJNS7_ILi1EEESI_SI_EEESC_SE_Li256ELb0ELb1ELb0ELb0EEENS1_19SingleTileSchedulerILb0ELb0ELb1ELi128EEEEEEEEEvNT_6ParamsE,"aw",@nobits
	.sectionflags	@""
	.align	16


//--------------------- .nv.shared._ZN7cutlass13device_kernelIN5flash19enable_sm80_to_sm89INS1_16FlashAttnFwdSm80INS1_25CollectiveMainloopFwdSm80ILi8ELi1ELb0EN4cute5tupleIJNS5_1CILi128EEENS7_ILi64EEENS7_ILi192EEEEEELi192ENS_6half_tEfNS_4arch4Sm80ELb0ELb1ELb0ELb1ELb1ELb0ELb1ELb0EEENS1_21CollectiveEpilogueFwdINS6_IJS8_SA_S9_EEENS6_IJNS7_ILi1EEESI_SI_EEESC_SE_Li256ELb1ELb1ELb0ELb0EEENS1_19SingleTileSchedulerILb1ELb0ELb1ELi128EEEEEEEEEvNT_6ParamsE --------------------------
	.section	.nv.shared._ZN7cutlass13device_kernelIN5flash19enable_sm80_to_sm89INS1_16FlashAttnFwdSm80INS1_25CollectiveMainloopFwdSm80ILi8ELi1ELb0EN4cute5tupleIJNS5_1CILi128EEENS7_ILi64EEENS7_ILi192EEEEEELi192ENS_6half_tEfNS_4arch4Sm80ELb0ELb1ELb0ELb1ELb1ELb0ELb1ELb0EEENS1_21CollectiveEpilogueFwdINS6_IJS8_SA_S9_EEENS6_IJNS7_ILi1EEESI_SI_EEESC_SE_Li256ELb1ELb1ELb0ELb0EEENS1_19SingleTileSchedulerILb1ELb0ELb1ELi128EEEEEEEEEvNT_6ParamsE,"aw",@nobits
	.sectionflags	@""
	.align	16


//--------------------- .nv.shared._ZN7cutlass13device_kernelIN5flash19enable_sm80_to_sm89INS1_16FlashAttnFwdSm80INS1_25CollectiveMainloopFwdSm80ILi8ELi1ELb0EN4cute5tupleIJNS5_1CILi128EEENS7_ILi64EEENS7_ILi192EEEEEELi192ENS_6half_tEfNS_4arch4Sm80ELb0ELb1ELb0ELb1ELb1ELb1ELb1ELb0EEENS1_21CollectiveEpilogueFwdINS6_IJS8_SA_S9_EEENS6_IJNS7_ILi1EEESI_SI_EEESC_SE_Li256ELb1ELb1ELb0ELb0EEENS1_19SingleTileSchedulerILb1ELb0ELb1ELi128EEEEEEEEEvNT_6ParamsE --------------------------
	.section	.nv.shared._ZN7cutlass13device_kernelIN5flash19enable_sm80_to_sm89INS1_16FlashAttnFwdSm80INS1_25CollectiveMainloopFwdSm80ILi8ELi1ELb0EN4cute5tupleIJNS5_1CILi128EEENS7_ILi64EEENS7_ILi192EEEEEELi192ENS_6half_tEfNS_4arch4Sm80ELb0ELb1ELb0ELb1ELb1ELb1ELb1ELb0EEENS1_21CollectiveEpilogueFwdINS6_IJS8_SA_S9_EEENS6_IJNS7_ILi1EEESI_SI_EEESC_SE_Li256ELb1ELb1ELb0ELb0EEENS1_19SingleTileSchedulerILb1ELb0ELb1ELi128EEEEEEEEEvNT_6ParamsE,"aw",@nobits
	.sectionflags	@""
	.align	16


//--------------------- .nv.shared._ZN7cutlass13device_kernelIN5flash19enable_sm80_to_sm89INS1_16FlashAttnFwdSm80INS1_25CollectiveMainloopFwdSm80ILi8ELi1ELb0EN4cute5tupleIJNS5_1CILi128EEENS7_ILi64EEENS7_ILi192EEEEEELi192ENS_6half_tEfNS_4arch4Sm80ELb1ELb0ELb0ELb0ELb1ELb0ELb1ELb0EEENS1_21CollectiveEpilogueFwdINS6_IJS8_SA_S9_EEENS6_IJNS7_ILi1EEESI_SI_EEESC_SE_Li256ELb0ELb1ELb0ELb0EEENS1_30DynamicPersistentTileSchedulerILi256ELi256ELb0ELb1ELb0EEEEEEEEEvNT_6ParamsE --------------------------
	.section	.nv.shared._ZN7cutlass13device_kernelIN5flash19enable_sm80_to_sm89INS1_16FlashAttnFwdSm80INS1_25CollectiveMainloopFwdSm80ILi8ELi1ELb0EN4cute5tupleIJNS5_1CILi128EEENS7_ILi64EEENS7_ILi192EEEEEELi192ENS_6half_tEfNS_4arch4Sm80ELb1ELb0ELb0ELb0ELb1ELb0ELb1ELb0EEENS1_21CollectiveEpilogueFwdINS6_IJS8_SA_S9_EEENS6_IJNS7_ILi1EEESI_SI_EEESC_SE_Li256ELb0ELb1ELb0ELb0EEENS1_30DynamicPersistentTileSchedulerILi256ELi256ELb0ELb1ELb0EEEEEEEEEvNT_6ParamsE,"aw",@nobits
	.sectionflags	@""
	.align	16


//--------------------- .nv.shared._ZN7cutlass13device_kernelIN5flash19enable_sm80_to_sm89INS1_16FlashAttnFwdSm80INS1_25CollectiveMainloopFwdSm80ILi8ELi1ELb0EN4cute5tupleIJNS5_1CILi128EEENS7_ILi64EEENS7_ILi192EEEEEELi192ENS_6half_tEfNS_4arch4Sm80ELb1ELb0ELb0ELb1ELb1ELb0ELb1ELb0EEENS1_21CollectiveEpilogueFwdINS6_IJS8_SA_S9_EEENS6_IJNS7_ILi1EEESI_SI_EEESC_SE_Li256ELb1ELb1ELb0ELb0EEENS1_19SingleTileSchedulerILb1ELb0ELb1ELi128EEEEEEEEEvNT_6ParamsE --------------------------
	.section	.nv.shared._ZN7cutlass13device_kernelIN5flash19enable_sm80_to_sm89INS1_16FlashAttnFwdSm80INS1_25CollectiveMainloopFwdSm80ILi8ELi1ELb0EN4cute5tupleIJNS5_1CILi128EEENS7_ILi64EEENS7_ILi192EEEEEELi192ENS_6half_tEfNS_4arch4Sm80ELb1ELb0ELb0ELb1ELb1ELb0ELb1ELb0EEENS1_21CollectiveEpilogueFwdINS6_IJS8_SA_S9_EEENS6_IJNS7_ILi1EEESI_SI_EEESC_SE_Li256ELb1ELb1ELb0ELb0EEENS1_19SingleTileSchedulerILb1ELb0ELb1ELi128EEEEEEEEEvNT_6ParamsE,"aw",@nobits
	.sectionflags	@""
	.align	16


//--------------------- .nv.shared._ZN7cutlass13device_kernelIN5flash19enable_sm80_to_sm89INS1_16FlashAttnFwdSm80INS1_25CollectiveMainloopFwdSm80ILi8ELi1ELb0EN4cute5tupleIJNS5_1CILi128EEENS7_ILi64EEENS7_ILi192EEEEEELi192ENS_6half_tEfNS_4arch4Sm80ELb1ELb0ELb0ELb1ELb1ELb1ELb1ELb0EEENS1_21CollectiveEpilogueFwdINS6_IJS8_SA_S9_EEENS6_IJNS7_ILi1EEESI_SI_EEESC_SE_Li256ELb1ELb1ELb0ELb0EEENS1_19SingleTileSchedulerILb1ELb0ELb1ELi128EEEEEEEEEvNT_6ParamsE --------------------------
	.section	.nv.shared._ZN7cutlass13device_kernelIN5flash19enable_sm80_to_sm89INS1_16FlashAttnFwdSm80INS1_25CollectiveMainloopFwdSm80ILi8ELi1ELb0EN4cute5tupleIJNS5_1CILi128EEENS7_ILi64EEENS7_ILi192EEEEEELi192ENS_6half_tEfNS_4arch4Sm80ELb1ELb0ELb0ELb1ELb1ELb1ELb1ELb0EEENS1_21CollectiveEpilogueFwdINS6_IJS8_SA_S9_EEENS6_IJNS7_ILi1EEESI_SI_EEESC_SE_Li256ELb1ELb1ELb0ELb0EEENS1_19SingleTileSchedulerILb1ELb0ELb1ELi128EEEEEEEEEvNT_6ParamsE,"aw",@nobits
	.sectionflags	@""
	.align	16


//--------------------- .nv.shared._ZN7cutlass13device_kernelIN5flash19enable_sm80_to_sm89INS1_16FlashAttnFwdSm80INS1_25CollectiveMainloopFwdSm80ILi8ELi2ELb0EN4cute5tupleIJNS5_1CILi128EEENS7_ILi64EEENS7_ILi192EEEEEELi192ENS_6half_tEfNS_4arch4Sm80ELb0ELb0ELb0ELb0ELb1ELb0ELb1ELb0EEENS1_21CollectiveEpilogueFwdINS6_IJS8_SA_S9_EEENS6_IJNS7_ILi1EEESI_SI_EEESC_SE_Li256ELb0ELb1ELb0ELb0EEENS1_19SingleTileSchedulerILb0ELb0ELb1ELi128EEEEEEEEEvNT_6ParamsE --------------------------
	.section	.nv.shared._ZN7cutlass13device_kernelIN5flash19enable_sm80_to_sm89INS1_16FlashAttnFwdSm80INS1_25CollectiveMainloopFwdSm80ILi8ELi2ELb0EN4cute5tupleIJNS5_1CILi128EEENS7_ILi64EEENS7_ILi192EEEEEELi192ENS_6half_tEfNS_4arch4Sm80ELb0ELb0ELb0ELb0ELb1ELb0ELb1ELb0EEENS1_21CollectiveEpilogueFwdINS6_IJS8_SA_S9_EEENS6_IJNS7_ILi1EEESI_SI_EEESC_SE_Li256ELb0ELb1ELb0ELb0EEENS1_19SingleTileSchedulerILb0ELb0ELb1ELi128EEEEEEEEEvNT_6ParamsE,"aw",@nobits
	.sectionflags	@""
	.align	16


//--------------------- .nv.shared._ZN7cutlass13device_kernelIN5flash19enable_sm80_to_sm89INS1_16FlashAttnFwdSm80INS1_25CollectiveMainloopFwdSm80ILi8ELi2ELb0EN4cute5tupleIJNS5_1CILi128EEENS7_ILi64EEENS7_ILi192EEEEEELi192ENS_6half_tEfNS_4arch4Sm80ELb0ELb0ELb0ELb1ELb1ELb0ELb1ELb0EEENS1_21CollectiveEpilogueFwdINS6_IJS8_SA_S9_EEENS6_IJNS7_ILi1EEESI_SI_EEESC_SE_Li256ELb1ELb1ELb0ELb0EEENS1_19SingleTileSchedulerILb1ELb0ELb1ELi128EEEEEEEEEvNT_6ParamsE --------------------------
	.section	.nv.shared._ZN7cutlass13device_kernelIN5flash19enable_sm80_to_sm89INS1_16FlashAttnFwdSm80INS1_25CollectiveMainloopFwdSm80ILi8ELi2ELb0EN4cute5tupleIJNS5_1CILi128EEENS7_ILi64EEENS7_ILi192EEEEEELi192ENS_6half_tEfNS_4arch4Sm80ELb0ELb0ELb0ELb1ELb1ELb0ELb1ELb0EEENS1_21CollectiveEpilogueFwdINS6_IJS8_SA_S9_EEENS6_IJNS7_ILi1EEESI_SI_EEESC_SE_Li256ELb1ELb1ELb0ELb0EEENS1_19SingleTileSchedulerILb1ELb0ELb1ELi128EEEEEEEEEvNT_6ParamsE,"aw",@nobits
	.sectionflags	@""
	.align	16


//--------------------- .nv.shared._ZN7cutlass13device_kernelIN5flash19enable_sm80_to_sm89INS1_16FlashAttnFwdSm80INS1_25CollectiveMainloopFwdSm80ILi8ELi2ELb0EN4cute5tupleIJNS5_1CILi128EEENS7_ILi64EEENS7_ILi192EEEEEELi192ENS_6half_tEfNS_4arch4Sm80ELb0ELb0ELb0ELb1ELb1ELb1ELb1ELb0EEENS1_21CollectiveEpilogueFwdINS6_IJS8_SA_S9_EEENS6_IJNS7_ILi1EEESI_SI_EEESC_SE_Li256ELb1ELb1ELb0ELb0EEENS1_19SingleTileSchedulerILb1ELb0ELb1ELi128EEEEEEEEEvNT_6ParamsE --------------------------
	.section	.nv.shared._ZN7cutlass13device_kernelIN5flash19enable_sm80_to_sm89INS1_16FlashAttnFwdSm80INS1_25CollectiveMainloopFwdSm80ILi8ELi2ELb0EN4cute5tupleIJNS5_1CILi128EEENS7_ILi64EEENS7_ILi192EEEEEELi192ENS_6half_tEfNS_4arch4Sm80ELb0ELb0ELb0ELb1ELb1ELb1ELb1ELb0EEENS1_21CollectiveEpilogueFwdINS6_IJS8_SA_S9_EEENS6_IJNS7_ILi1EEESI_SI_EEESC_SE_Li256ELb1ELb1ELb0ELb0EEENS1_19SingleTileSchedulerILb1ELb0ELb1ELi128EEEEEEEEEvNT_6ParamsE,"aw",@nobits
	.sectionflags	@""
	.align	16


//--------------------- .nv.shared._ZN7cutlass13device_kernelIN5flash19enable_sm80_to_sm89INS1_16FlashAttnFwdSm80INS1_25CollectiveMainloopFwdSm80ILi8ELi2ELb0EN4cute5tupleIJNS5_1CILi128EEENS7_ILi64EEENS7_ILi192EEEEEELi192ENS_6half_tEfNS_4arch4Sm80ELb0ELb1ELb0ELb0ELb1ELb0ELb1ELb0EEENS1_21CollectiveEpilogueFwdINS6_IJS8_SA_S9_EEENS6_IJNS7_ILi1EEESI_SI_EEESC_SE_Li256ELb0ELb1ELb0ELb0EEENS1_19SingleTileSchedulerILb0ELb0ELb1ELi128EEEEEEEEEvNT_6ParamsE --------------------------
	.section	.nv.shared._ZN7cutlass13device_kernelIN5flash19enable_sm80_to_sm89INS1_16FlashAttnFwdSm80INS1_25CollectiveMainloopFwdSm80ILi8ELi2ELb0EN4cute5tupleIJNS5_1CILi128EEENS7_ILi64EEENS7_ILi192EEEEEELi192ENS_6half_tEfNS_4arch4Sm80ELb0ELb1ELb0ELb0ELb1ELb0ELb1ELb0EEENS1_21CollectiveEpilogueFwdINS6_IJS8_SA_S9_EEENS6_IJNS7_ILi1EEESI_SI_EEESC_SE_Li256ELb0ELb1ELb0ELb0EEENS1_19SingleTileSchedulerILb0ELb0ELb1ELi128EEEEEEEEEvNT_6ParamsE,"aw",@nobits
	.sectionflags	@""
	.align	16


//--------------------- .nv.shared._ZN7cutlass13device_kernelIN5flash19enable_sm80_to_sm89INS1_16FlashAttnFwdSm80INS1_25CollectiveMainloopFwdSm80ILi8ELi2ELb0EN4cute5tupleIJNS5_1CILi128EEENS7_ILi64EEENS7_ILi192EEEEEELi192ENS_6half_tEfNS_4arch4Sm80ELb0ELb1ELb0ELb1ELb1ELb0ELb1ELb0EEENS1_21CollectiveEpilogueFwdINS6_IJS8_SA_S9_EEENS6_IJNS7_ILi1EEESI_SI_EEESC_SE_Li256ELb1ELb1ELb0ELb0EEENS1_19SingleTileSchedulerILb1ELb0ELb1ELi128EEEEEEEEEvNT_6ParamsE --------------------------
	.section	.nv.shared._ZN7cutlass13device_kernelIN5flash19enable_sm80_to_sm89INS1_16FlashAttnFwdSm80INS1_25CollectiveMainloopFwdSm80ILi8ELi2ELb0EN4cute5tupleIJNS5_1CILi128EEENS7_ILi64EEENS7_ILi192EEEEEELi192ENS_6half_tEfNS_4arch4Sm80ELb0ELb1ELb0ELb1ELb1ELb0ELb1ELb0EEENS1_21CollectiveEpilogueFwdINS6_IJS8_SA_S9_EEENS6_IJNS7_ILi1EEESI_SI_EEESC_SE_Li256ELb1ELb1ELb0ELb0EEENS1_19SingleTileSchedulerILb1ELb0ELb1ELi128EEEEEEEEEvNT_6ParamsE,"aw",@nobits
	.sectionflags	@""
	.align	16


//--------------------- .nv.shared._ZN7cutlass13device_kernelIN5flash19enable_sm80_to_sm89INS1_16FlashAttnFwdSm80INS1_25CollectiveMainloopFwdSm80ILi8ELi2ELb0EN4cute5tupleIJNS5_1CILi128EEENS7_ILi64EEENS7_ILi192EEEEEELi192ENS_6half_tEfNS_4arch4Sm80ELb0ELb1ELb0ELb1ELb1ELb1ELb1ELb0EEENS1_21CollectiveEpilogueFwdINS6_IJS8_SA_S9_EEENS6_IJNS7_ILi1EEESI_SI_EEESC_SE_Li256ELb1ELb1ELb0ELb0EEENS1_19SingleTileSchedulerILb1ELb0ELb1ELi128EEEEEEEEEvNT_6ParamsE --------------------------
	.section	.nv.shared._ZN7cutlass13device_kernelIN5flash19enable_sm80_to_sm89INS1_16FlashAttnFwdSm80INS1_25CollectiveMainloopFwdSm80ILi8ELi2ELb0EN4cute5tupleIJNS5_1CILi128EEENS7_ILi64EEENS7_ILi192EEEEEELi192ENS_6half_tEfNS_4arch4Sm80ELb0ELb1ELb0ELb1ELb1ELb1ELb1ELb0EEENS1_21CollectiveEpilogueFwdINS6_IJS8_SA_S9_EEENS6_IJNS7_ILi1EEESI_SI_EEESC_SE_Li256ELb1ELb1ELb0ELb0EEENS1_19SingleTileSchedulerILb1ELb0ELb1ELi128EEEEEEEEEvNT_6ParamsE,"aw",@nobits
	.sectionflags	@""
	.align	16


//--------------------- .nv.shared._ZN7cutlass13device_kernelIN5flash19enable_sm80_to_sm89INS1_16FlashAttnFwdSm80INS1_25CollectiveMainloopFwdSm80ILi8ELi2ELb0EN4cute5tupleIJNS5_1CILi128EEENS7_ILi64EEENS7_ILi192EEEEEELi192ENS_6half_tEfNS_4arch4Sm80ELb1ELb0ELb0ELb0ELb1ELb0ELb1ELb0EEENS1_21CollectiveEpilogueFwdINS6_IJS8_SA_S9_EEENS6_IJNS7_ILi1EEESI_SI_EEESC_SE_Li256ELb0ELb1ELb0ELb0EEENS1_30DynamicPersistentTileSchedulerILi256ELi256ELb0ELb1ELb0EEEEEEEEEvNT_6ParamsE --------------------------
	.section	.nv.shared._ZN7cutlass13device_kernelIN5flash19enable_sm80_to_sm89INS1_16FlashAttnFwdSm80INS1_25CollectiveMainloopFwdSm80ILi8ELi2ELb0EN4cute5tupleIJNS5_1CILi128EEENS7_ILi64EEENS7_ILi192EEEEEELi192ENS_6half_tEfNS_4arch4Sm80ELb1ELb0ELb0ELb0ELb1ELb0ELb1ELb0EEENS1_21CollectiveEpilogueFwdINS6_IJS8_SA_S9_EEENS6_IJNS7_ILi1EEESI_SI_EEESC_SE_Li256ELb0ELb1ELb0ELb0EEENS1_30DynamicPersistentTileSchedulerILi256ELi256ELb0ELb1ELb0EEEEEEEEEvNT_6ParamsE,"aw",@nobits
	.sectionflags	@""
	.align	16


//--------------------- .nv.shared._ZN7cutlass13device_kernelIN5flash19enable_sm80_to_sm89INS1_16FlashAttnFwdSm80INS1_25CollectiveMainloopFwdSm80ILi8ELi2ELb0EN4cute5tupleIJNS5_1CILi128EEENS7_ILi64EEENS7_ILi192EEEEEELi192ENS_6half_tEfNS_4arch4Sm80ELb1ELb0ELb0ELb1ELb1ELb0ELb1ELb0EEENS1_21CollectiveEpilogueFwdINS6_IJS8_SA_S9_EEENS6_IJNS7_ILi1EEESI_SI_EEESC_SE_Li256ELb1ELb1ELb0ELb0EEENS1_19SingleTileSchedulerILb1ELb0ELb1ELi128EEEEEEEEEvNT_6ParamsE --------------------------
	.section	.nv.shared._ZN7cutlass13device_kernelIN5flash19enable_sm80_to_sm89INS1_16FlashAttnFwdSm80INS1_25CollectiveMainloopFwdSm80ILi8ELi2ELb0EN4cute5tupleIJNS5_1CILi128EEENS7_ILi64EEENS7_ILi192EEEEEELi192ENS_6half_tEfNS_4arch4Sm80ELb1ELb0ELb0ELb1ELb1ELb0ELb1ELb0EEENS1_21CollectiveEpilogueFwdINS6_IJS8_SA_S9_EEENS6_IJNS7_ILi1EEESI_SI_EEESC_SE_Li256ELb1ELb1ELb0ELb0EEENS1_19SingleTileSchedulerILb1ELb0ELb1ELi128EEEEEEEEEvNT_6ParamsE,"aw",@nobits
	.sectionflags	@""
	.align	16


//--------------------- .nv.shared._ZN7cutlass13device_kernelIN5flash19enable_sm80_to_sm89INS1_16FlashAttnFwdSm80INS1_25CollectiveMainloopFwdSm80ILi8ELi2ELb0EN4cute5tupleIJNS5_1CILi128EEENS7_ILi64EEENS7_ILi192EEEEEELi192ENS_6half_tEfNS_4arch4Sm80ELb1ELb0ELb0ELb1ELb1ELb1ELb1ELb0EEENS1_21CollectiveEpilogueFwdINS6_IJS8_SA_S9_EEENS6_IJNS7_ILi1EEESI_SI_EEESC_SE_Li256ELb1ELb1ELb0ELb0EEENS1_19SingleTileSchedulerILb1ELb0ELb1ELi128EEEEEEEEEvNT_6ParamsE --------------------------
	.section	.nv.shared._ZN7cutlass13device_kernelIN5flash19enable_sm80_to_sm89INS1_16FlashAttnFwdSm80INS1_25CollectiveMainloopFwdSm80ILi8ELi2ELb0EN4cute5tupleIJNS5_1CILi128EEENS7_ILi64EEENS7_ILi192EEEEEELi192ENS_6half_tEfNS_4arch4Sm80ELb1ELb0ELb0ELb1ELb1ELb1ELb1ELb0EEENS1_21CollectiveEpilogueFwdINS6_IJS8_SA_S9_EEENS6_IJNS7_ILi1EEESI_SI_EEESC_SE_Li256ELb1ELb1ELb0ELb0EEENS1_19SingleTileSchedulerILb1ELb0ELb1ELi128EEEEEEEEEvNT_6ParamsE,"aw",@nobits
	.sectionflags	@""
	.align	16
